def matmul_kernel(
    a_ptr,
    b_ptr,
    c_ptr,
    M,
    N,
    K,
    stride_am,
    stride_ak,
    stride_bk,
    stride_bn,
    stride_cm,
    stride_cn,
    BLOCK_M: tl.constexpr,
    BLOCK_N: tl.constexpr,
    BLOCK_K: tl.constexpr,
    GROUP_M: tl.constexpr,
):
    pid = tl.program_id(axis=0)
    num_pid_m = tl.cdiv(M, BLOCK_M)
    num_pid_n = tl.cdiv(N, BLOCK_N)
    num_pid_in_group = GROUP_M * num_pid_n
    group_id = pid // num_pid_in_group
    first_pid_m = group_id * GROUP_M
    group_size_m = min(num_pid_m - first_pid_m, GROUP_M)
    pid_m = first_pid_m + ((pid % num_pid_in_group) % group_size_m)
    pid_n = (pid % num_pid_in_group) // group_size_m

    offs_am = (pid_m * BLOCK_M + tl.arange(0, BLOCK_M)) % M
    offs_bn = (pid_n * BLOCK_N + tl.arange(0, BLOCK_N)) % N
    offs_k = tl.arange(0, BLOCK_K)
    a_ptrs = a_ptr + offs_am[:, None] * stride_am + offs_k[None, :] * stride_ak
    b_ptrs = b_ptr + offs_k[:, None] * stride_bk + offs_bn[None, :] * stride_bn

    acc = tl.zeros((BLOCK_M, BLOCK_N), dtype=tl.float32)
    for kk in range(0, tl.cdiv(K, BLOCK_K)):
        a = tl.load(a_ptrs, mask=offs_k[None, :] < K - kk * BLOCK_K, other=0.0)
        b = tl.load(b_ptrs, mask=offs_k[:, None] < K - kk * BLOCK_K, other=0.0)
        acc = tl.dot(a, b, acc)
        a_ptrs += BLOCK_K * stride_ak
        b_ptrs += BLOCK_K * stride_bk

    c = acc.to(c_ptr.dtype.element_ty)
    offs_cm = pid_m * BLOCK_M + tl.arange(0, BLOCK_M)
    offs_cn = pid_n * BLOCK_N + tl.arange(0, BLOCK_N)
    c_ptrs = c_ptr + offs_cm[:, None] * stride_cm + offs_cn[None, :] * stride_cn
    mask = (offs_cm[:, None] < M) & (offs_cn[None, :] < N)
    tl.store(c_ptrs, c, mask=mask)

# config = {"BLOCK_K": 64, "BLOCK_M": 256, "BLOCK_N": 512, "GROUP_M": 8, "arch": "sm_100", "dtype": "fp8e5m2", "num_ctas": 1, "num_stages": 3, "num_warps": 2}
# arch = sm_100


// ===== COMPILED SASS (sm_100a) =====

	.target	sm_100a

	.elftype	@"ET_EXEC"


//--------------------- .note.nv.tkinfo           --------------------------
	.section	.note.nv.tkinfo,"",@"SHT_NOTE"
	.sectionflags	@"SHF_NOTE_NV_TKINFO"
	.tkinfo
        /*0018*/ 	.word	0x00000081
        /*0030*/ 	.string	""
        /*0030*/ 	.string	"ptxas-blackwell"
        /*0030*/ 	.string	"Cuda compilation tools, release 12.9, V12.9.86"
        /*0030*/ 	.string	"Build cuda_12.9.r12.9/compiler.36037853_0"
        /*0030*/ 	.string	"-v  -suppress-debug-info  -lineinfo  -arch sm_100a "



//--------------------- .note.nv.cuver            --------------------------
	.section	.note.nv.cuver,"",@"SHT_NOTE"
	.sectionflags	@"SHF_NOTE_NV_CUVER"
        /*0018*/ 	.short	0x0001
        /*001a*/ 	.short	0x0064
        /*001c*/ 	.short	0x0001
        /*001e*/ 	.short	0x0000
        /*0020*/ 	.short	0x0001
        /*0022*/ 	.short	0x0000


//--------------------- .nv.info                  --------------------------
	.section	.nv.info,"",@"SHT_CUDA_INFO"
	.align	4


	//----- nvinfo : EIATTR_REGCOUNT
	.align		4
        /*0000*/ 	.byte	0x04, 0x2f
        /*0002*/ 	.short	(.L_1 - .L_0)
	.align		4
.L_0:
        /*0004*/ 	.word	index@(matmul_kernel)
        /*0008*/ 	.word	0x00000020


	//----- nvinfo : EIATTR_FRAME_SIZE
	.align		4
.L_1:
        /*000c*/ 	.byte	0x04, 0x11
        /*000e*/ 	.short	(.L_3 - .L_2)
	.align		4
.L_2:
        /*0010*/ 	.word	index@(matmul_kernel)
        /*0014*/ 	.word	0x0000dff0


	//----- nvinfo : EIATTR_MIN_STACK_SIZE
	.align		4
.L_3:
        /*0018*/ 	.byte	0x04, 0x12
        /*001a*/ 	.short	(.L_5 - .L_4)
	.align		4
.L_4:
        /*001c*/ 	.word	index@(matmul_kernel)
        /*0020*/ 	.word	0x0000dff0
.L_5:


//--------------------- .nv.info.matmul_kernel    --------------------------
	.section	.nv.info.matmul_kernel,"",@"SHT_CUDA_INFO"
	.sectionflags	@""
	.align	4


	//----- nvinfo : EIATTR_CUDA_API_VERSION
	.align		4
        /*0000*/ 	.byte	0x04, 0x37
        /*0002*/ 	.short	(.L_7 - .L_6)
.L_6:
        /*0004*/ 	.word	0x00000081


	//----- nvinfo : EIATTR_KPARAM_INFO
	.align		4
.L_7:
        /*0008*/ 	.byte	0x04, 0x17
        /*000a*/ 	.short	(.L_9 - .L_8)
.L_8:
        /*000c*/ 	.word	0x00000000
        /*0010*/ 	.short	0x000d
        /*0012*/ 	.short	0x0048
        /*0014*/ 	.byte	0x00, 0xf4, 0x21, 0x00


	//----- nvinfo : EIATTR_KPARAM_INFO
	.align		4
.L_9:
        /*0018*/ 	.byte	0x04, 0x17
        /*001a*/ 	.short	(.L_11 - .L_10)
.L_10:
        /*001c*/ 	.word	0x00000000
        /*0020*/ 	.short	0x000c
        /*0022*/ 	.short	0x0040
        /*0024*/ 	.byte	0x00, 0xf4, 0x21, 0x00


	//----- nvinfo : EIATTR_KPARAM_INFO
	.align		4
.L_11:
        /*0028*/ 	.byte	0x04, 0x17
        /*002a*/ 	.short	(.L_13 - .L_12)
.L_12:
        /*002c*/ 	.word	0x00000000
        /*0030*/ 	.short	0x000b
        /*0032*/ 	.short	0x0038
        /*0034*/ 	.byte	0x00, 0xf0, 0x11, 0x00


	//----- nvinfo : EIATTR_KPARAM_INFO
	.align		4
.L_13:
        /*0038*/ 	.byte	0x04, 0x17
        /*003a*/ 	.short	(.L_15 - .L_14)
.L_14:
        /*003c*/ 	.word	0x00000000
        /*0040*/ 	.short	0x000a
        /*0042*/ 	.short	0x0034
        /*0044*/ 	.byte	0x00, 0xf0, 0x11, 0x00


	//----- nvinfo : EIATTR_KPARAM_INFO
	.align		4
.L_15:
        /*0048*/ 	.byte	0x04, 0x17
        /*004a*/ 	.short	(.L_17 - .L_16)
.L_16:
        /*004c*/ 	.word	0x00000000
        /*0050*/ 	.short	0x0009
        /*0052*/ 	.short	0x0030
        /*0054*/ 	.byte	0x00, 0xf0, 0x11, 0x00


	//----- nvinfo : EIATTR_KPARAM_INFO
	.align		4
.L_17:
        /*0058*/ 	.byte	0x04, 0x17
        /*005a*/ 	.short	(.L_19 - .L_18)
.L_18:
        /*005c*/ 	.word	0x00000000
        /*0060*/ 	.short	0x0008
        /*0062*/ 	.short	0x002c
        /*0064*/ 	.byte	0x00, 0xf0, 0x11, 0x00


	//----- nvinfo : EIATTR_KPARAM_INFO
	.align		4
.L_19:
        /*0068*/ 	.byte	0x04, 0x17
        /*006a*/ 	.short	(.L_21 - .L_20)
.L_20:
        /*006c*/ 	.word	0x00000000
        /*0070*/ 	.short	0x0007
        /*0072*/ 	.short	0x0028
        /*0074*/ 	.byte	0x00, 0xf0, 0x11, 0x00


	//----- nvinfo : EIATTR_KPARAM_INFO
	.align		4
.L_21:
        /*0078*/ 	.byte	0x04, 0x17
        /*007a*/ 	.short	(.L_23 - .L_22)
.L_22:
        /*007c*/ 	.word	0x00000000
        /*0080*/ 	.short	0x0006
        /*0082*/ 	.short	0x0024
        /*0084*/ 	.byte	0x00, 0xf0, 0x11, 0x00


	//----- nvinfo : EIATTR_KPARAM_INFO
	.align		4
.L_23:
        /*0088*/ 	.byte	0x04, 0x17
        /*008a*/ 	.short	(.L_25 - .L_24)
.L_24:
        /*008c*/ 	.word	0x00000000
        /*0090*/ 	.short	0x0005
        /*0092*/ 	.short	0x0020
        /*0094*/ 	.byte	0x00, 0xf0, 0x11, 0x00


	//----- nvinfo : EIATTR_KPARAM_INFO
	.align		4
.L_25:
        /*0098*/ 	.byte	0x04, 0x17
        /*009a*/ 	.short	(.L_27 - .L_26)
.L_26:
        /*009c*/ 	.word	0x00000000
        /*00a0*/ 	.short	0x0004
        /*00a2*/ 	.short	0x001c
        /*00a4*/ 	.byte	0x00, 0xf0, 0x11, 0x00


	//----- nvinfo : EIATTR_KPARAM_INFO
	.align		4
.L_27:
        /*00a8*/ 	.byte	0x04, 0x17
        /*00aa*/ 	.short	(.L_29 - .L_28)
.L_28:
        /*00ac*/ 	.word	0x00000000
        /*00b0*/ 	.short	0x0003
        /*00b2*/ 	.short	0x0018
        /*00b4*/ 	.byte	0x00, 0xf0, 0x11, 0x00


	//----- nvinfo : EIATTR_KPARAM_INFO
	.align		4
.L_29:
        /*00b8*/ 	.byte	0x04, 0x17
        /*00ba*/ 	.short	(.L_31 - .L_30)
.L_30:
        /*00bc*/ 	.word	0x00000000
        /*00c0*/ 	.short	0x0002
        /*00c2*/ 	.short	0x0010
        /*00c4*/ 	.byte	0x00, 0xf4, 0x21, 0x00


	//----- nvinfo : EIATTR_KPARAM_INFO
	.align		4
.L_31:
        /*00c8*/ 	.byte	0x04, 0x17
        /*00ca*/ 	.short	(.L_33 - .L_32)
.L_32:
        /*00cc*/ 	.word	0x00000000
        /*00d0*/ 	.short	0x0001
        /*00d2*/ 	.short	0x0008
        /*00d4*/ 	.byte	0x00, 0xf4, 0x21, 0x00


	//----- nvinfo : EIATTR_KPARAM_INFO
	.align		4
.L_33:
        /*00d8*/ 	.byte	0x04, 0x17
        /*00da*/ 	.short	(.L_35 - .L_34)
.L_34:
        /*00dc*/ 	.word	0x00000000
        /*00e0*/ 	.short	0x0000
        /*00e2*/ 	.short	0x0000
        /*00e4*/ 	.byte	0x00, 0xf4, 0x21, 0x00


	//----- nvinfo : EIATTR_SPARSE_MMA_MASK
	.align		4
.L_35:
        /*00e8*/ 	.byte	0x03, 0x50
        /*00ea*/ 	.short	0x0000


	//----- nvinfo : EIATTR_MAXREG_COUNT
	.align		4
        /*00ec*/ 	.byte	0x03, 0x1b
        /*00ee*/ 	.short	0x00ff


	//----- nvinfo : EIATTR_NUM_BARRIERS
	.align		4
        /*00f0*/ 	.byte	0x02, 0x4c
        /*00f2*/ 	.byte	0x01
	.zero		1


	//----- nvinfo : EIATTR_ANNOTATIONS
	.align		4
        /*00f4*/ 	.byte	0x04, 0x55
        /*00f6*/ 	.short	(.L_37 - .L_36)


	//   ....[0]....
.L_36:
        /*00f8*/ 	.word	0x00000001
        /*00fc*/ 	.byte	0x10, 0x05, 0x00, 0x00, 0x01, 0x00, 0x00, 0x00, 0x40, 0x05, 0x00, 0x00, 0x01, 0x00, 0x00, 0x00
        /* <DEDUP_REMOVED lines=475> */
        /*1ebc*/ 	.byte	0xe0, 0x60, 0x00, 0x00, 0x01, 0x00, 0x00, 0x00, 0xf0, 0x60, 0x00, 0x00


	//----- nvinfo : EIATTR_VRC_CTA_INIT_COUNT
	.align		4
.L_37:
        /*1ec8*/ 	.byte	0x02, 0x4a
	.zero		1
	.zero		1


	//----- nvinfo : EIATTR_EXIT_INSTR_OFFSETS
	.align		4
        /*1ecc*/ 	.byte	0x04, 0x1c
        /*1ece*/ 	.short	(.L_39 - .L_38)


	//   ....[0]....
.L_38:
        /*1ed0*/ 	.word	0x001ab700


	//   ....[1]....
        /*1ed4*/ 	.word	0x001ab730


	//----- nvinfo : EIATTR_REQNTID
	.align		4
.L_39:
        /*1ed8*/ 	.byte	0x04, 0x10
        /*1eda*/ 	.short	(.L_41 - .L_40)
.L_40:
        /*1edc*/ 	.word	0x00000040
        /*1ee0*/ 	.word	0x00000001
        /*1ee4*/ 	.word	0x00000001


	//----- nvinfo : EIATTR_CBANK_PARAM_SIZE
	.align		4
.L_41:
        /*1ee8*/ 	.byte	0x03, 0x19
        /*1eea*/ 	.short	0x0050


	//----- nvinfo : EIATTR_PARAM_CBANK
	.align		4
        /*1eec*/ 	.byte	0x04, 0x0a
        /*1eee*/ 	.short	(.L_43 - .L_42)
	.align		4
.L_42:
        /*1ef0*/ 	.word	index@(.nv.constant0.matmul_kernel)
        /*1ef4*/ 	.short	0x0380
        /*1ef6*/ 	.short	0x0050


	//----- nvinfo : EIATTR_SW_WAR
	.align		4
.L_43:
        /*1ef8*/ 	.byte	0x04, 0x36
        /*1efa*/ 	.short	(.L_45 - .L_44)
.L_44:
        /*1efc*/ 	.word	0x00000008
.L_45:


//--------------------- .nv.compat                --------------------------
	.section	.nv.compat,"",@"SHT_CUDA_COMPAT_INFO"
	.align	4
        /*0000*/ 	.byte	0x02, 0x02, 0x02, 0x00, 0x02, 0x05, 0x05, 0x00, 0x02, 0x03, 0x00, 0x00, 0x02, 0x06, 0x01, 0x00


//--------------------- .nv.callgraph             --------------------------
	.section	.nv.callgraph,"",@"SHT_CUDA_CALLGRAPH"
	.align	4
	.sectionentsize	8
	.align		4
        /*0000*/ 	.word	0x00000000
	.align		4
        /*0004*/ 	.word	0xffffffff
	.align		4
        /*0008*/ 	.word	0x00000000
	.align		4
        /*000c*/ 	.word	0xfffffffe
	.align		4
        /*0010*/ 	.word	0x00000000
	.align		4
        /*0014*/ 	.word	0xfffffffd
	.align		4
        /*0018*/ 	.word	0x00000000
	.align		4
        /*001c*/ 	.word	0xfffffffc


//--------------------- .text.matmul_kernel       --------------------------
	.section	.text.matmul_kernel,"ax",@progbits
	.align	128
        .global         matmul_kernel
        .type           matmul_kernel,@function
        .size           matmul_kernel,(.L_x_4 - matmul_kernel)
        .other          matmul_kernel,@"STO_CUDA_ENTRY STV_DEFAULT"
matmul_kernel:
.text.matmul_kernel:
[----:B------:R-:W0:Y:S08]  /*0000*/  LDC R1, c[0x0][0x37c] ;  /* 0x0000df00ff017b82 */ /* 0x000e300000000800 */
[----:B------:R-:W1:Y:S01]  /*0010*/  LDC.64 R4, c[0x0][0x398] ;  /* 0x0000e600ff047b82 */ /* 0x000e620000000a00 */
[----:B0-----:R-:W-:Y:S01]  /*0020*/  VIADD R1, R1, 0xffff2010 ;  /* 0xffff201001017836 */ /* 0x001fe20000000000 */
[----:B------:R-:W0:Y:S01]  /*0030*/  S2R R14, SR_TID.X ;  /* 0x00000000000e7919 */ /* 0x000e220000002100 */
[----:B------:R-:W2:Y:S01]  /*0040*/  LDCU UR40, c[0x0][0x3a0] ;  /* 0x00007400ff2877ac */ /* 0x000ea20008000800 */
[----:B------:R-:W-:-:S04]  /*0050*/  UMOV UR6, 0x400 ;  /* 0x0000040000067882 */ /* 0x000fc80000000000 */
[----:B------:R-:W3:Y:S01]  /*0060*/  S2UR UR7, SR_CgaCtaId ;  /* 0x00000000000779c3 */ /* 0x000ee20000008800 */
[----:B------:R-:W4:Y:S01]  /*0070*/  LDCU.64 UR4, c[0x0][0x358] ;  /* 0x00006b00ff0477ac */ /* 0x000f220008000a00 */
[----:B--2---:R-:W-:Y:S01]  /*0080*/  UIADD3 UR40, UPT, UPT, UR40, 0x3f, URZ ;  /* 0x0000003f28287890 */ /* 0x004fe2000fffe0ff */
[----:B-1----:R-:W-:-:S03]  /*0090*/  VIADD R0, R5, 0x1ff ;  /* 0x000001ff05007836 */ /* 0x002fc60000000000 */
[----:B------:R-:W-:Y:S02]  /*00a0*/  UISETP.GT.AND UP0, UPT, UR40, 0x3f, UPT ;  /* 0x0000003f2800788c */ /* 0x000fe4000bf04270 */
[----:B------:R-:W-:Y:S01]  /*00b0*/  SHF.R.S32.HI R3, RZ, 0x1f, R0 ;  /* 0x0000001fff037819 */ /* 0x000fe20000011400 */
[----:B---3--:R-:W-:-:S03]  /*00c0*/  ULEA UR6, UR7, UR6, 0x18 ;  /* 0x0000000607067291 */ /* 0x008fc6000f8ec0ff */
[----:B------:R-:W-:Y:S02]  /*00d0*/  LEA.HI R3, R3, R0, RZ, 0x9 ;  /* 0x0000000003037211 */ /* 0x000fe400078f48ff */
[----:B0-----:R-:W-:Y:S02]  /*00e0*/  LOP3.LUT R16, R14, 0x3f, RZ, 0xc0, !PT ;  /* 0x0000003f0e107812 */ /* 0x001fe400078ec0ff */
[----:B------:R-:W-:Y:S02]  /*00f0*/  SHF.R.S32.HI R0, RZ, 0x9, R3 ;  /* 0x00000009ff007819 */ /* 0x000fe40000011403 */
[----:B------:R-:W0:Y:S03]  /*0100*/  S2R R3, SR_CTAID.X ;  /* 0x0000000000037919 */ /* 0x000e260000002500 */
[----:B------:R-:W-:-:S05]  /*0110*/  IMAD.SHL.U32 R0, R0, 0x8, RZ ;  /* 0x0000000800007824 */ /* 0x000fca00078e00ff */
[-C--:B------:R-:W-:Y:S02]  /*0120*/  IABS R9, R0.reuse ;  /* 0x0000000000097213 */ /* 0x080fe40000000000 */
[----:B------:R-:W-:Y:S02]  /*0130*/  IABS R12, R0 ;  /* 0x00000000000c7213 */ /* 0x000fe40000000000 */
[----:B------:R-:W1:Y:S08]  /*0140*/  I2F.RP R2, R9 ;  /* 0x0000000900027306 */ /* 0x000e700000209400 */
[----:B-1----:R-:W1:Y:S01]  /*0150*/  MUFU.RCP R2, R2 ;  /* 0x0000000200027308 */ /* 0x002e620000001000 */
[----:B0-----:R-:W-:Y:S01]  /*0160*/  IABS R10, R3 ;  /* 0x00000003000a7213 */ /* 0x001fe20000000000 */
[----:B-1----:R-:W-:-:S02]  /*0170*/  VIADD R6, R2, 0xffffffe ;  /* 0x0ffffffe02067836 */ /* 0x002fc40000000000 */
[----:B------:R-:W-:-:S04]  /*0180*/  IMAD.MOV R2, RZ, RZ, -R12 ;  /* 0x000000ffff027224 */ /* 0x000fc800078e0a0c */
[----:B------:R0:W1:Y:S02]  /*0190*/  F2I.FTZ.U32.TRUNC.NTZ R7, R6 ;  /* 0x0000000600077305 */ /* 0x000064000021f000 */
[----:B0-----:R-:W-:Y:S02]  /*01a0*/  IMAD.MOV.U32 R6, RZ, RZ, RZ ;  /* 0x000000ffff067224 */ /* 0x001fe400078e00ff */
[----:B-1----:R-:W-:-:S04]  /*01b0*/  IMAD.MOV R8, RZ, RZ, -R7 ;  /* 0x000000ffff087224 */ /* 0x002fc800078e0a07 */
[----:B------:R-:W-:Y:S02]  /*01c0*/  IMAD R11, R8, R9, RZ ;  /* 0x00000009080b7224 */ /* 0x000fe400078e02ff */
[----:B------:R-:W-:Y:S02]  /*01d0*/  IMAD.MOV.U32 R8, RZ, RZ, R10 ;  /* 0x000000ffff087224 */ /* 0x000fe400078e000a */
[----:B------:R-:W-:-:S06]  /*01e0*/  IMAD.HI.U32 R7, R7, R11, R6 ;  /* 0x0000000b07077227 */ /* 0x000fcc00078e0006 */
[----:B------:R-:W-:-:S04]  /*01f0*/  IMAD.HI.U32 R7, R7, R8, RZ ;  /* 0x0000000807077227 */ /* 0x000fc800078e00ff */
[----:B------:R-:W-:-:S05]  /*0200*/  IMAD R2, R7, R2, R8 ;  /* 0x0000000207027224 */ /* 0x000fca00078e0208 */
[----:B------:R-:W-:-:S13]  /*0210*/  ISETP.GT.U32.AND P1, PT, R9, R2, PT ;  /* 0x000000020900720c */ /* 0x000fda0003f24070 */
[----:B------:R-:W-:Y:S02]  /*0220*/  @!P1 IMAD.IADD R2, R2, 0x1, -R9 ;  /* 0x0000000102029824 */ /* 0x000fe400078e0a09 */
[----:B------:R-:W-:Y:S01]  /*0230*/  @!P1 VIADD R7, R7, 0x1 ;  /* 0x0000000107079836 */ /* 0x000fe20000000000 */
[----:B------:R-:W-:Y:S02]  /*0240*/  ISETP.NE.AND P1, PT, R0, RZ, PT ;  /* 0x000000ff0000720c */ /* 0x000fe40003f25270 */
[----:B------:R-:W-:Y:S02]  /*0250*/  ISETP.GE.U32.AND P0, PT, R2, R9, PT ;  /* 0x000000090200720c */ /* 0x000fe40003f06070 */
[----:B------:R-:W-:-:S04]  /*0260*/  LOP3.LUT R2, R3, R0, RZ, 0x3c, !PT ;  /* 0x0000000003027212 */ /* 0x000fc800078e3cff */
[----:B------:R-:W-:Y:S01]  /*0270*/  ISETP.GE.AND P2, PT, R2, RZ, PT ;  /* 0x000000ff0200720c */ /* 0x000fe20003f46270 */
[----:B------:R-:W-:-:S06]  /*0280*/  VIADD R2, R4, 0xff ;  /* 0x000000ff04027836 */ /* 0x000fcc0000000000 */
[----:B------:R-:W-:-:S04]  /*0290*/  @P0 VIADD R7, R7, 0x1 ;  /* 0x0000000107070836 */ /* 0x000fc80000000000 */
[----:B------:R-:W-:Y:S01]  /*02a0*/  IMAD.MOV.U32 R6, RZ, RZ, R7 ;  /* 0x000000ffff067224 */ /* 0x000fe200078e0007 */
[----:B------:R-:W-:-:S03]  /*02b0*/  SHF.R.S32.HI R7, RZ, 0x1f, R2 ;  /* 0x0000001fff077819 */ /* 0x000fc60000011402 */
[----:B------:R-:W-:Y:S01]  /*02c0*/  @!P2 IMAD.MOV R6, RZ, RZ, -R6 ;  /* 0x000000ffff06a224 */ /* 0x000fe200078e0a06 */
[----:B------:R-:W-:Y:S02]  /*02d0*/  @!P1 LOP3.LUT R6, RZ, R0, RZ, 0x33, !PT ;  /* 0x00000000ff069212 */ /* 0x000fe400078e33ff */
[----:B------:R-:W-:-:S03]  /*02e0*/  LEA.HI R7, R7, R2, RZ, 0x8 ;  /* 0x0000000207077211 */ /* 0x000fc600078f40ff */
[----:B------:R-:W-:Y:S02]  /*02f0*/  IMAD.SHL.U32 R2, R6, 0x8, RZ ;  /* 0x0000000806027824 */ /* 0x000fe400078e00ff */
[----:B------:R-:W-:-:S03]  /*0300*/  IMAD.MOV R6, RZ, RZ, -R6 ;  /* 0x000000ffff067224 */ /* 0x000fc600078e0a06 */
[----:B------:R-:W-:Y:S01]  /*0310*/  LEA.HI.SX32 R7, R7, -R2, 0x18 ;  /* 0x8000000207077211 */ /* 0x000fe200078fc2ff */
[----:B------:R-:W-:Y:S02]  /*0320*/  IMAD R15, R0, R6, R3 ;  /* 0x00000006000f7224 */ /* 0x000fe400078e0203 */
[----:B------:R-:W-:Y:S01]  /*0330*/  IMAD.MOV.U32 R6, RZ, RZ, RZ ;  /* 0x000000ffff067224 */ /* 0x000fe200078e00ff */
[----:B------:R-:W-:Y:S02]  /*0340*/  VIMNMX R8, PT, PT, R7, 0x8, PT ;  /* 0x0000000807087848 */ /* 0x000fe40003fe0100 */
[----:B------:R-:W-:Y:S02]  /*0350*/  IABS R13, R15 ;  /* 0x0000000f000d7213 */ /* 0x000fe40000000000 */
[----:B------:R-:W-:-:S04]  /*0360*/  IABS R11, R8 ;  /* 0x00000008000b7213 */ /* 0x000fc80000000000 */
[----:B------:R-:W0:Y:S08]  /*0370*/  I2F.RP R9, R11 ;  /* 0x0000000b00097306 */ /* 0x000e300000209400 */
[----:B0-----:R-:W0:Y:S02]  /*0380*/  MUFU.RCP R9, R9 ;  /* 0x0000000900097308 */ /* 0x001e240000001000 */
[----:B0-----:R-:W-:-:S06]  /*0390*/  VIADD R7, R9, 0xffffffe ;  /* 0x0ffffffe09077836 */ /* 0x001fcc0000000000 */
[----:B------:R-:W0:Y:S02]  /*03a0*/  F2I.FTZ.U32.TRUNC.NTZ R7, R7 ;  /* 0x0000000700077305 */ /* 0x000e24000021f000 */
[----:B0-----:R-:W-:-:S04]  /*03b0*/  IMAD.MOV R10, RZ, RZ, -R7 ;  /* 0x000000ffff0a7224 */ /* 0x001fc800078e0a07 */
[----:B------:R-:W-:-:S04]  /*03c0*/  IMAD.MOV.U32 R0, RZ, RZ, R10 ;  /* 0x000000ffff007224 */ /* 0x000fc800078e000a */
[----:B------:R-:W-:Y:S01]  /*03d0*/  IMAD R3, R0, R11, RZ ;  /* 0x0000000b00037224 */ /* 0x000fe200078e02ff */
[----:B------:R-:W-:-:S03]  /*03e0*/  IABS R0, R8 ;  /* 0x0000000800007213 */ /* 0x000fc60000000000 */
[----:B------:R-:W-:-:S04]  /*03f0*/  IMAD.HI.U32 R6, R7, R3, R6 ;  /* 0x0000000307067227 */ /* 0x000fc800078e0006 */
[----:B------:R-:W-:Y:S02]  /*0400*/  IMAD.MOV R0, RZ, RZ, -R0 ;  /* 0x000000ffff007224 */ /* 0x000fe400078e0a00 */
        /* <DEDUP_REMOVED lines=8> */
[----:B------:R-:W-:-:S07]  /*0490*/  ISETP.GE.AND P2, PT, R0, RZ, PT ;  /* 0x000000ff0000720c */ /* 0x000fce0003f46270 */
[----:B------:R-:W-:-:S06]  /*04a0*/  @P0 VIADD R6, R6, 0x1 ;  /* 0x0000000106060836 */ /* 0x000fcc0000000000 */
[----:B------:R-:W-:Y:S01]  /*04b0*/  @!P2 IMAD.MOV R6, RZ, RZ, -R6 ;  /* 0x000000ffff06a224 */ /* 0x000fe200078e0a06 */
[----:B------:R-:W-:-:S05]  /*04c0*/  @!P1 LOP3.LUT R6, RZ, R8, RZ, 0x33, !PT ;  /* 0x00000008ff069212 */ /* 0x000fca00078e33ff */
[----:B------:R-:W-:Y:S02]  /*04d0*/  IMAD.MOV R3, RZ, RZ, -R6 ;  /* 0x000000ffff037224 */ /* 0x000fe400078e0a06 */
[----:B------:R-:W-:Y:S02]  /*04e0*/  IMAD.SHL.U32 R20, R6, 0x200, RZ ;  /* 0x0000020006147824 */ /* 0x000fe400078e00ff */
[----:B------:R-:W-:Y:S02]  /*04f0*/  IMAD R3, R8, R3, R15 ;  /* 0x0000000308037224 */ /* 0x000fe400078e020f */
[----:B------:R-:W-:Y:S01]  /*0500*/  VIADD R6, R20, 0x1 ;  /* 0x0000000114067836 */ /* 0x000fe20000000000 */
[----:B------:R-:W-:Y:S01]  /*0510*/  STL [R1+0xa0], R20 ;  /* 0x0000a01401007387 */ /* 0x000fe20000100800 */
[----:B------:R-:W-:Y:S02]  /*0520*/  IMAD.IADD R0, R2, 0x1, R3 ;  /* 0x0000000102007824 */ /* 0x000fe400078e0203 */
[C---:B------:R-:W-:Y:S01]  /*0530*/  VIADD R3, R20.reuse, 0x2 ;  /* 0x0000000214037836 */ /* 0x040fe20000000000 */
[----:B------:R0:W-:Y:S01]  /*0540*/  STL [R1+0xa60], R6 ;  /* 0x000a600601007387 */ /* 0x0001e20000100800 */
[----:B------:R-:W-:-:S02]  /*0550*/  VIADD R2, R20, 0x3 ;  /* 0x0000000314027836 */ /* 0x000fc40000000000 */
[C---:B------:R-:W-:Y:S01]  /*0560*/  VIADD R15, R20.reuse, 0x1a8 ;  /* 0x000001a8140f7836 */ /* 0x040fe20000000000 */
[----:B------:R1:W-:Y:S01]  /*0570*/  STL [R1+0xa5c], R3 ;  /* 0x000a5c0301007387 */ /* 0x0003e20000100800 */
[C---:B------:R-:W-:Y:S02]  /*0580*/  VIADD R29, R20.reuse, 0x1ef ;  /* 0x000001ef141d7836 */ /* 0x040fe40000000000 */
[C---:B------:R-:W-:Y:S01]  /*0590*/  VIADD R28, R20.reuse, 0x1f0 ;  /* 0x000001f0141c7836 */ /* 0x040fe20000000000 */
[----:B------:R2:W-:Y:S01]  /*05a0*/  STL [R1+0xa6c], R2 ;  /* 0x000a6c0201007387 */ /* 0x0005e20000100800 */
[C---:B------:R-:W-:Y:S02]  /*05b0*/  VIADD R27, R20.reuse, 0x1f1 ;  /* 0x000001f1141b7836 */ /* 0x040fe40000000000 */
[C---:B0-----:R-:W-:Y:S02]  /*05c0*/  VIADD R6, R20.reuse, 0x4 ;  /* 0x0000000414067836 */ /* 0x041fe40000000000 */
[----:B------:R-:W-:-:S02]  /*05d0*/  VIADD R19, R20, 0x1f2 ;  /* 0x000001f214137836 */ /* 0x000fc40000000000 */
[C---:B-1----:R-:W-:Y:S01]  /*05e0*/  VIADD R3, R20.reuse, 0x5 ;  /* 0x0000000514037836 */ /* 0x042fe20000000000 */
[----:B------:R0:W-:Y:S01]  /*05f0*/  STL [R1+0xa68], R6 ;  /* 0x000a680601007387 */ /* 0x0001e20000100800 */
[C---:B------:R-:W-:Y:S02]  /*0600*/  VIADD R18, R20.reuse, 0x1f3 ;  /* 0x000001f314127836 */ /* 0x040fe40000000000 */
[C---:B--2---:R-:W-:Y:S01]  /*0610*/  VIADD R2, R20.reuse, 0x6 ;  /* 0x0000000614027836 */ /* 0x044fe20000000000 */
[----:B------:R1:W-:Y:S01]  /*0620*/  STL [R1+0xa64], R3 ;  /* 0x000a640301007387 */ /* 0x0003e20000100800 */
[C---:B------:R-:W-:Y:S02]  /*0630*/  VIADD R17, R20.reuse, 0x1f4 ;  /* 0x000001f414117836 */ /* 0x040fe40000000000 */
[C---:B------:R-:W-:Y:S01]  /*0640*/  VIADD R13, R20.reuse, 0x1f6 ;  /* 0x000001f6140d7836 */ /* 0x040fe20000000000 */
[----:B------:R2:W-:Y:S01]  /*0650*/  STL [R1+0xa58], R2 ;  /* 0x000a580201007387 */ /* 0x0005e20000100800 */
[----:B------:R-:W-:-:S02]  /*0660*/  VIADD R12, R20, 0x1f7 ;  /* 0x000001f7140c7836 */ /* 0x000fc40000000000 */
[C---:B0-----:R-:W-:Y:S02]  /*0670*/  VIADD R6, R20.reuse, 0x7 ;  /* 0x0000000714067836 */ /* 0x041fe40000000000 */
[C---:B------:R-:W-:Y:S02]  /*0680*/  VIADD R11, R20.reuse, 0x1f8 ;  /* 0x000001f8140b7836 */ /* 0x040fe40000000000 */
[C---:B-1----:R-:W-:Y:S01]  /*0690*/  VIADD R3, R20.reuse, 0x8 ;  /* 0x0000000814037836 */ /* 0x042fe20000000000 */
[----:B------:R0:W-:Y:S01]  /*06a0*/  STL [R1+0xa54], R6 ;  /* 0x000a540601007387 */ /* 0x0001e20000100800 */
[C---:B------:R-:W-:Y:S02]  /*06b0*/  VIADD R10, R20.reuse, 0x1fa ;  /* 0x000001fa140a7836 */ /* 0x040fe40000000000 */
[C---:B--2---:R-:W-:Y:S01]  /*06c0*/  VIADD R2, R20.reuse, 0x9 ;  /* 0x0000000914027836 */ /* 0x044fe20000000000 */
[----:B------:R1:W-:Y:S01]  /*06d0*/  STL [R1+0xa50], R3 ;  /* 0x000a500301007387 */ /* 0x0003e20000100800 */
[----:B------:R-:W-:-:S02]  /*06e0*/  VIADD R9, R20, 0x1fb ;  /* 0x000001fb14097836 */ /* 0x000fc40000000000 */
[C---:B------:R-:W-:Y:S01]  /*06f0*/  VIADD R8, R20.reuse, 0x1fc ;  /* 0x000001fc14087836 */ /* 0x040fe20000000000 */
[----:B------:R2:W-:Y:S01]  /*0700*/  STL [R1+0xa4c], R2 ;  /* 0x000a4c0201007387 */ /* 0x0005e20000100800 */
[C---:B------:R-:W-:Y:S02]  /*0710*/  VIADD R7, R20.reuse, 0x1fd ;  /* 0x000001fd14077836 */ /* 0x040fe40000000000 */
[C---:B0-----:R-:W-:Y:S02]  /*0720*/  VIADD R6, R20.reuse, 0xa ;  /* 0x0000000a14067836 */ /* 0x041fe40000000000 */
[----:B-1----:R-:W-:-:S03]  /*0730*/  VIADD R3, R20, 0xb ;  /* 0x0000000b14037836 */ /* 0x002fc60000000000 */
[----:B------:R0:W-:Y:S01]  /*0740*/  STL [R1+0xa48], R6 ;  /* 0x000a480601007387 */ /* 0x0001e20000100800 */
[----:B--2---:R-:W-:-:S03]  /*0750*/  VIADD R2, R20, 0xc ;  /* 0x0000000c14027836 */ /* 0x004fc60000000000 */
[----:B------:R1:W-:Y:S04]  /*0760*/  STL [R1+0xa44], R3 ;  /* 0x000a440301007387 */ /* 0x0003e80000100800 */
[----:B------:R2:W-:Y:S01]  /*0770*/  STL [R1+0xa40], R2 ;  /* 0x000a400201007387 */ /* 0x0005e20000100800 */
        /* <DEDUP_REMOVED lines=826> */
[----:B------:R-:W-:Y:S04]  /*3b20*/  STL [R1+0x4d04], R15 ;  /* 0x004d040f01007387 */ /* 0x000fe80000100800 */
[----:B------:R1:W-:Y:S01]  /*3b30*/  STL [R1+0x4cfc], R3 ;  /* 0x004cfc0301007387 */ /* 0x0003e20000100800 */
[----:B0-----:R-:W-:-:S03]  /*3b40*/  VIADD R6, R20, 0x1ae ;  /* 0x000001ae14067836 */ /* 0x001fc60000000000 */
[----:B------:R0:W-:Y:S01]  /*3b50*/  STL [R1+0x4cf8], R2 ;  /* 0x004cf80201007387 */ /* 0x0001e20000100800 */
[C---:B-1----:R-:W-:Y:S02]  /*3b60*/  VIADD R3, R20.reuse, 0x1ac ;  /* 0x000001ac14037836 */ /* 0x042fe40000000000 */
[----:B0-----:R-:W-:-:S03]  /*3b70*/  VIADD R2, R20, 0x1ad ;  /* 0x000001ad14027836 */ /* 0x001fc60000000000 */
[----:B------:R0:W-:Y:S04]  /*3b80*/  STL [R1+0x4e1c], R3 ;  /* 0x004e1c0301007387 */ /* 0x0001e80000100800 */
        /* <DEDUP_REMOVED lines=104> */
[----:B0-----:R-:W-:Y:S02]  /*4210*/  VIADD R3, R20, 0x1e2 ;  /* 0x000001e214037836 */ /* 0x001fe40000000000 */
[----:B-1----:R-:W-:-:S03]  /*4220*/  IMAD R2, R0, 0x100, R16 ;  /* 0x0000010000027824 */ /* 0x002fc600078e0210 */
[----:B------:R0:W-:Y:S01]  /*4230*/  STL [R1+0x34], R3 ;  /* 0x0000340301007387 */ /* 0x0001e20000100800 */
[C---:B------:R-:W-:Y:S02]  /*4240*/  VIADD R0, R20.reuse, 0x1e5 ;  /* 0x000001e514007836 */ /* 0x040fe40000000000 */
[C---:B--2---:R-:W-:Y:S02]  /*4250*/  VIADD R6, R20.reuse, 0x1e3 ;  /* 0x000001e314067836 */ /* 0x044fe40000000000 */
[----:B------:R-:W-:-:S03]  /*4260*/  VIADD R16, R20, 0x1f5 ;  /* 0x000001f514107836 */ /* 0x000fc60000000000 */
[----:B------:R1:W-:Y:S01]  /*4270*/  STL [R1+0x30], R6 ;  /* 0x0000300601007387 */ /* 0x0003e20000100800 */
[----:B0-----:R-:W-:-:S03]  /*4280*/  VIADD R3, R20, 0x1e4 ;  /* 0x000001e414037836 */ /* 0x001fc60000000000 */
[----:B------:R-:W-:Y:S04]  /*4290*/  STL [R1+0x2e30], R2 ;  /* 0x002e300201007387 */ /* 0x000fe80000100800 */
[----:B------:R0:W-:Y:S01]  /*42a0*/  STL [R1+0x2c], R3 ;  /* 0x00002c0301007387 */ /* 0x0001e20000100800 */
[----:B-1----:R-:W-:-:S03]  /*42b0*/  VIADD R6, R20, 0x1e6 ;  /* 0x000001e614067836 */ /* 0x002fc60000000000 */
        /* <DEDUP_REMOVED lines=18> */
[----:B------:R1:W-:Y:S01]  /*43e0*/  STL [R1], R0 ;  /* 0x0000000001007387 */ /* 0x0003e20000100800 */
[----:B0-----:R-:W-:Y:S02]  /*43f0*/  VIADD R3, R2, 0x80 ;  /* 0x0000008002037836 */ /* 0x001fe40000000000 */
[----:B-1----:R-:W-:-:S05]  /*4400*/  VIADD R0, R20, 0x1f9 ;  /* 0x000001f914007836 */ /* 0x002fca0000000000 */
[----:B------:R0:W-:Y:S02]  /*4410*/  STL [R1+0x8], R0 ;  /* 0x0000080001007387 */ /* 0x0001e40000100800 */
[----:B0-----:R-:W-:Y:S02]  /*4420*/  VIADD R0, R20, 0x1ff ;  /* 0x000001ff14007836 */ /* 0x001fe40000000000 */
[C---:B------:R-:W-:Y:S02]  /*4430*/  VIADD R20, R2.reuse, 0x40 ;  /* 0x0000004002147836 */ /* 0x040fe40000000000 */
[----:B------:R-:W-:-:S03]  /*4440*/  VIADD R2, R2, 0xc0 ;  /* 0x000000c002027836 */ /* 0x000fc60000000000 */
[----:B------:R0:W-:Y:S04]  /*4450*/  STL [R1+0x2e3c], R20 ;  /* 0x002e3c1401007387 */ /* 0x0001e80000100800 */
[----:B------:R0:W-:Y:S04]  /*4460*/  STL [R1+0x2e34], R2 ;  /* 0x002e340201007387 */ /* 0x0001e80000100800 */
[----:B------:R0:W-:Y:S01]  /*4470*/  STL [R1+0x2e38], R3 ;  /* 0x002e380301007387 */ /* 0x0001e20000100800 */
[----:B----4-:R-:W-:Y:S05]  /*4480*/  BRA.U UP0, `(.L_x_0) ;  /* 0x00000081000c7547 */ /* 0x010fea000b800000 */
[----:B------:R-:W-:Y:S01]  /*4490*/  IMAD.SHL.U32 R0, R14, 0x10, RZ ;  /* 0x000000100e007824 */ /* 0x000fe200078e00ff */
[----:B------:R2:W-:Y:S04]  /*44a0*/  STL [R1+0xb0], RZ ;  /* 0x0000b0ff01007387 */ /* 0x0005e80000100800 */
[----:B------:R2:W-:Y:S04]  /*44b0*/  STL [R1+0x5718], R0 ;  /* 0x0057180001007387 */ /* 0x0005e80000100800 */
[----:B------:R2:W-:Y:S04]  /*44c0*/  STL [R1+0xb4], RZ ;  /* 0x0000b4ff01007387 */ /* 0x0005e80000100800 */
        /* <DEDUP_REMOVED lines=2045> */
[----:B------:R2:W-:Y:S01]  /*c4a0*/  STL [R1+0xa3c], RZ ;  /* 0x000a3cff01007387 */ /* 0x0005e20000100800 */
[----:B------:R-:W-:Y:S05]  /*c4b0*/  BRA `(.L_x_1) ;  /* 0x00000e6c00947947 */ /* 0x000fea0003800000 */
.L_x_0:
[----:B------:R1:W-:Y:S01]  /*c4c0*/  STL [R1+0x59c8], R19 ;  /* 0x0059c81301007387 */ /* 0x0003e20000100800 */
[----:B0-----:R-:W-:Y:S01]  /*c4d0*/  IABS R3, R4 ;  /* 0x0000000400037213 */ /* 0x001fe20000000000 */
[----:B------:R-:W0:Y:S01]  /*c4e0*/  LDCU UR45, c[0x0][0x3ac] ;  /* 0x00007580ff2d77ac */ /* 0x000e220008000800 */
[----:B------:R-:W-:Y:S02]  /*c4f0*/  IABS R2, R5 ;  /* 0x0000000500027213 */ /* 0x000fe40000000000 */
[----:B------:R-:W-:Y:S01]  /*c500*/  ISETP.GE.AND P6, PT, R0, RZ, PT ;  /* 0x000000ff0000720c */ /* 0x000fe20003fc6270 */
[----:B------:R-:W2:Y:S01]  /*c510*/  LDCU.128 UR24, c[0x0][0x380] ;  /* 0x00007000ff1877ac */ /* 0x000ea20008000c00 */
[----:B-1----:R-:W3:Y:S01]  /*c520*/  LDL R19, [R1+0x2e30] ;  /* 0x002e300001137983 */ /* 0x002ee20000100800 */
[----:B------:R-:W-:Y:S01]  /*c530*/  ISETP.GE.AND P5, PT, R6, RZ, PT ;  /* 0x000000ff0600720c */ /* 0x000fe20003fa6270 */
[----:B------:R-:W1:Y:S02]  /*c540*/  LDCU UR43, c[0x0][0x3b0] ;  /* 0x00007600ff2b77ac */ /* 0x000e640008000800 */
[----:B------:R4:W-:Y:S01]  /*c550*/  STL [R1+0x59c4], R27 ;  /* 0x0059c41b01007387 */ /* 0x0009e20000100800 */
[----:B------:R-:W5:Y:S01]  /*c560*/  LDCU UR44, c[0x0][0x3a4] ;  /* 0x00007480ff2c77ac */ /* 0x000f620008000800 */
[----:B------:R-:W0:Y:S02]  /*c570*/  LDCU UR7, c[0x0][0x3a8] ;  /* 0x00007500ff0777ac */ /* 0x000e240008000800 */
[----:B----4-:R-:W4:Y:S01]  /*c580*/  LDL R27, [R1+0x2e3c] ;  /* 0x002e3c00011b7983 */ /* 0x010f220000100800 */
[----:B------:R-:W0:Y:S03]  /*c590*/  LDCU UR8, c[0x0][0x3a8] ;  /* 0x00007500ff0877ac */ /* 0x000e260008000800 */
[----:B------:R1:W-:Y:S01]  /*c5a0*/  STL [R1+0x59c0], R28 ;  /* 0x0059c01c01007387 */ /* 0x0003e20000100800 */
[----:B------:R-:W0:Y:S01]  /*c5b0*/  LDCU UR9, c[0x0][0x3a8] ;  /* 0x00007500ff0977ac */ /* 0x000e220008000800 */
[----:B------:R-:W0:Y:S01]  /*c5c0*/  LDCU UR10, c[0x0][0x3a8] ;  /* 0x00007500ff0a77ac */ /* 0x000e220008000800 */
[----:B------:R-:W0:Y:S01]  /*c5d0*/  LDCU UR11, c[0x0][0x3a8] ;  /* 0x00007500ff0b77ac */ /* 0x000e220008000800 */
[----:B-1----:R-:W2:Y:S01]  /*c5e0*/  LDL R28, [R1+0x2e38] ;  /* 0x002e3800011c7983 */ /* 0x002ea20000100800 */
[----:B------:R-:W1:Y:S01]  /*c5f0*/  I2F.RP R14, R3 ;  /* 0x00000003000e7306 */ /* 0x000e620000209400 */
[----:B------:R-:W0:Y:S02]  /*c600*/  LDCU UR12, c[0x0][0x3a8] ;  /* 0x00007500ff0c77ac */ /* 0x000e240008000800 */
[----:B------:R5:W-:Y:S01]  /*c610*/  STL [R1+0x59bc], R29 ;  /* 0x0059bc1d01007387 */ /* 0x000be20000100800 */
[----:B------:R-:W0:Y:S01]  /*c620*/  LDCU UR13, c[0x0][0x3a8] ;  /* 0x00007500ff0d77ac */ /* 0x000e220008000800 */
[----:B------:R-:W0:Y:S02]  /*c630*/  LDCU UR14, c[0x0][0x3a8] ;  /* 0x00007500ff0e77ac */ /* 0x000e240008000800 */
[----:B-----5:R-:W5:Y:S01]  /*c640*/  LDL R29, [R1+0x2e34] ;  /* 0x002e3400011d7983 */ /* 0x020f620000100800 */
[----:B------:R-:W0:Y:S01]  /*c650*/  I2F.RP R21, R2 ;  /* 0x0000000200157306 */ /* 0x000e220000209400 */
[----:B------:R-:W0:Y:S02]  /*c660*/  LDCU UR15, c[0x0][0x3a8] ;  /* 0x00007500ff0f77ac */ /* 0x000e240008000800 */
[----:B------:R1:W-:Y:S01]  /*c670*/  STL [R1+0x58a0], R5 ;  /* 0x0058a00501007387 */ /* 0x0003e20000100800 */
[----:B------:R-:W2:Y:S04]  /*c680*/  LDCU UR16, c[0x0][0x3a8] ;  /* 0x00007500ff1077ac */ /* 0x000ea80008000800 */
[----:B-1----:R-:W1:Y:S01]  /*c690*/  MUFU.RCP R14, R14 ;  /* 0x0000000e000e7308 */ /* 0x002e620000001000 */
[----:B------:R-:W2:Y:S01]  /*c6a0*/  LDCU UR17, c[0x0][0x3a8] ;  /* 0x00007500ff1177ac */ /* 0x000ea20008000800 */
[----:B------:R-:W-:Y:S01]  /*c6b0*/  IMAD.MOV.U32 R5, RZ, RZ, R15 ;  /* 0x000000ffff057224 */ /* 0x000fe200078e000f */
[----:B------:R-:W2:Y:S05]  /*c6c0*/  LDCU UR18, c[0x0][0x3a8] ;  /* 0x00007500ff1277ac */ /* 0x000eaa0008000800 */
[----:B0-----:R-:W0:Y:S01]  /*c6d0*/  MUFU.RCP R21, R21 ;  /* 0x0000001500157308 */ /* 0x001e220000001000 */
[----:B------:R-:W2:Y:S01]  /*c6e0*/  LDCU UR19, c[0x0][0x3a8] ;  /* 0x00007500ff1377ac */ /* 0x000ea20008000800 */
[----:B------:R-:W2:Y:S01]  /*c6f0*/  LDCU UR20, c[0x0][0x3a8] ;  /* 0x00007500ff1477ac */ /* 0x000ea20008000800 */
[----:B-1----:R-:W-:Y:S01]  /*c700*/  VIADD R14, R14, 0xffffffe ;  /* 0x0ffffffe0e0e7836 */ /* 0x002fe20000000000 */
[----:B------:R-:W1:Y:S04]  /*c710*/  LDCU UR21, c[0x0][0x3a8] ;  /* 0x00007500ff1577ac */ /* 0x000e680008000800 */
[----:B------:R-:W1:Y:S01]  /*c720*/  F2I.FTZ.U32.TRUNC.NTZ R15, R14 ;  /* 0x0000000e000f7305 */ /* 0x000e62000021f000 */
[----:B------:R-:W2:Y:S01]  /*c730*/  LDCU UR22, c[0x0][0x3a8] ;  /* 0x00007500ff1677ac */ /* 0x000ea20008000800 */
[----:B0-----:R-:W-:Y:S01]  /*c740*/  VIADD R21, R21, 0xffffffe ;  /* 0x0ffffffe15157836 */ /* 0x001fe20000000000 */
[----:B------:R-:W0:Y:S01]  /*c750*/  LDCU UR23, c[0x0][0x3a8] ;  /* 0x00007500ff1777ac */ /* 0x000e220008000800 */
[----:B------:R-:W0:Y:S01]  /*c760*/  LDCU UR28, c[0x0][0x3a8] ;  /* 0x00007500ff1c77ac */ /* 0x000e220008000800 */
[----:B------:R-:W0:Y:S01]  /*c770*/  LDCU UR29, c[0x0][0x3a8] ;  /* 0x00007500ff1d77ac */ /* 0x000e220008000800 */
[----:B-1----:R-:W-:Y:S01]  /*c780*/  IMAD.MOV R14, RZ, RZ, -R15 ;  /* 0x000000ffff0e7224 */ /* 0x002fe200078e0a0f */
[----:B------:R-:W1:Y:S03]  /*c790*/  LDCU UR30, c[0x0][0x3a8] ;  /* 0x00007500ff1e77ac */ /* 0x000e660008000800 */
[----:B------:R-:W-:-:S02]  /*c7a0*/  IMAD R22, R14, R3, RZ ;  /* 0x000000030e167224 */ /* 0x000fc400078e02ff */
[----:B------:R-:W-:Y:S01]  /*c7b0*/  IMAD.MOV.U32 R14, RZ, RZ, RZ ;  /* 0x000000ffff0e7224 */ /* 0x000fe200078e00ff */
[----:B------:R-:W0:Y:S03]  /*c7c0*/  LDCU UR31, c[0x0][0x3a8] ;  /* 0x00007500ff1f77ac */ /* 0x000e260008000800 */
[----:B------:R-:W-:Y:S01]  /*c7d0*/  IMAD.HI.U32 R22, R15, R22, R14 ;  /* 0x000000160f167227 */ /* 0x000fe200078e000e */
[----:B------:R-:W0:Y:S01]  /*c7e0*/  LDCU UR32, c[0x0][0x3a8] ;  /* 0x00007500ff2077ac */ /* 0x000e220008000800 */
[----:B------:R-:W0:Y:S01]  /*c7f0*/  F2I.FTZ.U32.TRUNC.NTZ R15, R21 ;  /* 0x00000015000f7305 */ /* 0x000e22000021f000 */
[----:B------:R-:W-:Y:S01]  /*c800*/  IABS R6, R6 ;  /* 0x0000000600067213 */ /* 0x000fe20000000000 */
[----:B------:R-:W0:Y:S01]  /*c810*/  LDCU UR33, c[0x0][0x3a8] ;  /* 0x00007500ff2177ac */ /* 0x000e220008000800 */
        /* <DEDUP_REMOVED lines=8> */
[----:B---3--:R-:W-:-:S05]  /*c8a0*/  IABS R25, R19 ;  /* 0x0000001300197213 */ /* 0x008fca0000000000 */
[----:B------:R-:W-:-:S04]  /*c8b0*/  IMAD.HI.U32 R26, R22, R25, RZ ;  /* 0x00000019161a7227 */ /* 0x000fc800078e00ff */
[----:B------:R-:W-:-:S04]  /*c8c0*/  IMAD.MOV R26, RZ, RZ, -R26 ;  /* 0x000000ffff1a7224 */ /* 0x000fc800078e0a1a */
[----:B------:R-:W-:Y:S01]  /*c8d0*/  IMAD R25, R3, R26, R25 ;  /* 0x0000001a03197224 */ /* 0x000fe200078e0219 */
[----:B----4-:R-:W-:Y:S01]  /*c8e0*/  IABS R14, R27 ;  /* 0x0000001b000e7213 */ /* 0x010fe20000000000 */
[----:B0-----:R-:W-:-:S04]  /*c8f0*/  IMAD.MOV R26, RZ, RZ, -R15 ;  /* 0x000000ffff1a7224 */ /* 0x001fc800078e0a0f */
[----:B------:R-:W-:-:S04]  /*c900*/  IMAD.HI.U32 R23, R22, R14, RZ ;  /* 0x0000000e16177227 */ /* 0x000fc800078e00ff */
[----:B------:R-:W-:Y:S01]  /*c910*/  IMAD.MOV R23, RZ, RZ, -R23 ;  /* 0x000000ffff177224 */ /* 0x000fe200078e0a17 */
[----:B--2---:R-:W-:-:S03]  /*c920*/  IABS R20, R28 ;  /* 0x0000001c00147213 */ /* 0x004fc60000000000 */
[----:B------:R-:W-:Y:S02]  /*c930*/  IMAD R23, R3, R23, R14 ;  /* 0x0000001703177224 */ /* 0x000fe400078e020e */
[----:B------:R-:W-:-:S04]  /*c940*/  IMAD.HI.U32 R24, R22, R20, RZ ;  /* 0x0000001416187227 */ /* 0x000fc800078e00ff */
[----:B------:R-:W-:-:S04]  /*c950*/  IMAD.MOV R24, RZ, RZ, -R24 ;  /* 0x000000ffff187224 */ /* 0x000fc800078e0a18 */
[C---:B------:R-:W-:Y:S01]  /*c960*/  IMAD R20, R3.reuse, R24, R20 ;  /* 0x0000001803147224 */ /* 0x040fe200078e0214 */
[----:B-----5:R-:W-:Y:S01]  /*c970*/  IABS R21, R29 ;  /* 0x0000001d00157213 */ /* 0x020fe20000000000 */
[----:B------:R-:W2:Y:S01]  /*c980*/  LDL R24, [R1+0x4d00] ;  /* 0x004d000001187983 */ /* 0x000ea20000100800 */
[----:B------:R-:W-:-:S03]  /*c990*/  ISETP.GT.U32.AND P0, PT, R3, R25, PT ;  /* 0x000000190300720c */ /* 0x000fc60003f04070 */
[----:B------:R-:W-:Y:S01]  /*c9a0*/  IMAD.HI.U32 R22, R22, R21, RZ ;  /* 0x0000001516167227 */ /* 0x000fe200078e00ff */
[----:B------:R-:W-:-:S03]  /*c9b0*/  ISETP.GT.U32.AND P1, PT, R3, R23, PT ;  /* 0x000000170300720c */ /* 0x000fc60003f24070 */
[----:B------:R-:W-:-:S04]  /*c9c0*/  IMAD.MOV R22, RZ, RZ, -R22 ;  /* 0x000000ffff167224 */ /* 0x000fc800078e0a16 */
[----:B------:R-:W-:Y:S02]  /*c9d0*/  IMAD R21, R3, R22, R21 ;  /* 0x0000001603157224 */ /* 0x000fe400078e0215 */
[----:B------:R-:W-:-:S03]  /*c9e0*/  @!P0 IMAD.IADD R25, R25, 0x1, -R3 ;  /* 0x0000000119198824 */ /* 0x000fc600078e0a03 */
[----:B------:R-:W-:Y:S01]  /*c9f0*/  ISETP.GT.U32.AND P3, PT, R3, R21, PT ;  /* 0x000000150300720c */ /* 0x000fe20003f64070 */
[----:B------:R-:W-:Y:S02]  /*ca00*/  IMAD R22, R26, R2, RZ ;  /* 0x000000021a167224 */ /* 0x000fe400078e02ff */
[----:B------:R-:W-:Y:S02]  /*ca10*/  IMAD.MOV.U32 R14, RZ, RZ, RZ ;  /* 0x000000ffff0e7224 */ /* 0x000fe400078e00ff */
[----:B------:R-:W-:Y:S01]  /*ca20*/  @!P1 IMAD.IADD R23, R23, 0x1, -R3 ;  /* 0x0000000117179824 */ /* 0x000fe200078e0a03 */
[C---:B------:R-:W-:Y:S02]  /*ca30*/  ISETP.GT.U32.AND P1, PT, R3.reuse, R25, PT ;  /* 0x000000190300720c */ /* 0x040fe40003f24070 */
[C---:B------:R-:W-:Y:S02]  /*ca40*/  ISETP.GT.U32.AND P2, PT, R3.reuse, R20, PT ;  /* 0x000000140300720c */ /* 0x040fe40003f44070 */
[----:B------:R-:W-:-:S03]  /*ca50*/  ISETP.GT.U32.AND P0, PT, R3, R23, PT ;  /* 0x000000170300720c */ /* 0x000fc60003f04070 */
[--C-:B------:R-:W-:Y:S01]  /*ca60*/  @!P3 IMAD.IADD R21, R21, 0x1, -R3.reuse ;  /* 0x000000011515b824 */ /* 0x100fe200078e0a03 */
[----:B------:R-:W-:Y:S02]  /*ca70*/  ISETP.GE.AND P4, PT, R19, RZ, PT ;  /* 0x000000ff1300720c */ /* 0x000fe40003f86270 */
[----:B------:R-:W3:Y:S02]  /*ca80*/  LDL.LU R19, [R1+0x59c8] ;  /* 0x0059c80001137983 */ /* 0x000ee40000300800 */
[----:B------:R-:W-:Y:S01]  /*ca90*/  ISETP.GT.U32.AND P3, PT, R3, R21, PT ;  /* 0x000000150300720c */ /* 0x000fe20003f64070 */
[--C-:B------:R-:W-:Y:S01]  /*caa0*/  @!P1 IMAD.IADD R25, R25, 0x1, -R3.reuse ;  /* 0x0000000119199824 */ /* 0x100fe200078e0a03 */
[----:B------:R-:W-:Y:S01]  /*cab0*/  ISETP.GE.AND P1, PT, R27, RZ, PT ;  /* 0x000000ff1b00720c */ /* 0x000fe20003f26270 */
[--C-:B------:R-:W-:Y:S01]  /*cac0*/  @!P2 IMAD.IADD R20, R20, 0x1, -R3.reuse ;  /* 0x000000011414a824 */ /* 0x100fe200078e0a03 */
[----:B------:R-:W4:Y:S01]  /*cad0*/  LDL.LU R27, [R1+0x59c4] ;  /* 0x0059c400011b7983 */ /* 0x000f220000300800 */
[----:B------:R-:W-:-:S03]  /*cae0*/  @!P0 IMAD.IADD R23, R23, 0x1, -R3 ;  /* 0x0000000117178824 */ /* 0x000fc600078e0a03 */
[----:B------:R-:W-:Y:S01]  /*caf0*/  ISETP.GT.U32.AND P2, PT, R3, R20, PT ;  /* 0x000000140300720c */ /* 0x000fe20003f44070 */
[----:B------:R-:W-:Y:S01]  /*cb00*/  @!P4 IMAD.MOV R25, RZ, RZ, -R25 ;  /* 0x000000ffff19c224 */ /* 0x000fe200078e0a19 */
[----:B------:R-:W-:Y:S02]  /*cb10*/  ISETP.GE.AND P4, PT, R28, RZ, PT ;  /* 0x000000ff1c00720c */ /* 0x000fe40003f86270 */
[----:B------:R-:W5:Y:S01]  /*cb20*/  LDL.LU R28, [R1+0x59c0] ;  /* 0x0059c000011c7983 */ /* 0x000f620000300800 */
[----:B------:R-:W-:Y:S02]  /*cb30*/  @!P3 IMAD.IADD R21, R21, 0x1, -R3 ;  /* 0x000000011515b824 */ /* 0x000fe400078e0a03 */
[----:B------:R-:W-:Y:S01]  /*cb40*/  @!P1 IMAD.MOV R23, RZ, RZ, -R23 ;  /* 0x000000ffff179224 */ /* 0x000fe200078e0a17 */
[----:B------:R-:W-:Y:S02]  /*cb50*/  ISETP.GE.AND P1, PT, R29, RZ, PT ;  /* 0x000000ff1d00720c */ /* 0x000fe40003f26270 */
[----:B------:R-:W3:Y:S03]  /*cb60*/  LDL.LU R29, [R1+0x59bc] ;  /* 0x0059bc00011d7983 */ /* 0x000ee60000300800 */
[----:B------:R-:W-:-:S04]  /*cb70*/  @!P2 IMAD.IADD R20, R20, 0x1, -R3 ;  /* 0x000000011414a824 */ /* 0x000fc800078e0a03 */
[----:B------:R-:W-:-:S04]  /*cb80*/  @!P4 IMAD.MOV R20, RZ, RZ, -R20 ;  /* 0x000000ffff14c224 */ /* 0x000fc800078e0a14 */
[----:B------:R-:W-:Y:S01]  /*cb90*/  @!P1 IMAD.MOV R21, RZ, RZ, -R21 ;  /* 0x000000ffff159224 */ /* 0x000fe200078e0a15 */
[----:B------:R-:W-:Y:S02]  /*cba0*/  ISETP.GE.AND P2, PT, R7, RZ, PT ;  /* 0x000000ff0700720c */ /* 0x000fe40003f46270 */
[----:B------:R-:W-:Y:S01]  /*cbb0*/  IABS R3, R9 ;  /* 0x0000000900037213 */ /* 0x000fe20000000000 */
[----:B--2---:R-:W-:Y:S01]  /*cbc0*/  IMAD.MOV.U32 R26, RZ, RZ, R24 ;  /* 0x000000ffff1a7224 */ /* 0x004fe200078e0018 */
[----:B------:R-:W-:Y:S01]  /*cbd0*/  IABS R24, R0 ;  /* 0x0000000000187213 */ /* 0x000fe20000000000 */
[----:B------:R-:W-:-:S04]  /*cbe0*/  IMAD.HI.U32 R0, R15, R22, R14 ;  /* 0x000000160f007227 */ /* 0x000fc800078e000e */
[----:B------:R-:W-:Y:S02]  /*cbf0*/  IMAD.MOV.U32 R22, RZ, RZ, R26 ;  /* 0x000000ffff167224 */ /* 0x000fe400078e001a */
[----:B------:R-:W-:-:S04]  /*cc00*/  IMAD.HI.U32 R15, R0, R24, RZ ;  /* 0x00000018000f7227 */ /* 0x000fc800078e00ff */
[----:B------:R-:W-:Y:S02]  /*cc10*/  IMAD.MOV.U32 R26, RZ, RZ, R6 ;  /* 0x000000ffff1a7224 */ /* 0x000fe400078e0006 */
[----:B------:R-:W-:Y:S02]  /*cc20*/  IMAD.MOV R15, RZ, RZ, -R15 ;  /* 0x000000ffff0f7224 */ /* 0x000fe400078e0a0f */
[----:B------:R-:W-:-:S04]  /*cc30*/  IMAD.HI.U32 R6, R0, R26, RZ ;  /* 0x0000001a00067227 */ /* 0x000fc800078e00ff */
[----:B------:R-:W-:Y:S02]  /*cc40*/  IMAD R15, R2, R15, R24 ;  /* 0x0000000f020f7224 */ /* 0x000fe400078e0218 */
[----:B------:R-:W-:-:S03]  /*cc50*/  IMAD.MOV R6, RZ, RZ, -R6 ;  /* 0x000000ffff067224 */ /* 0x000fc600078e0a06 */
[C---:B------:R-:W-:Y:S01]  /*cc60*/  ISETP.GT.U32.AND P0, PT, R2.reuse, R15, PT ;  /* 0x0000000f0200720c */ /* 0x040fe20003f04070 */
[----:B------:R-:W-:-:S05]  /*cc70*/  IMAD R6, R2, R6, R26 ;  /* 0x0000000602067224 */ /* 0x000fca00078e021a */
[----:B------:R-:W-:Y:S01]  /*cc80*/  ISETP.GT.U32.AND P3, PT, R2, R6, PT ;  /* 0x000000060200720c */ /* 0x000fe20003f64070 */
[----:B------:R-:W-:-:S04]  /*cc90*/  IMAD.MOV.U32 R24, RZ, RZ, R22 ;  /* 0x000000ffff187224 */ /* 0x000fc800078e0016 */
[----:B------:R-:W-:Y:S01]  /*cca0*/  IMAD.MOV.U32 R26, RZ, RZ, R24 ;  /* 0x000000ffff1a7224 */ /* 0x000fe200078e0018 */
[----:B------:R-:W-:Y:S01]  /*ccb0*/  LOP3.LUT R24, RZ, R4, RZ, 0x33, !PT ;  /* 0x00000004ff187212 */ /* 0x000fe200078e33ff */
[----:B------:R-:W-:Y:S01]  /*ccc0*/  @!P0 IMAD.IADD R15, R15, 0x1, -R2 ;  /* 0x000000010f0f8824 */ /* 0x000fe200078e0a02 */
[----:B------:R-:W-:-:S04]  /*ccd0*/  ISETP.NE.AND P0, PT, R4, RZ, PT ;  /* 0x000000ff0400720c */ /* 0x000fc80003f05270 */
[----:B------:R-:W-:Y:S01]  /*cce0*/  SEL R25, R24, R25, !P0 ;  /* 0x0000001918197207 */ /* 0x000fe20004000000 */
[--C-:B------:R-:W-:Y:S01]  /*ccf0*/  @!P3 IMAD.IADD R6, R6, 0x1, -R2.reuse ;  /* 0x000000010606b824 */ /* 0x100fe200078e0a02 */
[----:B------:R-:W-:Y:S02]  /*cd00*/  ISETP.GT.U32.AND P3, PT, R2, R15, PT ;  /* 0x0000000f0200720c */ /* 0x000fe40003f64070 */
[C---:B------:R-:W-:Y:S01]  /*cd10*/  SEL R23, R24.reuse, R23, !P0 ;  /* 0x0000001718177207 */ /* 0x040fe20004000000 */
[----:B------:R0:W-:Y:S01]  /*cd20*/  STL [R1+0xa7c], R25 ;  /* 0x000a7c1901007387 */ /* 0x0001e20000100800 */
[C---:B------:R-:W-:Y:S02]  /*cd30*/  SEL R20, R24.reuse, R20, !P0 ;  /* 0x0000001418147207 */ /* 0x040fe40004000000 */
[----:B------:R-:W-:Y:S01]  /*cd40*/  SEL R21, R24, R21, !P0 ;  /* 0x0000001518157207 */ /* 0x000fe20004000000 */
[----:B0-----:R-:W2:Y:S04]  /*cd50*/  LDL R25, [R1+0x4cfc] ;  /* 0x004cfc0001197983 */ /* 0x001ea80000100800 */
[----:B------:R0:W-:Y:S01]  /*cd60*/  STL [R1+0xa78], R23 ;  /* 0x000a781701007387 */ /* 0x0001e20000100800 */
[----:B------:R-:W-:Y:S01]  /*cd70*/  IABS R14, R7 ;  /* 0x00000007000e7213 */ /* 0x000fe20000000000 */
[----:B------:R-:W-:Y:S01]  /*cd80*/  @!P3 IMAD.IADD R15, R15, 0x1, -R2 ;  /* 0x000000010f0fb824 */ /* 0x000fe200078e0a02 */
[----:B------:R-:W-:-:S02]  /*cd90*/  IABS R7, R8 ;  /* 0x0000000800077213 */ /* 0x000fc40000000000 */
[----:B------:R-:W-:Y:S01]  /*cda0*/  ISETP.GE.AND P0, PT, R8, RZ, PT ;  /* 0x000000ff0800720c */ /* 0x000fe20003f06270 */
[----:B0-----:R-:W2:Y:S04]  /*cdb0*/  LDL R23, [R1+0x4d08] ;  /* 0x004d080001177983 */ /* 0x001ea80000100800 */
[----:B------:R0:W-:Y:S01]  /*cdc0*/  STL [R1+0xa74], R20 ;  /* 0x000a741401007387 */ /* 0x0001e20000100800 */
[----:B------:R-:W-:-:S03]  /*cdd0*/  ISETP.GE.AND P3, PT, R9, RZ, PT ;  /* 0x000000ff0900720c */ /* 0x000fc60003f66270 */
[----:B0-----:R-:W2:Y:S04]  /*cde0*/  LDL R20, [R1+0x4cf8] ;  /* 0x004cf80001147983 */ /* 0x001ea80000100800 */
[----:B------:R-:W2:Y:S04]  /*cdf0*/  LDL.LU R24, [R1+0xfc] ;  /* 0x0000fc0001187983 */ /* 0x000ea80000300800 */
[----:B------:R0:W-:Y:S04]  /*ce00*/  STL [R1+0xa70], R21 ;  /* 0x000a701501007387 */ /* 0x0001e80000100800 */
[----:B0-----:R-:W2:Y:S04]  /*ce10*/  LDL R21, [R1+0x4e1c] ;  /* 0x004e1c0001157983 */ /* 0x001ea80000100800 */
[----:B------:R-:W2:Y:S04]  /*ce20*/  LDL.LU R8, [R1+0x108] ;  /* 0x0001080001087983 */ /* 0x000ea80000300800 */
[----:B------:R-:W3:Y:S01]  /*ce30*/  LDL.LU R9, [R1+0x8] ;  /* 0x0000080001097983 */ /* 0x000ee20000300800 */
[----:B------:R-:W-:-:S04]  /*ce40*/  IMAD.HI.U32 R22, R0, R14, RZ ;  /* 0x0000000e00167227 */ /* 0x000fc800078e00ff */
[----:B------:R-:W-:-:S04]  /*ce50*/  IMAD.MOV R22, RZ, RZ, -R22 ;  /* 0x000000ffff167224 */ /* 0x000fc800078e0a16 */
[----:B------:R-:W-:-:S05]  /*ce60*/  IMAD R14, R2, R22, R14 ;  /* 0x00000016020e7224 */ /* 0x000fca00078e020e */
[C---:B------:R-:W-:Y:S01]  /*ce70*/  ISETP.GT.U32.AND P4, PT, R2.reuse, R14, PT ;  /* 0x0000000e0200720c */ /* 0x040fe20003f84070 */
[----:B------:R-:W-:Y:S01]  /*ce80*/  IMAD.MOV.U32 R4, RZ, RZ, R7 ;  /* 0x000000ffff047224 */ /* 0x000fe200078e0007 */
[----:B------:R-:W-:-:S03]  /*ce90*/  ISETP.GT.U32.AND P1, PT, R2, R6, PT ;  /* 0x000000060200720c */ /* 0x000fc60003f24070 */
[----:B------:R-:W-:-:S04]  /*cea0*/  IMAD.HI.U32 R7, R0, R4, RZ ;  /* 0x0000000400077227 */ /* 0x000fc800078e00ff */
[----:B------:R-:W-:-:S04]  /*ceb0*/  IMAD.MOV R7, RZ, RZ, -R7 ;  /* 0x000000ffff077224 */ /* 0x000fc800078e0a07 */
[----:B------:R-:W-:Y:S02]  /*cec0*/  @!P4 IMAD.IADD R14, R14, 0x1, -R2 ;  /* 0x000000010e0ec824 */ /* 0x000fe400078e0a02 */
[----:B------:R-:W-:-:S03]  /*ced0*/  IMAD.HI.U32 R22, R0, R3, RZ ;  /* 0x0000000300167227 */ /* 0x000fc600078e00ff */
[C---:B------:R-:W-:Y:S01]  /*cee0*/  ISETP.GT.U32.AND P4, PT, R2.reuse, R14, PT ;  /* 0x0000000e0200720c */ /* 0x040fe20003f84070 */
[----:B------:R-:W-:Y:S01]  /*cef0*/  IMAD R4, R2, R7, R4 ;  /* 0x0000000702047224 */ /* 0x000fe200078e0204 */
[----:B------:R-:W-:Y:S01]  /*cf00*/  IABS R7, R10 ;  /* 0x0000000a00077213 */ /* 0x000fe20000000000 */
[----:B------:R-:W-:Y:S02]  /*cf10*/  IMAD.MOV R22, RZ, RZ, -R22 ;  /* 0x000000ffff167224 */ /* 0x000fe400078e0a16 */
[----:B------:R-:W-:Y:S01]  /*cf20*/  @!P1 IMAD.IADD R6, R6, 0x1, -R2 ;  /* 0x0000000106069824 */ /* 0x000fe200078e0a02 */
[----:B------:R-:W-:Y:S01]  /*cf30*/  ISETP.GT.U32.AND P1, PT, R2, R4, PT ;  /* 0x000000040200720c */ /* 0x000fe20003f24070 */
[----:B------:R-:W-:Y:S01]  /*cf40*/  @!P6 IMAD.MOV R15, RZ, RZ, -R15 ;  /* 0x000000ffff0fe224 */ /* 0x000fe200078e0a0f */
[----:B------:R-:W-:Y:S01]  /*cf50*/  ISETP.GE.AND P6, PT, R10, RZ, PT ;  /* 0x000000ff0a00720c */ /* 0x000fe20003fc6270 */
[----:B------:R-:W-:-:S04]  /*cf60*/  IMAD.HI.U32 R10, R0, R7, RZ ;  /* 0x00000007000a7227 */ /* 0x000fc800078e00ff */
[C---:B------:R-:W-:Y:S02]  /*cf70*/  IMAD R3, R2.reuse, R22, R3 ;  /* 0x0000001602037224 */ /* 0x040fe400078e0203 */
[----:B------:R-:W-:Y:S02]  /*cf80*/  IMAD.MOV R10, RZ, RZ, -R10 ;  /* 0x000000ffff0a7224 */ /* 0x000fe400078e0a0a */
[----:B------:R-:W-:Y:S01]  /*cf90*/  @!P5 IMAD.MOV R6, RZ, RZ, -R6 ;  /* 0x000000ffff06d224 */ /* 0x000fe200078e0a06 */
[----:B------:R-:W-:Y:S01]  /*cfa0*/  ISETP.GT.U32.AND P5, PT, R2, R3, PT ;  /* 0x000000030200720c */ /* 0x000fe20003fa4070 */
[--C-:B------:R-:W-:Y:S02]  /*cfb0*/  @!P4 IMAD.IADD R14, R14, 0x1, -R2.reuse ;  /* 0x000000010e0ec824 */ /* 0x100fe400078e0a02 */
[----:B------:R-:W-:Y:S02]  /*cfc0*/  IMAD R10, R2, R10, R7 ;  /* 0x0000000a020a7224 */ /* 0x000fe400078e0207 */
[----:B------:R-:W-:-:S02]  /*cfd0*/  @!P1 IMAD.IADD R4, R4, 0x1, -R2 ;  /* 0x0000000104049824 */ /* 0x000fc400078e0a02 */
[----:B------:R-:W-:Y:S01]  /*cfe0*/  @!P2 IMAD.MOV R14, RZ, RZ, -R14 ;  /* 0x000000ffff0ea224 */ /* 0x000fe200078e0a0e */
[C---:B------:R-:W-:Y:S02]  /*cff0*/  ISETP.GT.U32.AND P2, PT, R2.reuse, R10, PT ;  /* 0x0000000a0200720c */ /* 0x040fe40003f44070 */
[C---:B------:R-:W-:Y:S01]  /*d000*/  ISETP.GT.U32.AND P1, PT, R2.reuse, R4, PT ;  /* 0x000000040200720c */ /* 0x040fe20003f24070 */
[----:B------:R-:W-:Y:S02]  /*d010*/  STL [R1+0x954], R15 ;  /* 0x0009540f01007387 */ /* 0x000fe40000100800 */
[----:B------:R-:W-:Y:S02]  /*d020*/  @!P5 IMAD.IADD R3, R3, 0x1, -R2 ;  /* 0x000000010303d824 */ /* 0x000fe400078e0a02 */
[----:B------:R0:W-:Y:S03]  /*d030*/  STL [R1+0x950], R6 ;  /* 0x0009500601007387 */ /* 0x0001e60000100800 */
[----:B------:R-:W-:-:S02]  /*d040*/  ISETP.GT.U32.AND P5, PT, R2, R3, PT ;  /* 0x000000030200720c */ /* 0x000fc40003fa4070 */
[----:B0-----:R-:W-:Y:S01]  /*d050*/  IABS R6, R11 ;  /* 0x0000000b00067213 */ /* 0x001fe20000000000 */
[----:B------:R-:W-:-:S04]  /*d060*/  @!P2 IMAD.IADD R10, R10, 0x1, -R2 ;  /* 0x000000010a0aa824 */ /* 0x000fc800078e0a02 */
[----:B------:R-:W-:Y:S01]  /*d070*/  IMAD.HI.U32 R7, R0, R6, RZ ;  /* 0x0000000600077227 */ /* 0x000fe200078e00ff */
[----:B------:R-:W-:-:S03]  /*d080*/  ISETP.GT.U32.AND P2, PT, R2, R10, PT ;  /* 0x0000000a0200720c */ /* 0x000fc60003f44070 */
[----:B------:R-:W-:Y:S02]  /*d090*/  IMAD.MOV R7, RZ, RZ, -R7 ;  /* 0x000000ffff077224 */ /* 0x000fe400078e0a07 */
[----:B------:R-:W-:Y:S01]  /*d0a0*/  @!P1 IMAD.IADD R4, R4, 0x1, -R2 ;  /* 0x0000000104049824 */ /* 0x000fe200078e0a02 */
[----:B------:R-:W-:Y:S01]  /*d0b0*/  STL [R1+0x948], R14 ;  /* 0x0009480e01007387 */ /* 0x000fe20000100800 */
[C---:B------:R-:W-:Y:S01]  /*d0c0*/  IMAD R6, R2.reuse, R7, R6 ;  /* 0x0000000702067224 */ /* 0x040fe200078e0206 */
[----:B------:R-:W-:Y:S01]  /*d0d0*/  IABS R7, R13 ;  /* 0x0000000d00077213 */ /* 0x000fe20000000000 */
[----:B------:R-:W-:Y:S02]  /*d0e0*/  @!P0 IMAD.MOV R4, RZ, RZ, -R4 ;  /* 0x000000ffff048224 */ /* 0x000fe400078e0a04 */
[--C-:B------:R-:W-:Y:S01]  /*d0f0*/  @!P5 IMAD.IADD R3, R3, 0x1, -R2.reuse ;  /* 0x000000010303d824 */ /* 0x100fe200078e0a02 */
[----:B------:R-:W-:Y:S02]  /*d100*/  ISETP.GT.U32.AND P5, PT, R2, R6, PT ;  /* 0x000000060200720c */ /* 0x000fe40003fa4070 */
[----:B------:R0:W-:Y:S01]  /*d110*/  STL [R1+0x944], R4 ;  /* 0x0009440401007387 */ /* 0x0001e20000100800 */
[----:B------:R-:W-:-:S02]  /*d120*/  @!P2 IMAD.IADD R10, R10, 0x1, -R2 ;  /* 0x000000010a0aa824 */ /* 0x000fc400078e0a02 */
[----:B0-----:R-:W-:-:S04]  /*d130*/  IMAD.HI.U32 R4, R0, R7, RZ ;  /* 0x0000000700047227 */ /* 0x001fc800078e00ff */
[----:B------:R-:W-:-:S04]  /*d140*/  IMAD.MOV R4, RZ, RZ, -R4 ;  /* 0x000000ffff047224 */ /* 0x000fc800078e0a04 */
[----:B------:R-:W-:Y:S02]  /*d150*/  IMAD R4, R2, R4, R7 ;  /* 0x0000000402047224 */ /* 0x000fe400078e0207 */
[----:B------:R-:W-:Y:S01]  /*d160*/  @!P5 IMAD.IADD R6, R6, 0x1, -R2 ;  /* 0x000000010606d824 */ /* 0x000fe200078e0a02 */
[----:B------:R-:W-:Y:S01]  /*d170*/  ISETP.GE.AND P0, PT, R11, RZ, PT ;  /* 0x000000ff0b00720c */ /* 0x000fe20003f06270 */
[----:B------:R-:W-:-:S03]  /*d180*/  @!P3 IMAD.MOV R3, RZ, RZ, -R3 ;  /* 0x000000ffff03b224 */ /* 0x000fc600078e0a03 */
[----:B------:R-:W-:Y:S02]  /*d190*/  ISETP.GT.U32.AND P3, PT, R2, R6, PT ;  /* 0x000000060200720c */ /* 0x000fe40003f64070 */
[----:B------:R0:W-:Y:S02]  /*d1a0*/  STL [R1+0x93c], R3 ;  /* 0x00093c0301007387 */ /* 0x0001e40000100800 */
[----:B0-----:R-:W-:-:S05]  /*d1b0*/  IABS R3, R17 ;  /* 0x0000001100037213 */ /* 0x001fca0000000000 */
[----:B------:R-:W-:-:S04]  /*d1c0*/  IMAD.MOV.U32 R7, RZ, RZ, R3 ;  /* 0x000000ffff077224 */ /* 0x000fc800078e0003 */
[----:B------:R-:W-:Y:S01]  /*d1d0*/  @!P3 IMAD.IADD R6, R6, 0x1, -R2 ;  /* 0x000000010606b824 */ /* 0x000fe200078e0a02 */
[----:B------:R-:W-:Y:S01]  /*d1e0*/  ISETP.GE.AND P3, PT, R13, RZ, PT ;  /* 0x000000ff0d00720c */ /* 0x000fe20003f66270 */
[----:B--2---:R-:W-:Y:S01]  /*d1f0*/  IMAD.MOV.U32 R22, RZ, RZ, R8 ;  /* 0x000000ffff167224 */ /* 0x004fe200078e0008 */
[----:B---3--:R-:W-:-:S05]  /*d200*/  IABS R8, R9 ;  /* 0x0000000900087213 */ /* 0x008fca0000000000 */
[----:B------:R-:W-:-:S04]  /*d210*/  IMAD.HI.U32 R15, R0, R8, RZ ;  /* 0x00000008000f7227 */ /* 0x000fc800078e00ff */
[----:B------:R-:W-:Y:S01]  /*d220*/  IMAD.MOV R15, RZ, RZ, -R15 ;  /* 0x000000ffff0f7224 */ /* 0x000fe200078e0a0f */
[----:B------:R-:W-:-:S03]  /*d230*/  ISETP.GE.AND P4, PT, R9, RZ, PT ;  /* 0x000000ff0900720c */ /* 0x000fc60003f86270 */
[----:B------:R-:W-:Y:S01]  /*d240*/  IMAD R8, R2, R15, R8 ;  /* 0x0000000f02087224 */ /* 0x000fe200078e0208 */
[----:B------:R-:W-:-:S04]  /*d250*/  IABS R9, R12 ;  /* 0x0000000c00097213 */ /* 0x000fc80000000000 */
[----:B------:R-:W-:Y:S01]  /*d260*/  ISETP.GT.U32.AND P1, PT, R2, R8, PT ;  /* 0x000000080200720c */ /* 0x000fe20003f24070 */
[----:B------:R-:W-:-:S04]  /*d270*/  IMAD.MOV.U32 R14, RZ, RZ, R9 ;  /* 0x000000ffff0e7224 */ /* 0x000fc800078e0009 */
[----:B------:R-:W-:-:S04]  /*d280*/  IMAD.HI.U32 R15, R0, R14, RZ ;  /* 0x0000000e000f7227 */ /* 0x000fc800078e00ff */
[----:B------:R-:W-:-:S04]  /*d290*/  IMAD.MOV R15, RZ, RZ, -R15 ;  /* 0x000000ffff0f7224 */ /* 0x000fc800078e0a0f */
[----:B------:R-:W-:Y:S01]  /*d2a0*/  @!P1 IMAD.IADD R8, R8, 0x1, -R2 ;  /* 0x0000000108089824 */ /* 0x000fe200078e0a02 */
[----:B------:R-:W-:Y:S01]  /*d2b0*/  ISETP.GE.AND P1, PT, R12, RZ, PT ;  /* 0x000000ff0c00720c */ /* 0x000fe20003f26270 */
[C---:B------:R-:W-:Y:S02]  /*d2c0*/  IMAD R14, R2.reuse, R15, R14 ;  /* 0x0000000f020e7224 */ /* 0x040fe400078e020e */
[----:B------:R-:W-:Y:S01]  /*d2d0*/  IMAD.MOV.U32 R12, RZ, RZ, R10 ;  /* 0x000000ffff0c7224 */ /* 0x000fe200078e000a */
[----:B------:R-:W-:Y:S02]  /*d2e0*/  IABS R9, R16 ;  /* 0x0000001000097213 */ /* 0x000fe40000000000 */
[C---:B------:R-:W-:Y:S01]  /*d2f0*/  ISETP.GT.U32.AND P2, PT, R2.reuse, R14, PT ;  /* 0x0000000e0200720c */ /* 0x040fe20003f44070 */
[----:B------:R-:W-:Y:S01]  /*d300*/  @!P6 IMAD.MOV R12, RZ, RZ, -R12 ;  /* 0x000000ffff0ce224 */ /* 0x000fe200078e0a0c */
[C---:B------:R-:W-:Y:S02]  /*d310*/  ISETP.GT.U32.AND P5, PT, R2.reuse, R8, PT ;  /* 0x000000080200720c */ /* 0x040fe40003fa4070 */
[----:B------:R-:W-:Y:S01]  /*d320*/  ISETP.GT.U32.AND P6, PT, R2, R4, PT ;  /* 0x000000040200720c */ /* 0x000fe20003fc4070 */
[----:B------:R-:W-:Y:S01]  /*d330*/  IMAD.HI.U32 R11, R0, R9, RZ ;  /* 0x00000009000b7227 */ /* 0x000fe200078e00ff */
[----:B------:R-:W-:-:S03]  /*d340*/  IABS R10, R18 ;  /* 0x00000012000a7213 */ /* 0x000fc60000000000 */
[----:B------:R-:W-:-:S04]  /*d350*/  IMAD.MOV R11, RZ, RZ, -R11 ;  /* 0x000000ffff0b7224 */ /* 0x000fc800078e0a0b */
[----:B------:R-:W-:Y:S02]  /*d360*/  IMAD R9, R2, R11, R9 ;  /* 0x0000000b02097224 */ /* 0x000fe400078e0209 */
[--C-:B------:R-:W-:Y:S02]  /*d370*/  @!P2 IMAD.IADD R14, R14, 0x1, -R2.reuse ;  /* 0x000000010e0ea824 */ /* 0x100fe400078e0a02 */
[--C-:B------:R-:W-:Y:S02]  /*d380*/  @!P5 IMAD.IADD R8, R8, 0x1, -R2.reuse ;  /* 0x000000010808d824 */ /* 0x100fe400078e0a02 */
[----:B------:R-:W-:Y:S02]  /*d390*/  @!P6 IMAD.IADD R4, R4, 0x1, -R2 ;  /* 0x000000010404e824 */ /* 0x000fe400078e0a02 */
[----:B------:R-:W-:Y:S01]  /*d3a0*/  IMAD.MOV.U32 R3, RZ, RZ, R10 ;  /* 0x000000ffff037224 */ /* 0x000fe200078e000a */
[C---:B------:R-:W-:Y:S01]  /*d3b0*/  ISETP.GT.U32.AND P5, PT, R2.reuse, R9, PT ;  /* 0x000000090200720c */ /* 0x040fe20003fa4070 */
[----:B------:R-:W-:Y:S01]  /*d3c0*/  @!P4 IMAD.MOV R8, RZ, RZ, -R8 ;  /* 0x000000ffff08c224 */ /* 0x000fe200078e0a08 */
[----:B------:R-:W-:Y:S01]  /*d3d0*/  ISETP.GT.U32.AND P6, PT, R2, R14, PT ;  /* 0x0000000e0200720c */ /* 0x000fe20003fc4070 */
[----:B------:R-:W-:Y:S01]  /*d3e0*/  IMAD.HI.U32 R10, R0, R3, RZ ;  /* 0x00000003000a7227 */ /* 0x000fe200078e00ff */
[----:B------:R-:W-:-:S03]  /*d3f0*/  ISETP.GT.U32.AND P4, PT, R2, R4, PT ;  /* 0x000000040200720c */ /* 0x000fc60003f84070 */
[----:B------:R-:W-:Y:S02]  /*d400*/  IMAD.MOV R10, RZ, RZ, -R10 ;  /* 0x000000ffff0a7224 */ /* 0x000fe400078e0a0a */
[----:B------:R-:W-:Y:S02]  /*d410*/  IMAD.MOV.U32 R15, RZ, RZ, R6 ;  /* 0x000000ffff0f7224 */ /* 0x000fe400078e0006 */
[----:B------:R-:W-:Y:S02]  /*d420*/  IMAD R10, R2, R10, R3 ;  /* 0x0000000a020a7224 */ /* 0x000fe400078e0203 */
[----:B------:R-:W-:Y:S01]  /*d430*/  @!P0 IMAD.MOV R15, RZ, RZ, -R15 ;  /* 0x000000ffff0f8224 */ /* 0x000fe200078e0a0f */
[----:B------:R-:W-:Y:S01]  /*d440*/  STL [R1+0x934], R12 ;  /* 0x0009340c01007387 */ /* 0x000fe20000100800 */
[--C-:B------:R-:W-:Y:S02]  /*d450*/  @!P5 IMAD.IADD R9, R9, 0x1, -R2.reuse ;  /* 0x000000010909d824 */ /* 0x100fe400078e0a02 */
[--C-:B------:R-:W-:Y:S01]  /*d460*/  @!P6 IMAD.IADD R14, R14, 0x1, -R2.reuse ;  /* 0x000000010e0ee824 */ /* 0x100fe200078e0a02 */
[----:B------:R-:W-:Y:S01]  /*d470*/  STL [R1+0x92c], R8 ;  /* 0x00092c0801007387 */ /* 0x000fe20000100800 */
[----:B------:R-:W-:Y:S01]  /*d480*/  @!P4 IMAD.IADD R4, R4, 0x1, -R2 ;  /* 0x000000010404c824 */ /* 0x000fe200078e0a02 */
[----:B------:R-:W-:-:S02]  /*d490*/  ISETP.GT.U32.AND P4, PT, R2, R10, PT ;  /* 0x0000000a0200720c */ /* 0x000fc40003f84070 */
[----:B------:R0:W-:Y:S01]  /*d4a0*/  STL [R1+0x928], R15 ;  /* 0x0009280f01007387 */ /* 0x0001e20000100800 */
[----:B------:R-:W-:Y:S02]  /*d4b0*/  ISETP.GT.U32.AND P5, PT, R2, R9, PT ;  /* 0x000000090200720c */ /* 0x000fe40003fa4070 */
[----:B------:R-:W-:Y:S01]  /*d4c0*/  ISETP.GE.AND P2, PT, R16, RZ, PT ;  /* 0x000000ff1000720c */ /* 0x000fe20003f46270 */
[----:B0-----:R-:W-:-:S04]  /*d4d0*/  IMAD.MOV.U32 R15, RZ, RZ, R14 ;  /* 0x000000ffff0f7224 */ /* 0x001fc800078e000e */
[----:B------:R-:W-:Y:S01]  /*d4e0*/  @!P1 IMAD.MOV R15, RZ, RZ, -R15 ;  /* 0x000000ffff0f9224 */ /* 0x000fe200078e0a0f */
[----:B------:R-:W-:Y:S02]  /*d4f0*/  ISETP.GE.AND P0, PT, R17, RZ, PT ;  /* 0x000000ff1100720c */ /* 0x000fe40003f06270 */
[----:B------:R-:W-:Y:S02]  /*d500*/  @!P4 IMAD.IADD R10, R10, 0x1, -R2 ;  /* 0x000000010a0ac824 */ /* 0x000fe400078e0a02 */
[----:B------:R0:W-:Y:S01]  /*d510*/  STL [R1+0x920], R15 ;  /* 0x0009200f01007387 */ /* 0x0001e20000100800 */
[----:B------:R-:W-:-:S03]  /*d520*/  IABS R12, R19 ;  /* 0x00000013000c7213 */ /* 0x000fc60000000000 */
[----:B------:R-:W2:Y:S01]  /*d530*/  LDL.LU R14, [R1+0x4] ;  /* 0x00000400010e7983 */ /* 0x000ea20000300800 */
[----:B------:R-:W-:-:S03]  /*d540*/  ISETP.GE.AND P4, PT, R19, RZ, PT ;  /* 0x000000ff1300720c */ /* 0x000fc60003f86270 */
[----:B------:R-:W3:Y:S01]  /*d550*/  LDL.LU R17, [R1+0xc] ;  /* 0x00000c0001117983 */ /* 0x000ee20000300800 */
[----:B0-----:R-:W-:-:S03]  /*d560*/  IMAD.MOV.U32 R15, RZ, RZ, R4 ;  /* 0x000000ffff0f7224 */ /* 0x001fc600078e0004 */
[----:B------:R-:W2:Y:S01]  /*d570*/  LDL.LU R16, [R1+0x10] ;  /* 0x0000100001107983 */ /* 0x000ea20000300800 */
[----:B------:R-:W-:Y:S02]  /*d580*/  @!P5 IMAD.IADD R9, R9, 0x1, -R2 ;  /* 0x000000010909d824 */ /* 0x000fe400078e0a02 */
[----:B------:R-:W-:Y:S01]  /*d590*/  @!P3 IMAD.MOV R15, RZ, RZ, -R15 ;  /* 0x000000ffff0fb224 */ /* 0x000fe200078e0a0f */
[----:B------:R-:W2:Y:S01]  /*d5a0*/  LDL.LU R19, [R1] ;  /* 0x0000000001137983 */ /* 0x000ea20000300800 */
[----:B------:R-:W-:Y:S01]  /*d5b0*/  @!P2 IMAD.MOV R9, RZ, RZ, -R9 ;  /* 0x000000ffff09a224 */ /* 0x000fe200078e0a09 */
[----:B----4-:R-:W-:Y:S02]  /*d5c0*/  IABS R6, R27 ;  /* 0x0000001b00067213 */ /* 0x010fe40000000000 */
[----:B------:R0:W-:Y:S01]  /*d5d0*/  STL [R1+0x918], R15 ;  /* 0x0009180f01007387 */ /* 0x0001e20000100800 */
[----:B------:R-:W-:-:S03]  /*d5e0*/  ISETP.GE.AND P2, PT, R27, RZ, PT ;  /* 0x000000ff1b00720c */ /* 0x000fc60003f46270 */
[----:B------:R-:W4:Y:S01]  /*d5f0*/  LDL.LU R27, [R1+0x14] ;  /* 0x00001400011b7983 */ /* 0x000f220000300800 */
[----:B------:R-:W-:-:S04]  /*d600*/  IMAD.HI.U32 R11, R0, R7, RZ ;  /* 0x00000007000b7227 */ /* 0x000fc800078e00ff */
[----:B------:R-:W-:-:S04]  /*d610*/  IMAD.MOV R11, RZ, RZ, -R11 ;  /* 0x000000ffff0b7224 */ /* 0x000fc800078e0a0b */
[----:B------:R-:W-:Y:S02]  /*d620*/  IMAD R7, R2, R11, R7 ;  /* 0x0000000b02077224 */ /* 0x000fe400078e0207 */
[----:B------:R-:W-:-:S03]  /*d630*/  IMAD.HI.U32 R8, R0, R12, RZ ;  /* 0x0000000c00087227 */ /* 0x000fc600078e00ff */
[----:B------:R-:W-:Y:S01]  /*d640*/  ISETP.GT.U32.AND P6, PT, R2, R7, PT ;  /* 0x000000070200720c */ /* 0x000fe20003fc4070 */
[----:B------:R-:W-:-:S04]  /*d650*/  IMAD.MOV R8, RZ, RZ, -R8 ;  /* 0x000000ffff087224 */ /* 0x000fc800078e0a08 */
[----:B------:R-:W-:-:S08]  /*d660*/  IMAD R12, R2, R8, R12 ;  /* 0x00000008020c7224 */ /* 0x000fd000078e020c */
[----:B------:R-:W-:Y:S01]  /*d670*/  @!P6 IMAD.IADD R7, R7, 0x1, -R2 ;  /* 0x000000010707e824 */ /* 0x000fe200078e0a02 */
[C---:B------:R-:W-:Y:S02]  /*d680*/  ISETP.GT.U32.AND P6, PT, R2.reuse, R12, PT ;  /* 0x0000000c0200720c */ /* 0x040fe40003fc4070 */
[----:B------:R-:W-:Y:S02]  /*d690*/  IABS R8, R29 ;  /* 0x0000001d00087213 */ /* 0x000fe40000000000 */
[C---:B------:R-:W-:Y:S02]  /*d6a0*/  ISETP.GT.U32.AND P1, PT, R2.reuse, R7, PT ;  /* 0x000000070200720c */ /* 0x040fe40003f24070 */
[----:B-----5:R-:W-:Y:S02]  /*d6b0*/  IABS R3, R28 ;  /* 0x0000001c00037213 */ /* 0x020fe40000000000 */
[----:B------:R-:W-:-:S05]  /*d6c0*/  ISETP.GT.U32.AND P3, PT, R2, R10, PT ;  /* 0x0000000a0200720c */ /* 0x000fca0003f64070 */
[----:B------:R-:W-:Y:S02]  /*d6d0*/  @!P6 IMAD.IADD R12, R12, 0x1, -R2 ;  /* 0x000000010c0ce824 */ /* 0x000fe400078e0a02 */
[----:B------:R-:W-:-:S03]  /*d6e0*/  IMAD.HI.U32 R4, R0, R8, RZ ;  /* 0x0000000800047227 */ /* 0x000fc600078e00ff */
[----:B------:R-:W-:Y:S01]  /*d6f0*/  ISETP.GT.U32.AND P6, PT, R2, R12, PT ;  /* 0x0000000c0200720c */ /* 0x000fe20003fc4070 */
[----:B------:R-:W-:Y:S01]  /*d700*/  IMAD.HI.U32 R11, R0, R6, RZ ;  /* 0x00000006000b7227 */ /* 0x000fe200078e00ff */
[----:B------:R-:W-:-:S03]  /*d710*/  ISETP.GE.AND P5, PT, R18, RZ, PT ;  /* 0x000000ff1200720c */ /* 0x000fc60003fa6270 */
[----:B------:R-:W-:-:S04]  /*d720*/  IMAD.HI.U32 R13, R0, R3, RZ ;  /* 0x00000003000d7227 */ /* 0x000fc800078e00ff */
[----:B------:R-:W-:Y:S02]  /*d730*/  IMAD.MOV R4, RZ, RZ, -R4 ;  /* 0x000000ffff047224 */ /* 0x000fe400078e0a04 */
[----:B------:R-:W-:Y:S02]  /*d740*/  IMAD.MOV R11, RZ, RZ, -R11 ;  /* 0x000000ffff0b7224 */ /* 0x000fe400078e0a0b */
[----:B------:R-:W-:Y:S02]  /*d750*/  IMAD.MOV R13, RZ, RZ, -R13 ;  /* 0x000000ffff0d7224 */ /* 0x000fe400078e0a0d */
[----:B------:R-:W-:Y:S02]  /*d760*/  @!P1 IMAD.IADD R7, R7, 0x1, -R2 ;  /* 0x0000000107079824 */ /* 0x000fe400078e0a02 */
[C---:B------:R-:W-:Y:S02]  /*d770*/  IMAD R4, R2.reuse, R4, R8 ;  /* 0x0000000402047224 */ /* 0x040fe400078e0208 */
[----:B------:R-:W-:-:S02]  /*d780*/  IMAD R11, R2, R11, R6 ;  /* 0x0000000b020b7224 */ /* 0x000fc400078e0206 */
[----:B------:R-:W-:Y:S02]  /*d790*/  IMAD R3, R2, R13, R3 ;  /* 0x0000000d02037224 */ /* 0x000fe400078e0203 */
[--C-:B------:R-:W-:Y:S02]  /*d7a0*/  @!P3 IMAD.IADD R10, R10, 0x1, -R2.reuse ;  /* 0x000000010a0ab824 */ /* 0x100fe400078e0a02 */
[----:B------:R-:W-:Y:S02]  /*d7b0*/  IMAD.MOV.U32 R13, RZ, RZ, R7 ;  /* 0x000000ffff0d7224 */ /* 0x000fe400078e0007 */
[----:B------:R-:W-:Y:S01]  /*d7c0*/  @!P6 IMAD.IADD R12, R12, 0x1, -R2 ;  /* 0x000000010c0ce824 */ /* 0x000fe200078e0a02 */
[C---:B------:R-:W-:Y:S01]  /*d7d0*/  ISETP.GT.U32.AND P6, PT, R2.reuse, R4, PT ;  /* 0x000000040200720c */ /* 0x040fe20003fc4070 */
[----:B0-----:R-:W-:Y:S01]  /*d7e0*/  IMAD.MOV.U32 R15, RZ, RZ, R10 ;  /* 0x000000ffff0f7224 */ /* 0x001fe200078e000a */
[C---:B------:R-:W-:Y:S01]  /*d7f0*/  ISETP.GT.U32.AND P1, PT, R2.reuse, R11, PT ;  /* 0x0000000b0200720c */ /* 0x040fe20003f24070 */
[----:B------:R-:W-:Y:S01]  /*d800*/  @!P0 IMAD.MOV R13, RZ, RZ, -R13 ;  /* 0x000000ffff0d8224 */ /* 0x000fe200078e0a0d */
[----:B------:R-:W-:Y:S01]  /*d810*/  ISETP.GT.U32.AND P0, PT, R2, R3, PT ;  /* 0x000000030200720c */ /* 0x000fe20003f04070 */
[----:B------:R-:W-:Y:S01]  /*d820*/  @!P5 IMAD.MOV R15, RZ, RZ, -R15 ;  /* 0x000000ffff0fd224 */ /* 0x000fe200078e0a0f */
[----:B------:R-:W-:Y:S04]  /*d830*/  STL [R1+0x914], R9 ;  /* 0x0009140901007387 */ /* 0x000fe80000100800 */
[----:B------:R-:W-:Y:S04]  /*d840*/  STL [R1+0x910], R13 ;  /* 0x0009100d01007387 */ /* 0x000fe80000100800 */
[----:B------:R0:W-:Y:S01]  /*d850*/  STL [R1+0x90c], R15 ;  /* 0x00090c0f01007387 */ /* 0x0001e20000100800 */
[----:B------:R-:W-:-:S02]  /*d860*/  @!P6 IMAD.IADD R4, R4, 0x1, -R2 ;  /* 0x000000010404e824 */ /* 0x000fc400078e0a02 */
[--C-:B------:R-:W-:Y:S02]  /*d870*/  @!P1 IMAD.IADD R11, R11, 0x1, -R2.reuse ;  /* 0x000000010b0b9824 */ /* 0x100fe400078e0a02 */
[----:B------:R-:W-:Y:S01]  /*d880*/  @!P0 IMAD.IADD R3, R3, 0x1, -R2 ;  /* 0x0000000103038824 */ /* 0x000fe200078e0a02 */
[----:B0-----:R-:W5:Y:S04]  /*d890*/  LDL.LU R15, [R1+0x18] ;  /* 0x00001800010f7983 */ /* 0x001f680000300800 */
[----:B------:R-:W5:Y:S01]  /*d8a0*/  LDL.LU R18, [R1+0x1c] ;  /* 0x00001c0001127983 */ /* 0x000f620000300800 */
[C---:B------:R-:W-:Y:S01]  /*d8b0*/  ISETP.GT.U32.AND P5, PT, R2.reuse, R4, PT ;  /* 0x000000040200720c */ /* 0x040fe20003fa4070 */
[----:B------:R-:W-:Y:S01]  /*d8c0*/  @!P4 IMAD.MOV R12, RZ, RZ, -R12 ;  /* 0x000000ffff0cc224 */ /* 0x000fe200078e0a0c */
[----:B------:R-:W-:-:S02]  /*d8d0*/  ISETP.GT.U32.AND P0, PT, R2, R11, PT ;  /* 0x0000000b0200720c */ /* 0x000fc40003f04070 */
[----:B------:R-:W-:Y:S02]  /*d8e0*/  ISETP.GT.U32.AND P6, PT, R2, R3, PT ;  /* 0x000000030200720c */ /* 0x000fe40003fc4070 */
[----:B------:R0:W-:Y:S01]  /*d8f0*/  STL [R1+0x904], R12 ;  /* 0x0009040c01007387 */ /* 0x0001e20000100800 */
[----:B------:R-:W-:Y:S02]  /*d900*/  ISETP.GE.AND P3, PT, R28, RZ, PT ;  /* 0x000000ff1c00720c */ /* 0x000fe40003f66270 */
[----:B------:R-:W-:Y:S02]  /*d910*/  ISETP.GE.AND P1, PT, R29, RZ, PT ;  /* 0x000000ff1d00720c */ /* 0x000fe40003f26270 */
[----:B------:R-:W5:Y:S02]  /*d920*/  LDL.LU R29, [R1+0x20] ;  /* 0x00002000011d7983 */ /* 0x000f640000300800 */
[--C-:B------:R-:W-:Y:S02]  /*d930*/  @!P5 IMAD.IADD R4, R4, 0x1, -R2.reuse ;  /* 0x000000010404d824 */ /* 0x100fe400078e0a02 */
[----:B------:R-:W-:-:S02]  /*d940*/  @!P0 IMAD.IADD R11, R11, 0x1, -R2 ;  /* 0x000000010b0b8824 */ /* 0x000fc400078e0a02 */
[----:B------:R-:W-:Y:S02]  /*d950*/  @!P6 IMAD.IADD R3, R3, 0x1, -R2 ;  /* 0x000000010303e824 */ /* 0x000fe400078e0a02 */
[----:B------:R-:W-:Y:S02]  /*d960*/  @!P2 IMAD.MOV R11, RZ, RZ, -R11 ;  /* 0x000000ffff0ba224 */ /* 0x000fe400078e0a0b */
[----:B------:R-:W-:-:S03]  /*d970*/  @!P3 IMAD.MOV R3, RZ, RZ, -R3 ;  /* 0x000000ffff03b224 */ /* 0x000fc600078e0a03 */
[----:B------:R-:W-:Y:S04]  /*d980*/  STL [R1+0x8fc], R11 ;  /* 0x0008fc0b01007387 */ /* 0x000fe80000100800 */
[----:B------:R0:W-:Y:S01]  /*d990*/  STL [R1+0x8f8], R3 ;  /* 0x0008f80301007387 */ /* 0x0001e20000100800 */
[----:B--2---:R-:W-:Y:S02]  /*d9a0*/  IABS R6, R19 ;  /* 0x0000001300067213 */ /* 0x004fe40000000000 */
[----:B------:R-:W-:-:S03]  /*d9b0*/  IABS R8, R16 ;  /* 0x0000001000087213 */ /* 0x000fc60000000000 */
[----:B------:R-:W-:Y:S01]  /*d9c0*/  IMAD.HI.U32 R7, R0, R6, RZ ;  /* 0x0000000600077227 */ /* 0x000fe200078e00ff */
[----:B----4-:R-:W-:-:S03]  /*d9d0*/  IABS R9, R27 ;  /* 0x0000001b00097213 */ /* 0x010fc60000000000 */
[----:B------:R-:W-:Y:S01]  /*d9e0*/  IMAD.MOV R7, RZ, RZ, -R7 ;  /* 0x000000ffff077224 */ /* 0x000fe200078e0a07 */
[----:B------:R-:W-:Y:S01]  /*d9f0*/  IABS R13, R14 ;  /* 0x0000000e000d7213 */ /* 0x000fe20000000000 */
[----:B0-----:R-:W-:Y:S02]  /*da00*/  IMAD.MOV.U32 R12, RZ, RZ, R9 ;  /* 0x000000ffff0c7224 */ /* 0x001fe400078e0009 */
[----:B------:R-:W-:Y:S02]  /*da10*/  IMAD R6, R2, R7, R6 ;  /* 0x0000000702067224 */ /* 0x000fe400078e0206 */
[----:B------:R-:W-:-:S03]  /*da20*/  IMAD.HI.U32 R9, R0, R8, RZ ;  /* 0x0000000800097227 */ /* 0x000fc600078e00ff */
[----:B------:R-:W-:Y:S01]  /*da30*/  ISETP.GT.U32.AND P4, PT, R2, R6, PT ;  /* 0x000000060200720c */ /* 0x000fe20003f84070 */
[----:B------:R-:W-:Y:S02]  /*da40*/  IMAD.MOV R9, RZ, RZ, -R9 ;  /* 0x000000ffff097224 */ /* 0x000fe400078e0a09 */
[----:B------:R-:W-:-:S04]  /*da50*/  IMAD.HI.U32 R10, R0, R13, RZ ;  /* 0x0000000d000a7227 */ /* 0x000fc800078e00ff */
[C---:B------:R-:W-:Y:S02]  /*da60*/  IMAD R8, R2.reuse, R9, R8 ;  /* 0x0000000902087224 */ /* 0x040fe400078e0208 */
[----:B------:R-:W-:Y:S02]  /*da70*/  IMAD.MOV.U32 R9, RZ, RZ, R4 ;  /* 0x000000ffff097224 */ /* 0x000fe400078e0004 */
[----:B------:R-:W-:Y:S02]  /*da80*/  IMAD.MOV R10, RZ, RZ, -R10 ;  /* 0x000000ffff0a7224 */ /* 0x000fe400078e0a0a */
[----:B------:R-:W-:Y:S02]  /*da90*/  @!P1 IMAD.MOV R9, RZ, RZ, -R9 ;  /* 0x000000ffff099224 */ /* 0x000fe400078e0a09 */
[----:B------:R-:W-:Y:S01]  /*daa0*/  IMAD R10, R2, R10, R13 ;  /* 0x0000000a020a7224 */ /* 0x000fe200078e020d */
[----:B------:R-:W-:Y:S01]  /*dab0*/  ISETP.GE.AND P0, PT, R19, RZ, PT ;  /* 0x000000ff1300720c */ /* 0x000fe20003f06270 */
[----:B------:R-:W-:Y:S01]  /*dac0*/  @!P4 IMAD.IADD R6, R6, 0x1, -R2 ;  /* 0x000000010606c824 */ /* 0x000fe200078e0a02 */
[----:B------:R0:W-:Y:S01]  /*dad0*/  STL [R1+0x8f4], R9 ;  /* 0x0008f40901007387 */ /* 0x0001e20000100800 */
[----:B---3--:R-:W-:-:S02]  /*dae0*/  IABS R7, R17 ;  /* 0x0000001100077213 */ /* 0x008fc40000000000 */
[----:B------:R-:W-:Y:S01]  /*daf0*/  ISETP.GT.U32.AND P6, PT, R2, R10, PT ;  /* 0x0000000a0200720c */ /* 0x000fe20003fc4070 */
[----:B------:R-:W2:Y:S01]  /*db00*/  LDL.LU R19, [R1+0x24] ;  /* 0x0000240001137983 */ /* 0x000ea20000300800 */
[----:B------:R-:W-:-:S03]  /*db10*/  ISETP.GE.AND P4, PT, R17, RZ, PT ;  /* 0x000000ff1100720c */ /* 0x000fc60003f86270 */
[----:B------:R-:W3:Y:S08]  /*db20*/  LDL.LU R17, [R1+0x28] ;  /* 0x0000280001117983 */ /* 0x000ef00000300800 */
[----:B------:R-:W-:-:S05]  /*db30*/  @!P6 IMAD.IADD R10, R10, 0x1, -R2 ;  /* 0x000000010a0ae824 */ /* 0x000fca00078e0a02 */
[----:B------:R-:W-:-:S13]  /*db40*/  ISETP.GT.U32.AND P3, PT, R2, R10, PT ;  /* 0x0000000a0200720c */ /* 0x000fda0003f64070 */
[----:B------:R-:W-:Y:S01]  /*db50*/  @!P3 IMAD.IADD R10, R10, 0x1, -R2 ;  /* 0x000000010a0ab824 */ /* 0x000fe200078e0a02 */
[----:B------:R-:W-:Y:S02]  /*db60*/  ISETP.GE.AND P3, PT, R16, RZ, PT ;  /* 0x000000ff1000720c */ /* 0x000fe40003f66270 */
[----:B------:R-:W4:Y:S01]  /*db70*/  LDL.LU R16, [R1+0x2c] ;  /* 0x00002c0001107983 */ /* 0x000f220000300800 */
[----:B------:R-:W-:Y:S01]  /*db80*/  IMAD.HI.U32 R13, R0, R7, RZ ;  /* 0x00000007000d7227 */ /* 0x000fe200078e00ff */
[----:B------:R-:W-:Y:S02]  /*db90*/  ISETP.GT.U32.AND P1, PT, R2, R8, PT ;  /* 0x000000080200720c */ /* 0x000fe40003f24070 */
[----:B------:R-:W-:Y:S01]  /*dba0*/  ISETP.GE.AND P5, PT, R14, RZ, PT ;  /* 0x000000ff0e00720c */ /* 0x000fe20003fa6270 */
[----:B------:R-:W-:Y:S01]  /*dbb0*/  IMAD.MOV R13, RZ, RZ, -R13 ;  /* 0x000000ffff0d7224 */ /* 0x000fe200078e0a0d */
[C---:B------:R-:W-:Y:S01]  /*dbc0*/  ISETP.GT.U32.AND P2, PT, R2.reuse, R6, PT ;  /* 0x000000060200720c */ /* 0x040fe20003f44070 */
[----:B------:R-:W2:Y:S02]  /*dbd0*/  LDL.LU R28, [R1+0x30] ;  /* 0x00003000011c7983 */ /* 0x000ea40000300800 */
[----:B------:R-:W-:-:S05]  /*dbe0*/  IMAD R7, R2, R13, R7 ;  /* 0x0000000d02077224 */ /* 0x000fca00078e0207 */
[----:B------:R-:W-:Y:S01]  /*dbf0*/  ISETP.GT.U32.AND P6, PT, R2, R7, PT ;  /* 0x000000070200720c */ /* 0x000fe20003fc4070 */
[----:B------:R-:W-:Y:S02]  /*dc00*/  @!P1 IMAD.IADD R8, R8, 0x1, -R2 ;  /* 0x0000000108089824 */ /* 0x000fe400078e0a02 */
[----:B------:R-:W-:-:S03]  /*dc10*/  IMAD.HI.U32 R14, R0, R12, RZ ;  /* 0x0000000c000e7227 */ /* 0x000fc600078e00ff */
[----:B------:R-:W-:Y:S01]  /*dc20*/  ISETP.GT.U32.AND P1, PT, R2, R8, PT ;  /* 0x000000080200720c */ /* 0x000fe20003f24070 */
[----:B------:R-:W-:-:S06]  /*dc30*/  IMAD.MOV R14, RZ, RZ, -R14 ;  /* 0x000000ffff0e7224 */ /* 0x000fcc00078e0a0e */
[----:B------:R-:W-:Y:S01]  /*dc40*/  @!P6 IMAD.IADD R7, R7, 0x1, -R2 ;  /* 0x000000010707e824 */ /* 0x000fe200078e0a02 */
[----:B-----5:R-:W-:Y:S02]  /*dc50*/  IABS R4, R15 ;  /* 0x0000000f00047213 */ /* 0x020fe40000000000 */
[----:B------:R-:W-:-:S03]  /*dc60*/  IABS R3, R18 ;  /* 0x0000001200037213 */ /* 0x000fc60000000000 */
[----:B------:R-:W-:Y:S01]  /*dc70*/  IMAD.HI.U32 R13, R0, R4, RZ ;  /* 0x00000004000d7227 */ /* 0x000fe200078e00ff */
[----:B------:R-:W-:-:S03]  /*dc80*/  ISETP.GT.U32.AND P6, PT, R2, R7, PT ;  /* 0x000000070200720c */ /* 0x000fc60003fc4070 */
[----:B0-----:R-:W-:-:S04]  /*dc90*/  IMAD.HI.U32 R9, R0, R3, RZ ;  /* 0x0000000300097227 */ /* 0x001fc800078e00ff */
[----:B------:R-:W-:Y:S02]  /*dca0*/  IMAD.MOV R9, RZ, RZ, -R9 ;  /* 0x000000ffff097224 */ /* 0x000fe400078e0a09 */
[C---:B------:R-:W-:Y:S02]  /*dcb0*/  IMAD R12, R2.reuse, R14, R12 ;  /* 0x0000000e020c7224 */ /* 0x040fe400078e020c */
[----:B------:R-:W-:Y:S02]  /*dcc0*/  IMAD.MOV R13, RZ, RZ, -R13 ;  /* 0x000000ffff0d7224 */ /* 0x000fe400078e0a0d */
[----:B------:R-:W-:Y:S02]  /*dcd0*/  IMAD R9, R2, R9, R3 ;  /* 0x0000000902097224 */ /* 0x000fe400078e0203 */
[----:B------:R-:W-:Y:S01]  /*dce0*/  @!P2 IMAD.IADD R6, R6, 0x1, -R2 ;  /* 0x000000010606a824 */ /* 0x000fe200078e0a02 */
[C---:B------:R-:W-:Y:S01]  /*dcf0*/  ISETP.GT.U32.AND P2, PT, R2.reuse, R12, PT ;  /* 0x0000000c0200720c */ /* 0x040fe20003f44070 */
[----:B------:R-:W-:-:S02]  /*dd00*/  IMAD R4, R2, R13, R4 ;  /* 0x0000000d02047224 */ /* 0x000fc400078e0204 */
[--C-:B------:R-:W-:Y:S01]  /*dd10*/  @!P1 IMAD.IADD R8, R8, 0x1, -R2.reuse ;  /* 0x0000000108089824 */ /* 0x100fe200078e0a02 */
[C---:B------:R-:W-:Y:S01]  /*dd20*/  ISETP.GT.U32.AND P1, PT, R2.reuse, R9, PT ;  /* 0x000000090200720c */ /* 0x040fe20003f24070 */
[----:B------:R-:W-:Y:S01]  /*dd30*/  @!P6 IMAD.IADD R7, R7, 0x1, -R2 ;  /* 0x000000010707e824 */ /* 0x000fe200078e0a02 */
[----:B------:R-:W-:Y:S02]  /*dd40*/  ISETP.GT.U32.AND P6, PT, R2, R4, PT ;  /* 0x000000040200720c */ /* 0x000fe40003fc4070 */
[----:B------:R-:W-:Y:S01]  /*dd50*/  IABS R11, R29 ;  /* 0x0000001d000b7213 */ /* 0x000fe20000000000 */
[----:B------:R-:W-:-:S04]  /*dd60*/  @!P0 IMAD.MOV R6, RZ, RZ, -R6 ;  /* 0x000000ffff068224 */ /* 0x000fc800078e0a06 */
[----:B------:R-:W-:Y:S02]  /*dd70*/  @!P2 IMAD.IADD R12, R12, 0x1, -R2 ;  /* 0x000000010c0ca824 */ /* 0x000fe400078e0a02 */
[----:B------:R-:W-:-:S04]  /*dd80*/  IMAD.HI.U32 R13, R0, R11, RZ ;  /* 0x0000000b000d7227 */ /* 0x000fc800078e00ff */
[--C-:B------:R-:W-:Y:S01]  /*dd90*/  @!P1 IMAD.IADD R9, R9, 0x1, -R2.reuse ;  /* 0x0000000109099824 */ /* 0x100fe200078e0a02 */
[----:B------:R-:W-:Y:S01]  /*dda0*/  ISETP.GE.AND P1, PT, R18, RZ, PT ;  /* 0x000000ff1200720c */ /* 0x000fe20003f26270 */
[----:B------:R-:W-:Y:S01]  /*ddb0*/  @!P6 IMAD.IADD R4, R4, 0x1, -R2 ;  /* 0x000000010404e824 */ /* 0x000fe200078e0a02 */
[C---:B------:R-:W-:Y:S01]  /*ddc0*/  ISETP.GT.U32.AND P0, PT, R2.reuse, R12, PT ;  /* 0x0000000c0200720c */ /* 0x040fe20003f04070 */
[----:B------:R-:W-:Y:S02]  /*ddd0*/  IMAD.MOV.U32 R18, RZ, RZ, R10 ;  /* 0x000000ffff127224 */ /* 0x000fe400078e000a */
[----:B------:R-:W-:Y:S02]  /*dde0*/  IMAD.MOV R13, RZ, RZ, -R13 ;  /* 0x000000ffff0d7224 */ /* 0x000fe400078e0a0d */
[----:B------:R-:W-:Y:S01]  /*ddf0*/  @!P5 IMAD.MOV R18, RZ, RZ, -R18 ;  /* 0x000000ffff12d224 */ /* 0x000fe200078e0a12 */
[C---:B------:R-:W-:Y:S01]  /*de00*/  ISETP.GT.U32.AND P5, PT, R2.reuse, R4, PT ;  /* 0x000000040200720c */ /* 0x040fe20003fa4070 */
[----:B------:R-:W-:Y:S01]  /*de10*/  IMAD R11, R2, R13, R11 ;  /* 0x0000000d020b7224 */ /* 0x000fe200078e020b */
[----:B------:R-:W-:Y:S01]  /*de20*/  ISETP.GE.AND P2, PT, R27, RZ, PT ;  /* 0x000000ff1b00720c */ /* 0x000fe20003f46270 */
[----:B------:R-:W-:-:S04]  /*de30*/  @!P4 IMAD.MOV R7, RZ, RZ, -R7 ;  /* 0x000000ffff07c224 */ /* 0x000fc800078e0a07 */
[--C-:B------:R-:W-:Y:S01]  /*de40*/  @!P0 IMAD.IADD R12, R12, 0x1, -R2.reuse ;  /* 0x000000010c0c8824 */ /* 0x100fe200078e0a02 */
[----:B------:R-:W-:Y:S01]  /*de50*/  ISETP.GE.AND P0, PT, R15, RZ, PT ;  /* 0x000000ff0f00720c */ /* 0x000fe20003f06270 */
[----:B------:R-:W-:Y:S04]  /*de60*/  STL [R1+0x8ec], R6 ;  /* 0x0008ec0601007387 */ /* 0x000fe80000100800 */
[----:B------:R-:W-:Y:S01]  /*de70*/  @!P5 IMAD.IADD R4, R4, 0x1, -R2 ;  /* 0x000000010404d824 */ /* 0x000fe200078e0a02 */
[----:B------:R-:W5:Y:S04]  /*de80*/  LDL.LU R27, [R1+0x34] ;  /* 0x00003400011b7983 */ /* 0x000f680000300800 */
[----:B------:R0:W-:Y:S04]  /*de90*/  STL [R1+0x8dc], R18 ;  /* 0x0008dc1201007387 */ /* 0x0001e80000100800 */
[----:B------:R1:W-:Y:S01]  /*dea0*/  STL [R1+0x8d8], R7 ;  /* 0x0008d80701007387 */ /* 0x0003e20000100800 */
[----:B------:R-:W-:-:S02]  /*deb0*/  @!P3 IMAD.MOV R8, RZ, RZ, -R8 ;  /* 0x000000ffff08b224 */ /* 0x000fc400078e0a08 */
[----:B------:R-:W-:Y:S01]  /*dec0*/  @!P0 IMAD.MOV R4, RZ, RZ, -R4 ;  /* 0x000000ffff048224 */ /* 0x000fe200078e0a04 */
[----:B0-----:R-:W5:Y:S01]  /*ded0*/  LDL.LU R18, [R1+0x38] ;  /* 0x0000380001127983 */ /* 0x001f620000300800 */
[----:B-1----:R-:W-:-:S04]  /*dee0*/  IMAD.MOV.U32 R7, RZ, RZ, R12 ;  /* 0x000000ffff077224 */ /* 0x002fc800078e000c */
[----:B------:R-:W-:Y:S01]  /*def0*/  @!P2 IMAD.MOV R7, RZ, RZ, -R7 ;  /* 0x000000ffff07a224 */ /* 0x000fe200078e0a07 */
[----:B------:R-:W-:Y:S04]  /*df00*/  STL [R1+0x8d4], R8 ;  /* 0x0008d40801007387 */ /* 0x000fe80000100800 */
[----:B------:R-:W-:Y:S04]  /*df10*/  STL [R1+0x8d0], R7 ;  /* 0x0008d00701007387 */ /* 0x000fe80000100800 */
[----:B------:R-:W-:Y:S01]  /*df20*/  STL [R1+0x8c8], R4 ;  /* 0x0008c80401007387 */ /* 0x000fe20000100800 */
[----:B------:R-:W-:-:S02]  /*df30*/  ISETP.GT.U32.AND P4, PT, R2, R9, PT ;  /* 0x000000090200720c */ /* 0x000fc40003f84070 */
[----:B------:R-:W-:-:S11]  /*df40*/  ISETP.GE.AND P2, PT, R29, RZ, PT ;  /* 0x000000ff1d00720c */ /* 0x000fd60003f46270 */
[----:B------:R-:W-:Y:S01]  /*df50*/  @!P4 IMAD.IADD R9, R9, 0x1, -R2 ;  /* 0x000000010909c824 */ /* 0x000fe200078e0a02 */
[----:B---3--:R-:W-:-:S05]  /*df60*/  IABS R3, R17 ;  /* 0x0000001100037213 */ /* 0x008fca0000000000 */
[----:B------:R-:W-:-:S04]  /*df70*/  IMAD.HI.U32 R13, R0, R3, RZ ;  /* 0x00000003000d7227 */ /* 0x000fc800078e00ff */
[----:B------:R-:W-:-:S04]  /*df80*/  IMAD.MOV R13, RZ, RZ, -R13 ;  /* 0x000000ffff0d7224 */ /* 0x000fc800078e0a0d */
[----:B------:R-:W-:-:S05]  /*df90*/  IMAD R13, R2, R13, R3 ;  /* 0x0000000d020d7224 */ /* 0x000fca00078e0203 */
[----:B------:R-:W-:Y:S02]  /*dfa0*/  ISETP.GT.U32.AND P5, PT, R2, R13, PT ;  /* 0x0000000d0200720c */ /* 0x000fe40003fa4070 */
[----:B----4-:R-:W-:-:S11]  /*dfb0*/  IABS R14, R16 ;  /* 0x00000010000e7213 */ /* 0x010fd60000000000 */
[----:B------:R-:W-:Y:S01]  /*dfc0*/  @!P5 IMAD.IADD R13, R13, 0x1, -R2 ;  /* 0x000000010d0dd824 */ /* 0x000fe200078e0a02 */
[----:B------:R-:W-:Y:S02]  /*dfd0*/  ISETP.GE.AND P5, PT, R16, RZ, PT ;  /* 0x000000ff1000720c */ /* 0x000fe40003fa6270 */
[----:B------:R-:W3:Y:S01]  /*dfe0*/  LDL.LU R16, [R1+0x64] ;  /* 0x0000640001107983 */ /* 0x000ee20000300800 */
[----:B--2---:R-:W-:Y:S02]  /*dff0*/  IABS R6, R19 ;  /* 0x0000001300067213 */ /* 0x004fe40000000000 */
[----:B------:R-:W-:Y:S02]  /*e000*/  ISETP.GE.AND P4, PT, R19, RZ, PT ;  /* 0x000000ff1300720c */ /* 0x000fe40003f86270 */
[----:B------:R-:W2:Y:S04]  /*e010*/  LDL.LU R19, [R1+0x3c] ;  /* 0x00003c0001137983 */ /* 0x000ea80000300800 */
[----:B------:R-:W4:Y:S01]  /*e020*/  LDL.LU R29, [R1+0x40] ;  /* 0x00004000011d7983 */ /* 0x000f220000300800 */
[----:B------:R-:W-:-:S04]  /*e030*/  IMAD.HI.U32 R15, R0, R6, RZ ;  /* 0x00000006000f7227 */ /* 0x000fc800078e00ff */
[----:B------:R-:W-:-:S04]  /*e040*/  IMAD.MOV R15, RZ, RZ, -R15 ;  /* 0x000000ffff0f7224 */ /* 0x000fc800078e0a0f */
[----:B------:R-:W-:-:S05]  /*e050*/  IMAD R6, R2, R15, R6 ;  /* 0x0000000f02067224 */ /* 0x000fca00078e0206 */
[----:B------:R-:W-:-:S13]  /*e060*/  ISETP.GT.U32.AND P3, PT, R2, R6, PT ;  /* 0x000000060200720c */ /* 0x000fda0003f64070 */
[----:B------:R-:W-:Y:S01]  /*e070*/  @!P3 IMAD.IADD R6, R6, 0x1, -R2 ;  /* 0x000000010606b824 */ /* 0x000fe200078e0a02 */
[----:B------:R-:W-:Y:S02]  /*e080*/  ISETP.GE.AND P3, PT, R17, RZ, PT ;  /* 0x000000ff1100720c */ /* 0x000fe40003f66270 */
[----:B------:R-:W4:Y:S01]  /*e090*/  LDL.LU R17, [R1+0x44] ;  /* 0x0000440001117983 */ /* 0x000f220000300800 */
[C---:B------:R-:W-:Y:S02]  /*e0a0*/  ISETP.GT.U32.AND P6, PT, R2.reuse, R11, PT ;  /* 0x0000000b0200720c */ /* 0x040fe40003fc4070 */
[----:B------:R-:W-:-:S11]  /*e0b0*/  ISETP.GT.U32.AND P0, PT, R2, R6, PT ;  /* 0x000000060200720c */ /* 0x000fd60003f04070 */
[----:B------:R-:W-:-:S05]  /*e0c0*/  @!P6 IMAD.IADD R11, R11, 0x1, -R2 ;  /* 0x000000010b0be824 */ /* 0x000fca00078e0a02 */
[----:B------:R-:W-:Y:S01]  /*e0d0*/  ISETP.GT.U32.AND P6, PT, R2, R11, PT ;  /* 0x0000000b0200720c */ /* 0x000fe20003fc4070 */
[----:B------:R-:W-:Y:S02]  /*e0e0*/  @!P1 IMAD.MOV R9, RZ, RZ, -R9 ;  /* 0x000000ffff099224 */ /* 0x000fe400078e0a09 */
[----:B------:R-:W-:-:S03]  /*e0f0*/  @!P0 IMAD.IADD R6, R6, 0x1, -R2 ;  /* 0x0000000106068824 */ /* 0x000fc600078e0a02 */
[----:B------:R0:W-:Y:S07]  /*e100*/  STL [R1+0x8c4], R9 ;  /* 0x0008c40901007387 */ /* 0x0001ee0000100800 */
[----:B------:R-:W-:Y:S02]  /*e110*/  @!P6 IMAD.IADD R11, R11, 0x1, -R2 ;  /* 0x000000010b0be824 */ /* 0x000fe400078e0a02 */
[----:B0-----:R-:W-:Y:S02]  /*e120*/  IMAD.MOV.U32 R9, RZ, RZ, R6 ;  /* 0x000000ffff097224 */ /* 0x001fe400078e0006 */
[----:B------:R-:W-:-:S02]  /*e130*/  @!P2 IMAD.MOV R11, RZ, RZ, -R11 ;  /* 0x000000ffff0ba224 */ /* 0x000fc400078e0a0b */
[----:B------:R-:W-:Y:S01]  /*e140*/  @!P4 IMAD.MOV R9, RZ, RZ, -R9 ;  /* 0x000000ffff09c224 */ /* 0x000fe200078e0a09 */
[----:B------:R-:W-:Y:S02]  /*e150*/  IABS R3, R28 ;  /* 0x0000001c00037213 */ /* 0x000fe40000000000 */
[----:B------:R0:W-:Y:S01]  /*e160*/  STL [R1+0x8c0], R11 ;  /* 0x0008c00b01007387 */ /* 0x0001e20000100800 */
[----:B------:R-:W-:-:S03]  /*e170*/  ISETP.GE.AND P2, PT, R28, RZ, PT ;  /* 0x000000ff1c00720c */ /* 0x000fc60003f46270 */
[----:B------:R-:W-:Y:S04]  /*e180*/  STL [R1+0x8bc], R9 ;  /* 0x0008bc0901007387 */ /* 0x000fe80000100800 */
[----:B------:R-:W4:Y:S01]  /*e190*/  LDL.LU R28, [R1+0x48] ;  /* 0x00004800011c7983 */ /* 0x000f220000300800 */
[----:B------:R-:W-:-:S04]  /*e1a0*/  IMAD.HI.U32 R10, R0, R14, RZ ;  /* 0x0000000e000a7227 */ /* 0x000fc800078e00ff */
[----:B------:R-:W-:Y:S01]  /*e1b0*/  IMAD.MOV R10, RZ, RZ, -R10 ;  /* 0x000000ffff0a7224 */ /* 0x000fe200078e0a0a */
[----:B------:R-:W-:Y:S01]  /*e1c0*/  ISETP.GT.U32.AND P1, PT, R2, R13, PT ;  /* 0x0000000d0200720c */ /* 0x000fe20003f24070 */
[----:B------:R-:W-:-:S04]  /*e1d0*/  IMAD.HI.U32 R7, R0, R3, RZ ;  /* 0x0000000300077227 */ /* 0x000fc800078e00ff */
[----:B------:R-:W-:Y:S02]  /*e1e0*/  IMAD R10, R2, R10, R14 ;  /* 0x0000000a020a7224 */ /* 0x000fe400078e020e */
[----:B------:R-:W-:-:S03]  /*e1f0*/  IMAD.MOV R7, RZ, RZ, -R7 ;  /* 0x000000ffff077224 */ /* 0x000fc600078e0a07 */
[C---:B------:R-:W-:Y:S01]  /*e200*/  ISETP.GT.U32.AND P6, PT, R2.reuse, R10, PT ;  /* 0x0000000a0200720c */ /* 0x040fe20003fc4070 */
[----:B------:R-:W-:Y:S02]  /*e210*/  IMAD R3, R2, R7, R3 ;  /* 0x0000000702037224 */ /* 0x000fe400078e0203 */
[----:B------:R-:W-:-:S03]  /*e220*/  @!P1 IMAD.IADD R13, R13, 0x1, -R2 ;  /* 0x000000010d0d9824 */ /* 0x000fc600078e0a02 */
[----:B------:R-:W-:Y:S01]  /*e230*/  ISETP.GT.U32.AND P0, PT, R2, R3, PT ;  /* 0x000000030200720c */ /* 0x000fe20003f04070 */
[----:B------:R-:W-:Y:S01]  /*e240*/  IMAD.MOV.U32 R14, RZ, RZ, R13 ;  /* 0x000000ffff0e7224 */ /* 0x000fe200078e000d */
[----:B-----5:R-:W-:-:S05]  /*e250*/  IABS R4, R27 ;  /* 0x0000001b00047213 */ /* 0x020fca0000000000 */
[----:B------:R-:W-:Y:S02]  /*e260*/  @!P6 IMAD.IADD R10, R10, 0x1, -R2 ;  /* 0x000000010a0ae824 */ /* 0x000fe400078e0a02 */
[----:B------:R-:W-:Y:S01]  /*e270*/  @!P3 IMAD.MOV R14, RZ, RZ, -R14 ;  /* 0x000000ffff0eb224 */ /* 0x000fe200078e0a0e */
[----:B------:R-:W-:Y:S01]  /*e280*/  IABS R8, R18 ;  /* 0x0000001200087213 */ /* 0x000fe20000000000 */
[----:B------:R-:W-:Y:S01]  /*e290*/  IMAD.HI.U32 R7, R0, R4, RZ ;  /* 0x0000000400077227 */ /* 0x000fe200078e00ff */
[----:B------:R-:W-:Y:S02]  /*e2a0*/  ISETP.GT.U32.AND P6, PT, R2, R10, PT ;  /* 0x0000000a0200720c */ /* 0x000fe40003fc4070 */
[----:B------:R-:W-:Y:S01]  /*e2b0*/  ISETP.GE.AND P1, PT, R18, RZ, PT ;  /* 0x000000ff1200720c */ /* 0x000fe20003f26270 */
[----:B------:R-:W-:Y:S01]  /*e2c0*/  @!P0 IMAD.IADD R3, R3, 0x1, -R2 ;  /* 0x0000000103038824 */ /* 0x000fe200078e0a02 */
[----:B------:R-:W5:Y:S01]  /*e2d0*/  LDL.LU R18, [R1+0x4c] ;  /* 0x00004c0001127983 */ /* 0x000f620000300800 */
[----:B------:R-:W-:-:S03]  /*e2e0*/  IMAD.MOV R7, RZ, RZ, -R7 ;  /* 0x000000ffff077224 */ /* 0x000fc600078e0a07 */
[----:B------:R1:W-:Y:S01]  /*e2f0*/  STL [R1+0x8b4], R14 ;  /* 0x0008b40e01007387 */ /* 0x0003e20000100800 */
[----:B------:R-:W-:-:S04]  /*e300*/  IMAD R4, R2, R7, R4 ;  /* 0x0000000702047224 */ /* 0x000fc800078e0204 */
[----:B------:R-:W-:Y:S01]  /*e310*/  @!P6 IMAD.IADD R10, R10, 0x1, -R2 ;  /* 0x000000010a0ae824 */ /* 0x000fe200078e0a02 */
[----:B------:R-:W-:Y:S01]  /*e320*/  ISETP.GT.U32.AND P6, PT, R2, R4, PT ;  /* 0x000000040200720c */ /* 0x000fe20003fc4070 */
[----:B------:R-:W-:-:S04]  /*e330*/  IMAD.HI.U32 R6, R0, R8, RZ ;  /* 0x0000000800067227 */ /* 0x000fc800078e00ff */
[----:B------:R-:W-:-:S08]  /*e340*/  IMAD.MOV R6, RZ, RZ, -R6 ;  /* 0x000000ffff067224 */ /* 0x000fd000078e0a06 */
[----:B------:R-:W-:Y:S01]  /*e350*/  @!P6 IMAD.IADD R4, R4, 0x1, -R2 ;  /* 0x000000010404e824 */ /* 0x000fe200078e0a02 */
[C---:B------:R-:W-:Y:S01]  /*e360*/  ISETP.GT.U32.AND P6, PT, R2.reuse, R3, PT ;  /* 0x000000030200720c */ /* 0x040fe20003fc4070 */
[----:B0-----:R-:W-:-:S03]  /*e370*/  IMAD R11, R2, R6, R8 ;  /* 0x00000006020b7224 */ /* 0x001fc600078e0208 */
[----:B------:R-:W-:Y:S01]  /*e380*/  ISETP.GT.U32.AND P3, PT, R2, R4, PT ;  /* 0x000000040200720c */ /* 0x000fe20003f64070 */
[----:B-1----:R-:W-:Y:S01]  /*e390*/  IMAD.MOV.U32 R14, RZ, RZ, R10 ;  /* 0x000000ffff0e7224 */ /* 0x002fe200078e000a */
[----:B------:R-:W-:-:S03]  /*e3a0*/  ISETP.GE.AND P4, PT, R27, RZ, PT ;  /* 0x000000ff1b00720c */ /* 0x000fc60003f86270 */
[----:B------:R-:W-:-:S04]  /*e3b0*/  @!P5 IMAD.MOV R14, RZ, RZ, -R14 ;  /* 0x000000ffff0ed224 */ /* 0x000fc800078e0a0e */
[----:B------:R-:W-:-:S04]  /*e3c0*/  @!P6 IMAD.IADD R3, R3, 0x1, -R2 ;  /* 0x000000010303e824 */ /* 0x000fc800078e0a02 */
[----:B------:R-:W-:Y:S02]  /*e3d0*/  @!P2 IMAD.MOV R3, RZ, RZ, -R3 ;  /* 0x000000ffff03a224 */ /* 0x000fe400078e0a03 */
[----:B------:R-:W-:Y:S01]  /*e3e0*/  @!P3 IMAD.IADD R4, R4, 0x1, -R2 ;  /* 0x000000010404b824 */ /* 0x000fe200078e0a02 */
[----:B------:R-:W-:-:S13]  /*e3f0*/  ISETP.GT.U32.AND P5, PT, R2, R11, PT ;  /* 0x0000000b0200720c */ /* 0x000fda0003fa4070 */
[----:B------:R-:W-:Y:S01]  /*e400*/  @!P5 IMAD.IADD R11, R11, 0x1, -R2 ;  /* 0x000000010b0bd824 */ /* 0x000fe200078e0a02 */
[----:B---3--:R-:W-:Y:S02]  /*e410*/  ISETP.GE.AND P0, PT, R16, RZ, PT ;  /* 0x000000ff1000720c */ /* 0x008fe40003f06270 */
[----:B------:R-:W-:Y:S02]  /*e420*/  IABS R9, R16 ;  /* 0x0000001000097213 */ /* 0x000fe40000000000 */
[----:B------:R-:W3:Y:S01]  /*e430*/  LDL.LU R16, [R1+0x50] ;  /* 0x0000500001107983 */ /* 0x000ee20000300800 */
[----:B--2---:R-:W-:-:S05]  /*e440*/  IABS R7, R19 ;  /* 0x0000001300077213 */ /* 0x004fca0000000000 */
[----:B------:R-:W-:Y:S01]  /*e450*/  IMAD.HI.U32 R12, R0, R7, RZ ;  /* 0x00000007000c7227 */ /* 0x000fe200078e00ff */
[----:B----4-:R-:W-:-:S03]  /*e460*/  IABS R6, R29 ;  /* 0x0000001d00067213 */ /* 0x010fc60000000000 */
[----:B------:R-:W-:-:S04]  /*e470*/  IMAD.MOV R12, RZ, RZ, -R12 ;  /* 0x000000ffff0c7224 */ /* 0x000fc800078e0a0c */
[----:B------:R-:W-:Y:S02]  /*e480*/  IMAD R12, R2, R12, R7 ;  /* 0x0000000c020c7224 */ /* 0x000fe400078e0207 */
[----:B------:R-:W-:Y:S01]  /*e490*/  IMAD.HI.U32 R7, R0, R6, RZ ;  /* 0x0000000600077227 */ /* 0x000fe200078e00ff */
[----:B------:R-:W-:Y:S03]  /*e4a0*/  STL [R1+0x8b0], R14 ;  /* 0x0008b00e01007387 */ /* 0x000fe60000100800 */
[----:B------:R-:W-:Y:S01]  /*e4b0*/  IMAD.MOV R7, RZ, RZ, -R7 ;  /* 0x000000ffff077224 */ /* 0x000fe200078e0a07 */
[----:B------:R-:W2:Y:S03]  /*e4c0*/  LDL.LU R27, [R1+0x54] ;  /* 0x00005400011b7983 */ /* 0x000ea60000300800 */
[----:B------:R-:W-:Y:S01]  /*e4d0*/  IMAD R6, R2, R7, R6 ;  /* 0x0000000702067224 */ /* 0x000fe200078e0206 */
[----:B------:R0:W-:Y:S02]  /*e4e0*/  STL [R1+0x8a8], R3 ;  /* 0x0008a80301007387 */ /* 0x0001e40000100800 */
[----:B0-----:R-:W-:-:S04]  /*e4f0*/  IMAD.MOV.U32 R3, RZ, RZ, R4 ;  /* 0x000000ffff037224 */ /* 0x001fc800078e0004 */
[----:B------:R-:W-:Y:S01]  /*e500*/  @!P4 IMAD.MOV R3, RZ, RZ, -R3 ;  /* 0x000000ffff03c224 */ /* 0x000fe200078e0a03 */
[----:B------:R-:W-:Y:S02]  /*e510*/  ISETP.GT.U32.AND P4, PT, R2, R6, PT ;  /* 0x000000060200720c */ /* 0x000fe40003f84070 */
[----:B------:R-:W-:Y:S02]  /*e520*/  ISETP.GE.AND P5, PT, R19, RZ, PT ;  /* 0x000000ff1300720c */ /* 0x000fe40003fa6270 */
[----:B------:R-:W4:Y:S01]  /*e530*/  LDL.LU R19, [R1+0x58] ;  /* 0x0000580001137983 */ /* 0x000f220000300800 */
[----:B------:R-:W-:-:S03]  /*e540*/  IABS R8, R17 ;  /* 0x0000001100087213 */ /* 0x000fc60000000000 */
[----:B------:R3:W-:Y:S05]  /*e550*/  STL [R1+0x8a4], R3 ;  /* 0x0008a40301007387 */ /* 0x0007ea0000100800 */
[----:B------:R-:W-:Y:S01]  /*e560*/  @!P4 IMAD.IADD R6, R6, 0x1, -R2 ;  /* 0x000000010606c824 */ /* 0x000fe200078e0a02 */
[----:B------:R-:W-:Y:S02]  /*e570*/  ISETP.GE.AND P4, PT, R17, RZ, PT ;  /* 0x000000ff1100720c */ /* 0x000fe40003f86270 */
[----:B------:R-:W2:Y:S01]  /*e580*/  LDL.LU R17, [R1+0x5c] ;  /* 0x00005c0001117983 */ /* 0x000ea20000300800 */
[----:B------:R-:W-:-:S04]  /*e590*/  IMAD.HI.U32 R13, R0, R9, RZ ;  /* 0x00000009000d7227 */ /* 0x000fc800078e00ff */
[----:B------:R-:W-:-:S04]  /*e5a0*/  IMAD.MOV R10, RZ, RZ, -R13 ;  /* 0x000000ffff0a7224 */ /* 0x000fc800078e0a0d */
[C---:B------:R-:W-:Y:S01]  /*e5b0*/  IMAD R9, R2.reuse, R10, R9 ;  /* 0x0000000a02097224 */ /* 0x040fe200078e0209 */
[----:B------:R-:W-:-:S04]  /*e5c0*/  ISETP.GT.U32.AND P3, PT, R2, R12, PT ;  /* 0x0000000c0200720c */ /* 0x000fc80003f64070 */
[----:B------:R-:W-:Y:S01]  /*e5d0*/  ISETP.GT.U32.AND P6, PT, R2, R9, PT ;  /* 0x000000090200720c */ /* 0x000fe20003fc4070 */
[----:B------:R-:W-:-:S04]  /*e5e0*/  IMAD.HI.U32 R13, R0, R8, RZ ;  /* 0x00000008000d7227 */ /* 0x000fc800078e00ff */
[----:B------:R-:W-:-:S04]  /*e5f0*/  IMAD.MOV R13, RZ, RZ, -R13 ;  /* 0x000000ffff0d7224 */ /* 0x000fc800078e0a0d */
[----:B------:R-:W-:-:S04]  /*e600*/  @!P3 IMAD.IADD R12, R12, 0x1, -R2 ;  /* 0x000000010c0cb824 */ /* 0x000fc800078e0a02 */
[----:B------:R-:W-:Y:S01]  /*e610*/  @!P6 IMAD.IADD R9, R9, 0x1, -R2 ;  /* 0x000000010909e824 */ /* 0x000fe200078e0a02 */
[----:B------:R-:W-:Y:S01]  /*e620*/  IABS R10, R28 ;  /* 0x0000001c000a7213 */ /* 0x000fe20000000000 */
[----:B------:R-:W-:-:S03]  /*e630*/  IMAD R8, R2, R13, R8 ;  /* 0x0000000d02087224 */ /* 0x000fc600078e0208 */
[----:B------:R-:W-:Y:S01]  /*e640*/  ISETP.GT.U32.AND P3, PT, R2, R9, PT ;  /* 0x000000090200720c */ /* 0x000fe20003f64070 */
[----:B------:R-:W-:Y:S01]  /*e650*/  IMAD.HI.U32 R13, R0, R10, RZ ;  /* 0x0000000a000d7227 */ /* 0x000fe200078e00ff */
[----:B------:R-:W-:-:S03]  /*e660*/  ISETP.GT.U32.AND P6, PT, R2, R11, PT ;  /* 0x0000000b0200720c */ /* 0x000fc60003fc4070 */
[----:B------:R-:W-:-:S04]  /*e670*/  IMAD.MOV R13, RZ, RZ, -R13 ;  /* 0x000000ffff0d7224 */ /* 0x000fc800078e0a0d */
[----:B------:R-:W-:-:S04]  /*e680*/  IMAD R10, R2, R13, R10 ;  /* 0x0000000d020a7224 */ /* 0x000fc800078e020a */
[--C-:B------:R-:W-:Y:S01]  /*e690*/  @!P3 IMAD.IADD R9, R9, 0x1, -R2.reuse ;  /* 0x000000010909b824 */ /* 0x100fe200078e0a02 */
[C---:B------:R-:W-:Y:S01]  /*e6a0*/  ISETP.GT.U32.AND P3, PT, R2.reuse, R10, PT ;  /* 0x0000000a0200720c */ /* 0x040fe20003f64070 */
[----:B------:R-:W-:Y:S01]  /*e6b0*/  @!P6 IMAD.IADD R11, R11, 0x1, -R2 ;  /* 0x000000010b0be824 */ /* 0x000fe200078e0a02 */
[C---:B------:R-:W-:Y:S02]  /*e6c0*/  ISETP.GT.U32.AND P2, PT, R2.reuse, R12, PT ;  /* 0x0000000c0200720c */ /* 0x040fe40003f44070 */
[----:B------:R-:W-:Y:S01]  /*e6d0*/  ISETP.GT.U32.AND P6, PT, R2, R8, PT ;  /* 0x000000080200720c */ /* 0x000fe20003fc4070 */
[----:B------:R-:W-:-:S08]  /*e6e0*/  @!P1 IMAD.MOV R11, RZ, RZ, -R11 ;  /* 0x000000ffff0b9224 */ /* 0x000fd000078e0a0b */
[--C-:B------:R-:W-:Y:S02]  /*e6f0*/  @!P3 IMAD.IADD R10, R10, 0x1, -R2.reuse ;  /* 0x000000010a0ab824 */ /* 0x100fe400078e0a02 */
[--C-:B------:R-:W-:Y:S02]  /*e700*/  @!P2 IMAD.IADD R12, R12, 0x1, -R2.reuse ;  /* 0x000000010c0ca824 */ /* 0x100fe400078e0a02 */
[----:B------:R-:W-:Y:S01]  /*e710*/  @!P6 IMAD.IADD R8, R8, 0x1, -R2 ;  /* 0x000000010808e824 */ /* 0x000fe200078e0a02 */
[C---:B------:R-:W-:Y:S02]  /*e720*/  ISETP.GT.U32.AND P1, PT, R2.reuse, R10, PT ;  /* 0x0000000a0200720c */ /* 0x040fe40003f24070 */
[----:B------:R-:W-:Y:S01]  /*e730*/  ISETP.GT.U32.AND P6, PT, R2, R6, PT ;  /* 0x000000060200720c */ /* 0x000fe20003fc4070 */
[----:B------:R-:W-:Y:S02]  /*e740*/  IMAD.MOV.U32 R14, RZ, RZ, R9 ;  /* 0x000000ffff0e7224 */ /* 0x000fe400078e0009 */
[----:B------:R-:W-:-:S02]  /*e750*/  IMAD.MOV.U32 R9, RZ, RZ, R12 ;  /* 0x000000ffff097224 */ /* 0x000fc400078e000c */
[----:B------:R-:W-:Y:S02]  /*e760*/  @!P0 IMAD.MOV R14, RZ, RZ, -R14 ;  /* 0x000000ffff0e8224 */ /* 0x000fe400078e0a0e */
[----:B------:R-:W-:Y:S01]  /*e770*/  @!P5 IMAD.MOV R9, RZ, RZ, -R9 ;  /* 0x000000ffff09d224 */ /* 0x000fe200078e0a09 */
[----:B------:R-:W-:Y:S03]  /*e780*/  STL [R1+0x89c], R11 ;  /* 0x00089c0b01007387 */ /* 0x000fe60000100800 */
[--C-:B------:R-:W-:Y:S01]  /*e790*/  @!P1 IMAD.IADD R10, R10, 0x1, -R2.reuse ;  /* 0x000000010a0a9824 */ /* 0x100fe200078e0a02 */
[----:B------:R0:W-:Y:S01]  /*e7a0*/  STL [R1+0x898], R14 ;  /* 0x0008980e01007387 */ /* 0x0001e20000100800 */
[----:B------:R-:W-:Y:S01]  /*e7b0*/  @!P6 IMAD.IADD R6, R6, 0x1, -R2 ;  /* 0x000000010606e824 */ /* 0x000fe200078e0a02 */
[----:B-----5:R-:W-:Y:S02]  /*e7c0*/  IABS R7, R18 ;  /* 0x0000001200077213 */ /* 0x020fe40000000000 */
[----:B------:R1:W-:Y:S01]  /*e7d0*/  STL [R1+0x894], R9 ;  /* 0x0008940901007387 */ /* 0x0003e20000100800 */
[----:B------:R-:W-:-:S02]  /*e7e0*/  ISETP.GE.AND P6, PT, R18, RZ, PT ;  /* 0x000000ff1200720c */ /* 0x000fc40003fc6270 */
[----:B------:R-:W-:Y:S02]  /*e7f0*/  ISETP.GT.U32.AND P3, PT, R2, R8, PT ;  /* 0x000000080200720c */ /* 0x000fe40003f64070 */
[----:B------:R-:W-:Y:S02]  /*e800*/  ISETP.GE.AND P2, PT, R29, RZ, PT ;  /* 0x000000ff1d00720c */ /* 0x000fe40003f46270 */
[----:B------:R-:W-:Y:S01]  /*e810*/  ISETP.GE.AND P0, PT, R28, RZ, PT ;  /* 0x000000ff1c00720c */ /* 0x000fe20003f06270 */
[----:B------:R-:W-:-:S04]  /*e820*/  IMAD.HI.U32 R4, R0, R7, RZ ;  /* 0x0000000700047227 */ /* 0x000fc800078e00ff */
[----:B------:R-:W-:-:S04]  /*e830*/  IMAD.MOV R4, RZ, RZ, -R4 ;  /* 0x000000ffff047224 */ /* 0x000fc800078e0a04 */
[----:B------:R-:W-:Y:S02]  /*e840*/  @!P3 IMAD.IADD R8, R8, 0x1, -R2 ;  /* 0x000000010808b824 */ /* 0x000fe400078e0a02 */
[----:B------:R-:W-:Y:S02]  /*e850*/  @!P2 IMAD.MOV R6, RZ, RZ, -R6 ;  /* 0x000000ffff06a224 */ /* 0x000fe400078e0a06 */
[----:B------:R-:W-:Y:S02]  /*e860*/  @!P4 IMAD.MOV R8, RZ, RZ, -R8 ;  /* 0x000000ffff08c224 */ /* 0x000fe400078e0a08 */
[----:B------:R-:W-:Y:S02]  /*e870*/  IMAD R7, R2, R4, R7 ;  /* 0x0000000402077224 */ /* 0x000fe400078e0207 */
[----:B------:R-:W-:-:S03]  /*e880*/  @!P0 IMAD.MOV R10, RZ, RZ, -R10 ;  /* 0x000000ffff0a8224 */ /* 0x000fc600078e0a0a */
[----:B------:R-:W-:-:S13]  /*e890*/  ISETP.GT.U32.AND P5, PT, R2, R7, PT ;  /* 0x000000070200720c */ /* 0x000fda0003fa4070 */
[----:B------:R-:W-:-:S05]  /*e8a0*/  @!P5 IMAD.IADD R7, R7, 0x1, -R2 ;  /* 0x000000010707d824 */ /* 0x000fca00078e0a02 */
[----:B------:R-:W-:-:S13]  /*e8b0*/  ISETP.GT.U32.AND P2, PT, R2, R7, PT ;  /* 0x000000070200720c */ /* 0x000fda0003f44070 */
[----:B------:R-:W-:Y:S01]  /*e8c0*/  @!P2 IMAD.IADD R7, R7, 0x1, -R2 ;  /* 0x000000010707a824 */ /* 0x000fe200078e0a02 */
[----:B---3--:R-:W-:Y:S02]  /*e8d0*/  IABS R3, R16 ;  /* 0x0000001000037213 */ /* 0x008fe40000000000 */
[----:B------:R-:W-:Y:S02]  /*e8e0*/  ISETP.GE.AND P1, PT, R16, RZ, PT ;  /* 0x000000ff1000720c */ /* 0x000fe40003f26270 */
[----:B------:R-:W3:Y:S04]  /*e8f0*/  LDL.LU R16, [R1+0x68] ;  /* 0x0000680001107983 */ /* 0x000ee80000300800 */
[----:B------:R-:W5:Y:S04]  /*e900*/  LDL.LU R15, [R1+0x6c] ;  /* 0x00006c00010f7983 */ /* 0x000f680000300800 */
[----:B------:R-:W5:Y:S04]  /*e910*/  LDL.LU R18, [R1+0x60] ;  /* 0x0000600001127983 */ /* 0x000f680000300800 */
[----:B------:R0:W-:Y:S04]  /*e920*/  STL [R1+0x88c], R6 ;  /* 0x00088c0601007387 */ /* 0x0001e80000100800 */
[----:B------:R-:W-:Y:S04]  /*e930*/  STL [R1+0x87c], R8 ;  /* 0x00087c0801007387 */ /* 0x000fe80000100800 */
[----:B------:R-:W-:Y:S04]  /*e940*/  STL [R1+0x878], R10 ;  /* 0x0008780a01007387 */ /* 0x000fe80000100800 */
[----:B------:R-:W5:Y:S01]  /*e950*/  LDL.LU R28, [R1+0x70] ;  /* 0x00007000011c7983 */ /* 0x000f620000300800 */
[----:B--2---:R-:W-:-:S02]  /*e960*/  IABS R12, R17 ;  /* 0x00000011000c7213 */ /* 0x004fc40000000000 */
[----:B------:R-:W-:Y:S02]  /*e970*/  ISETP.GE.AND P2, PT, R17, RZ, PT ;  /* 0x000000ff1100720c */ /* 0x000fe40003f46270 */
[----:B------:R-:W2:Y:S01]  /*e980*/  LDL.LU R17, [R1+0x74] ;  /* 0x0000740001117983 */ /* 0x000ea20000300800 */
[----:B------:R-:W-:-:S04]  /*e990*/  IMAD.HI.U32 R13, R0, R3, RZ ;  /* 0x00000003000d7227 */ /* 0x000fc800078e00ff */
[----:B------:R-:W-:-:S04]  /*e9a0*/  IMAD.MOV R13, RZ, RZ, -R13 ;  /* 0x000000ffff0d7224 */ /* 0x000fc800078e0a0d */
[----:B------:R-:W-:-:S05]  /*e9b0*/  IMAD R3, R2, R13, R3 ;  /* 0x0000000d02037224 */ /* 0x000fca00078e0203 */
[----:B------:R-:W-:-:S13]  /*e9c0*/  ISETP.GT.U32.AND P3, PT, R2, R3, PT ;  /* 0x000000030200720c */ /* 0x000fda0003f64070 */
[----:B------:R-:W-:-:S05]  /*e9d0*/  @!P3 IMAD.IADD R3, R3, 0x1, -R2 ;  /* 0x000000010303b824 */ /* 0x000fca00078e0a02 */
[----:B------:R-:W-:Y:S01]  /*e9e0*/  ISETP.GT.U32.AND P3, PT, R2, R3, PT ;  /* 0x000000030200720c */ /* 0x000fe20003f64070 */
[----:B0-----:R-:W-:-:S04]  /*e9f0*/  IMAD.MOV.U32 R14, RZ, RZ, R7 ;  /* 0x000000ffff0e7224 */ /* 0x001fc800078e0007 */
[----:B------:R-:W-:-:S08]  /*ea00*/  @!P6 IMAD.MOV R14, RZ, RZ, -R14 ;  /* 0x000000ffff0ee224 */ /* 0x000fd000078e0a0e */
[----:B------:R-:W-:-:S04]  /*ea10*/  @!P3 IMAD.IADD R3, R3, 0x1, -R2 ;  /* 0x000000010303b824 */ /* 0x000fc800078e0a02 */
[----:B------:R-:W-:-:S04]  /*ea20*/  IMAD.MOV.U32 R13, RZ, RZ, R3 ;  /* 0x000000ffff0d7224 */ /* 0x000fc800078e0003 */
[----:B------:R-:W-:Y:S01]  /*ea30*/  @!P1 IMAD.MOV R13, RZ, RZ, -R13 ;  /* 0x000000ffff0d9224 */ /* 0x000fe200078e0a0d */
[----:B------:R-:W-:Y:S01]  /*ea40*/  STL [R1+0x868], R14 ;  /* 0x0008680e01007387 */ /* 0x000fe20000100800 */
[----:B------:R-:W-:-:S03]  /*ea50*/  IABS R4, R27 ;  /* 0x0000001b00047213 */ /* 0x000fc60000000000 */
[----:B------:R0:W-:Y:S04]  /*ea60*/  STL [R1+0x864], R13 ;  /* 0x0008640d01007387 */ /* 0x0001e80000100800 */
[----:B------:R-:W2:Y:S01]  /*ea70*/  LDL.LU R29, [R1+0x78] ;  /* 0x00007800011d7983 */ /* 0x000ea20000300800 */
[----:B----4-:R-:W-:Y:S01]  /*ea80*/  IABS R11, R19 ;  /* 0x00000013000b7213 */ /* 0x010fe20000000000 */
[----:B-1----:R-:W-:Y:S01]  /*ea90*/  IMAD.HI.U32 R9, R0, R4, RZ ;  /* 0x0000000400097227 */ /* 0x002fe200078e00ff */
[----:B------:R-:W-:Y:S02]  /*eaa0*/  ISETP.GE.AND P5, PT, R27, RZ, PT ;  /* 0x000000ff1b00720c */ /* 0x000fe40003fa6270 */
[----:B------:R-:W4:Y:S01]  /*eab0*/  LDL.LU R27, [R1+0x7c] ;  /* 0x00007c00011b7983 */ /* 0x000f220000300800 */
[----:B------:R-:W-:-:S02]  /*eac0*/  IMAD.MOV R9, RZ, RZ, -R9 ;  /* 0x000000ffff097224 */ /* 0x000fc400078e0a09 */
[----:B------:R-:W-:Y:S01]  /*ead0*/  IMAD.HI.U32 R6, R0, R11, RZ ;  /* 0x0000000b00067227 */ /* 0x000fe200078e00ff */
[----:B------:R-:W-:Y:S02]  /*eae0*/  ISETP.GE.AND P0, PT, R19, RZ, PT ;  /* 0x000000ff1300720c */ /* 0x000fe40003f06270 */
[----:B------:R-:W4:Y:S01]  /*eaf0*/  LDL.LU R19, [R1+0x80] ;  /* 0x0000800001137983 */ /* 0x000f220000300800 */
[----:B------:R-:W-:Y:S02]  /*eb00*/  IMAD R4, R2, R9, R4 ;  /* 0x0000000902047224 */ /* 0x000fe400078e0204 */
[----:B------:R-:W-:-:S03]  /*eb10*/  IMAD.MOV R6, RZ, RZ, -R6 ;  /* 0x000000ffff067224 */ /* 0x000fc600078e0a06 */
[C---:B------:R-:W-:Y:S01]  /*eb20*/  ISETP.GT.U32.AND P4, PT, R2.reuse, R4, PT ;  /* 0x000000040200720c */ /* 0x040fe20003f84070 */
[----:B------:R-:W-:-:S05]  /*eb30*/  IMAD R6, R2, R6, R11 ;  /* 0x0000000602067224 */ /* 0x000fca00078e020b */
[----:B------:R-:W-:Y:S01]  /*eb40*/  ISETP.GT.U32.AND P3, PT, R2, R6, PT ;  /* 0x000000060200720c */ /* 0x000fe20003f64070 */
[----:B------:R-:W-:-:S06]  /*eb50*/  IMAD.HI.U32 R9, R0, R12, RZ ;  /* 0x0000000c00097227 */ /* 0x000fcc00078e00ff */
[----:B------:R-:W-:Y:S02]  /*eb60*/  @!P4 IMAD.IADD R4, R4, 0x1, -R2 ;  /* 0x000000010404c824 */ /* 0x000fe400078e0a02 */
[----:B------:R-:W-:-:S03]  /*eb70*/  IMAD.MOV R9, RZ, RZ, -R9 ;  /* 0x000000ffff097224 */ /* 0x000fc600078e0a09 */
[----:B------:R-:W-:Y:S01]  /*eb80*/  ISETP.GT.U32.AND P4, PT, R2, R4, PT ;  /* 0x000000040200720c */ /* 0x000fe20003f84070 */
[----:B------:R-:W-:Y:S02]  /*eb90*/  @!P3 IMAD.IADD R6, R6, 0x1, -R2 ;  /* 0x000000010606b824 */ /* 0x000fe400078e0a02 */
[----:B------:R-:W-:-:S03]  /*eba0*/  IMAD R12, R2, R9, R12 ;  /* 0x00000009020c7224 */ /* 0x000fc600078e020c */
[----:B------:R-:W-:-:S07]  /*ebb0*/  ISETP.GT.U32.AND P3, PT, R2, R6, PT ;  /* 0x000000060200720c */ /* 0x000fce0003f64070 */
[----:B------:R-:W-:-:S04]  /*ebc0*/  @!P4 IMAD.IADD R4, R4, 0x1, -R2 ;  /* 0x000000010404c824 */ /* 0x000fc800078e0a02 */
[----:B------:R-:W-:Y:S02]  /*ebd0*/  @!P5 IMAD.MOV R4, RZ, RZ, -R4 ;  /* 0x000000ffff04d224 */ /* 0x000fe400078e0a04 */
[----:B------:R-:W-:Y:S01]  /*ebe0*/  @!P3 IMAD.IADD R6, R6, 0x1, -R2 ;  /* 0x000000010606b824 */ /* 0x000fe200078e0a02 */
[----:B------:R-:W-:Y:S02]  /*ebf0*/  ISETP.GT.U32.AND P6, PT, R2, R12, PT ;  /* 0x0000000c0200720c */ /* 0x000fe40003fc4070 */
[----:B------:R1:W-:Y:S01]  /*ec00*/  STL [R1+0x860], R4 ;  /* 0x0008600401007387 */ /* 0x0003e20000100800 */
[----:B0-----:R-:W-:-:S10]  /*ec10*/  IMAD.MOV.U32 R13, RZ, RZ, R6 ;  /* 0x000000ffff0d7224 */ /* 0x001fd400078e0006 */
[----:B------:R-:W-:-:S05]  /*ec20*/  @!P6 IMAD.IADD R12, R12, 0x1, -R2 ;  /* 0x000000010c0ce824 */ /* 0x000fca00078e0a02 */
[----:B------:R-:W-:Y:S01]  /*ec30*/  ISETP.GT.U32.AND P6, PT, R2, R12, PT ;  /* 0x0000000c0200720c */ /* 0x000fe20003fc4070 */
[----:B------:R-:W-:-:S12]  /*ec40*/  @!P0 IMAD.MOV R13, RZ, RZ, -R13 ;  /* 0x000000ffff0d8224 */ /* 0x000fd800078e0a0d */
[----:B------:R-:W-:Y:S01]  /*ec50*/  @!P6 IMAD.IADD R12, R12, 0x1, -R2 ;  /* 0x000000010c0ce824 */ /* 0x000fe200078e0a02 */
[----:B---3--:R-:W-:Y:S02]  /*ec60*/  IABS R9, R16 ;  /* 0x0000001000097213 */ /* 0x008fe40000000000 */
[----:B-----5:R-:W-:-:S03]  /*ec70*/  IABS R10, R18 ;  /* 0x00000012000a7213 */ /* 0x020fc60000000000 */
[----:B------:R-:W-:-:S04]  /*ec80*/  IMAD.HI.U32 R11, R0, R9, RZ ;  /* 0x00000009000b7227 */ /* 0x000fc800078e00ff */
[----:B------:R-:W-:-:S04]  /*ec90*/  IMAD.HI.U32 R7, R0, R10, RZ ;  /* 0x0000000a00077227 */ /* 0x000fc800078e00ff */
[----:B------:R-:W-:Y:S02]  /*eca0*/  IMAD.MOV R7, RZ, RZ, -R7 ;  /* 0x000000ffff077224 */ /* 0x000fe400078e0a07 */
[----:B------:R-:W-:Y:S02]  /*ecb0*/  IMAD.MOV R11, RZ, RZ, -R11 ;  /* 0x000000ffff0b7224 */ /* 0x000fe400078e0a0b */
[C---:B------:R-:W-:Y:S02]  /*ecc0*/  IMAD R7, R2.reuse, R7, R10 ;  /* 0x0000000702077224 */ /* 0x040fe400078e020a */
[----:B------:R-:W-:-:S03]  /*ecd0*/  IMAD R9, R2, R11, R9 ;  /* 0x0000000b02097224 */ /* 0x000fc600078e0209 */
[----:B------:R-:W-:Y:S02]  /*ece0*/  ISETP.GT.U32.AND P3, PT, R2, R7, PT ;  /* 0x000000070200720c */ /* 0x000fe40003f64070 */
[----:B------:R-:W-:Y:S02]  /*ecf0*/  ISETP.GE.AND P1, PT, R18, RZ, PT ;  /* 0x000000ff1200720c */ /* 0x000fe40003f26270 */
[----:B------:R-:W3:Y:S01]  /*ed00*/  LDL.LU R18, [R1+0x84] ;  /* 0x0000840001127983 */ /* 0x000ee20000300800 */
[----:B------:R-:W-:Y:S02]  /*ed10*/  ISETP.GT.U32.AND P5, PT, R2, R9, PT ;  /* 0x000000090200720c */ /* 0x000fe40003fa4070 */
[----:B------:R-:W-:Y:S02]  /*ed20*/  ISETP.GE.AND P4, PT, R16, RZ, PT ;  /* 0x000000ff1000720c */ /* 0x000fe40003f86270 */
[----:B------:R-:W5:Y:S01]  /*ed30*/  LDL.LU R16, [R1+0x88] ;  /* 0x0000880001107983 */ /* 0x000f620000300800 */
[----:B------:R-:W-:-:S03]  /*ed40*/  IABS R10, R28 ;  /* 0x0000001c000a7213 */ /* 0x000fc60000000000 */
[----:B------:R-:W-:Y:S02]  /*ed50*/  @!P3 IMAD.IADD R7, R7, 0x1, -R2 ;  /* 0x000000010707b824 */ /* 0x000fe400078e0a02 */
[----:B------:R-:W-:-:S04]  /*ed60*/  IMAD.HI.U32 R6, R0, R10, RZ ;  /* 0x0000000a00067227 */ /* 0x000fc800078e00ff */
[----:B------:R-:W-:Y:S01]  /*ed70*/  @!P5 IMAD.IADD R9, R9, 0x1, -R2 ;  /* 0x000000010909d824 */ /* 0x000fe200078e0a02 */
[----:B------:R-:W-:Y:S01]  /*ed80*/  ISETP.GT.U32.AND P5, PT, R2, R7, PT ;  /* 0x000000070200720c */ /* 0x000fe20003fa4070 */
[----:B------:R-:W-:-:S04]  /*ed90*/  IMAD.MOV R6, RZ, RZ, -R6 ;  /* 0x000000ffff067224 */ /* 0x000fc800078e0a06 */
[----:B------:R-:W-:Y:S01]  /*eda0*/  IMAD R6, R2, R6, R10 ;  /* 0x0000000602067224 */ /* 0x000fe200078e020a */
[----:B------:R-:W-:Y:S01]  /*edb0*/  IABS R8, R15 ;  /* 0x0000000f00087213 */ /* 0x000fe20000000000 */
[----:B------:R-:W-:-:S06]  /*edc0*/  IMAD.MOV.U32 R11, RZ, RZ, R12 ;  /* 0x000000ffff0b7224 */ /* 0x000fcc00078e000c */
[----:B------:R-:W-:Y:S01]  /*edd0*/  @!P5 IMAD.IADD R7, R7, 0x1, -R2 ;  /* 0x000000010707d824 */ /* 0x000fe200078e0a02 */
[----:B------:R-:W-:Y:S01]  /*ede0*/  ISETP.GT.U32.AND P5, PT, R2, R6, PT ;  /* 0x000000060200720c */ /* 0x000fe20003fa4070 */
[----:B------:R-:W-:-:S04]  /*edf0*/  IMAD.HI.U32 R3, R0, R8, RZ ;  /* 0x0000000800037227 */ /* 0x000fc800078e00ff */
[----:B------:R-:W-:Y:S02]  /*ee00*/  IMAD.MOV R3, RZ, RZ, -R3 ;  /* 0x000000ffff037224 */ /* 0x000fe400078e0a03 */
[----:B------:R-:W-:Y:S01]  /*ee10*/  @!P2 IMAD.MOV R11, RZ, RZ, -R11 ;  /* 0x000000ffff0ba224 */ /* 0x000fe200078e0a0b */
[----:B------:R4:W-:Y:S01]  /*ee20*/  STL [R1+0x85c], R13 ;  /* 0x00085c0d01007387 */ /* 0x0009e20000100800 */
[----:B------:R-:W-:Y:S01]  /*ee30*/  IMAD R3, R2, R3, R8 ;  /* 0x0000000302037224 */ /* 0x000fe200078e0208 */
[----:B--2---:R-:W-:Y:S02]  /*ee40*/  IABS R8, R17 ;  /* 0x0000001100087213 */ /* 0x004fe40000000000 */
[----:B------:R-:W-:Y:S01]  /*ee50*/  STL [R1+0x854], R11 ;  /* 0x0008540b01007387 */ /* 0x000fe20000100800 */
[----:B------:R-:W-:Y:S01]  /*ee60*/  @!P5 IMAD.IADD R6, R6, 0x1, -R2 ;  /* 0x000000010606d824 */ /* 0x000fe200078e0a02 */
[----:B------:R-:W-:Y:S02]  /*ee70*/  ISETP.GE.AND P5, PT, R17, RZ, PT ;  /* 0x000000ff1100720c */ /* 0x000fe40003fa6270 */
[----:B------:R-:W2:Y:S01]  /*ee80*/  LDL.LU R17, [R1+0x8c] ;  /* 0x00008c0001117983 */ /* 0x000ea20000300800 */
[----:B------:R-:W-:Y:S01]  /*ee90*/  ISETP.GT.U32.AND P6, PT, R2, R3, PT ;  /* 0x000000030200720c */ /* 0x000fe20003fc4070 */
[----:B-1----:R-:W-:-:S04]  /*eea0*/  IMAD.HI.U32 R4, R0, R8, RZ ;  /* 0x0000000800047227 */ /* 0x002fc800078e00ff */
[----:B------:R-:W-:-:S08]  /*eeb0*/  IMAD.MOV R4, RZ, RZ, -R4 ;  /* 0x000000ffff047224 */ /* 0x000fd000078e0a04 */
[----:B------:R-:W-:Y:S01]  /*eec0*/  @!P6 IMAD.IADD R3, R3, 0x1, -R2 ;  /* 0x000000010303e824 */ /* 0x000fe200078e0a02 */
[C---:B------:R-:W-:Y:S01]  /*eed0*/  ISETP.GT.U32.AND P6, PT, R2.reuse, R9, PT ;  /* 0x000000090200720c */ /* 0x040fe20003fc4070 */
[----:B------:R-:W-:-:S03]  /*eee0*/  IMAD R4, R2, R4, R8 ;  /* 0x0000000402047224 */ /* 0x000fc600078e0208 */
[----:B------:R-:W-:-:S09]  /*eef0*/  ISETP.GT.U32.AND P2, PT, R2, R3, PT ;  /* 0x000000030200720c */ /* 0x000fd20003f44070 */
[----:B------:R-:W-:Y:S01]  /*ef00*/  @!P6 IMAD.IADD R9, R9, 0x1, -R2 ;  /* 0x000000010909e824 */ /* 0x000fe200078e0a02 */
[----:B------:R-:W-:Y:S02]  /*ef10*/  ISETP.GT.U32.AND P6, PT, R2, R4, PT ;  /* 0x000000040200720c */ /* 0x000fe40003fc4070 */
[----:B------:R-:W-:-:S05]  /*ef20*/  IABS R14, R29 ;  /* 0x0000001d000e7213 */ /* 0x000fca0000000000 */
[----:B------:R-:W-:-:S04]  /*ef30*/  IMAD.HI.U32 R8, R0, R14, RZ ;  /* 0x0000000e00087227 */ /* 0x000fc800078e00ff */
[----:B------:R-:W-:Y:S01]  /*ef40*/  IMAD.MOV R8, RZ, RZ, -R8 ;  /* 0x000000ffff087224 */ /* 0x000fe200078e0a08 */
[----:B----4-:R-:W-:-:S03]  /*ef50*/  IABS R13, R27 ;  /* 0x0000001b000d7213 */ /* 0x010fc60000000000 */
[----:B------:R-:W-:Y:S01]  /*ef60*/  IMAD R14, R2, R8, R14 ;  /* 0x00000008020e7224 */ /* 0x000fe200078e020e */
[----:B------:R-:W-:Y:S01]  /*ef70*/  IABS R12, R19 ;  /* 0x00000013000c7213 */ /* 0x000fe20000000000 */
[--C-:B------:R-:W-:Y:S02]  /*ef80*/  @!P2 IMAD.IADD R3, R3, 0x1, -R2.reuse ;  /* 0x000000010303a824 */ /* 0x100fe400078e0a02 */
[----:B------:R-:W-:Y:S01]  /*ef90*/  IMAD.HI.U32 R8, R0, R13, RZ ;  /* 0x0000000d00087227 */ /* 0x000fe200078e00ff */
[----:B------:R-:W-:Y:S02]  /*efa0*/  ISETP.GT.U32.AND P2, PT, R2, R14, PT ;  /* 0x0000000e0200720c */ /* 0x000fe40003f44070 */
[----:B------:R-:W-:Y:S01]  /*efb0*/  ISETP.GE.AND P0, PT, R15, RZ, PT ;  /* 0x000000ff0f00720c */ /* 0x000fe20003f06270 */
[----:B------:R-:W-:Y:S01]  /*efc0*/  @!P6 IMAD.IADD R4, R4, 0x1, -R2 ;  /* 0x000000010404e824 */ /* 0x000fe200078e0a02 */
[----:B------:R-:W-:Y:S01]  /*efd0*/  ISETP.GT.U32.AND P6, PT, R2, R6, PT ;  /* 0x000000060200720c */ /* 0x000fe20003fc4070 */
[----:B------:R-:W-:-:S04]  /*efe0*/  IMAD.HI.U32 R15, R0, R12, RZ ;  /* 0x0000000c000f7227 */ /* 0x000fc800078e00ff */
[----:B------:R-:W-:Y:S02]  /*eff0*/  IMAD.MOV R8, RZ, RZ, -R8 ;  /* 0x000000ffff087224 */ /* 0x000fe400078e0a08 */
[----:B------:R-:W-:Y:S02]  /*f000*/  IMAD.MOV R15, RZ, RZ, -R15 ;  /* 0x000000ffff0f7224 */ /* 0x000fe400078e0a0f */
[C---:B------:R-:W-:Y:S02]  /*f010*/  IMAD R8, R2.reuse, R8, R13 ;  /* 0x0000000802087224 */ /* 0x040fe400078e020d */
[C---:B------:R-:W-:Y:S02]  /*f020*/  IMAD R12, R2.reuse, R15, R12 ;  /* 0x0000000f020c7224 */ /* 0x040fe400078e020c */
[----:B------:R-:W-:Y:S01]  /*f030*/  @!P4 IMAD.MOV R9, RZ, RZ, -R9 ;  /* 0x000000ffff09c224 */ /* 0x000fe200078e0a09 */
[----:B------:R-:W-:Y:S01]  /*f040*/  ISETP.GT.U32.AND P4, PT, R2, R8, PT ;  /* 0x000000080200720c */ /* 0x000fe20003f84070 */
[--C-:B------:R-:W-:Y:S01]  /*f050*/  @!P2 IMAD.IADD R14, R14, 0x1, -R2.reuse ;  /* 0x000000010e0ea824 */ /* 0x100fe200078e0a02 */
[----:B------:R-:W-:Y:S01]  /*f060*/  ISETP.GE.AND P3, PT, R28, RZ, PT ;  /* 0x000000ff1c00720c */ /* 0x000fe20003f66270 */
[----:B------:R-:W-:Y:S01]  /*f070*/  @!P1 IMAD.MOV R7, RZ, RZ, -R7 ;  /* 0x000000ffff079224 */ /* 0x000fe200078e0a07 */
[----:B------:R-:W4:Y:S01]  /*f080*/  LDL.LU R28, [R1+0x90] ;  /* 0x00009000011c7983 */ /* 0x000f220000300800 */
[----:B------:R-:W-:Y:S01]  /*f090*/  @!P6 IMAD.IADD R6, R6, 0x1, -R2 ;  /* 0x000000010606e824 */ /* 0x000fe200078e0a02 */
[----:B------:R-:W-:-:S02]  /*f0a0*/  ISETP.GT.U32.AND P6, PT, R2, R12, PT ;  /* 0x0000000c0200720c */ /* 0x000fc40003fc4070 */
[C---:B------:R-:W-:Y:S01]  /*f0b0*/  ISETP.GT.U32.AND P1, PT, R2.reuse, R14, PT ;  /* 0x0000000e0200720c */ /* 0x040fe20003f24070 */
[----:B------:R0:W-:Y:S01]  /*f0c0*/  STL [R1+0x84c], R7 ;  /* 0x00084c0701007387 */ /* 0x0001e20000100800 */
[----:B------:R-:W-:-:S03]  /*f0d0*/  ISETP.GT.U32.AND P2, PT, R2, R4, PT ;  /* 0x000000040200720c */ /* 0x000fc60003f44070 */
[----:B------:R1:W-:Y:S01]  /*f0e0*/  STL [R1+0x848], R9 ;  /* 0x0008480901007387 */ /* 0x0003e20000100800 */
[----:B------:R-:W-:Y:S02]  /*f0f0*/  @!P4 IMAD.IADD R8, R8, 0x1, -R2 ;  /* 0x000000010808c824 */ /* 0x000fe400078e0a02 */
[----:B0-----:R-:W-:-:S04]  /*f100*/  IMAD.MOV.U32 R7, RZ, RZ, R3 ;  /* 0x000000ffff077224 */ /* 0x001fc800078e0003 */
[----:B------:R-:W-:Y:S01]  /*f110*/  @!P0 IMAD.MOV R7, RZ, RZ, -R7 ;  /* 0x000000ffff078224 */ /* 0x000fe200078e0a07 */
[----:B------:R-:W-:Y:S01]  /*f120*/  ISETP.GE.AND P0, PT, R29, RZ, PT ;  /* 0x000000ff1d00720c */ /* 0x000fe20003f06270 */
[----:B-1----:R-:W-:Y:S02]  /*f130*/  IMAD.MOV.U32 R9, RZ, RZ, R6 ;  /* 0x000000ffff097224 */ /* 0x002fe400078e0006 */
[--C-:B------:R-:W-:Y:S02]  /*f140*/  @!P6 IMAD.IADD R12, R12, 0x1, -R2.reuse ;  /* 0x000000010c0ce824 */ /* 0x100fe400078e0a02 */
[----:B------:R-:W-:Y:S01]  /*f150*/  @!P3 IMAD.MOV R9, RZ, RZ, -R9 ;  /* 0x000000ffff09b224 */ /* 0x000fe200078e0a09 */
[----:B------:R-:W-:Y:S01]  /*f160*/  ISETP.GT.U32.AND P6, PT, R2, R8, PT ;  /* 0x000000080200720c */ /* 0x000fe20003fc4070 */
[--C-:B------:R-:W-:Y:S01]  /*f170*/  @!P1 IMAD.IADD R14, R14, 0x1, -R2.reuse ;  /* 0x000000010e0e9824 */ /* 0x100fe200078e0a02 */
[----:B------:R-:W-:Y:S01]  /*f180*/  STL [R1+0x844], R7 ;  /* 0x0008440701007387 */ /* 0x000fe20000100800 */
[----:B------:R-:W-:-:S03]  /*f190*/  @!P2 IMAD.IADD R4, R4, 0x1, -R2 ;  /* 0x000000010404a824 */ /* 0x000fc600078e0a02 */
[----:B------:R0:W-:Y:S01]  /*f1a0*/  STL [R1+0x840], R9 ;  /* 0x0008400901007387 */ /* 0x0001e20000100800 */
[----:B------:R-:W-:Y:S01]  /*f1b0*/  @!P5 IMAD.MOV R4, RZ, RZ, -R4 ;  /* 0x000000ffff04d224 */ /* 0x000fe200078e0a04 */
[----:B------:R-:W-:Y:S01]  /*f1c0*/  ISETP.GE.AND P2, PT, R27, RZ, PT ;  /* 0x000000ff1b00720c */ /* 0x000fe20003f46270 */
[----:B0-----:R-:W-:-:S03]  /*f1d0*/  IMAD.MOV.U32 R9, RZ, RZ, R14 ;  /* 0x000000ffff097224 */ /* 0x001fc600078e000e */
[----:B------:R-:W-:Y:S01]  /*f1e0*/  STL [R1+0x83c], R4 ;  /* 0x00083c0401007387 */ /* 0x000fe20000100800 */
[----:B------:R-:W-:-:S03]  /*f1f0*/  @!P0 IMAD.MOV R9, RZ, RZ, -R9 ;  /* 0x000000ffff098224 */ /* 0x000fc600078e0a09 */
[----:B------:R-:W4:Y:S01]  /*f200*/  LDL.LU R27, [R1+0xb0] ;  /* 0x0000b000011b7983 */ /* 0x000f220000300800 */
[----:B------:R-:W-:Y:S01]  /*f210*/  ISETP.GE.AND P1, PT, R19, RZ, PT ;  /* 0x000000ff1300720c */ /* 0x000fe20003f26270 */
[----:B------:R-:W-:Y:S01]  /*f220*/  @!P6 IMAD.IADD R8, R8, 0x1, -R2 ;  /* 0x000000010808e824 */ /* 0x000fe200078e0a02 */
[----:B------:R-:W-:-:S13]  /*f230*/  ISETP.GT.U32.AND P3, PT, R2, R12, PT ;  /* 0x0000000c0200720c */ /* 0x000fda0003f64070 */
[----:B------:R-:W-:Y:S01]  /*f240*/  @!P3 IMAD.IADD R12, R12, 0x1, -R2 ;  /* 0x000000010c0cb824 */ /* 0x000fe200078e0a02 */
[----:B---3--:R-:W-:Y:S02]  /*f250*/  IABS R11, R18 ;  /* 0x00000012000b7213 */ /* 0x008fe40000000000 */
[----:B------:R-:W-:Y:S02]  /*f260*/  ISETP.GE.AND P0, PT, R18, RZ, PT ;  /* 0x000000ff1200720c */ /* 0x000fe40003f06270 */
[----:B------:R-:W3:Y:S01]  /*f270*/  LDL.LU R18, [R1+0x94] ;  /* 0x0000940001127983 */ /* 0x000ee20000300800 */
[----:B-----5:R-:W-:Y:S02]  /*f280*/  IABS R10, R16 ;  /* 0x00000010000a7213 */ /* 0x020fe40000000000 */
[----:B------:R-:W-:Y:S01]  /*f290*/  ISETP.GE.AND P6, PT, R16, RZ, PT ;  /* 0x000000ff1000720c */ /* 0x000fe20003fc6270 */
[----:B------:R-:W-:Y:S04]  /*f2a0*/  STL [R1+0x838], R9 ;  /* 0x0008380901007387 */ /* 0x000fe80000100800 */
[----:B------:R-:W5:Y:S04]  /*f2b0*/  LDL.LU R19, [R1+0xb4] ;  /* 0x0000b40001137983 */ /* 0x000f680000300800 */
[----:B------:R-:W3:Y:S01]  /*f2c0*/  LDL.LU R16, [R1+0xb8] ;  /* 0x0000b80001107983 */ /* 0x000ee20000300800 */
[----:B--2---:R-:W-:-:S02]  /*f2d0*/  IABS R6, R17 ;  /* 0x0000001100067213 */ /* 0x004fc40000000000 */
[----:B------:R-:W-:Y:S02]  /*f2e0*/  ISETP.GE.AND P3, PT, R17, RZ, PT ;  /* 0x000000ff1100720c */ /* 0x000fe40003f66270 */
[----:B------:R-:W2:Y:S01]  /*f2f0*/  LDL R17, [R1+0x98] ;  /* 0x0000980001117983 */ /* 0x000ea20000100800 */
[----:B------:R-:W-:-:S04]  /*f300*/  IMAD.HI.U32 R13, R0, R11, RZ ;  /* 0x0000000b000d7227 */ /* 0x000fc800078e00ff */
[----:B------:R-:W-:-:S04]  /*f310*/  IMAD.MOV R13, RZ, RZ, -R13 ;  /* 0x000000ffff0d7224 */ /* 0x000fc800078e0a0d */
[----:B------:R-:W-:Y:S02]  /*f320*/  IMAD R11, R2, R13, R11 ;  /* 0x0000000d020b7224 */ /* 0x000fe400078e020b */
[----:B------:R-:W-:-:S03]  /*f330*/  IMAD.HI.U32 R3, R0, R10, RZ ;  /* 0x0000000a00037227 */ /* 0x000fc600078e00ff */
[----:B------:R-:W-:Y:S01]  /*f340*/  ISETP.GT.U32.AND P4, PT, R2, R11, PT ;  /* 0x0000000b0200720c */ /* 0x000fe20003f84070 */
[----:B------:R-:W-:-:S04]  /*f350*/  IMAD.MOV R3, RZ, RZ, -R3 ;  /* 0x000000ffff037224 */ /* 0x000fc800078e0a03 */
[----:B------:R-:W-:-:S05]  /*f360*/  IMAD R3, R2, R3, R10 ;  /* 0x0000000302037224 */ /* 0x000fca00078e020a */
[----:B------:R-:W-:-:S03]  /*f370*/  ISETP.GT.U32.AND P5, PT, R2, R3, PT ;  /* 0x000000030200720c */ /* 0x000fc60003fa4070 */
[----:B------:R-:W-:-:S05]  /*f380*/  @!P4 IMAD.IADD R11, R11, 0x1, -R2 ;  /* 0x000000010b0bc824 */ /* 0x000fca00078e0a02 */
[----:B------:R-:W-:Y:S01]  /*f390*/  ISETP.GT.U32.AND P4, PT, R2, R11, PT ;  /* 0x0000000b0200720c */ /* 0x000fe20003f84070 */
[----:B------:R-:W-:-:S04]  /*f3a0*/  @!P2 IMAD.MOV R8, RZ, RZ, -R8 ;  /* 0x000000ffff08a224 */ /* 0x000fc800078e0a08 */
[----:B------:R-:W-:Y:S01]  /*f3b0*/  @!P5 IMAD.IADD R3, R3, 0x1, -R2 ;  /* 0x000000010303d824 */ /* 0x000fe200078e0a02 */
[----:B------:R0:W-:Y:S04]  /*f3c0*/  STL [R1+0x828], R8 ;  /* 0x0008280801007387 */ /* 0x0001e80000100800 */
[----:B------:R-:W-:-:S03]  /*f3d0*/  ISETP.GT.U32.AND P5, PT, R2, R3, PT ;  /* 0x000000030200720c */ /* 0x000fc60003fa4070 */
[----:B------:R-:W-:Y:S02]  /*f3e0*/  @!P4 IMAD.IADD R11, R11, 0x1, -R2 ;  /* 0x000000010b0bc824 */ /* 0x000fe400078e0a02 */
[----:B------:R-:W-:Y:S02]  /*f3f0*/  IMAD.MOV.U32 R10, RZ, RZ, R12 ;  /* 0x000000ffff0a7224 */ /* 0x000fe400078e000c */
[----:B0-----:R-:W-:Y:S02]  /*f400*/  IMAD.MOV.U32 R8, RZ, RZ, R11 ;  /* 0x000000ffff087224 */ /* 0x001fe400078e000b */
[----:B------:R-:W-:Y:S02]  /*f410*/  @!P1 IMAD.MOV R10, RZ, RZ, -R10 ;  /* 0x000000ffff0a9224 */ /* 0x000fe400078e0a0a */
[----:B------:R-:W-:Y:S02]  /*f420*/  @!P0 IMAD.MOV R8, RZ, RZ, -R8 ;  /* 0x000000ffff088224 */ /* 0x000fe400078e0a08 */
[----:B------:R-:W-:Y:S01]  /*f430*/  @!P5 IMAD.IADD R3, R3, 0x1, -R2 ;  /* 0x000000010303d824 */ /* 0x000fe200078e0a02 */
[----:B------:R-:W-:Y:S04]  /*f440*/  STL [R1+0x824], R10 ;  /* 0x0008240a01007387 */ /* 0x000fe80000100800 */
[----:B------:R0:W-:Y:S01]  /*f450*/  STL [R1+0x820], R8 ;  /* 0x0008200801007387 */ /* 0x0001e20000100800 */
[----:B------:R-:W-:-:S04]  /*f460*/  IMAD.HI.U32 R4, R0, R6, RZ ;  /* 0x0000000600047227 */ /* 0x000fc800078e00ff */
[----:B------:R-:W-:Y:S01]  /*f470*/  IMAD.MOV R4, RZ, RZ, -R4 ;  /* 0x000000ffff047224 */ /* 0x000fe200078e0a04 */
[----:B----4-:R-:W-:-:S05]  /*f480*/  IABS R7, R28 ;  /* 0x0000001c00077213 */ /* 0x010fca0000000000 */
[----:B------:R-:W-:-:S04]  /*f490*/  IMAD.HI.U32 R9, R0, R7, RZ ;  /* 0x0000000700097227 */ /* 0x000fc800078e00ff */
[----:B------:R-:W-:Y:S02]  /*f4a0*/  IMAD.MOV R9, RZ, RZ, -R9 ;  /* 0x000000ffff097224 */ /* 0x000fe400078e0a09 */
[C---:B------:R-:W-:Y:S02]  /*f4b0*/  IMAD R6, R2.reuse, R4, R6 ;  /* 0x0000000402067224 */ /* 0x040fe400078e0206 */
[----:B------:R-:W-:Y:S01]  /*f4c0*/  IMAD R4, R2, R9, R7 ;  /* 0x0000000902047224 */ /* 0x000fe200078e0207 */
[----:B---3--:R-:W-:Y:S02]  /*f4d0*/  ISETP.GE.AND P5, PT, R16, RZ, PT ;  /* 0x000000ff1000720c */ /* 0x008fe40003fa6270 */
[----:B------:R-:W-:Y:S02]  /*f4e0*/  IABS R11, R16 ;  /* 0x00000010000b7213 */ /* 0x000fe40000000000 */
[----:B------:R-:W3:Y:S01]  /*f4f0*/  LDL R16, [R1+0x9c] ;  /* 0x00009c0001107983 */ /* 0x000ee20000100800 */
[----:B--2---:R-:W-:-:S03]  /*f500*/  IABS R9, R17 ;  /* 0x0000001100097213 */ /* 0x004fc60000000000 */
[----:B------:R-:W2:Y:S01]  /*f510*/  LDL R17, [R1+0xa4] ;  /* 0x0000a40001117983 */ /* 0x000ea20000100800 */
[----:B------:R-:W-:Y:S02]  /*f520*/  ISETP.GT.U32.AND P4, PT, R2, R6, PT ;  /* 0x000000060200720c */ /* 0x000fe40003f84070 */
[----:B------:R-:W-:Y:S01]  /*f530*/  IABS R13, R27 ;  /* 0x0000001b000d7213 */ /* 0x000fe20000000000 */
[----:B------:R-:W-:Y:S01]  /*f540*/  IMAD.MOV.U32 R14, RZ, RZ, R3 ;  /* 0x000000ffff0e7224 */ /* 0x000fe200078e0003 */
[----:B-----5:R-:W-:Y:S01]  /*f550*/  IABS R12, R19 ;  /* 0x00000013000c7213 */ /* 0x020fe20000000000 */
[----:B------:R-:W4:Y:S02]  /*f560*/  LDL.LU R29, [R1+0xa8] ;  /* 0x0000a800011d7983 */ /* 0x000f240000300800 */
[----:B------:R-:W-:-:S06]  /*f570*/  IMAD.HI.U32 R7, R0, R13, RZ ;  /* 0x0000000d00077227 */ /* 0x000fcc00078e00ff */
[----:B------:R-:W-:Y:S02]  /*f580*/  @!P4 IMAD.IADD R6, R6, 0x1, -R2 ;  /* 0x000000010606c824 */ /* 0x000fe400078e0a02 */
[----:B0-----:R-:W-:-:S03]  /*f590*/  IMAD.HI.U32 R8, R0, R12, RZ ;  /* 0x0000000c00087227 */ /* 0x001fc600078e00ff */
[C---:B------:R-:W-:Y:S01]  /*f5a0*/  ISETP.GT.U32.AND P4, PT, R2.reuse, R6, PT ;  /* 0x000000060200720c */ /* 0x040fe20003f84070 */
[----:B------:R-:W-:Y:S01]  /*f5b0*/  @!P6 IMAD.MOV R14, RZ, RZ, -R14 ;  /* 0x000000ffff0ee224 */ /* 0x000fe200078e0a0e */
[----:B------:R-:W-:Y:S01]  /*f5c0*/  ISETP.GE.AND P1, PT, R27, RZ, PT ;  /* 0x000000ff1b00720c */ /* 0x000fe20003f26270 */
[----:B------:R-:W-:Y:S01]  /*f5d0*/  IMAD.MOV R7, RZ, RZ, -R7 ;  /* 0x000000ffff077224 */ /* 0x000fe200078e0a07 */
[----:B------:R-:W5:Y:S01]  /*f5e0*/  LDL.LU R27, [R1+0xbc] ;  /* 0x0000bc00011b7983 */ /* 0x000f620000300800 */
[----:B------:R-:W-:Y:S02]  /*f5f0*/  IMAD.MOV R3, RZ, RZ, -R8 ;  /* 0x000000ffff037224 */ /* 0x000fe400078e0a08 */
[----:B------:R-:W-:Y:S01]  /*f600*/  IMAD R13, R2, R7, R13 ;  /* 0x00000007020d7224 */ /* 0x000fe200078e020d */
[----:B------:R0:W-:Y:S05]  /*f610*/  STL [R1+0x818], R14 ;  /* 0x0008180e01007387 */ /* 0x0001ea0000100800 */
[----:B------:R-:W-:Y:S01]  /*f620*/  @!P4 IMAD.IADD R6, R6, 0x1, -R2 ;  /* 0x000000010606c824 */ /* 0x000fe200078e0a02 */
[----:B------:R-:W-:-:S02]  /*f630*/  ISETP.GT.U32.AND P4, PT, R2, R13, PT ;  /* 0x0000000d0200720c */ /* 0x000fc40003f84070 */
[----:B------:R-:W-:Y:S01]  /*f640*/  IABS R10, R18 ;  /* 0x00000012000a7213 */ /* 0x000fe20000000000 */
[----:B------:R-:W-:-:S04]  /*f650*/  @!P3 IMAD.MOV R6, RZ, RZ, -R6 ;  /* 0x000000ffff06b224 */ /* 0x000fc800078e0a06 */
[----:B------:R-:W-:-:S06]  /*f660*/  IMAD.HI.U32 R7, R0, R10, RZ ;  /* 0x0000000a00077227 */ /* 0x000fcc00078e00ff */
[----:B------:R-:W-:-:S05]  /*f670*/  @!P4 IMAD.IADD R13, R13, 0x1, -R2 ;  /* 0x000000010d0dc824 */ /* 0x000fca00078e0a02 */
[----:B------:R-:W-:Y:S01]  /*f680*/  ISETP.GT.U32.AND P3, PT, R2, R13, PT ;  /* 0x0000000d0200720c */ /* 0x000fe20003f64070 */
[----:B------:R-:W-:-:S04]  /*f690*/  IMAD.MOV R7, RZ, RZ, -R7 ;  /* 0x000000ffff077224 */ /* 0x000fc800078e0a07 */
[----:B------:R-:W-:-:S08]  /*f6a0*/  IMAD R10, R2, R7, R10 ;  /* 0x00000007020a7224 */ /* 0x000fd000078e020a */
[----:B------:R-:W-:Y:S01]  /*f6b0*/  @!P3 IMAD.IADD R13, R13, 0x1, -R2 ;  /* 0x000000010d0db824 */ /* 0x000fe200078e0a02 */
[----:B------:R-:W-:Y:S02]  /*f6c0*/  ISETP.GT.U32.AND P3, PT, R2, R10, PT ;  /* 0x0000000a0200720c */ /* 0x000fe40003f64070 */
[----:B------:R-:W-:Y:S02]  /*f6d0*/  ISETP.GE.AND P2, PT, R28, RZ, PT ;  /* 0x000000ff1c00720c */ /* 0x000fe40003f46270 */
[----:B------:R-:W-:-:S09]  /*f6e0*/  ISETP.GE.AND P0, PT, R19, RZ, PT ;  /* 0x000000ff1300720c */ /* 0x000fd20003f06270 */
[----:B------:R-:W-:Y:S01]  /*f6f0*/  @!P3 IMAD.IADD R10, R10, 0x1, -R2 ;  /* 0x000000010a0ab824 */ /* 0x000fe200078e0a02 */
[----:B------:R-:W-:Y:S01]  /*f700*/  ISETP.GE.AND P3, PT, R18, RZ, PT ;  /* 0x000000ff1200720c */ /* 0x000fe20003f66270 */
[----:B------:R-:W-:Y:S01]  /*f710*/  IMAD.MOV.U32 R18, RZ, RZ, R13 ;  /* 0x000000ffff127224 */ /* 0x000fe200078e000d */
[----:B---3--:R-:W-:Y:S02]  /*f720*/  IABS R8, R16 ;  /* 0x0000001000087213 */ /* 0x008fe40000000000 */
[----:B------:R-:W3:Y:S04]  /*f730*/  LDL R16, [R1+0xac] ;  /* 0x0000ac0001107983 */ /* 0x000ee80000100800 */
[----:B------:R-:W5:Y:S04]  /*f740*/  LDL.LU R28, [R1+0xc0] ;  /* 0x0000c000011c7983 */ /* 0x000f680000300800 */
[----:B------:R-:W5:Y:S04]  /*f750*/  LDL.LU R19, [R1+0xc4] ;  /* 0x0000c40001137983 */ /* 0x000f680000300800 */
[----:B------:R4:W-:Y:S04]  /*f760*/  STL [R1+0x804], R6 ;  /* 0x0008040601007387 */ /* 0x0009e80000100800 */
[----:B------:R-:W5:Y:S01]  /*f770*/  LDL.LU R13, [R1+0x98] ;  /* 0x00009800010d7983 */ /* 0x000f620000300800 */
[----:B--2---:R-:W-:-:S05]  /*f780*/  IABS R7, R17 ;  /* 0x0000001100077213 */ /* 0x004fca0000000000 */
[----:B------:R-:W-:-:S04]  /*f790*/  IMAD.HI.U32 R17, R0, R7, RZ ;  /* 0x0000000700117227 */ /* 0x000fc800078e00ff */
[----:B------:R-:W-:-:S04]  /*f7a0*/  IMAD.MOV R17, RZ, RZ, -R17 ;  /* 0x000000ffff117224 */ /* 0x000fc800078e0a11 */
[C---:B------:R-:W-:Y:S02]  /*f7b0*/  IMAD R7, R2.reuse, R17, R7 ;  /* 0x0000001102077224 */ /* 0x040fe400078e0207 */
[----:B------:R-:W2:Y:S01]  /*f7c0*/  LDL.LU R17, [R1+0x9c] ;  /* 0x00009c0001117983 */ /* 0x000ea20000300800 */
[C---:B------:R-:W-:Y:S01]  /*f7d0*/  ISETP.GT.U32.AND P6, PT, R2.reuse, R4, PT ;  /* 0x000000040200720c */ /* 0x040fe20003fc4070 */
[----:B------:R-:W-:Y:S02]  /*f7e0*/  IMAD R12, R2, R3, R12 ;  /* 0x00000003020c7224 */ /* 0x000fe400078e020c */
[----:B0-----:R-:W-:-:S10]  /*f7f0*/  IMAD.HI.U32 R14, R0, R11, RZ ;  /* 0x0000000b000e7227 */ /* 0x001fd400078e00ff */
[----:B------:R-:W-:Y:S01]  /*f800*/  @!P6 IMAD.IADD R4, R4, 0x1, -R2 ;  /* 0x000000010404e824 */ /* 0x000fe200078e0a02 */
[----:B------:R-:W-:Y:S01]  /*f810*/  ISETP.GT.U32.AND P6, PT, R2, R12, PT ;  /* 0x0000000c0200720c */ /* 0x000fe20003fc4070 */
[----:B------:R-:W-:-:S04]  /*f820*/  IMAD.MOV R14, RZ, RZ, -R14 ;  /* 0x000000ffff0e7224 */ /* 0x000fc800078e0a0e */
[C---:B------:R-:W-:Y:S01]  /*f830*/  IMAD R11, R2.reuse, R14, R11 ;  /* 0x0000000e020b7224 */ /* 0x040fe200078e020b */
[----:B------:R-:W-:Y:S01]  /*f840*/  ISETP.GT.U32.AND P4, PT, R2, R4, PT ;  /* 0x000000040200720c */ /* 0x000fe20003f84070 */
[----:B------:R-:W-:Y:S01]  /*f850*/  IMAD.HI.U32 R14, R0, R8, RZ ;  /* 0x00000008000e7227 */ /* 0x000fe200078e00ff */
[----:B----4-:R-:W-:-:S05]  /*f860*/  IABS R6, R29 ;  /* 0x0000001d00067213 */ /* 0x010fca0000000000 */
[----:B------:R-:W-:Y:S02]  /*f870*/  @!P6 IMAD.IADD R12, R12, 0x1, -R2 ;  /* 0x000000010c0ce824 */ /* 0x000fe400078e0a02 */
[----:B------:R-:W-:-:S03]  /*f880*/  IMAD.HI.U32 R3, R0, R9, RZ ;  /* 0x0000000900037227 */ /* 0x000fc600078e00ff */
[C---:B------:R-:W-:Y:S01]  /*f890*/  ISETP.GT.U32.AND P6, PT, R2.reuse, R12, PT ;  /* 0x0000000c0200720c */ /* 0x040fe20003fc4070 */
[----:B------:R-:W-:Y:S02]  /*f8a0*/  IMAD.MOV R14, RZ, RZ, -R14 ;  /* 0x000000ffff0e7224 */ /* 0x000fe400078e0a0e */
[----:B------:R-:W-:Y:S02]  /*f8b0*/  IMAD.MOV R3, RZ, RZ, -R3 ;  /* 0x000000ffff037224 */ /* 0x000fe400078e0a03 */
[----:B------:R-:W-:Y:S02]  /*f8c0*/  IMAD R8, R2, R14, R8 ;  /* 0x0000000e02087224 */ /* 0x000fe400078e0208 */
[----:B------:R-:W-:-:S04]  /*f8d0*/  IMAD.HI.U32 R14, R0, R6, RZ ;  /* 0x00000006000e7227 */ /* 0x000fc800078e00ff */
[----:B------:R-:W-:Y:S02]  /*f8e0*/  IMAD R9, R2, R3, R9 ;  /* 0x0000000302097224 */ /* 0x000fe400078e0209 */
[----:B------:R-:W-:Y:S02]  /*f8f0*/  IMAD.MOV R14, RZ, RZ, -R14 ;  /* 0x000000ffff0e7224 */ /* 0x000fe400078e0a0e */
[--C-:B------:R-:W-:Y:S02]  /*f900*/  @!P4 IMAD.IADD R4, R4, 0x1, -R2.reuse ;  /* 0x000000010404c824 */ /* 0x100fe400078e0a02 */
[----:B------:R-:W-:Y:S02]  /*f910*/  @!P6 IMAD.IADD R12, R12, 0x1, -R2 ;  /* 0x000000010c0ce824 */ /* 0x000fe400078e0a02 */
[C---:B------:R-:W-:Y:S02]  /*f920*/  IMAD R6, R2.reuse, R14, R6 ;  /* 0x0000000e02067224 */ /* 0x040fe400078e0206 */
[----:B------:R-:W-:Y:S01]  /*f930*/  @!P2 IMAD.MOV R4, RZ, RZ, -R4 ;  /* 0x000000ffff04a224 */ /* 0x000fe200078e0a04 */
[----:B------:R-:W-:Y:S01]  /*f940*/  ISETP.GT.U32.AND P6, PT, R2, R9, PT ;  /* 0x000000090200720c */ /* 0x000fe20003fc4070 */
[----:B------:R-:W-:-:S02]  /*f950*/  @!P1 IMAD.MOV R18, RZ, RZ, -R18 ;  /* 0x000000ffff129224 */ /* 0x000fc400078e0a12 */
[----:B------:R-:W-:Y:S01]  /*f960*/  @!P0 IMAD.MOV R12, RZ, RZ, -R12 ;  /* 0x000000ffff0c8224 */ /* 0x000fe200078e0a0c */
[----:B------:R-:W-:Y:S04]  /*f970*/  STL [R1+0x7f8], R4 ;  /* 0x0007f80401007387 */ /* 0x000fe80000100800 */
[----:B------:R0:W-:Y:S04]  /*f980*/  STL [R1+0x7f4], R18 ;  /* 0x0007f41201007387 */ /* 0x0001e80000100800 */
[----:B0-----:R-:W4:Y:S04]  /*f990*/  LDL.LU R18, [R1+0xc8] ;  /* 0x0000c80001127983 */ /* 0x001f280000300800 */
[----:B------:R0:W-:Y:S01]  /*f9a0*/  STL [R1+0x7f0], R12 ;  /* 0x0007f00c01007387 */ /* 0x0001e20000100800 */
[----:B------:R-:W-:Y:S01]  /*f9b0*/  @!P6 IMAD.IADD R9, R9, 0x1, -R2 ;  /* 0x000000010909e824 */ /* 0x000fe200078e0a02 */
[----:B------:R-:W-:-:S13]  /*f9c0*/  ISETP.GT.U32.AND P6, PT, R2, R7, PT ;  /* 0x000000070200720c */ /* 0x000fda0003fc4070 */
[----:B------:R-:W-:-:S05]  /*f9d0*/  @!P6 IMAD.IADD R7, R7, 0x1, -R2 ;  /* 0x000000010707e824 */ /* 0x000fca00078e0a02 */
[----:B------:R-:W-:-:S13]  /*f9e0*/  ISETP.GT.U32.AND P0, PT, R2, R7, PT ;  /* 0x000000070200720c */ /* 0x000fda0003f04070 */
[----:B------:R-:W-:Y:S01]  /*f9f0*/  @!P0 IMAD.IADD R7, R7, 0x1, -R2 ;  /* 0x0000000107078824 */ /* 0x000fe200078e0a02 */
[----:B---3--:R-:W-:Y:S02]  /*fa00*/  IABS R3, R16 ;  /* 0x0000001000037213 */ /* 0x008fe40000000000 */
[----:B-----5:R-:W-:-:S05]  /*fa10*/  IABS R16, R27 ;  /* 0x0000001b00107213 */ /* 0x020fca0000000000 */
[----:B------:R-:W-:-:S04]  /*fa20*/  IMAD.HI.U32 R14, R0, R16, RZ ;  /* 0x00000010000e7227 */ /* 0x000fc800078e00ff */
[----:B------:R-:W-:-:S04]  /*fa30*/  IMAD.MOV R14, RZ, RZ, -R14 ;  /* 0x000000ffff0e7224 */ /* 0x000fc800078e0a0e */
[----:B------:R-:W-:Y:S02]  /*fa40*/  IMAD R14, R2, R14, R16 ;  /* 0x0000000e020e7224 */ /* 0x000fe400078e0210 */
[----:B------:R-:W3:Y:S01]  /*fa50*/  LDL.LU R16, [R1+0xa4] ;  /* 0x0000a40001107983 */ /* 0x000ee20000300800 */
[----:B--2---:R-:W-:-:S03]  /*fa60*/  ISETP.GE.AND P0, PT, R17, RZ, PT ;  /* 0x000000ff1100720c */ /* 0x004fc60003f06270 */
[----:B------:R-:W2:Y:S01]  /*fa70*/  LDL.LU R17, [R1+0xac] ;  /* 0x0000ac0001117983 */ /* 0x000ea20000300800 */
[----:B------:R-:W-:-:S13]  /*fa80*/  ISETP.GT.U32.AND P4, PT, R2, R11, PT ;  /* 0x0000000b0200720c */ /* 0x000fda0003f84070 */
[----:B------:R-:W-:Y:S01]  /*fa90*/  @!P4 IMAD.IADD R11, R11, 0x1, -R2 ;  /* 0x000000010b0bc824 */ /* 0x000fe200078e0a02 */
[----:B------:R-:W-:-:S13]  /*faa0*/  ISETP.GT.U32.AND P4, PT, R2, R8, PT ;  /* 0x000000080200720c */ /* 0x000fda0003f84070 */
[----:B------:R-:W-:Y:S01]  /*fab0*/  @!P4 IMAD.IADD R8, R8, 0x1, -R2 ;  /* 0x000000010808c824 */ /* 0x000fe200078e0a02 */
[C---:B------:R-:W-:Y:S02]  /*fac0*/  ISETP.GT.U32.AND P4, PT, R2.reuse, R11, PT ;  /* 0x0000000b0200720c */ /* 0x040fe40003f84070 */
[----:B------:R-:W-:Y:S01]  /*fad0*/  ISETP.GT.U32.AND P2, PT, R2, R9, PT ;  /* 0x000000090200720c */ /* 0x000fe20003f44070 */
[----:B------:R-:W-:Y:S01]  /*fae0*/  IMAD.HI.U32 R15, R0, R3, RZ ;  /* 0x00000003000f7227 */ /* 0x000fe200078e00ff */
[----:B------:R-:W-:-:S09]  /*faf0*/  ISETP.GT.U32.AND P1, PT, R2, R10, PT ;  /* 0x0000000a0200720c */ /* 0x000fd20003f24070 */
[--C-:B------:R-:W-:Y:S01]  /*fb00*/  @!P4 IMAD.IADD R11, R11, 0x1, -R2.reuse ;  /* 0x000000010b0bc824 */ /* 0x100fe200078e0a02 */
[C---:B------:R-:W-:Y:S01]  /*fb10*/  ISETP.GT.U32.AND P4, PT, R2.reuse, R6, PT ;  /* 0x000000060200720c */ /* 0x040fe20003f84070 */
[----:B------:R-:W-:Y:S01]  /*fb20*/  IMAD.MOV R15, RZ, RZ, -R15 ;  /* 0x000000ffff0f7224 */ /* 0x000fe200078e0a0f */
[C---:B------:R-:W-:Y:S01]  /*fb30*/  ISETP.GT.U32.AND P6, PT, R2.reuse, R8, PT ;  /* 0x000000080200720c */ /* 0x040fe20003fc4070 */
[--C-:B------:R-:W-:Y:S02]  /*fb40*/  @!P2 IMAD.IADD R9, R9, 0x1, -R2.reuse ;  /* 0x000000010909a824 */ /* 0x100fe400078e0a02 */
[----:B------:R-:W-:Y:S01]  /*fb50*/  IMAD R3, R2, R15, R3 ;  /* 0x0000000f02037224 */ /* 0x000fe200078e0203 */
[----:B------:R-:W-:Y:S01]  /*fb60*/  ISETP.GE.AND P2, PT, R13, RZ, PT ;  /* 0x000000ff0d00720c */ /* 0x000fe20003f46270 */
[----:B------:R-:W-:-:S03]  /*fb70*/  @!P1 IMAD.IADD R10, R10, 0x1, -R2 ;  /* 0x000000010a0a9824 */ /* 0x000fc600078e0a02 */
[----:B------:R-:W-:-:S03]  /*fb80*/  ISETP.GT.U32.AND P1, PT, R2, R3, PT ;  /* 0x000000030200720c */ /* 0x000fc60003f24070 */
[--C-:B------:R-:W-:Y:S02]  /*fb90*/  @!P4 IMAD.IADD R6, R6, 0x1, -R2.reuse ;  /* 0x000000010606c824 */ /* 0x100fe400078e0a02 */
[----:B------:R-:W-:Y:S02]  /*fba0*/  @!P6 IMAD.IADD R8, R8, 0x1, -R2 ;  /* 0x000000010808e824 */ /* 0x000fe400078e0a02 */
[----:B------:R-:W-:Y:S01]  /*fbb0*/  @!P3 IMAD.MOV R10, RZ, RZ, -R10 ;  /* 0x000000ffff0ab224 */ /* 0x000fe200078e0a0a */
[----:B------:R-:W-:Y:S01]  /*fbc0*/  IABS R15, R28 ;  /* 0x0000001c000f7213 */ /* 0x000fe20000000000 */
[----:B------:R-:W-:Y:S01]  /*fbd0*/  @!P2 IMAD.MOV R9, RZ, RZ, -R9 ;  /* 0x000000ffff09a224 */ /* 0x000fe200078e0a09 */
[----:B------:R-:W-:Y:S01]  /*fbe0*/  ISETP.GT.U32.AND P6, PT, R2, R14, PT ;  /* 0x0000000e0200720c */ /* 0x000fe20003fc4070 */
[----:B------:R-:W-:Y:S02]  /*fbf0*/  @!P0 IMAD.MOV R8, RZ, RZ, -R8 ;  /* 0x000000ffff088224 */ /* 0x000fe400078e0a08 */
[----:B------:R-:W-:Y:S01]  /*fc00*/  @!P1 IMAD.IADD R3, R3, 0x1, -R2 ;  /* 0x0000000103039824 */ /* 0x000fe200078e0a02 */
[----:B------:R-:W-:Y:S01]  /*fc10*/  ISETP.GE.AND P1, PT, R29, RZ, PT ;  /* 0x000000ff1d00720c */ /* 0x000fe20003f26270 */
[----:B0-----:R-:W-:-:S04]  /*fc20*/  IMAD.HI.U32 R12, R0, R15, RZ ;  /* 0x0000000f000c7227 */ /* 0x001fc800078e00ff */
[----:B------:R-:W-:-:S04]  /*fc30*/  IMAD.MOV R12, RZ, RZ, -R12 ;  /* 0x000000ffff0c7224 */ /* 0x000fc800078e0a0c */
[----:B------:R-:W-:Y:S02]  /*fc40*/  IMAD R12, R2, R12, R15 ;  /* 0x0000000c020c7224 */ /* 0x000fe400078e020f */
[----:B------:R-:W-:Y:S01]  /*fc50*/  @!P6 IMAD.IADD R14, R14, 0x1, -R2 ;  /* 0x000000010e0ee824 */ /* 0x000fe200078e0a02 */
[C---:B------:R-:W-:Y:S02]  /*fc60*/  ISETP.GT.U32.AND P6, PT, R2.reuse, R3, PT ;  /* 0x000000030200720c */ /* 0x040fe40003fc4070 */
[C---:B------:R-:W-:Y:S02]  /*fc70*/  ISETP.GT.U32.AND P2, PT, R2.reuse, R12, PT ;  /* 0x0000000c0200720c */ /* 0x040fe40003f44070 */
[----:B------:R-:W-:-:S09]  /*fc80*/  ISETP.GT.U32.AND P3, PT, R2, R14, PT ;  /* 0x0000000e0200720c */ /* 0x000fd20003f64070 */
[--C-:B------:R-:W-:Y:S01]  /*fc90*/  @!P6 IMAD.IADD R3, R3, 0x1, -R2.reuse ;  /* 0x000000010303e824 */ /* 0x100fe200078e0a02 */
[----:B------:R-:W-:Y:S01]  /*fca0*/  ISETP.GE.AND P6, PT, R28, RZ, PT ;  /* 0x000000ff1c00720c */ /* 0x000fe20003fc6270 */
[--C-:B------:R-:W-:Y:S01]  /*fcb0*/  @!P2 IMAD.IADD R12, R12, 0x1, -R2.reuse ;  /* 0x000000010c0ca824 */ /* 0x100fe200078e0a02 */
[----:B----4-:R-:W-:Y:S01]  /*fcc0*/  ISETP.GE.AND P2, PT, R18, RZ, PT ;  /* 0x000000ff1200720c */ /* 0x010fe20003f46270 */
[----:B------:R-:W-:Y:S01]  /*fcd0*/  @!P3 IMAD.IADD R14, R14, 0x1, -R2 ;  /* 0x000000010e0eb824 */ /* 0x000fe200078e0a02 */
[----:B------:R-:W-:Y:S02]  /*fce0*/  IABS R4, R19 ;  /* 0x0000001300047213 */ /* 0x000fe40000000000 */
[----:B------:R-:W-:Y:S02]  /*fcf0*/  ISETP.GE.AND P3, PT, R19, RZ, PT ;  /* 0x000000ff1300720c */ /* 0x000fe40003f66270 */
[----:B---3--:R-:W-:Y:S01]  /*fd00*/  ISETP.GE.AND P4, PT, R16, RZ, PT ;  /* 0x000000ff1000720c */ /* 0x008fe20003f86270 */
[----:B------:R-:W-:-:S04]  /*fd10*/  IMAD.MOV.U32 R16, RZ, RZ, R11 ;  /* 0x000000ffff107224 */ /* 0x000fc800078e000b */
[----:B------:R-:W-:Y:S01]  /*fd20*/  @!P5 IMAD.MOV R16, RZ, RZ, -R16 ;  /* 0x000000ffff10d224 */ /* 0x000fe200078e0a10 */
[----:B------:R-:W-:-:S04]  /*fd30*/  ISETP.GT.U32.AND P5, PT, R2, R6, PT ;  /* 0x000000060200720c */ /* 0x000fc80003fa4070 */
[----:B------:R-:W-:Y:S03]  /*fd40*/  STL [R1+0x7ec], R16 ;  /* 0x0007ec1001007387 */ /* 0x000fe60000100800 */
[----:B------:R-:W-:Y:S01]  /*fd50*/  @!P4 IMAD.MOV R7, RZ, RZ, -R7 ;  /* 0x000000ffff07c224 */ /* 0x000fe200078e0a07 */
[----:B------:R-:W-:Y:S04]  /*fd60*/  STL [R1+0x7e8], R10 ;  /* 0x0007e80a01007387 */ /* 0x000fe80000100800 */
[----:B------:R-:W3:Y:S01]  /*fd70*/  LDL.LU R29, [R1+0xcc] ;  /* 0x0000cc00011d7983 */ /* 0x000ee20000300800 */
[----:B------:R-:W-:Y:S01]  /*fd80*/  @!P5 IMAD.IADD R6, R6, 0x1, -R2 ;  /* 0x000000010606d824 */ /* 0x000fe200078e0a02 */
[----:B------:R-:W-:-:S02]  /*fd90*/  ISETP.GE.AND P5, PT, R27, RZ, PT ;  /* 0x000000ff1b00720c */ /* 0x000fc40003fa6270 */
[----:B------:R-:W-:Y:S04]  /*fda0*/  STL [R1+0x7e4], R9 ;  /* 0x0007e40901007387 */ /* 0x000fe80000100800 */
[----:B------:R0:W-:Y:S04]  /*fdb0*/  STL [R1+0x7e0], R8 ;  /* 0x0007e00801007387 */ /* 0x0001e80000100800 */
[----:B------:R1:W-:Y:S04]  /*fdc0*/  STL [R1+0x7dc], R7 ;  /* 0x0007dc0701007387 */ /* 0x0003e80000100800 */
[----:B------:R-:W4:Y:S01]  /*fdd0*/  LDL.LU R27, [R1+0xf0] ;  /* 0x0000f000011b7983 */ /* 0x000f220000300800 */
[----:B--2---:R-:W-:-:S02]  /*fde0*/  ISETP.GE.AND P0, PT, R17, RZ, PT ;  /* 0x000000ff1100720c */ /* 0x004fc40003f06270 */
[----:B------:R-:W-:Y:S01]  /*fdf0*/  IABS R11, R18 ;  /* 0x00000012000b7213 */ /* 0x000fe20000000000 */
[----:B------:R-:W2:Y:S01]  /*fe00*/  LDL.LU R28, [R1+0xd4] ;  /* 0x0000d400011c7983 */ /* 0x000ea20000300800 */
[----:B0-----:R-:W-:-:S03]  /*fe10*/  IMAD.MOV.U32 R8, RZ, RZ, R14 ;  /* 0x000000ffff087224 */ /* 0x001fc600078e000e */
[----:B------:R-:W5:Y:S01]  /*fe20*/  LDL.LU R18, [R1+0xf4] ;  /* 0x0000f40001127983 */ /* 0x000f620000300800 */
[----:B------:R-:W-:Y:S02]  /*fe30*/  @!P1 IMAD.MOV R6, RZ, RZ, -R6 ;  /* 0x000000ffff069224 */ /* 0x000fe400078e0a06 */
[----:B------:R-:W-:Y:S01]  /*fe40*/  @!P5 IMAD.MOV R8, RZ, RZ, -R8 ;  /* 0x000000ffff08d224 */ /* 0x000fe200078e0a08 */
[----:B------:R-:W2:Y:S02]  /*fe50*/  LDL.LU R19, [R1+0xd0] ;  /* 0x0000d00001137983 */ /* 0x000ea40000300800 */
[----:B------:R-:W-:Y:S02]  /*fe60*/  @!P0 IMAD.MOV R3, RZ, RZ, -R3 ;  /* 0x000000ffff038224 */ /* 0x000fe400078e0a03 */
[----:B------:R3:W-:Y:S04]  /*fe70*/  STL [R1+0x7d8], R6 ;  /* 0x0007d80601007387 */ /* 0x0007e80000100800 */
[----:B------:R4:W-:Y:S04]  /*fe80*/  STL [R1+0x7d4], R3 ;  /* 0x0007d40301007387 */ /* 0x0009e80000100800 */
[----:B------:R0:W-:Y:S04]  /*fe90*/  STL [R1+0x7d0], R8 ;  /* 0x0007d00801007387 */ /* 0x0001e80000100800 */
[----:B------:R-:W2:Y:S04]  /*fea0*/  LDL R16, [R1+0xd8] ;  /* 0x0000d80001107983 */ /* 0x000ea80000100800 */
[----:B------:R-:W2:Y:S01]  /*feb0*/  LDL.LU R17, [R1+0xdc] ;  /* 0x0000dc0001117983 */ /* 0x000ea20000300800 */
[----:B------:R-:W-:-:S04]  /*fec0*/  IMAD.HI.U32 R13, R0, R4, RZ ;  /* 0x00000004000d7227 */ /* 0x000fc800078e00ff */
[----:B------:R-:W-:-:S04]  /*fed0*/  IMAD.MOV R13, RZ, RZ, -R13 ;  /* 0x000000ffff0d7224 */ /* 0x000fc800078e0a0d */
[----:B------:R-:W-:-:S05]  /*fee0*/  IMAD R4, R2, R13, R4 ;  /* 0x0000000d02047224 */ /* 0x000fca00078e0204 */
[----:B------:R-:W-:Y:S01]  /*fef0*/  ISETP.GT.U32.AND P4, PT, R2, R4, PT ;  /* 0x000000040200720c */ /* 0x000fe20003f84070 */
[----:B-1----:R-:W-:Y:S01]  /*ff00*/  IMAD.HI.U32 R7, R0, R11, RZ ;  /* 0x0000000b00077227 */ /* 0x002fe200078e00ff */
[----:B------:R-:W-:-:S03]  /*ff10*/  ISETP.GT.U32.AND P1, PT, R2, R12, PT ;  /* 0x0000000c0200720c */ /* 0x000fc60003f24070 */
[----:B------:R-:W-:-:S08]  /*ff20*/  IMAD.MOV R7, RZ, RZ, -R7 ;  /* 0x000000ffff077224 */ /* 0x000fd000078e0a07 */
[----:B------:R-:W-:Y:S02]  /*ff30*/  @!P4 IMAD.IADD R4, R4, 0x1, -R2 ;  /* 0x000000010404c824 */ /* 0x000fe400078e0a02 */
[----:B------:R-:W-:-:S03]  /*ff40*/  IMAD R11, R2, R7, R11 ;  /* 0x00000007020b7224 */ /* 0x000fc600078e020b */
[----:B------:R-:W-:Y:S01]  /*ff50*/  ISETP.GT.U32.AND P4, PT, R2, R4, PT ;  /* 0x000000040200720c */ /* 0x000fe20003f84070 */
[----:B------:R-:W-:Y:S01]  /*ff60*/  @!P1 IMAD.IADD R12, R12, 0x1, -R2 ;  /* 0x000000010c0c9824 */ /* 0x000fe200078e0a02 */
[----:B------:R-:W-:-:S03]  /*ff70*/  ISETP.GT.U32.AND P5, PT, R2, R11, PT ;  /* 0x0000000b0200720c */ /* 0x000fc60003fa4070 */
[----:B------:R-:W-:-:S04]  /*ff80*/  IMAD.MOV.U32 R14, RZ, RZ, R12 ;  /* 0x000000ffff0e7224 */ /* 0x000fc800078e000c */
[----:B------:R-:W-:-:S04]  /*ff90*/  @!P6 IMAD.MOV R14, RZ, RZ, -R14 ;  /* 0x000000ffff0ee224 */ /* 0x000fc800078e0a0e */
[----:B------:R-:W-:-:S04]  /*ffa0*/  @!P4 IMAD.IADD R4, R4, 0x1, -R2 ;  /* 0x000000010404c824 */ /* 0x000fc800078e0a02 */
[----:B------:R-:W-:Y:S02]  /*ffb0*/  @!P3 IMAD.MOV R4, RZ, RZ, -R4 ;  /* 0x000000ffff04b224 */ /* 0x000fe400078e0a04 */
[----:B------:R-:W-:-:S05]  /*ffc0*/  @!P5 IMAD.IADD R11, R11, 0x1, -R2 ;  /* 0x000000010b0bd824 */ /* 0x000fca00078e0a02 */
[----:B------:R-:W-:-:S13]  /*ffd0*/  ISETP.GT.U32.AND P5, PT, R2, R11, PT ;  /* 0x0000000b0200720c */ /* 0x000fda0003fa4070 */
[----:B------:R-:W-:Y:S01]  /*ffe0*/  @!P5 IMAD.IADD R11, R11, 0x1, -R2 ;  /* 0x000000010b0bd824 */ /* 0x000fe200078e0a02 */
[----:B---3--:R-:W-:-:S05]  /*fff0*/  IABS R6, R29 ;  /* 0x0000001d00067213 */ /* 0x008fca0000000000 */
[----:B------:R-:W-:-:S04]  /*10000*/  IMAD.HI.U32 R7, R0, R6, RZ ;  /* 0x0000000600077227 */ /* 0x000fc800078e00ff */
[----:B------:R-:W-:Y:S01]  /*10010*/  IMAD.MOV R7, RZ, RZ, -R7 ;  /* 0x000000ffff077224 */ /* 0x000fe200078e0a07 */
[----:B----4-:R-:W-:-:S03]  /*10020*/  IABS R3, R27 ;  /* 0x0000001b00037213 */ /* 0x010fc60000000000 */
[----:B------:R-:W-:Y:S02]  /*10030*/  IMAD R6, R2, R7, R6 ;  /* 0x0000000702067224 */ /* 0x000fe400078e0206 */
[----:B------:R-:W-:-:S04]  /*10040*/  IMAD.HI.U32 R9, R0, R3, RZ ;  /* 0x0000000300097227 */ /* 0x000fc800078e00ff */
[----:B------:R-:W-:Y:S01]  /*10050*/  IMAD.MOV R9, RZ, RZ, -R9 ;  /* 0x000000ffff097224 */ /* 0x000fe200078e0a09 */
[----:B------:R-:W-:-:S03]  /*10060*/  ISETP.GT.U32.AND P6, PT, R2, R6, PT ;  /* 0x000000060200720c */ /* 0x000fc60003fc4070 */
[----:B------:R-:W-:-:S05]  /*10070*/  IMAD R3, R2, R9, R3 ;  /* 0x0000000902037224 */ /* 0x000fca00078e0203 */
[----:B------:R-:W-:Y:S02]  /*10080*/  ISETP.GT.U32.AND P3, PT, R2, R3, PT ;  /* 0x000000030200720c */ /* 0x000fe40003f64070 */
[----:B------:R-:W-:Y:S02]  /*10090*/  ISETP.GE.AND P1, PT, R27, RZ, PT ;  /* 0x000000ff1b00720c */ /* 0x000fe40003f26270 */
[----:B-----5:R-:W-:Y:S01]  /*100a0*/  IABS R13, R18 ;  /* 0x00000012000d7213 */ /* 0x020fe20000000000 */
[----:B------:R-:W3:Y:S01]  /*100b0*/  LDL.LU R27, [R1+0xe0] ;  /* 0x0000e000011b7983 */ /* 0x000ee20000300800 */
[----:B------:R-:W-:Y:S01]  /*100c0*/  @!P6 IMAD.IADD R6, R6, 0x1, -R2 ;  /* 0x000000010606e824 */ /* 0x000fe200078e0a02 */
[----:B--2---:R-:W-:Y:S02]  /*100d0*/  IABS R7, R28 ;  /* 0x0000001c00077213 */ /* 0x004fe40000000000 */
[----:B------:R-:W-:-:S04]  /*100e0*/  IMAD.HI.U32 R10, R0, R13, RZ ;  /* 0x0000000d000a7227 */ /* 0x000fc800078e00ff */
[----:B------:R-:W-:Y:S01]  /*100f0*/  @!P3 IMAD.IADD R3, R3, 0x1, -R2 ;  /* 0x000000010303b824 */ /* 0x000fe200078e0a02 */
[----:B------:R-:W-:Y:S01]  /*10100*/  ISETP.GT.U32.AND P3, PT, R2, R6, PT ;  /* 0x000000060200720c */ /* 0x000fe20003f64070 */
[----:B------:R-:W-:Y:S01]  /*10110*/  IMAD.HI.U32 R12, R0, R7, RZ ;  /* 0x00000007000c7227 */ /* 0x000fe200078e00ff */
[----:B------:R-:W-:-:S03]  /*10120*/  ISETP.GE.AND P0, PT, R29, RZ, PT ;  /* 0x000000ff1d00720c */ /* 0x000fc60003f06270 */
[----:B------:R-:W-:Y:S01]  /*10130*/  IMAD.MOV R10, RZ, RZ, -R10 ;  /* 0x000000ffff0a7224 */ /* 0x000fe200078e0a0a */
[----:B------:R-:W-:Y:S01]  /*10140*/  ISETP.GE.AND P4, PT, R18, RZ, PT ;  /* 0x000000ff1200720c */ /* 0x000fe20003f86270 */
[----:B------:R-:W-:Y:S01]  /*10150*/  IMAD.MOV R12, RZ, RZ, -R12 ;  /* 0x000000ffff0c7224 */ /* 0x000fe200078e0a0c */
[----:B------:R-:W2:Y:S01]  /*10160*/  LDL.LU R18, [R1+0xe4] ;  /* 0x0000e40001127983 */ /* 0x000ea20000300800 */
[----:B------:R-:W-:Y:S01]  /*10170*/  IMAD R13, R2, R10, R13 ;  /* 0x0000000a020d7224 */ /* 0x000fe200078e020d */
[----:B0-----:R-:W-:Y:S02]  /*10180*/  IABS R8, R19 ;  /* 0x0000001300087213 */ /* 0x001fe40000000000 */
[----:B------:R-:W-:Y:S01]  /*10190*/  STL [R1+0x7cc], R14 ;  /* 0x0007cc0e01007387 */ /* 0x000fe20000100800 */
[----:B------:R-:W-:Y:S01]  /*101a0*/  ISETP.GE.AND P5, PT, R19, RZ, PT ;  /* 0x000000ff1300720c */ /* 0x000fe20003fa6270 */
[----:B------:R-:W-:Y:S01]  /*101b0*/  IMAD.MOV.U32 R19, RZ, RZ, R24 ;  /* 0x000000ffff137224 */ /* 0x000fe200078e0018 */
[----:B------:R-:W-:Y:S01]  /*101c0*/  IABS R10, R17 ;  /* 0x00000011000a7213 */ /* 0x000fe20000000000 */
[----:B------:R0:W-:Y:S01]  /*101d0*/  STL [R1+0x7c8], R4 ;  /* 0x0007c80401007387 */ /* 0x0001e20000100800 */
[----:B------:R-:W-:-:S03]  /*101e0*/  @!P3 IMAD.IADD R6, R6, 0x1, -R2 ;  /* 0x000000010606b824 */ /* 0x000fc600078e0a02 */
[----:B------:R-:W4:Y:S01]  /*101f0*/  LDL.LU R24, [R1+0xe8] ;  /* 0x0000e80001187983 */ /* 0x000f220000300800 */
[----:B------:R-:W-:-:S03]  /*10200*/  IMAD.HI.U32 R15, R0, R10, RZ ;  /* 0x0000000a000f7227 */ /* 0x000fc600078e00ff */
[----:B------:R-:W5:Y:S01]  /*10210*/  LDL.LU R29, [R1+0xec] ;  /* 0x0000ec00011d7983 */ /* 0x000f620000300800 */
[C---:B0-----:R-:W-:Y:S01]  /*10220*/  IMAD R4, R2.reuse, R12, R7 ;  /* 0x0000000c02047224 */ /* 0x041fe200078e0207 */
[----:B------:R-:W-:Y:S01]  /*10230*/  IABS R12, R16 ;  /* 0x00000010000c7213 */ /* 0x000fe20000000000 */
[----:B------:R-:W-:Y:S02]  /*10240*/  IMAD.MOV.U32 R16, RZ, RZ, R11 ;  /* 0x000000ffff107224 */ /* 0x000fe400078e000b */
[----:B------:R-:W-:Y:S02]  /*10250*/  IMAD.MOV R15, RZ, RZ, -R15 ;  /* 0x000000ffff0f7224 */ /* 0x000fe400078e0a0f */
[----:B------:R-:W-:Y:S02]  /*10260*/  @!P2 IMAD.MOV R16, RZ, RZ, -R16 ;  /* 0x000000ffff10a224 */ /* 0x000fe400078e0a10 */
[----:B------:R-:W-:Y:S02]  /*10270*/  @!P0 IMAD.MOV R6, RZ, RZ, -R6 ;  /* 0x000000ffff068224 */ /* 0x000fe400078e0a06 */
[C---:B------:R-:W-:Y:S01]  /*10280*/  IMAD R10, R2.reuse, R15, R10 ;  /* 0x0000000f020a7224 */ /* 0x040fe200078e020a */
[----:B------:R-:W-:Y:S04]  /*10290*/  STL [R1+0x7c4], R16 ;  /* 0x0007c41001007387 */ /* 0x000fe80000100800 */
[----:B------:R4:W-:Y:S04]  /*102a0*/  STL [R1+0x7c0], R6 ;  /* 0x0007c00601007387 */ /* 0x0009e80000100800 */
[----:B------:R-:W2:Y:S01]  /*102b0*/  LDL.LU R15, [R1+0xd8] ;  /* 0x0000d800010f7983 */ /* 0x000ea20000300800 */
[----:B------:R-:W-:Y:S01]  /*102c0*/  ISETP.GT.U32.AND P6, PT, R2, R13, PT ;  /* 0x0000000d0200720c */ /* 0x000fe20003fc4070 */
[----:B------:R-:W-:-:S04]  /*102d0*/  IMAD.HI.U32 R9, R0, R8, RZ ;  /* 0x0000000800097227 */ /* 0x000fc800078e00ff */
[----:B------:R-:W-:-:S08]  /*102e0*/  IMAD.HI.U32 R14, R0, R12, RZ ;  /* 0x0000000c000e7227 */ /* 0x000fd000078e00ff */
[----:B------:R-:W-:Y:S01]  /*102f0*/  @!P6 IMAD.IADD R13, R13, 0x1, -R2 ;  /* 0x000000010d0de824 */ /* 0x000fe200078e0a02 */
[C---:B------:R-:W-:Y:S01]  /*10300*/  ISETP.GT.U32.AND P6, PT, R2.reuse, R3, PT ;  /* 0x000000030200720c */ /* 0x040fe20003fc4070 */
[----:B------:R-:W-:Y:S02]  /*10310*/  IMAD.MOV R9, RZ, RZ, -R9 ;  /* 0x000000ffff097224 */ /* 0x000fe400078e0a09 */
[----:B------:R-:W-:Y:S01]  /*10320*/  IMAD.MOV R14, RZ, RZ, -R14 ;  /* 0x000000ffff0e7224 */ /* 0x000fe200078e0a0e */
[C---:B------:R-:W-:Y:S01]  /*10330*/  ISETP.GT.U32.AND P2, PT, R2.reuse, R13, PT ;  /* 0x0000000d0200720c */ /* 0x040fe20003f44070 */
[C---:B------:R-:W-:Y:S02]  /*10340*/  IMAD R8, R2.reuse, R9, R8 ;  /* 0x0000000902087224 */ /* 0x040fe400078e0208 */
[----:B------:R-:W-:-:S03]  /*10350*/  IMAD R12, R2, R14, R12 ;  /* 0x0000000e020c7224 */ /* 0x000fc600078e020c */
[----:B------:R-:W-:-:S03]  /*10360*/  ISETP.GT.U32.AND P3, PT, R2, R8, PT ;  /* 0x000000080200720c */ /* 0x000fc60003f64070 */
[--C-:B------:R-:W-:Y:S01]  /*10370*/  @!P6 IMAD.IADD R3, R3, 0x1, -R2.reuse ;  /* 0x000000010303e824 */ /* 0x100fe200078e0a02 */
[C---:B------:R-:W-:Y:S02]  /*10380*/  ISETP.GT.U32.AND P6, PT, R2.reuse, R12, PT ;  /* 0x0000000c0200720c */ /* 0x040fe40003fc4070 */
[C---:B------:R-:W-:Y:S01]  /*10390*/  ISETP.GT.U32.AND P0, PT, R2.reuse, R4, PT ;  /* 0x000000040200720c */ /* 0x040fe20003f04070 */
[----:B------:R-:W-:Y:S01]  /*103a0*/  @!P2 IMAD.IADD R13, R13, 0x1, -R2 ;  /* 0x000000010d0da824 */ /* 0x000fe200078e0a02 */
[----:B------:R-:W-:-:S05]  /*103b0*/  ISETP.GT.U32.AND P2, PT, R2, R10, PT ;  /* 0x0000000a0200720c */ /* 0x000fca0003f44070 */
[----:B------:R-:W-:-:S04]  /*103c0*/  @!P3 IMAD.IADD R8, R8, 0x1, -R2 ;  /* 0x000000010808b824 */ /* 0x000fc800078e0a02 */
[--C-:B------:R-:W-:Y:S02]  /*103d0*/  @!P6 IMAD.IADD R12, R12, 0x1, -R2.reuse ;  /* 0x000000010c0ce824 */ /* 0x100fe400078e0a02 */
[--C-:B------:R-:W-:Y:S01]  /*103e0*/  @!P0 IMAD.IADD R4, R4, 0x1, -R2.reuse ;  /* 0x0000000104048824 */ /* 0x100fe200078e0a02 */
[----:B------:R-:W-:Y:S01]  /*103f0*/  ISETP.GT.U32.AND P0, PT, R2, R8, PT ;  /* 0x000000080200720c */ /* 0x000fe20003f04070 */
[----:B------:R-:W-:Y:S01]  /*10400*/  @!P2 IMAD.IADD R10, R10, 0x1, -R2 ;  /* 0x000000010a0aa824 */ /* 0x000fe200078e0a02 */
[----:B------:R-:W-:Y:S01]  /*10410*/  ISETP.GT.U32.AND P2, PT, R2, R12, PT ;  /* 0x0000000c0200720c */ /* 0x000fe20003f44070 */
[----:B------:R-:W-:Y:S01]  /*10420*/  @!P1 IMAD.MOV R3, RZ, RZ, -R3 ;  /* 0x000000ffff039224 */ /* 0x000fe200078e0a03 */
[----:B------:R-:W-:Y:S02]  /*10430*/  ISETP.GE.AND P3, PT, R28, RZ, PT ;  /* 0x000000ff1c00720c */ /* 0x000fe40003f66270 */
[----:B------:R-:W5:Y:S01]  /*10440*/  LDL.LU R28, [R1+0xf8] ;  /* 0x0000f800011c7983 */ /* 0x000f620000300800 */
[----:B------:R-:W-:-:S03]  /*10450*/  ISETP.GT.U32.AND P6, PT, R2, R4, PT ;  /* 0x000000040200720c */ /* 0x000fc60003fc4070 */
[----:B------:R0:W-:Y:S01]  /*10460*/  STL [R1+0x7bc], R3 ;  /* 0x0007bc0301007387 */ /* 0x0001e20000100800 */
[----:B------:R-:W-:Y:S02]  /*10470*/  ISETP.GT.U32.AND P1, PT, R2, R10, PT ;  /* 0x0000000a0200720c */ /* 0x000fe40003f24070 */
[--C-:B------:R-:W-:Y:S02]  /*10480*/  @!P0 IMAD.IADD R8, R8, 0x1, -R2.reuse ;  /* 0x0000000108088824 */ /* 0x100fe400078e0a02 */
[----:B------:R-:W-:Y:S01]  /*10490*/  @!P2 IMAD.IADD R12, R12, 0x1, -R2 ;  /* 0x000000010c0ca824 */ /* 0x000fe200078e0a02 */
[----:B------:R-:W-:Y:S01]  /*104a0*/  ISETP.GE.AND P2, PT, R17, RZ, PT ;  /* 0x000000ff1100720c */ /* 0x000fe20003f46270 */
[----:B------:R-:W-:-:S03]  /*104b0*/  @!P5 IMAD.MOV R8, RZ, RZ, -R8 ;  /* 0x000000ffff08d224 */ /* 0x000fc600078e0a08 */
[----:B------:R-:W-:-:S04]  /*104c0*/  @!P6 IMAD.IADD R4, R4, 0x1, -R2 ;  /* 0x000000010404e824 */ /* 0x000fc800078e0a02 */
[----:B------:R-:W-:Y:S01]  /*104d0*/  @!P1 IMAD.IADD R10, R10, 0x1, -R2 ;  /* 0x000000010a0a9824 */ /* 0x000fe200078e0a02 */
[----:B---3--:R-:W-:-:S05]  /*104e0*/  IABS R9, R27 ;  /* 0x0000001b00097213 */ /* 0x008fca0000000000 */
[----:B------:R-:W-:-:S04]  /*104f0*/  IMAD.HI.U32 R11, R0, R9, RZ ;  /* 0x00000009000b7227 */ /* 0x000fc800078e00ff */
[----:B------:R-:W-:-:S04]  /*10500*/  IMAD.MOV R11, RZ, RZ, -R11 ;  /* 0x000000ffff0b7224 */ /* 0x000fc800078e0a0b */
[----:B------:R-:W-:Y:S02]  /*10510*/  IMAD R9, R2, R11, R9 ;  /* 0x0000000b02097224 */ /* 0x000fe400078e0209 */
[----:B------:R-:W-:-:S04]  /*10520*/  IMAD.MOV.U32 R11, RZ, RZ, R13 ;  /* 0x000000ffff0b7224 */ /* 0x000fc800078e000d */
[----:B------:R-:W-:Y:S01]  /*10530*/  @!P4 IMAD.MOV R11, RZ, RZ, -R11 ;  /* 0x000000ffff0bc224 */ /* 0x000fe200078e0a0b */
[----:B------:R-:W-:Y:S02]  /*10540*/  ISETP.GT.U32.AND P4, PT, R2, R9, PT ;  /* 0x000000090200720c */ /* 0x000fe40003f84070 */
[----:B----4-:R-:W-:-:S05]  /*10550*/  IABS R6, R24 ;  /* 0x0000001800067213 */ /* 0x010fca0000000000 */
[----:B0-----:R-:W-:-:S04]  /*10560*/  IMAD.HI.U32 R3, R0, R6, RZ ;  /* 0x0000000600037227 */ /* 0x001fc800078e00ff */
[----:B------:R-:W-:-:S04]  /*10570*/  IMAD.MOV R3, RZ, RZ, -R3 ;  /* 0x000000ffff037224 */ /* 0x000fc800078e0a03 */
[C---:B------:R-:W-:Y:S02]  /*10580*/  IMAD R3, R2.reuse, R3, R6 ;  /* 0x0000000302037224 */ /* 0x040fe400078e0206 */
[----:B------:R-:W-:Y:S01]  /*10590*/  @!P4 IMAD.IADD R9, R9, 0x1, -R2 ;  /* 0x000000010909c824 */ /* 0x000fe200078e0a02 */
[----:B------:R0:W-:Y:S02]  /*105a0*/  STL [R1+0x7b8], R11 ;  /* 0x0007b80b01007387 */ /* 0x0001e40000100800 */
[----:B------:R-:W-:Y:S02]  /*105b0*/  ISETP.GT.U32.AND P4, PT, R2, R3, PT ;  /* 0x000000030200720c */ /* 0x000fe40003f84070 */
[----:B--2---:R-:W-:Y:S01]  /*105c0*/  ISETP.GE.AND P0, PT, R15, RZ, PT ;  /* 0x000000ff0f00720c */ /* 0x004fe20003f06270 */
[----:B0-----:R-:W-:Y:S01]  /*105d0*/  IMAD.MOV.U32 R11, RZ, RZ, R4 ;  /* 0x000000ffff0b7224 */ /* 0x001fe200078e0004 */
[----:B------:R0:W-:Y:S01]  /*105e0*/  STL [R1+0x7b4], R8 ;  /* 0x0007b40801007387 */ /* 0x0001e20000100800 */
[----:B------:R-:W-:-:S02]  /*105f0*/  IMAD.MOV.U32 R4, RZ, RZ, R12 ;  /* 0x000000ffff047224 */ /* 0x000fc400078e000c */
[----:B------:R-:W-:Y:S01]  /*10600*/  @!P3 IMAD.MOV R11, RZ, RZ, -R11 ;  /* 0x000000ffff0bb224 */ /* 0x000fe200078e0a0b */
[----:B------:R-:W-:Y:S01]  /*10610*/  ISETP.GE.AND P1, PT, R27, RZ, PT ;  /* 0x000000ff1b00720c */ /* 0x000fe20003f26270 */
[----:B------:R-:W-:Y:S01]  /*10620*/  IMAD.MOV.U32 R27, RZ, RZ, R19 ;  /* 0x000000ffff1b7224 */ /* 0x000fe200078e0013 */
[----:B------:R-:W-:Y:S01]  /*10630*/  IABS R7, R18 ;  /* 0x0000001200077213 */ /* 0x000fe20000000000 */
[----:B------:R-:W2:Y:S01]  /*10640*/  LDL.LU R19, [R1+0x100] ;  /* 0x0001000001137983 */ /* 0x000ea20000300800 */
[----:B0-----:R-:W-:-:S03]  /*10650*/  IMAD.MOV.U32 R8, RZ, RZ, R10 ;  /* 0x000000ffff087224 */ /* 0x001fc600078e000a */
[----:B------:R-:W-:Y:S02]  /*10660*/  @!P0 IMAD.MOV R4, RZ, RZ, -R4 ;  /* 0x000000ffff048224 */ /* 0x000fe400078e0a04 */
[----:B------:R-:W-:Y:S01]  /*10670*/  @!P2 IMAD.MOV R8, RZ, RZ, -R8 ;  /* 0x000000ffff08a224 */ /* 0x000fe200078e0a08 */
[----:B------:R-:W-:Y:S01]  /*10680*/  STL [R1+0x7b0], R11 ;  /* 0x0007b00b01007387 */ /* 0x000fe20000100800 */
[----:B------:R-:W-:Y:S01]  /*10690*/  ISETP.GE.AND P0, PT, R18, RZ, PT ;  /* 0x000000ff1200720c */ /* 0x000fe20003f06270 */
[----:B------:R-:W-:Y:S02]  /*106a0*/  @!P4 IMAD.IADD R3, R3, 0x1, -R2 ;  /* 0x000000010303c824 */ /* 0x000fe400078e0a02 */
[----:B------:R-:W3:Y:S01]  /*106b0*/  LDL.LU R18, [R1+0x104] ;  /* 0x0001040001127983 */ /* 0x000ee20000300800 */
[----:B------:R-:W-:-:S03]  /*106c0*/  ISETP.GE.AND P4, PT, R24, RZ, PT ;  /* 0x000000ff1800720c */ /* 0x000fc60003f86270 */
[----:B------:R-:W-:Y:S04]  /*106d0*/  STL [R1+0x7ac], R4 ;  /* 0x0007ac0401007387 */ /* 0x000fe80000100800 */
[----:B------:R0:W-:Y:S04]  /*106e0*/  STL [R1+0x7a8], R8 ;  /* 0x0007a80801007387 */ /* 0x0001e80000100800 */
[----:B------:R-:W4:Y:S01]  /*106f0*/  LDL.LU R24, [R1+0x10c] ;  /* 0x00010c0001187983 */ /* 0x000f220000300800 */
[----:B------:R-:W-:-:S04]  /*10700*/  IMAD.HI.U32 R16, R0, R7, RZ ;  /* 0x0000000700107227 */ /* 0x000fc800078e00ff */
[----:B------:R-:W-:-:S04]  /*10710*/  IMAD.MOV R16, RZ, RZ, -R16 ;  /* 0x000000ffff107224 */ /* 0x000fc800078e0a10 */
[----:B------:R-:W-:-:S05]  /*10720*/  IMAD R16, R2, R16, R7 ;  /* 0x0000001002107224 */ /* 0x000fca00078e0207 */
[C---:B------:R-:W-:Y:S02]  /*10730*/  ISETP.GT.U32.AND P6, PT, R2.reuse, R16, PT ;  /* 0x000000100200720c */ /* 0x040fe40003fc4070 */
[----:B------:R-:W-:-:S11]  /*10740*/  ISETP.GT.U32.AND P5, PT, R2, R9, PT ;  /* 0x000000090200720c */ /* 0x000fd60003fa4070 */
[--C-:B------:R-:W-:Y:S02]  /*10750*/  @!P6 IMAD.IADD R16, R16, 0x1, -R2.reuse ;  /* 0x000000011010e824 */ /* 0x100fe400078e0a02 */
[----:B------:R-:W-:-:S03]  /*10760*/  @!P5 IMAD.IADD R9, R9, 0x1, -R2 ;  /* 0x000000010909d824 */ /* 0x000fc600078e0a02 */
[C---:B------:R-:W-:Y:S01]  /*10770*/  ISETP.GT.U32.AND P6, PT, R2.reuse, R16, PT ;  /* 0x000000100200720c */ /* 0x040fe20003fc4070 */
[----:B0-----:R-:W-:Y:S01]  /*10780*/  IMAD.MOV.U32 R8, RZ, RZ, R9 ;  /* 0x000000ffff087224 */ /* 0x001fe200078e0009 */
[----:B------:R-:W-:Y:S02]  /*10790*/  ISETP.GT.U32.AND P2, PT, R2, R3, PT ;  /* 0x000000030200720c */ /* 0x000fe40003f44070 */
[----:B-----5:R-:W-:Y:S01]  /*107a0*/  IABS R14, R29 ;  /* 0x0000001d000e7213 */ /* 0x020fe20000000000 */
[----:B------:R-:W-:Y:S01]  /*107b0*/  @!P1 IMAD.MOV R8, RZ, RZ, -R8 ;  /* 0x000000ffff089224 */ /* 0x000fe200078e0a08 */
[----:B------:R-:W-:-:S03]  /*107c0*/  IABS R6, R28 ;  /* 0x0000001c00067213 */ /* 0x000fc60000000000 */
[----:B------:R-:W-:Y:S01]  /*107d0*/  IMAD.HI.U32 R7, R0, R14, RZ ;  /* 0x0000000e00077227 */ /* 0x000fe200078e00ff */
[----:B------:R0:W-:Y:S03]  /*107e0*/  STL [R1+0x7a4], R8 ;  /* 0x0007a40801007387 */ /* 0x0001e60000100800 */
[----:B------:R-:W-:Y:S02]  /*107f0*/  @!P6 IMAD.IADD R16, R16, 0x1, -R2 ;  /* 0x000000011010e824 */ /* 0x000fe400078e0a02 */
[----:B------:R-:W-:-:S04]  /*10800*/  IMAD.HI.U32 R4, R0, R6, RZ ;  /* 0x0000000600047227 */ /* 0x000fc800078e00ff */
[----:B0-----:R-:W-:Y:S02]  /*10810*/  IMAD.MOV.U32 R8, RZ, RZ, R16 ;  /* 0x000000ffff087224 */ /* 0x001fe400078e0010 */
[----:B------:R-:W-:Y:S02]  /*10820*/  IMAD.MOV R7, RZ, RZ, -R7 ;  /* 0x000000ffff077224 */ /* 0x000fe400078e0a07 */
[----:B------:R-:W-:Y:S02]  /*10830*/  IMAD.MOV R4, RZ, RZ, -R4 ;  /* 0x000000ffff047224 */ /* 0x000fe400078e0a04 */
[----:B------:R-:W-:Y:S02]  /*10840*/  @!P2 IMAD.IADD R3, R3, 0x1, -R2 ;  /* 0x000000010303a824 */ /* 0x000fe400078e0a02 */
[----:B------:R-:W-:Y:S02]  /*10850*/  @!P0 IMAD.MOV R8, RZ, RZ, -R8 ;  /* 0x000000ffff088224 */ /* 0x000fe400078e0a08 */
[----:B------:R-:W-:-:S02]  /*10860*/  IMAD R7, R2, R7, R14 ;  /* 0x0000000702077224 */ /* 0x000fc400078e020e */
[C---:B------:R-:W-:Y:S01]  /*10870*/  IMAD R4, R2.reuse, R4, R6 ;  /* 0x0000000402047224 */ /* 0x040fe200078e0206 */
[----:B------:R-:W-:Y:S01]  /*10880*/  IABS R6, R27 ;  /* 0x0000001b00067213 */ /* 0x000fe20000000000 */
[----:B------:R-:W-:Y:S01]  /*10890*/  @!P4 IMAD.MOV R3, RZ, RZ, -R3 ;  /* 0x000000ffff03c224 */ /* 0x000fe200078e0a03 */
[----:B------:R-:W-:Y:S01]  /*108a0*/  STL [R1+0x7a0], R8 ;  /* 0x0007a00801007387 */ /* 0x000fe20000100800 */
[----:B------:R-:W-:Y:S02]  /*108b0*/  ISETP.GT.U32.AND P3, PT, R2, R7, PT ;  /* 0x000000070200720c */ /* 0x000fe40003f64070 */
[----:B------:R-:W-:Y:S01]  /*108c0*/  IABS R9, R22 ;  /* 0x0000001600097213 */ /* 0x000fe20000000000 */
[----:B------:R0:W-:Y:S04]  /*108d0*/  STL [R1+0x390], R3 ;  /* 0x0003900301007387 */ /* 0x0001e80000100800 */
[----:B------:R-:W-:-:S04]  /*108e0*/  IMAD.HI.U32 R10, R0, R9, RZ ;  /* 0x00000009000a7227 */ /* 0x000fc800078e00ff */
[----:B0-----:R-:W-:Y:S02]  /*108f0*/  IMAD.MOV.U32 R3, RZ, RZ, R6 ;  /* 0x000000ffff037224 */ /* 0x001fe400078e0006 */
[----:B------:R-:W-:Y:S02]  /*10900*/  IMAD.MOV R10, RZ, RZ, -R10 ;  /* 0x000000ffff0a7224 */ /* 0x000fe400078e0a0a */
[----:B------:R-:W-:Y:S02]  /*10910*/  @!P3 IMAD.IADD R7, R7, 0x1, -R2 ;  /* 0x000000010707b824 */ /* 0x000fe400078e0a02 */
[C---:B------:R-:W-:Y:S01]  /*10920*/  IMAD R9, R2.reuse, R10, R9 ;  /* 0x0000000a02097224 */ /* 0x040fe200078e0209 */
[----:B------:R-:W-:Y:S02]  /*10930*/  ISETP.GE.AND P3, PT, R27, RZ, PT ;  /* 0x000000ff1b00720c */ /* 0x000fe40003f66270 */
[----:B------:R-:W-:Y:S02]  /*10940*/  ISETP.GT.U32.AND P1, PT, R2, R7, PT ;  /* 0x000000070200720c */ /* 0x000fe40003f24070 */
[----:B------:R-:W-:Y:S01]  /*10950*/  ISETP.GE.AND P4, PT, R22, RZ, PT ;  /* 0x000000ff1600720c */ /* 0x000fe20003f86270 */
[----:B------:R-:W-:-:S02]  /*10960*/  IMAD.MOV.U32 R22, RZ, RZ, R23 ;  /* 0x000000ffff167224 */ /* 0x000fc400078e0017 */
[----:B------:R-:W-:Y:S01]  /*10970*/  IMAD.HI.U32 R14, R0, R3, RZ ;  /* 0x00000003000e7227 */ /* 0x000fe200078e00ff */
[----:B------:R-:W-:-:S03]  /*10980*/  IABS R15, R21 ;  /* 0x00000015000f7213 */ /* 0x000fc60000000000 */
[----:B------:R-:W-:-:S04]  /*10990*/  IMAD.MOV R14, RZ, RZ, -R14 ;  /* 0x000000ffff0e7224 */ /* 0x000fc800078e0a0e */
[----:B------:R-:W-:Y:S02]  /*109a0*/  @!P1 IMAD.IADD R7, R7, 0x1, -R2 ;  /* 0x0000000107079824 */ /* 0x000fe400078e0a02 */
[----:B------:R-:W-:Y:S02]  /*109b0*/  IMAD R3, R2, R14, R3 ;  /* 0x0000000e02037224 */ /* 0x000fe400078e0203 */
[----:B------:R-:W-:-:S04]  /*109c0*/  IMAD.HI.U32 R16, R0, R15, RZ ;  /* 0x0000000f00107227 */ /* 0x000fc800078e00ff */
[----:B------:R-:W-:-:S04]  /*109d0*/  IMAD.MOV R16, RZ, RZ, -R16 ;  /* 0x000000ffff107224 */ /* 0x000fc800078e0a10 */
[----:B------:R-:W-:Y:S01]  /*109e0*/  IMAD R15, R2, R16, R15 ;  /* 0x00000010020f7224 */ /* 0x000fe200078e020f */
[----:B---3--:R-:W-:-:S05]  /*109f0*/  IABS R11, R18 ;  /* 0x00000012000b7213 */ /* 0x008fca0000000000 */
[----:B------:R-:W-:Y:S01]  /*10a00*/  IMAD.HI.U32 R12, R0, R11, RZ ;  /* 0x0000000b000c7227 */ /* 0x000fe200078e00ff */
[----:B----4-:R-:W-:-:S05]  /*10a10*/  IABS R8, R24 ;  /* 0x0000001800087213 */ /* 0x010fca0000000000 */
[----:B------:R-:W-:Y:S02]  /*10a20*/  IMAD.MOV.U32 R6, RZ, RZ, R8 ;  /* 0x000000ffff067224 */ /* 0x000fe400078e0008 */
[----:B------:R-:W-:Y:S02]  /*10a30*/  IMAD.MOV R12, RZ, RZ, -R12 ;  /* 0x000000ffff0c7224 */ /* 0x000fe400078e0a0c */
[----:B------:R-:W-:-:S04]  /*10a40*/  IMAD.HI.U32 R8, R0, R6, RZ ;  /* 0x0000000600087227 */ /* 0x000fc800078e00ff */
[----:B------:R-:W-:Y:S02]  /*10a50*/  IMAD.MOV R8, RZ, RZ, -R8 ;  /* 0x000000ffff087224 */ /* 0x000fe400078e0a08 */
[C---:B------:R-:W-:Y:S02]  /*10a60*/  IMAD R11, R2.reuse, R12, R11 ;  /* 0x0000000c020b7224 */ /* 0x040fe400078e020b */
[----:B------:R-:W-:Y:S01]  /*10a70*/  IMAD R6, R2, R8, R6 ;  /* 0x0000000802067224 */ /* 0x000fe200078e0206 */
[----:B--2---:R-:W-:Y:S02]  /*10a80*/  IABS R27, R19 ;  /* 0x00000013001b7213 */ /* 0x004fe40000000000 */
[----:B------:R0:W-:Y:S04]  /*10a90*/  STL [R1+0x250], R11 ;  /* 0x0002500b01007387 */ /* 0x0001e80000100800 */
[----:B------:R-:W-:Y:S01]  /*10aa0*/  STL [R1+0x24c], R9 ;  /* 0x00024c0901007387 */ /* 0x000fe20000100800 */
[----:B------:R-:W-:-:S03]  /*10ab0*/  IMAD.HI.U32 R13, R0, R27, RZ ;  /* 0x0000001b000d7227 */ /* 0x000fc600078e00ff */
[----:B------:R1:W-:Y:S01]  /*10ac0*/  STL [R1+0x248], R6 ;  /* 0x0002480601007387 */ /* 0x0003e20000100800 */
[----:B0-----:R-:W-:-:S03]  /*10ad0*/  IABS R11, R25 ;  /* 0x00000019000b7213 */ /* 0x001fc60000000000 */
[----:B------:R-:W2:Y:S04]  /*10ae0*/  LDL R23, [R1+0x4d0c] ;  /* 0x004d0c0001177983 */ /* 0x000ea80000100800 */
[----:B------:R-:W3:Y:S01]  /*10af0*/  LDL R25, [R1+0x4d14] ;  /* 0x004d140001197983 */ /* 0x000ee20000100800 */
[----:B------:R-:W-:Y:S01]  /*10b00*/  IMAD.MOV R13, RZ, RZ, -R13 ;  /* 0x000000ffff0d7224 */ /* 0x000fe200078e0a0d */
[----:B------:R-:W-:Y:S02]  /*10b10*/  ISETP.GE.AND P1, PT, R24, RZ, PT ;  /* 0x000000ff1800720c */ /* 0x000fe40003f26270 */
[----:B------:R-:W4:Y:S01]  /*10b20*/  LDL R24, [R1+0x4d10] ;  /* 0x004d100001187983 */ /* 0x000f220000100800 */
[----:B------:R-:W-:Y:S01]  /*10b30*/  IMAD R27, R2, R13, R27 ;  /* 0x0000000d021b7224 */ /* 0x000fe200078e021b */
[----:B------:R-:W-:-:S02]  /*10b40*/  IABS R13, R20 ;  /* 0x00000014000d7213 */ /* 0x000fc40000000000 */
[----:B------:R-:W5:Y:S01]  /*10b50*/  LDL R21, [R1+0x4d18] ;  /* 0x004d180001157983 */ /* 0x000f620000100800 */
[----:B------:R-:W-:-:S04]  /*10b60*/  IMAD.HI.U32 R12, R0, R11, RZ ;  /* 0x0000000b000c7227 */ /* 0x000fc800078e00ff */
[----:B------:R-:W-:-:S04]  /*10b70*/  IMAD.HI.U32 R14, R0, R13, RZ ;  /* 0x0000000d000e7227 */ /* 0x000fc800078e00ff */
[----:B------:R-:W-:Y:S02]  /*10b80*/  IMAD.MOV R14, RZ, RZ, -R14 ;  /* 0x000000ffff0e7224 */ /* 0x000fe400078e0a0e */
[----:B------:R-:W-:Y:S01]  /*10b90*/  IMAD.MOV R12, RZ, RZ, -R12 ;  /* 0x000000ffff0c7224 */ /* 0x000fe200078e0a0c */
[----:B-1----:R-:W-:Y:S01]  /*10ba0*/  IABS R6, R5 ;  /* 0x0000000500067213 */ /* 0x002fe20000000000 */
[C---:B------:R-:W-:Y:S02]  /*10bb0*/  IMAD R13, R2.reuse, R14, R13 ;  /* 0x0000000e020d7224 */ /* 0x040fe400078e020d */
[----:B------:R-:W-:Y:S01]  /*10bc0*/  IMAD R5, R2, R12, R11 ;  /* 0x0000000c02057224 */ /* 0x000fe200078e020b */
[----:B------:R-:W-:Y:S04]  /*10bd0*/  STL [R1+0x244], R15 ;  /* 0x0002440f01007387 */ /* 0x000fe80000100800 */
[----:B------:R-:W-:Y:S04]  /*10be0*/  STL [R1+0x240], R13 ;  /* 0x0002400d01007387 */ /* 0x000fe80000100800 */
[----:B------:R-:W5:Y:S04]  /*10bf0*/  LDL R20, [R1+0x4d1c] ;  /* 0x004d1c0001147983 */ /* 0x000f680000100800 */
[----:B------:R0:W-:Y:S04]  /*10c00*/  STL [R1+0x23c], R5 ;  /* 0x00023c0501007387 */ /* 0x0001e80000100800 */
[----:B0-----:R-:W5:Y:S01]  /*10c10*/  LDL R5, [R1+0x4d20] ;  /* 0x004d200001057983 */ /* 0x001f620000100800 */
[----:B------:R-:W-:Y:S01]  /*10c20*/  IABS R9, R26 ;  /* 0x0000001a00097213 */ /* 0x000fe20000000000 */
[----:B------:R-:W-:-:S04]  /*10c30*/  IMAD.HI.U32 R8, R0, R6, RZ ;  /* 0x0000000600087227 */ /* 0x000fc800078e00ff */
[----:B------:R-:W-:-:S04]  /*10c40*/  IMAD.HI.U32 R10, R0, R9, RZ ;  /* 0x00000009000a7227 */ /* 0x000fc800078e00ff */
[----:B------:R-:W-:Y:S02]  /*10c50*/  IMAD.MOV R10, RZ, RZ, -R10 ;  /* 0x000000ffff0a7224 */ /* 0x000fe400078e0a0a */
[----:B------:R-:W-:Y:S02]  /*10c60*/  IMAD.MOV R8, RZ, RZ, -R8 ;  /* 0x000000ffff087224 */ /* 0x000fe400078e0a08 */
[C---:B------:R-:W-:Y:S02]  /*10c70*/  IMAD R9, R2.reuse, R10, R9 ;  /* 0x0000000a02097224 */ /* 0x040fe400078e0209 */
[----:B------:R-:W-:-:S03]  /*10c80*/  IMAD R6, R2, R8, R6 ;  /* 0x0000000802067224 */ /* 0x000fc600078e0206 */
[----:B------:R3:W-:Y:S04]  /*10c90*/  STL [R1+0x238], R9 ;  /* 0x0002380901007387 */ /* 0x0007e80000100800 */
[----:B------:R-:W5:Y:S04]  /*10ca0*/  LDL R26, [R1+0x4d24] ;  /* 0x004d2400011a7983 */ /* 0x000f680000100800 */
[----:B------:R5:W-:Y:S01]  /*10cb0*/  STL [R1+0x234], R6 ;  /* 0x0002340601007387 */ /* 0x000be20000100800 */
[----:B------:R-:W-:-:S05]  /*10cc0*/  IABS R15, R22 ;  /* 0x00000016000f7213 */ /* 0x000fca0000000000 */
[----:B------:R-:W-:-:S04]  /*10cd0*/  IMAD.HI.U32 R16, R0, R15, RZ ;  /* 0x0000000f00107227 */ /* 0x000fc800078e00ff */
[----:B------:R-:W-:-:S04]  /*10ce0*/  IMAD.MOV R16, RZ, RZ, -R16 ;  /* 0x000000ffff107224 */ /* 0x000fc800078e0a10 */
[----:B------:R-:W-:Y:S01]  /*10cf0*/  IMAD R15, R2, R16, R15 ;  /* 0x00000010020f7224 */ /* 0x000fe200078e020f */
[----:B--2---:R-:W-:Y:S02]  /*10d00*/  IABS R13, R23 ;  /* 0x00000017000d7213 */ /* 0x004fe40000000000 */
[----:B------:R-:W2:Y:S01]  /*10d10*/  LDL R23, [R1+0x4d28] ;  /* 0x004d280001177983 */ /* 0x000ea20000100800 */
[----:B---3--:R-:W-:-:S03]  /*10d20*/  IABS R9, R25 ;  /* 0x0000001900097213 */ /* 0x008fc60000000000 */
[----:B------:R-:W3:Y:S01]  /*10d30*/  LDL R25, [R1+0x4d2c] ;  /* 0x004d2c0001197983 */ /* 0x000ee20000100800 */
[----:B----4-:R-:W-:Y:S01]  /*10d40*/  IABS R11, R24 ;  /* 0x00000018000b7213 */ /* 0x010fe20000000000 */
[----:B------:R-:W-:Y:S01]  /*10d50*/  IMAD.HI.U32 R14, R0, R13, RZ ;  /* 0x0000000d000e7227 */ /* 0x000fe200078e00ff */
[----:B-----5:R-:W-:-:S03]  /*10d60*/  IABS R6, R21 ;  /* 0x0000001500067213 */ /* 0x020fc60000000000 */
[----:B------:R-:W-:-:S04]  /*10d70*/  IMAD.HI.U32 R12, R0, R11, RZ ;  /* 0x0000000b000c7227 */ /* 0x000fc800078e00ff */
[----:B------:R-:W-:-:S04]  /*10d80*/  IMAD.HI.U32 R10, R0, R9, RZ ;  /* 0x00000009000a7227 */ /* 0x000fc800078e00ff */
[----:B------:R-:W-:-:S04]  /*10d90*/  IMAD.HI.U32 R8, R0, R6, RZ ;  /* 0x0000000600087227 */ /* 0x000fc800078e00ff */
[----:B------:R-:W-:Y:S02]  /*10da0*/  IMAD.MOV R14, RZ, RZ, -R14 ;  /* 0x000000ffff0e7224 */ /* 0x000fe400078e0a0e */
[----:B------:R-:W-:Y:S02]  /*10db0*/  IMAD.MOV R12, RZ, RZ, -R12 ;  /* 0x000000ffff0c7224 */ /* 0x000fe400078e0a0c */
[----:B------:R-:W-:Y:S02]  /*10dc0*/  IMAD.MOV R10, RZ, RZ, -R10 ;  /* 0x000000ffff0a7224 */ /* 0x000fe400078e0a0a */
[----:B------:R-:W-:Y:S02]  /*10dd0*/  IMAD.MOV R8, RZ, RZ, -R8 ;  /* 0x000000ffff087224 */ /* 0x000fe400078e0a08 */
[C---:B------:R-:W-:Y:S02]  /*10de0*/  IMAD R13, R2.reuse, R14, R13 ;  /* 0x0000000e020d7224 */ /* 0x040fe400078e020d */
[----:B------:R-:W-:-:S02]  /*10df0*/  IMAD R11, R2, R12, R11 ;  /* 0x0000000c020b7224 */ /* 0x000fc400078e020b */
[C---:B------:R-:W-:Y:S01]  /*10e00*/  IMAD R9, R2.reuse, R10, R9 ;  /* 0x0000000a02097224 */ /* 0x040fe200078e0209 */
[----:B------:R-:W-:Y:S01]  /*10e10*/  STL [R1+0x230], R15 ;  /* 0x0002300f01007387 */ /* 0x000fe20000100800 */
[----:B------:R-:W-:-:S03]  /*10e20*/  IMAD R6, R2, R8, R6 ;  /* 0x0000000802067224 */ /* 0x000fc600078e0206 */
[----:B------:R0:W-:Y:S04]  /*10e30*/  STL [R1+0x22c], R13 ;  /* 0x00022c0d01007387 */ /* 0x0001e80000100800 */
[----:B------:R1:W-:Y:S04]  /*10e40*/  STL [R1+0x228], R11 ;  /* 0x0002280b01007387 */ /* 0x0003e80000100800 */
[----:B------:R2:W-:Y:S01]  /*10e50*/  STL [R1+0x224], R9 ;  /* 0x0002240901007387 */ /* 0x0005e20000100800 */
[----:B0-----:R-:W-:-:S03]  /*10e60*/  IABS R13, R5 ;  /* 0x00000005000d7213 */ /* 0x001fc60000000000 */
[----:B------:R3:W-:Y:S04]  /*10e70*/  STL [R1+0x220], R6 ;  /* 0x0002200601007387 */ /* 0x0007e80000100800 */
[----:B------:R-:W4:Y:S01]  /*10e80*/  LDL R5, [R1+0x4d30] ;  /* 0x004d300001057983 */ /* 0x000f220000100800 */
[----:B------:R-:W-:Y:S01]  /*10e90*/  IABS R15, R20 ;  /* 0x00000014000f7213 */ /* 0x000fe20000000000 */
[C---:B------:R-:W-:Y:S02]  /*10ea0*/  IMAD.HI.U32 R14, R0.reuse, R13, RZ ;  /* 0x0000000d000e7227 */ /* 0x040fe400078e00ff */
[----:B------:R-:W5:Y:S02]  /*10eb0*/  LDL R22, [R1+0x4d34] ;  /* 0x004d340001167983 */ /* 0x000f640000100800 */
[----:B------:R-:W-:-:S02]  /*10ec0*/  IMAD.HI.U32 R16, R0, R15, RZ ;  /* 0x0000000f00107227 */ /* 0x000fc400078e00ff */
[----:B------:R-:W5:Y:S01]  /*10ed0*/  LDL R21, [R1+0x4d40] ;  /* 0x004d400001157983 */ /* 0x000f620000100800 */
[----:B-1----:R-:W-:-:S03]  /*10ee0*/  IABS R11, R26 ;  /* 0x0000001a000b7213 */ /* 0x002fc60000000000 */
[----:B------:R-:W5:Y:S04]  /*10ef0*/  LDL R24, [R1+0x4d3c] ;  /* 0x004d3c0001187983 */ /* 0x000f680000100800 */
[----:B------:R-:W5:Y:S01]  /*10f00*/  LDL R26, [R1+0x4d38] ;  /* 0x004d3800011a7983 */ /* 0x000f620000100800 */
[----:B------:R-:W-:-:S04]  /*10f10*/  IMAD.HI.U32 R12, R0, R11, RZ ;  /* 0x0000000b000c7227 */ /* 0x000fc800078e00ff */
[----:B------:R-:W-:Y:S02]  /*10f20*/  IMAD.MOV R16, RZ, RZ, -R16 ;  /* 0x000000ffff107224 */ /* 0x000fe400078e0a10 */
[----:B------:R-:W-:Y:S02]  /*10f30*/  IMAD.MOV R14, RZ, RZ, -R14 ;  /* 0x000000ffff0e7224 */ /* 0x000fe400078e0a0e */
[----:B------:R-:W-:Y:S02]  /*10f40*/  IMAD.MOV R12, RZ, RZ, -R12 ;  /* 0x000000ffff0c7224 */ /* 0x000fe400078e0a0c */
[C---:B------:R-:W-:Y:S02]  /*10f50*/  IMAD R15, R2.reuse, R16, R15 ;  /* 0x00000010020f7224 */ /* 0x040fe400078e020f */
[C---:B------:R-:W-:Y:S02]  /*10f60*/  IMAD R13, R2.reuse, R14, R13 ;  /* 0x0000000e020d7224 */ /* 0x040fe400078e020d */
[----:B------:R-:W-:Y:S01]  /*10f70*/  IMAD R11, R2, R12, R11 ;  /* 0x0000000c020b7224 */ /* 0x000fe200078e020b */
[----:B------:R4:W-:Y:S04]  /*10f80*/  STL [R1+0x21c], R15 ;  /* 0x00021c0f01007387 */ /* 0x0009e80000100800 */
[----:B------:R5:W-:Y:S04]  /*10f90*/  STL [R1+0x218], R13 ;  /* 0x0002180d01007387 */ /* 0x000be80000100800 */
[----:B------:R-:W-:Y:S04]  /*10fa0*/  STL [R1+0x214], R11 ;  /* 0x0002140b01007387 */ /* 0x000fe80000100800 */
[----:B------:R-:W5:Y:S01]  /*10fb0*/  LDL R20, [R1+0x4d44] ;  /* 0x004d440001147983 */ /* 0x000f620000100800 */
[----:B--2---:R-:W-:-:S02]  /*10fc0*/  IABS R9, R23 ;  /* 0x0000001700097213 */ /* 0x004fc40000000000 */
[----:B---3--:R-:W-:-:S03]  /*10fd0*/  IABS R6, R25 ;  /* 0x0000001900067213 */ /* 0x008fc60000000000 */
[----:B------:R-:W-:-:S04]  /*10fe0*/  IMAD.HI.U32 R10, R0, R9, RZ ;  /* 0x00000009000a7227 */ /* 0x000fc800078e00ff */
[----:B------:R-:W-:-:S04]  /*10ff0*/  IMAD.HI.U32 R8, R0, R6, RZ ;  /* 0x0000000600087227 */ /* 0x000fc800078e00ff */
[----:B------:R-:W-:Y:S02]  /*11000*/  IMAD.MOV R10, RZ, RZ, -R10 ;  /* 0x000000ffff0a7224 */ /* 0x000fe400078e0a0a */
[----:B------:R-:W-:Y:S02]  /*11010*/  IMAD.MOV R8, RZ, RZ, -R8 ;  /* 0x000000ffff087224 */ /* 0x000fe400078e0a08 */
[C---:B------:R-:W-:Y:S02]  /*11020*/  IMAD R9, R2.reuse, R10, R9 ;  /* 0x0000000a02097224 */ /* 0x040fe400078e0209 */
[----:B------:R-:W-:-:S03]  /*11030*/  IMAD R6, R2, R8, R6 ;  /* 0x0000000802067224 */ /* 0x000fc600078e0206 */
[----:B------:R-:W-:Y:S04]  /*11040*/  STL [R1+0x210], R9 ;  /* 0x0002100901007387 */ /* 0x000fe80000100800 */
[----:B------:R-:W2:Y:S04]  /*11050*/  LDL R23, [R1+0x4d48] ;  /* 0x004d480001177983 */ /* 0x000ea80000100800 */
[----:B------:R0:W-:Y:S04]  /*11060*/  STL [R1+0x20c], R6 ;  /* 0x00020c0601007387 */ /* 0x0001e80000100800 */
[----:B------:R-:W3:Y:S01]  /*11070*/  LDL R25, [R1+0x4d4c] ;  /* 0x004d4c0001197983 */ /* 0x000ee20000100800 */
[----:B----4-:R-:W-:-:S03]  /*11080*/  IABS R15, R5 ;  /* 0x00000005000f7213 */ /* 0x010fc60000000000 */
[----:B------:R-:W4:Y:S01]  /*11090*/  LDL R5, [R1+0x4d50] ;  /* 0x004d500001057983 */ /* 0x000f220000100800 */
[----:B-----5:R-:W-:Y:S01]  /*110a0*/  IABS R13, R22 ;  /* 0x00000016000d7213 */ /* 0x020fe20000000000 */
[----:B------:R-:W-:Y:S01]  /*110b0*/  IMAD.HI.U32 R16, R0, R15, RZ ;  /* 0x0000000f00107227 */ /* 0x000fe200078e00ff */
[----:B0-----:R-:W-:-:S03]  /*110c0*/  IABS R6, R21 ;  /* 0x0000001500067213 */ /* 0x001fc60000000000 */
[C---:B------:R-:W-:Y:S01]  /*110d0*/  IMAD.HI.U32 R14, R0.reuse, R13, RZ ;  /* 0x0000000d000e7227 */ /* 0x040fe200078e00ff */
[----:B------:R-:W-:Y:S02]  /*110e0*/  IABS R9, R24 ;  /* 0x0000001800097213 */ /* 0x000fe40000000000 */
[----:B------:R-:W-:Y:S02]  /*110f0*/  IABS R11, R26 ;  /* 0x0000001a000b7213 */ /* 0x000fe40000000000 */
[----:B------:R-:W5:Y:S01]  /*11100*/  LDL R26, [R1+0x4d54] ;  /* 0x004d5400011a7983 */ /* 0x000f620000100800 */
[----:B------:R-:W-:-:S04]  /*11110*/  IMAD.HI.U32 R8, R0, R6, RZ ;  /* 0x0000000600087227 */ /* 0x000fc800078e00ff */
[----:B------:R-:W-:-:S04]  /*11120*/  IMAD.HI.U32 R12, R0, R11, RZ ;  /* 0x0000000b000c7227 */ /* 0x000fc800078e00ff */
[----:B------:R-:W-:-:S04]  /*11130*/  IMAD.HI.U32 R10, R0, R9, RZ ;  /* 0x00000009000a7227 */ /* 0x000fc800078e00ff */
[----:B------:R-:W-:Y:S02]  /*11140*/  IMAD.MOV R16, RZ, RZ, -R16 ;  /* 0x000000ffff107224 */ /* 0x000fe400078e0a10 */
[----:B------:R-:W-:Y:S02]  /*11150*/  IMAD.MOV R14, RZ, RZ, -R14 ;  /* 0x000000ffff0e7224 */ /* 0x000fe400078e0a0e */
[----:B------:R-:W-:Y:S02]  /*11160*/  IMAD.MOV R12, RZ, RZ, -R12 ;  /* 0x000000ffff0c7224 */ /* 0x000fe400078e0a0c */
[----:B------:R-:W-:Y:S02]  /*11170*/  IMAD.MOV R8, RZ, RZ, -R8 ;  /* 0x000000ffff087224 */ /* 0x000fe400078e0a08 */
[----:B------:R-:W-:Y:S02]  /*11180*/  IMAD.MOV R10, RZ, RZ, -R10 ;  /* 0x000000ffff0a7224 */ /* 0x000fe400078e0a0a */
[----:B------:R-:W-:Y:S01]  /*11190*/  IMAD R15, R2, R16, R15 ;  /* 0x00000010020f7224 */ /* 0x000fe200078e020f */
[----:B------:R-:W-:Y:S01]  /*111a0*/  ISETP.GE.AND P6, PT, R28, RZ, PT ;  /* 0x000000ff1c00720c */ /* 0x000fe20003fc6270 */
[----:B------:R-:W-:-:S02]  /*111b0*/  IMAD R13, R2, R14, R13 ;  /* 0x0000000e020d7224 */ /* 0x000fc400078e020d */
[C---:B------:R-:W-:Y:S02]  /*111c0*/  IMAD R11, R2.reuse, R12, R11 ;  /* 0x0000000c020b7224 */ /* 0x040fe400078e020b */
[C---:B------:R-:W-:Y:S01]  /*111d0*/  IMAD R28, R2.reuse, R8, R6 ;  /* 0x00000008021c7224 */ /* 0x040fe200078e0206 */
[----:B------:R0:W-:Y:S01]  /*111e0*/  STL [R1+0x208], R15 ;  /* 0x0002080f01007387 */ /* 0x0001e20000100800 */
[----:B------:R-:W-:-:S03]  /*111f0*/  IMAD R9, R2, R10, R9 ;  /* 0x0000000a02097224 */ /* 0x000fc600078e0209 */
[----:B------:R-:W-:Y:S04]  /*11200*/  STL [R1+0x204], R13 ;  /* 0x0002040d01007387 */ /* 0x000fe80000100800 */
[----:B------:R3:W-:Y:S04]  /*11210*/  STL [R1+0x200], R11 ;  /* 0x0002000b01007387 */ /* 0x0007e80000100800 */
[----:B------:R-:W-:Y:S04]  /*11220*/  STL [R1+0x59b4], R28 ;  /* 0x0059b41c01007387 */ /* 0x000fe80000100800 */
[----:B------:R4:W-:Y:S01]  /*11230*/  STL [R1+0x1fc], R9 ;  /* 0x0001fc0901007387 */ /* 0x0009e20000100800 */
[----:B0-----:R-:W-:-:S03]  /*11240*/  IABS R15, R20 ;  /* 0x00000014000f7213 */ /* 0x001fc60000000000 */
[----:B------:R-:W5:Y:S01]  /*11250*/  LDL R22, [R1+0x4d5c] ;  /* 0x004d5c0001167983 */ /* 0x000f620000100800 */
[----:B---3--:R-:W-:-:S03]  /*11260*/  IABS R11, R25 ;  /* 0x00000019000b7213 */ /* 0x008fc60000000000 */
[----:B------:R-:W3:Y:S04]  /*11270*/  LDL R24, [R1+0x4d64] ;  /* 0x004d640001187983 */ /* 0x000ee80000100800 */
[----:B------:R-:W3:Y:S01]  /*11280*/  LDL R25, [R1+0x4d58] ;  /* 0x004d580001197983 */ /* 0x000ee20000100800 */
[----:B----4-:R-:W-:-:S03]  /*11290*/  IABS R9, R5 ;  /* 0x0000000500097213 */ /* 0x010fc60000000000 */
[----:B------:R-:W4:Y:S01]  /*112a0*/  LDL R5, [R1+0x4d60] ;  /* 0x004d600001057983 */ /* 0x000f220000100800 */
[----:B--2---:R-:W-:Y:S01]  /*112b0*/  IABS R13, R23 ;  /* 0x00000017000d7213 */ /* 0x004fe20000000000 */
[----:B------:R-:W-:-:S04]  /*112c0*/  IMAD.HI.U32 R16, R0, R15, RZ ;  /* 0x0000000f00107227 */ /* 0x000fc800078e00ff */
[----:B------:R-:W-:-:S04]  /*112d0*/  IMAD.HI.U32 R12, R0, R11, RZ ;  /* 0x0000000b000c7227 */ /* 0x000fc800078e00ff */
[C---:B------:R-:W-:Y:S01]  /*112e0*/  IMAD.HI.U32 R14, R0.reuse, R13, RZ ;  /* 0x0000000d000e7227 */ /* 0x040fe200078e00ff */
[----:B-----5:R-:W-:Y:S02]  /*112f0*/  IABS R6, R26 ;  /* 0x0000001a00067213 */ /* 0x020fe40000000000 */
[----:B------:R-:W2:Y:S01]  /*11300*/  LDL R26, [R1+0x4d68] ;  /* 0x004d6800011a7983 */ /* 0x000ea20000100800 */
[----:B------:R-:W-:-:S04]  /*11310*/  IMAD.HI.U32 R10, R0, R9, RZ ;  /* 0x00000009000a7227 */ /* 0x000fc800078e00ff */
[----:B------:R-:W-:Y:S02]  /*11320*/  IMAD.MOV R16, RZ, RZ, -R16 ;  /* 0x000000ffff107224 */ /* 0x000fe400078e0a10 */
[----:B------:R-:W-:Y:S02]  /*11330*/  IMAD.MOV R12, RZ, RZ, -R12 ;  /* 0x000000ffff0c7224 */ /* 0x000fe400078e0a0c */
[----:B------:R-:W-:Y:S01]  /*11340*/  IMAD.HI.U32 R8, R0, R6, RZ ;  /* 0x0000000600087227 */ /* 0x000fe200078e00ff */
[----:B------:R-:W-:-:S03]  /*11350*/  ISETP.GE.AND P5, PT, R29, RZ, PT ;  /* 0x000000ff1d00720c */ /* 0x000fc60003fa6270 */
[----:B------:R-:W-:Y:S02]  /*11360*/  IMAD.MOV R14, RZ, RZ, -R14 ;  /* 0x000000ffff0e7224 */ /* 0x000fe400078e0a0e */
[----:B------:R-:W-:Y:S02]  /*11370*/  IMAD.MOV R10, RZ, RZ, -R10 ;  /* 0x000000ffff0a7224 */ /* 0x000fe400078e0a0a */
[C---:B------:R-:W-:Y:S02]  /*11380*/  IMAD R15, R2.reuse, R16, R15 ;  /* 0x00000010020f7224 */ /* 0x040fe400078e020f */
[C---:B------:R-:W-:Y:S02]  /*11390*/  IMAD R29, R2.reuse, R12, R11 ;  /* 0x0000000c021d7224 */ /* 0x040fe400078e020b */
[----:B------:R-:W-:Y:S02]  /*113a0*/  IMAD.MOV R8, RZ, RZ, -R8 ;  /* 0x000000ffff087224 */ /* 0x000fe400078e0a08 */
[C---:B------:R-:W-:Y:S01]  /*113b0*/  IMAD R13, R2.reuse, R14, R13 ;  /* 0x0000000e020d7224 */ /* 0x040fe200078e020d */
[----:B------:R3:W-:Y:S01]  /*113c0*/  STL [R1+0x1f4], R15 ;  /* 0x0001f40f01007387 */ /* 0x0007e20000100800 */
[----:B------:R-:W-:-:S02]  /*113d0*/  IMAD R9, R2, R10, R9 ;  /* 0x0000000a02097224 */ /* 0x000fc400078e0209 */
[----:B------:R-:W-:Y:S01]  /*113e0*/  IMAD R6, R2, R8, R6 ;  /* 0x0000000802067224 */ /* 0x000fe200078e0206 */
[----:B------:R-:W-:Y:S04]  /*113f0*/  STL [R1+0x59b0], R29 ;  /* 0x0059b01d01007387 */ /* 0x000fe80000100800 */
[----:B------:R0:W-:Y:S04]  /*11400*/  STL [R1+0x1f0], R13 ;  /* 0x0001f00d01007387 */ /* 0x0001e80000100800 */
[----:B------:R-:W5:Y:S04]  /*11410*/  LDL R21, [R1+0x4d6c] ;  /* 0x004d6c0001157983 */ /* 0x000f680000100800 */
[----:B------:R1:W-:Y:S04]  /*11420*/  STL [R1+0x1e8], R9 ;  /* 0x0001e80901007387 */ /* 0x0003e80000100800 */
[----:B------:R-:W5:Y:S04]  /*11430*/  LDL R20, [R1+0x4d70] ;  /* 0x004d700001147983 */ /* 0x000f680000100800 */
[----:B------:R2:W-:Y:S04]  /*11440*/  STL [R1+0x1e4], R6 ;  /* 0x0001e40601007387 */ /* 0x0005e80000100800 */
[----:B------:R-:W5:Y:S01]  /*11450*/  LDL R23, [R1+0x4d74] ;  /* 0x004d740001177983 */ /* 0x000f620000100800 */
[----:B---3--:R-:W-:-:S03]  /*11460*/  IABS R15, R25 ;  /* 0x00000019000f7213 */ /* 0x008fc60000000000 */
[----:B------:R-:W3:Y:S01]  /*11470*/  LDL R25, [R1+0x4d78] ;  /* 0x004d780001197983 */ /* 0x000ee20000100800 */
[----:B----4-:R-:W-:-:S03]  /*11480*/  IABS R11, R5 ;  /* 0x00000005000b7213 */ /* 0x010fc60000000000 */
[----:B------:R-:W4:Y:S01]  /*11490*/  LDL R5, [R1+0x4d7c] ;  /* 0x004d7c0001057983 */ /* 0x000f220000100800 */
[----:B0-----:R-:W-:Y:S01]  /*114a0*/  IABS R13, R22 ;  /* 0x00000016000d7213 */ /* 0x001fe20000000000 */
[----:B------:R-:W-:Y:S01]  /*114b0*/  IMAD.HI.U32 R16, R0, R15, RZ ;  /* 0x0000000f00107227 */ /* 0x000fe200078e00ff */
[----:B-1----:R-:W-:-:S03]  /*114c0*/  IABS R9, R24 ;  /* 0x0000001800097213 */ /* 0x002fc60000000000 */
[----:B------:R-:W-:-:S04]  /*114d0*/  IMAD.HI.U32 R14, R0, R13, RZ ;  /* 0x0000000d000e7227 */ /* 0x000fc800078e00ff */
[----:B------:R-:W-:Y:S01]  /*114e0*/  IMAD.HI.U32 R12, R0, R11, RZ ;  /* 0x0000000b000c7227 */ /* 0x000fe200078e00ff */
[----:B--2---:R-:W-:-:S03]  /*114f0*/  IABS R6, R26 ;  /* 0x0000001a00067213 */ /* 0x004fc60000000000 */
[----:B------:R-:W-:-:S04]  /*11500*/  IMAD.HI.U32 R10, R0, R9, RZ ;  /* 0x00000009000a7227 */ /* 0x000fc800078e00ff */
[----:B------:R-:W-:-:S04]  /*11510*/  IMAD.HI.U32 R8, R0, R6, RZ ;  /* 0x0000000600087227 */ /* 0x000fc800078e00ff */
[----:B------:R-:W-:Y:S02]  /*11520*/  IMAD.MOV R16, RZ, RZ, -R16 ;  /* 0x000000ffff107224 */ /* 0x000fe400078e0a10 */
[----:B------:R-:W-:Y:S02]  /*11530*/  IMAD.MOV R14, RZ, RZ, -R14 ;  /* 0x000000ffff0e7224 */ /* 0x000fe400078e0a0e */
[----:B------:R-:W-:Y:S02]  /*11540*/  IMAD.MOV R12, RZ, RZ, -R12 ;  /* 0x000000ffff0c7224 */ /* 0x000fe400078e0a0c */
[----:B------:R-:W-:Y:S02]  /*11550*/  IMAD.MOV R8, RZ, RZ, -R8 ;  /* 0x000000ffff087224 */ /* 0x000fe400078e0a08 */
[----:B------:R-:W-:Y:S02]  /*11560*/  IMAD.MOV R10, RZ, RZ, -R10 ;  /* 0x000000ffff0a7224 */ /* 0x000fe400078e0a0a */
[----:B------:R-:W-:-:S02]  /*11570*/  IMAD R15, R2, R16, R15 ;  /* 0x00000010020f7224 */ /* 0x000fc400078e020f */
[C---:B------:R-:W-:Y:S02]  /*11580*/  IMAD R13, R2.reuse, R14, R13 ;  /* 0x0000000e020d7224 */ /* 0x040fe400078e020d */
[C---:B------:R-:W-:Y:S02]  /*11590*/  IMAD R11, R2.reuse, R12, R11 ;  /* 0x0000000c020b7224 */ /* 0x040fe400078e020b */
[C---:B------:R-:W-:Y:S01]  /*115a0*/  IMAD R26, R2.reuse, R8, R6 ;  /* 0x00000008021a7224 */ /* 0x040fe200078e0206 */
[----:B------:R-:W-:Y:S01]  /*115b0*/  STL [R1+0x1e0], R15 ;  /* 0x0001e00f01007387 */ /* 0x000fe20000100800 */
[----:B------:R-:W-:-:S03]  /*115c0*/  IMAD R9, R2, R10, R9 ;  /* 0x0000000a02097224 */ /* 0x000fc600078e0209 */
[----:B------:R-:W-:Y:S04]  /*115d0*/  STL [R1+0x1dc], R13 ;  /* 0x0001dc0d01007387 */ /* 0x000fe80000100800 */
[----:B------:R5:W-:Y:S04]  /*115e0*/  STL [R1+0x1d8], R11 ;  /* 0x0001d80b01007387 */ /* 0x000be80000100800 */
[----:B------:R-:W-:Y:S04]  /*115f0*/  STL [R1+0x59ac], R26 ;  /* 0x0059ac1a01007387 */ /* 0x000fe80000100800 */
[----:B------:R3:W-:Y:S01]  /*11600*/  STL [R1+0x1d4], R9 ;  /* 0x0001d40901007387 */ /* 0x0007e20000100800 */
[----:B----4-:R-:W-:-:S03]  /*11610*/  IABS R6, R5 ;  /* 0x0000000500067213 */ /* 0x010fc60000000000 */
[----:B------:R-:W2:Y:S01]  /*11620*/  LDL R22, [R1+0x4d84] ;  /* 0x004d840001167983 */ /* 0x000ea20000100800 */
[----:B-----5:R-:W-:Y:S02]  /*11630*/  IABS R11, R23 ;  /* 0x00000017000b7213 */ /* 0x020fe40000000000 */
[----:B---3--:R-:W-:Y:S01]  /*11640*/  IABS R9, R25 ;  /* 0x0000001900097213 */ /* 0x008fe20000000000 */
[----:B------:R-:W3:Y:S04]  /*11650*/  LDL R23, [R1+0x4d80] ;  /* 0x004d800001177983 */ /* 0x000ee80000100800 */
[----:B------:R-:W4:Y:S04]  /*11660*/  LDL R25, [R1+0x4d88] ;  /* 0x004d880001197983 */ /* 0x000f280000100800 */
[----:B------:R-:W5:Y:S01]  /*11670*/  LDL R5, [R1+0x4d90] ;  /* 0x004d900001057983 */ /* 0x000f620000100800 */
[----:B------:R-:W-:-:S02]  /*11680*/  IABS R15, R21 ;  /* 0x00000015000f7213 */ /* 0x000fc40000000000 */
[----:B------:R-:W-:Y:S02]  /*11690*/  IABS R13, R20 ;  /* 0x00000014000d7213 */ /* 0x000fe40000000000 */
[----:B------:R-:W2:Y:S01]  /*116a0*/  LDL R20, [R1+0x4d8c] ;  /* 0x004d8c0001147983 */ /* 0x000ea20000100800 */
[----:B------:R-:W-:-:S04]  /*116b0*/  IMAD.HI.U32 R16, R0, R15, RZ ;  /* 0x0000000f00107227 */ /* 0x000fc800078e00ff */
[----:B------:R-:W-:-:S04]  /*116c0*/  IMAD.HI.U32 R12, R0, R11, RZ ;  /* 0x0000000b000c7227 */ /* 0x000fc800078e00ff */
[----:B------:R-:W-:-:S04]  /*116d0*/  IMAD.HI.U32 R14, R0, R13, RZ ;  /* 0x0000000d000e7227 */ /* 0x000fc800078e00ff */
[----:B------:R-:W-:-:S04]  /*116e0*/  IMAD.HI.U32 R10, R0, R9, RZ ;  /* 0x00000009000a7227 */ /* 0x000fc800078e00ff */
[----:B------:R-:W-:Y:S02]  /*116f0*/  IMAD.MOV R16, RZ, RZ, -R16 ;  /* 0x000000ffff107224 */ /* 0x000fe400078e0a10 */
[----:B------:R-:W-:-:S04]  /*11700*/  IMAD.HI.U32 R8, R0, R6, RZ ;  /* 0x0000000600087227 */ /* 0x000fc800078e00ff */
[----:B------:R-:W-:Y:S02]  /*11710*/  IMAD.MOV R12, RZ, RZ, -R12 ;  /* 0x000000ffff0c7224 */ /* 0x000fe400078e0a0c */
[----:B------:R-:W-:Y:S02]  /*11720*/  IMAD.MOV R14, RZ, RZ, -R14 ;  /* 0x000000ffff0e7224 */ /* 0x000fe400078e0a0e */
[----:B------:R-:W-:Y:S02]  /*11730*/  IMAD.MOV R10, RZ, RZ, -R10 ;  /* 0x000000ffff0a7224 */ /* 0x000fe400078e0a0a */
[C---:B------:R-:W-:Y:S02]  /*11740*/  IMAD R15, R2.reuse, R16, R15 ;  /* 0x00000010020f7224 */ /* 0x040fe400078e020f */
[----:B------:R-:W-:Y:S02]  /*11750*/  IMAD.MOV R8, RZ, RZ, -R8 ;  /* 0x000000ffff087224 */ /* 0x000fe400078e0a08 */
[----:B------:R-:W-:-:S02]  /*11760*/  IMAD R24, R2, R12, R11 ;  /* 0x0000000c02187224 */ /* 0x000fc400078e020b */
[C---:B------:R-:W-:Y:S02]  /*11770*/  IMAD R13, R2.reuse, R14, R13 ;  /* 0x0000000e020d7224 */ /* 0x040fe400078e020d */
[C---:B------:R-:W-:Y:S01]  /*11780*/  IMAD R21, R2.reuse, R10, R9 ;  /* 0x0000000a02157224 */ /* 0x040fe200078e0209 */
[----:B------:R3:W-:Y:S01]  /*11790*/  STL [R1+0x1cc], R15 ;  /* 0x0001cc0f01007387 */ /* 0x0007e20000100800 */
[----:B------:R-:W-:Y:S01]  /*117a0*/  IMAD R6, R2, R8, R6 ;  /* 0x0000000802067224 */ /* 0x000fe200078e0206 */
[----:B------:R-:W-:Y:S02]  /*117b0*/  ISETP.GE.AND P2, PT, R19, RZ, PT ;  /* 0x000000ff1300720c */ /* 0x000fe40003f46270 */
[----:B------:R-:W-:Y:S01]  /*117c0*/  STL [R1+0x59a8], R24 ;  /* 0x0059a81801007387 */ /* 0x000fe20000100800 */
[----:B------:R-:W-:-:S03]  /*117d0*/  ISETP.GE.AND P0, PT, R18, RZ, PT ;  /* 0x000000ff1200720c */ /* 0x000fc60003f06270 */
[----:B------:R-:W-:Y:S04]  /*117e0*/  STL [R1+0x1c8], R13 ;  /* 0x0001c80d01007387 */ /* 0x000fe80000100800 */
[----:B------:R-:W-:Y:S04]  /*117f0*/  STL [R1+0x59b8], R21 ;  /* 0x0059b81501007387 */ /* 0x000fe80000100800 */
[----:B------:R-:W2:Y:S04]  /*11800*/  LDL R19, [R1+0x4d94] ;  /* 0x004d940001137983 */ /* 0x000ea80000100800 */
[----:B------:R-:W2:Y:S04]  /*11810*/  LDL R18, [R1+0x4d98] ;  /* 0x004d980001127983 */ /* 0x000ea80000100800 */
[----:B------:R5:W-:Y:S01]  /*11820*/  STL [R1+0x1bc], R6 ;  /* 0x0001bc0601007387 */ /* 0x000be20000100800 */
[----:B---3--:R-:W-:-:S03]  /*11830*/  IABS R15, R23 ;  /* 0x00000017000f7213 */ /* 0x008fc60000000000 */
[----:B------:R-:W3:Y:S01]  /*11840*/  LDL R23, [R1+0x4d9c] ;  /* 0x004d9c0001177983 */ /* 0x000ee20000100800 */
[----:B----4-:R-:W-:-:S03]  /*11850*/  IABS R11, R25 ;  /* 0x00000019000b7213 */ /* 0x010fc60000000000 */
[----:B------:R-:W4:Y:S01]  /*11860*/  LDL R25, [R1+0x4da0] ;  /* 0x004da00001197983 */ /* 0x000f220000100800 */
[----:B-----5:R-:W-:-:S03]  /*11870*/  IABS R6, R5 ;  /* 0x0000000500067213 */ /* 0x020fc60000000000 */
[----:B------:R-:W5:Y:S01]  /*11880*/  LDL R5, [R1+0x4da4] ;  /* 0x004da40001057983 */ /* 0x000f620000100800 */
[----:B--2---:R-:W-:Y:S02]  /*11890*/  IABS R13, R22 ;  /* 0x00000016000d7213 */ /* 0x004fe40000000000 */
[----:B------:R-:W-:Y:S01]  /*118a0*/  IABS R9, R20 ;  /* 0x0000001400097213 */ /* 0x000fe20000000000 */
[----:B------:R-:W-:-:S04]  /*118b0*/  IMAD.HI.U32 R16, R0, R15, RZ ;  /* 0x0000000f00107227 */ /* 0x000fc800078e00ff */
[----:B------:R-:W-:-:S04]  /*118c0*/  IMAD.HI.U32 R14, R0, R13, RZ ;  /* 0x0000000d000e7227 */ /* 0x000fc800078e00ff */
[----:B------:R-:W-:-:S04]  /*118d0*/  IMAD.HI.U32 R10, R0, R9, RZ ;  /* 0x00000009000a7227 */ /* 0x000fc800078e00ff */
[----:B------:R-:W-:Y:S02]  /*118e0*/  IMAD.MOV R14, RZ, RZ, -R14 ;  /* 0x000000ffff0e7224 */ /* 0x000fe400078e0a0e */
[----:B------:R-:W-:Y:S02]  /*118f0*/  IMAD.MOV R16, RZ, RZ, -R16 ;  /* 0x000000ffff107224 */ /* 0x000fe400078e0a10 */
[----:B------:R-:W-:Y:S02]  /*11900*/  IMAD.MOV R10, RZ, RZ, -R10 ;  /* 0x000000ffff0a7224 */ /* 0x000fe400078e0a0a */
[----:B------:R-:W-:Y:S02]  /*11910*/  IMAD R20, R2, R14, R13 ;  /* 0x0000000e02147224 */ /* 0x000fe400078e020d */
[----:B------:R-:W-:-:S04]  /*11920*/  IMAD.HI.U32 R12, R0, R11, RZ ;  /* 0x0000000b000c7227 */ /* 0x000fc800078e00ff */
[C---:B------:R-:W-:Y:S02]  /*11930*/  IMAD R15, R2.reuse, R16, R15 ;  /* 0x00000010020f7224 */ /* 0x040fe400078e020f */
[----:B------:R-:W-:Y:S01]  /*11940*/  IMAD R9, R2, R10, R9 ;  /* 0x0000000a02097224 */ /* 0x000fe200078e0209 */
[----:B------:R0:W-:Y:S01]  /*11950*/  STL [R1+0x59a4], R20 ;  /* 0x0059a41401007387 */ /* 0x0001e20000100800 */
[----:B------:R-:W-:-:S03]  /*11960*/  IMAD.MOV R12, RZ, RZ, -R12 ;  /* 0x000000ffff0c7224 */ /* 0x000fc600078e0a0c */
[----:B------:R-:W-:Y:S01]  /*11970*/  STL [R1+0x1b8], R15 ;  /* 0x0001b80f01007387 */ /* 0x000fe20000100800 */
[----:B------:R-:W-:-:S03]  /*11980*/  IMAD R22, R2, R12, R11 ;  /* 0x0000000c02167224 */ /* 0x000fc600078e020b */
[----:B------:R4:W-:Y:S04]  /*11990*/  STL [R1+0x1ac], R9 ;  /* 0x0001ac0901007387 */ /* 0x0009e80000100800 */
[----:B------:R-:W2:Y:S04]  /*119a0*/  LDL R29, [R1+0x4da8] ;  /* 0x004da800011d7983 */ /* 0x000ea80000100800 */
[----:B------:R-:W2:Y:S01]  /*119b0*/  LDL R28, [R1+0x4db0] ;  /* 0x004db000011c7983 */ /* 0x000ea20000100800 */
[----:B------:R-:W-:-:S03]  /*119c0*/  IMAD.HI.U32 R8, R0, R6, RZ ;  /* 0x0000000600087227 */ /* 0x000fc600078e00ff */
[----:B------:R-:W2:Y:S01]  /*119d0*/  LDL R21, [R1+0x4db4] ;  /* 0x004db40001157983 */ /* 0x000ea20000100800 */
[----:B------:R-:W-:-:S03]  /*119e0*/  IMAD.MOV R8, RZ, RZ, -R8 ;  /* 0x000000ffff087224 */ /* 0x000fc600078e0a08 */
[----:B0-----:R-:W2:Y:S01]  /*119f0*/  LDL R20, [R1+0x4dac] ;  /* 0x004dac0001147983 */ /* 0x001ea20000100800 */
[----:B------:R-:W-:-:S03]  /*11a00*/  IMAD R17, R2, R8, R6 ;  /* 0x0000000802117224 */ /* 0x000fc600078e0206 */
[----:B------:R-:W2:Y:S04]  /*11a10*/  LDL R24, [R1+0x4dbc] ;  /* 0x004dbc0001187983 */ /* 0x000ea80000100800 */
[----:B------:R-:W2:Y:S01]  /*11a20*/  LDL R26, [R1+0x4dc0] ;  /* 0x004dc000011a7983 */ /* 0x000ea20000100800 */
[----:B---3--:R-:W-:Y:S02]  /*11a30*/  IABS R11, R23 ;  /* 0x00000017000b7213 */ /* 0x008fe40000000000 */
[----:B----4-:R-:W-:Y:S02]  /*11a40*/  IABS R9, R25 ;  /* 0x0000001900097213 */ /* 0x010fe40000000000 */
[----:B------:R-:W3:Y:S01]  /*11a50*/  LDL R25, [R1+0x4db8] ;  /* 0x004db80001197983 */ /* 0x000ee20000100800 */
[----:B------:R-:W-:Y:S01]  /*11a60*/  IMAD.HI.U32 R12, R0, R11, RZ ;  /* 0x0000000b000c7227 */ /* 0x000fe200078e00ff */
[----:B-----5:R-:W-:-:S03]  /*11a70*/  IABS R6, R5 ;  /* 0x0000000500067213 */ /* 0x020fc60000000000 */
[----:B------:R-:W-:-:S04]  /*11a80*/  IMAD.MOV R12, RZ, RZ, -R12 ;  /* 0x000000ffff0c7224 */ /* 0x000fc800078e0a0c */
[----:B------:R-:W-:-:S05]  /*11a90*/  IMAD R5, R2, R12, R11 ;  /* 0x0000000c02057224 */ /* 0x000fca00078e020b */
[----:B------:R0:W-:Y:S04]  /*11aa0*/  STL [R1+0x19c], R5 ;  /* 0x00019c0501007387 */ /* 0x0001e80000100800 */
[----:B0-----:R-:W4:Y:S01]  /*11ab0*/  LDL R5, [R1+0x4dc4] ;  /* 0x004dc40001057983 */ /* 0x001f220000100800 */
[----:B------:R-:W-:Y:S01]  /*11ac0*/  IABS R15, R19 ;  /* 0x00000013000f7213 */ /* 0x000fe20000000000 */
[----:B------:R-:W-:-:S04]  /*11ad0*/  IMAD.HI.U32 R8, R0, R6, RZ ;  /* 0x0000000600087227 */ /* 0x000fc800078e00ff */
[----:B------:R-:W-:-:S04]  /*11ae0*/  IMAD.HI.U32 R16, R0, R15, RZ ;  /* 0x0000000f00107227 */ /* 0x000fc800078e00ff */
[----:B------:R-:W-:Y:S02]  /*11af0*/  IMAD.MOV R8, RZ, RZ, -R8 ;  /* 0x000000ffff087224 */ /* 0x000fe400078e0a08 */
[----:B------:R-:W-:-:S04]  /*11b00*/  IMAD.HI.U32 R10, R0, R9, RZ ;  /* 0x00000009000a7227 */ /* 0x000fc800078e00ff */
[----:B------:R-:W-:Y:S02]  /*11b10*/  IMAD.MOV R16, RZ, RZ, -R16 ;  /* 0x000000ffff107224 */ /* 0x000fe400078e0a10 */
[C---:B------:R-:W-:Y:S02]  /*11b20*/  IMAD R6, R2.reuse, R8, R6 ;  /* 0x0000000802067224 */ /* 0x040fe400078e0206 */
[----:B------:R-:W-:Y:S02]  /*11b30*/  IMAD.MOV R10, RZ, RZ, -R10 ;  /* 0x000000ffff0a7224 */ /* 0x000fe400078e0a0a */
[C---:B------:R-:W-:Y:S01]  /*11b40*/  IMAD R19, R2.reuse, R16, R15 ;  /* 0x0000001002137224 */ /* 0x040fe200078e020f */
[----:B--2---:R-:W-:Y:S01]  /*11b50*/  IABS R15, R29 ;  /* 0x0000001d000f7213 */ /* 0x004fe20000000000 */
[----:B------:R-:W-:Y:S01]  /*11b60*/  IMAD R23, R2, R10, R9 ;  /* 0x0000000a02177224 */ /* 0x000fe200078e0209 */
[----:B------:R3:W-:Y:S01]  /*11b70*/  STL [R1+0x194], R6 ;  /* 0x0001940601007387 */ /* 0x0007e20000100800 */
[----:B------:R-:W-:-:S03]  /*11b80*/  IABS R11, R28 ;  /* 0x0000001c000b7213 */ /* 0x000fc60000000000 */
[----:B------:R-:W2:Y:S01]  /*11b90*/  LDL R29, [R1+0x4dc8] ;  /* 0x004dc800011d7983 */ /* 0x000ea20000100800 */
[----:B------:R-:W-:Y:S01]  /*11ba0*/  IABS R9, R21 ;  /* 0x0000001500097213 */ /* 0x000fe20000000000 */
[C---:B------:R-:W-:Y:S02]  /*11bb0*/  IMAD.HI.U32 R16, R0.reuse, R15, RZ ;  /* 0x0000000f00107227 */ /* 0x040fe400078e00ff */
[----:B------:R-:W5:Y:S02]  /*11bc0*/  LDL R28, [R1+0x4dcc] ;  /* 0x004dcc00011c7983 */ /* 0x000f640000100800 */
[----:B------:R-:W-:-:S04]  /*11bd0*/  IMAD.HI.U32 R12, R0, R11, RZ ;  /* 0x0000000b000c7227 */ /* 0x000fc800078e00ff */
[----:B------:R-:W-:-:S04]  /*11be0*/  IMAD.HI.U32 R10, R0, R9, RZ ;  /* 0x00000009000a7227 */ /* 0x000fc800078e00ff */
[----:B------:R-:W-:Y:S02]  /*11bf0*/  IMAD.MOV R16, RZ, RZ, -R16 ;  /* 0x000000ffff107224 */ /* 0x000fe400078e0a10 */
[----:B------:R-:W-:Y:S02]  /*11c00*/  IMAD.MOV R12, RZ, RZ, -R12 ;  /* 0x000000ffff0c7224 */ /* 0x000fe400078e0a0c */
[----:B------:R-:W-:Y:S01]  /*11c10*/  IMAD.MOV R10, RZ, RZ, -R10 ;  /* 0x000000ffff0a7224 */ /* 0x000fe200078e0a0a */
[----:B------:R-:W-:Y:S01]  /*11c20*/  IABS R13, R18 ;  /* 0x00000012000d7213 */ /* 0x000fe20000000000 */
[C---:B------:R-:W-:Y:S02]  /*11c30*/  IMAD R15, R2.reuse, R16, R15 ;  /* 0x00000010020f7224 */ /* 0x040fe400078e020f */
[C---:B------:R-:W-:Y:S02]  /*11c40*/  IMAD R11, R2.reuse, R12, R11 ;  /* 0x0000000c020b7224 */ /* 0x040fe400078e020b */
[----:B------:R-:W-:Y:S01]  /*11c50*/  IMAD R9, R2, R10, R9 ;  /* 0x0000000a02097224 */ /* 0x000fe200078e0209 */
[----:B------:R-:W-:Y:S01]  /*11c60*/  STL [R1+0x190], R15 ;  /* 0x0001900f01007387 */ /* 0x000fe20000100800 */
[----:B------:R-:W-:-:S03]  /*11c70*/  IMAD.HI.U32 R14, R0, R13, RZ ;  /* 0x0000000d000e7227 */ /* 0x000fc600078e00ff */
[----:B------:R4:W-:Y:S01]  /*11c80*/  STL [R1+0x188], R11 ;  /* 0x0001880b01007387 */ /* 0x0009e20000100800 */
[----:B------:R-:W-:-:S03]  /*11c90*/  IMAD.MOV R14, RZ, RZ, -R14 ;  /* 0x000000ffff0e7224 */ /* 0x000fc600078e0a0e */
[----:B------:R2:W-:Y:S01]  /*11ca0*/  STL [R1+0x184], R9 ;  /* 0x0001840901007387 */ /* 0x0005e20000100800 */
[----:B------:R-:W-:Y:S01]  /*11cb0*/  IMAD R18, R2, R14, R13 ;  /* 0x0000000e02127224 */ /* 0x000fe200078e020d */
[----:B------:R-:W-:-:S05]  /*11cc0*/  IABS R13, R20 ;  /* 0x00000014000d7213 */ /* 0x000fca0000000000 */
[----:B------:R-:W-:-:S04]  /*11cd0*/  IMAD.HI.U32 R14, R0, R13, RZ ;  /* 0x0000000d000e7227 */ /* 0x000fc800078e00ff */
[----:B------:R-:W-:Y:S01]  /*11ce0*/  IMAD.MOV R14, RZ, RZ, -R14 ;  /* 0x000000ffff0e7224 */ /* 0x000fe200078e0a0e */
[----:B---3--:R-:W-:-:S05]  /*11cf0*/  IABS R6, R25 ;  /* 0x0000001900067213 */ /* 0x008fca0000000000 */
[----:B------:R-:W-:-:S04]  /*11d00*/  IMAD.HI.U32 R8, R0, R6, RZ ;  /* 0x0000000600087227 */ /* 0x000fc800078e00ff */
[----:B------:R-:W-:-:S04]  /*11d10*/  IMAD.MOV R8, RZ, RZ, -R8 ;  /* 0x000000ffff087224 */ /* 0x000fc800078e0a08 */
[----:B------:R-:W-:-:S05]  /*11d20*/  IMAD R6, R2, R8, R6 ;  /* 0x0000000802067224 */ /* 0x000fca00078e0206 */
[----:B------:R5:W-:Y:S01]  /*11d30*/  STL [R1+0x180], R6 ;  /* 0x0001800601007387 */ /* 0x000be20000100800 */
[----:B----4-:R-:W-:Y:S01]  /*11d40*/  IABS R11, R5 ;  /* 0x00000005000b7213 */ /* 0x010fe20000000000 */
[----:B------:R-:W-:Y:S02]  /*11d50*/  IMAD R25, R2, R14, R13 ;  /* 0x0000000e02197224 */ /* 0x000fe400078e020d */
[----:B------:R-:W3:Y:S01]  /*11d60*/  LDL R5, [R1+0x4dd8] ;  /* 0x004dd80001057983 */ /* 0x000ee20000100800 */
[----:B------:R-:W-:-:S03]  /*11d70*/  IABS R13, R26 ;  /* 0x0000001a000d7213 */ /* 0x000fc60000000000 */
[----:B------:R-:W4:Y:S01]  /*11d80*/  LDL R26, [R1+0x4dd0] ;  /* 0x004dd000011a7983 */ /* 0x000f220000100800 */
[----:B------:R-:W-:-:S03]  /*11d90*/  IABS R15, R24 ;  /* 0x00000018000f7213 */ /* 0x000fc60000000000 */
[----:B------:R-:W4:Y:S02]  /*11da0*/  LDL R20, [R1+0x4ddc] ;  /* 0x004ddc0001147983 */ /* 0x000f240000100800 */
[C---:B------:R-:W-:Y:S02]  /*11db0*/  IMAD.HI.U32 R16, R0.reuse, R15, RZ ;  /* 0x0000000f00107227 */ /* 0x040fe400078e00ff */
[----:B------:R-:W4:Y:S02]  /*11dc0*/  LDL R21, [R1+0x4de0] ;  /* 0x004de00001157983 */ /* 0x000f240000100800 */
[----:B------:R-:W-:Y:S02]  /*11dd0*/  IMAD.MOV R16, RZ, RZ, -R16 ;  /* 0x000000ffff107224 */ /* 0x000fe400078e0a10 */
[----:B------:R-:W-:-:S04]  /*11de0*/  IMAD.HI.U32 R14, R0, R13, RZ ;  /* 0x0000000d000e7227 */ /* 0x000fc800078e00ff */
[----:B------:R-:W-:Y:S02]  /*11df0*/  IMAD R15, R2, R16, R15 ;  /* 0x00000010020f7224 */ /* 0x000fe400078e020f */
[----:B------:R-:W4:Y:S01]  /*11e00*/  LDL R16, [R1+0x4dd4] ;  /* 0x004dd40001107983 */ /* 0x000f220000100800 */
[----:B------:R-:W-:Y:S01]  /*11e10*/  IMAD.MOV R14, RZ, RZ, -R14 ;  /* 0x000000ffff0e7224 */ /* 0x000fe200078e0a0e */
[----:B--2---:R-:W-:-:S03]  /*11e20*/  IABS R9, R29 ;  /* 0x0000001d00097213 */ /* 0x004fc60000000000 */
[----:B------:R-:W-:Y:S01]  /*11e30*/  IMAD R13, R2, R14, R13 ;  /* 0x0000000e020d7224 */ /* 0x000fe200078e020d */
[----:B-----5:R-:W-:Y:S01]  /*11e40*/  IABS R6, R28 ;  /* 0x0000001c00067213 */ /* 0x020fe20000000000 */
[C---:B------:R-:W-:Y:S01]  /*11e50*/  IMAD.HI.U32 R12, R0.reuse, R11, RZ ;  /* 0x0000000b000c7227 */ /* 0x040fe200078e00ff */
[----:B------:R-:W-:Y:S03]  /*11e60*/  STL [R1+0x17c], R15 ;  /* 0x00017c0f01007387 */ /* 0x000fe60000100800 */
[C---:B------:R-:W-:Y:S01]  /*11e70*/  IMAD.HI.U32 R10, R0.reuse, R9, RZ ;  /* 0x00000009000a7227 */ /* 0x040fe200078e00ff */
[----:B------:R-:W-:Y:S03]  /*11e80*/  STL [R1+0x178], R13 ;  /* 0x0001780d01007387 */ /* 0x000fe60000100800 */
[----:B------:R-:W-:Y:S01]  /*11e90*/  IMAD.HI.U32 R8, R0, R6, RZ ;  /* 0x0000000600087227 */ /* 0x000fe200078e00ff */
[----:B------:R-:W2:Y:S03]  /*11ea0*/  LDL R29, [R1+0x4de4] ;  /* 0x004de400011d7983 */ /* 0x000ea60000100800 */
[----:B------:R-:W-:-:S02]  /*11eb0*/  IMAD.MOV R12, RZ, RZ, -R12 ;  /* 0x000000ffff0c7224 */ /* 0x000fc400078e0a0c */
[----:B------:R-:W-:Y:S02]  /*11ec0*/  IMAD.MOV R10, RZ, RZ, -R10 ;  /* 0x000000ffff0a7224 */ /* 0x000fe400078e0a0a */
[----:B------:R-:W-:Y:S02]  /*11ed0*/  IMAD.MOV R8, RZ, RZ, -R8 ;  /* 0x000000ffff087224 */ /* 0x000fe400078e0a08 */
[C---:B------:R-:W-:Y:S02]  /*11ee0*/  IMAD R11, R2.reuse, R12, R11 ;  /* 0x0000000c020b7224 */ /* 0x040fe400078e020b */
[C---:B------:R-:W-:Y:S02]  /*11ef0*/  IMAD R9, R2.reuse, R10, R9 ;  /* 0x0000000a02097224 */ /* 0x040fe400078e0209 */
[----:B------:R-:W-:Y:S01]  /*11f00*/  IMAD R6, R2, R8, R6 ;  /* 0x0000000802067224 */ /* 0x000fe200078e0206 */
[----:B------:R3:W-:Y:S04]  /*11f10*/  STL [R1+0x174], R11 ;  /* 0x0001740b01007387 */ /* 0x0007e80000100800 */
[----:B------:R0:W-:Y:S04]  /*11f20*/  STL [R1+0x170], R9 ;  /* 0x0001700901007387 */ /* 0x0001e80000100800 */
[----:B------:R-:W5:Y:S04]  /*11f30*/  LDL R24, [R1+0x4de8] ;  /* 0x004de80001187983 */ /* 0x000f680000100800 */
[----:B------:R-:W5:Y:S04]  /*11f40*/  LDL R28, [R1+0x4dec] ;  /* 0x004dec00011c7983 */ /* 0x000f680000100800 */
[----:B------:R1:W-:Y:S01]  /*11f50*/  STL [R1+0x16c], R6 ;  /* 0x00016c0601007387 */ /* 0x0003e20000100800 */
[----:B---3--:R-:W-:-:S03]  /*11f60*/  IABS R11, R5 ;  /* 0x00000005000b7213 */ /* 0x008fc60000000000 */
[----:B------:R-:W3:Y:S01]  /*11f70*/  LDL R5, [R1+0x4df4] ;  /* 0x004df40001057983 */ /* 0x000ee20000100800 */
[----:B----4-:R-:W-:-:S03]  /*11f80*/  IABS R15, R26 ;  /* 0x0000001a000f7213 */ /* 0x010fc60000000000 */
[----:B------:R-:W4:Y:S01]  /*11f90*/  LDL R26, [R1+0x4df0] ;  /* 0x004df000011a7983 */ /* 0x000f220000100800 */
[----:B0-----:R-:W-:Y:S01]  /*11fa0*/  IABS R9, R20 ;  /* 0x0000001400097213 */ /* 0x001fe20000000000 */
[C---:B------:R-:W-:Y:S01]  /*11fb0*/  IMAD.HI.U32 R12, R0.reuse, R11, RZ ;  /* 0x0000000b000c7227 */ /* 0x040fe200078e00ff */
[----:B-1----:R-:W-:Y:S02]  /*11fc0*/  IABS R6, R21 ;  /* 0x0000001500067213 */ /* 0x002fe40000000000 */
[----:B------:R-:W-:Y:S01]  /*11fd0*/  IABS R13, R16 ;  /* 0x00000010000d7213 */ /* 0x000fe20000000000 */
[----:B------:R-:W-:-:S04]  /*11fe0*/  IMAD.HI.U32 R16, R0, R15, RZ ;  /* 0x0000000f00107227 */ /* 0x000fc800078e00ff */
[----:B------:R-:W-:Y:S02]  /*11ff0*/  IMAD.MOV R16, RZ, RZ, -R16 ;  /* 0x000000ffff107224 */ /* 0x000fe400078e0a10 */
[----:B------:R-:W-:-:S04]  /*12000*/  IMAD.HI.U32 R14, R0, R13, RZ ;  /* 0x0000000d000e7227 */ /* 0x000fc800078e00ff */
[----:B------:R-:W-:Y:S02]  /*12010*/  IMAD R15, R2, R16, R15 ;  /* 0x00000010020f7224 */ /* 0x000fe400078e020f */
[----:B------:R-:W-:-:S03]  /*12020*/  IMAD.HI.U32 R10, R0, R9, RZ ;  /* 0x00000009000a7227 */ /* 0x000fc600078e00ff */
[----:B------:R2:W-:Y:S01]  /*12030*/  STL [R1+0x168], R15 ;  /* 0x0001680f01007387 */ /* 0x0005e20000100800 */
[----:B------:R-:W-:-:S04]  /*12040*/  IMAD.HI.U32 R8, R0, R6, RZ ;  /* 0x0000000600087227 */ /* 0x000fc800078e00ff */
[----:B------:R-:W-:Y:S02]  /*12050*/  IMAD.MOV R14, RZ, RZ, -R14 ;  /* 0x000000ffff0e7224 */ /* 0x000fe400078e0a0e */
[----:B------:R-:W-:Y:S02]  /*12060*/  IMAD.MOV R12, RZ, RZ, -R12 ;  /* 0x000000ffff0c7224 */ /* 0x000fe400078e0a0c */
[----:B------:R-:W-:Y:S01]  /*12070*/  IMAD.MOV R10, RZ, RZ, -R10 ;  /* 0x000000ffff0a7224 */ /* 0x000fe200078e0a0a */
[----:B--2---:R-:W-:Y:S01]  /*12080*/  IABS R15, R29 ;  /* 0x0000001d000f7213 */ /* 0x004fe20000000000 */
[----:B------:R-:W-:Y:S02]  /*12090*/  IMAD.MOV R8, RZ, RZ, -R8 ;  /* 0x000000ffff087224 */ /* 0x000fe400078e0a08 */
[C---:B------:R-:W-:Y:S02]  /*120a0*/  IMAD R13, R2.reuse, R14, R13 ;  /* 0x0000000e020d7224 */ /* 0x040fe400078e020d */
[----:B------:R-:W-:-:S02]  /*120b0*/  IMAD R11, R2, R12, R11 ;  /* 0x0000000c020b7224 */ /* 0x000fc400078e020b */
[----:B------:R-:W-:Y:S02]  /*120c0*/  IMAD R9, R2, R10, R9 ;  /* 0x0000000a02097224 */ /* 0x000fe400078e0209 */
[----:B------:R-:W-:Y:S01]  /*120d0*/  IMAD.HI.U32 R16, R0, R15, RZ ;  /* 0x0000000f00107227 */ /* 0x000fe200078e00ff */
[----:B------:R5:W-:Y:S03]  /*120e0*/  STL [R1+0x164], R13 ;  /* 0x0001640d01007387 */ /* 0x000be60000100800 */
[----:B------:R-:W-:Y:S01]  /*120f0*/  IMAD R6, R2, R8, R6 ;  /* 0x0000000802067224 */ /* 0x000fe200078e0206 */
[----:B------:R0:W-:Y:S01]  /*12100*/  STL [R1+0x160], R11 ;  /* 0x0001600b01007387 */ /* 0x0001e20000100800 */
[----:B------:R-:W-:-:S03]  /*12110*/  IMAD.MOV R16, RZ, RZ, -R16 ;  /* 0x000000ffff107224 */ /* 0x000fc600078e0a10 */
[----:B------:R-:W-:Y:S04]  /*12120*/  STL [R1+0x15c], R9 ;  /* 0x00015c0901007387 */ /* 0x000fe80000100800 */
[----:B------:R-:W2:Y:S01]  /*12130*/  LDL R29, [R1+0x4df8] ;  /* 0x004df800011d7983 */ /* 0x000ea20000100800 */
[----:B-----5:R-:W-:-:S03]  /*12140*/  IABS R13, R24 ;  /* 0x00000018000d7213 */ /* 0x020fc60000000000 */
[----:B------:R3:W-:Y:S01]  /*12150*/  STL [R1+0x158], R6 ;  /* 0x0001580601007387 */ /* 0x0007e20000100800 */
[----:B0-----:R-:W-:-:S03]  /*12160*/  IABS R11, R28 ;  /* 0x0000001c000b7213 */ /* 0x001fc60000000000 */
[----:B------:R-:W5:Y:S01]  /*12170*/  LDL R28, [R1+0x4e00] ;  /* 0x004e0000011c7983 */ /* 0x000f620000100800 */
[----:B------:R-:W-:-:S03]  /*12180*/  IMAD.HI.U32 R14, R0, R13, RZ ;  /* 0x0000000d000e7227 */ /* 0x000fc600078e00ff */
[----:B------:R-:W5:Y:S04]  /*12190*/  LDL R20, [R1+0x4e04] ;  /* 0x004e040001147983 */ /* 0x000f680000100800 */
[----:B------:R-:W5:Y:S01]  /*121a0*/  LDL R21, [R1+0x4e08] ;  /* 0x004e080001157983 */ /* 0x000f620000100800 */
[----:B------:R-:W-:-:S04]  /*121b0*/  IMAD.HI.U32 R12, R0, R11, RZ ;  /* 0x0000000b000c7227 */ /* 0x000fc800078e00ff */
[----:B------:R-:W-:Y:S02]  /*121c0*/  IMAD.MOV R14, RZ, RZ, -R14 ;  /* 0x000000ffff0e7224 */ /* 0x000fe400078e0a0e */
[----:B------:R-:W-:Y:S02]  /*121d0*/  IMAD.MOV R12, RZ, RZ, -R12 ;  /* 0x000000ffff0c7224 */ /* 0x000fe400078e0a0c */
[C---:B------:R-:W-:Y:S01]  /*121e0*/  IMAD R13, R2.reuse, R14, R13 ;  /* 0x0000000e020d7224 */ /* 0x040fe200078e020d */
[----:B---3--:R-:W-:Y:S01]  /*121f0*/  IABS R6, R5 ;  /* 0x0000000500067213 */ /* 0x008fe20000000000 */
[----:B------:R-:W-:Y:S02]  /*12200*/  IMAD R5, R2, R16, R15 ;  /* 0x0000001002057224 */ /* 0x000fe400078e020f */
[----:B------:R-:W3:Y:S04]  /*12210*/  LDL R16, [R1+0x4dfc] ;  /* 0x004dfc0001107983 */ /* 0x000ee80000100800 */
[----:B------:R0:W-:Y:S01]  /*12220*/  STL [R1+0x154], R5 ;  /* 0x0001540501007387 */ /* 0x0001e20000100800 */
[----:B----4-:R-:W-:-:S03]  /*12230*/  IABS R9, R26 ;  /* 0x0000001a00097213 */ /* 0x010fc60000000000 */
[----:B------:R-:W-:Y:S04]  /*12240*/  STL [R1+0x150], R13 ;  /* 0x0001500d01007387 */ /* 0x000fe80000100800 */
[----:B------:R-:W4:Y:S01]  /*12250*/  LDL R26, [R1+0x4e0c] ;  /* 0x004e0c00011a7983 */ /* 0x000f220000100800 */
[----:B0-----:R-:W-:-:S05]  /*12260*/  IMAD R5, R2, R12, R11 ;  /* 0x0000000c02057224 */ /* 0x001fca00078e020b */
[----:B------:R0:W-:Y:S04]  /*12270*/  STL [R1+0x14c], R5 ;  /* 0x00014c0501007387 */ /* 0x0001e80000100800 */
[----:B0-----:R-:W4:Y:S01]  /*12280*/  LDL R5, [R1+0x4e10] ;  /* 0x004e100001057983 */ /* 0x001f220000100800 */
[----:B------:R-:W-:-:S04]  /*12290*/  IMAD.HI.U32 R10, R0, R9, RZ ;  /* 0x00000009000a7227 */ /* 0x000fc800078e00ff */
[----:B------:R-:W-:-:S04]  /*122a0*/  IMAD.HI.U32 R8, R0, R6, RZ ;  /* 0x0000000600087227 */ /* 0x000fc800078e00ff */
[----:B------:R-:W-:Y:S02]  /*122b0*/  IMAD.MOV R10, RZ, RZ, -R10 ;  /* 0x000000ffff0a7224 */ /* 0x000fe400078e0a0a */
[----:B------:R-:W-:Y:S02]  /*122c0*/  IMAD.MOV R8, RZ, RZ, -R8 ;  /* 0x000000ffff087224 */ /* 0x000fe400078e0a08 */
[C---:B------:R-:W-:Y:S02]  /*122d0*/  IMAD R9, R2.reuse, R10, R9 ;  /* 0x0000000a02097224 */ /* 0x040fe400078e0209 */
[----:B------:R-:W-:-:S03]  /*122e0*/  IMAD R6, R2, R8, R6 ;  /* 0x0000000802067224 */ /* 0x000fc600078e0206 */
[----:B------:R0:W-:Y:S04]  /*122f0*/  STL [R1+0x148], R9 ;  /* 0x0001480901007387 */ /* 0x0001e80000100800 */
[----:B------:R-:W4:Y:S04]  /*12300*/  LDL R24, [R1+0x4e14] ;  /* 0x004e140001187983 */ /* 0x000f280000100800 */
[----:B------:R1:W-:Y:S01]  /*12310*/  STL [R1+0x144], R6 ;  /* 0x0001440601007387 */ /* 0x0003e20000100800 */
[----:B--2---:R-:W-:-:S03]  /*12320*/  IABS R15, R29 ;  /* 0x0000001d000f7213 */ /* 0x004fc60000000000 */
[----:B------:R-:W2:Y:S01]  /*12330*/  LDL R29, [R1+0x4e18] ;  /* 0x004e1800011d7983 */ /* 0x000ea20000100800 */
[----:B-----5:R-:W-:-:S03]  /*12340*/  IABS R11, R28 ;  /* 0x0000001c000b7213 */ /* 0x020fc60000000000 */
[----:B------:R-:W5:Y:S01]  /*12350*/  LDL R28, [R1+0x4e38] ;  /* 0x004e3800011c7983 */ /* 0x000f620000100800 */
[----:B0-----:R-:W-:Y:S01]  /*12360*/  IABS R9, R20 ;  /* 0x0000001400097213 */ /* 0x001fe20000000000 */
[----:B------:R-:W-:Y:S01]  /*12370*/  IMAD.HI.U32 R12, R0, R11, RZ ;  /* 0x0000000b000c7227 */ /* 0x000fe200078e00ff */
[----:B-1----:R-:W-:-:S03]  /*12380*/  IABS R6, R21 ;  /* 0x0000001500067213 */ /* 0x002fc60000000000 */
[----:B------:R-:W-:-:S04]  /*12390*/  IMAD.HI.U32 R10, R0, R9, RZ ;  /* 0x00000009000a7227 */ /* 0x000fc800078e00ff */
[----:B------:R-:W-:-:S04]  /*123a0*/  IMAD.HI.U32 R8, R0, R6, RZ ;  /* 0x0000000600087227 */ /* 0x000fc800078e00ff */
[----:B------:R-:W-:Y:S02]  /*123b0*/  IMAD.MOV R12, RZ, RZ, -R12 ;  /* 0x000000ffff0c7224 */ /* 0x000fe400078e0a0c */
[----:B------:R-:W-:Y:S02]  /*123c0*/  IMAD.MOV R10, RZ, RZ, -R10 ;  /* 0x000000ffff0a7224 */ /* 0x000fe400078e0a0a */
[----:B------:R-:W-:Y:S02]  /*123d0*/  IMAD.MOV R8, RZ, RZ, -R8 ;  /* 0x000000ffff087224 */ /* 0x000fe400078e0a08 */
[C---:B------:R-:W-:Y:S02]  /*123e0*/  IMAD R11, R2.reuse, R12, R11 ;  /* 0x0000000c020b7224 */ /* 0x040fe400078e020b */
[C---:B------:R-:W-:Y:S02]  /*123f0*/  IMAD R9, R2.reuse, R10, R9 ;  /* 0x0000000a02097224 */ /* 0x040fe400078e0209 */
[----:B------:R-:W-:Y:S01]  /*12400*/  IMAD R6, R2, R8, R6 ;  /* 0x0000000802067224 */ /* 0x000fe200078e0206 */
[----:B---3--:R-:W-:Y:S01]  /*12410*/  IABS R13, R16 ;  /* 0x00000010000d7213 */ /* 0x008fe20000000000 */
[----:B------:R-:W-:-:S04]  /*12420*/  IMAD.HI.U32 R16, R0, R15, RZ ;  /* 0x0000000f00107227 */ /* 0x000fc800078e00ff */
[----:B------:R-:W-:-:S04]  /*12430*/  IMAD.HI.U32 R14, R0, R13, RZ ;  /* 0x0000000d000e7227 */ /* 0x000fc800078e00ff */
[----:B------:R-:W-:Y:S02]  /*12440*/  IMAD.MOV R16, RZ, RZ, -R16 ;  /* 0x000000ffff107224 */ /* 0x000fe400078e0a10 */
[----:B------:R-:W-:Y:S02]  /*12450*/  IMAD.MOV R14, RZ, RZ, -R14 ;  /* 0x000000ffff0e7224 */ /* 0x000fe400078e0a0e */
[C---:B------:R-:W-:Y:S02]  /*12460*/  IMAD R15, R2.reuse, R16, R15 ;  /* 0x00000010020f7224 */ /* 0x040fe400078e020f */
[----:B------:R-:W-:-:S03]  /*12470*/  IMAD R13, R2, R14, R13 ;  /* 0x0000000e020d7224 */ /* 0x000fc600078e020d */
[----:B------:R-:W-:Y:S04]  /*12480*/  STL [R1+0x140], R15 ;  /* 0x0001400f01007387 */ /* 0x000fe80000100800 */
[----:B------:R4:W-:Y:S04]  /*12490*/  STL [R1+0x13c], R13 ;  /* 0x00013c0d01007387 */ /* 0x0009e80000100800 */
[----:B------:R0:W-:Y:S04]  /*124a0*/  STL [R1+0x138], R11 ;  /* 0x0001380b01007387 */ /* 0x0001e80000100800 */
[----:B------:R2:W-:Y:S01]  /*124b0*/  STL [R1+0x130], R9 ;  /* 0x0001300901007387 */ /* 0x0005e20000100800 */
[----:B----4-:R-:W-:-:S03]  /*124c0*/  IABS R13, R5 ;  /* 0x00000005000d7213 */ /* 0x010fc60000000000 */
[----:B------:R5:W-:Y:S04]  /*124d0*/  STL [R1+0x12c], R6 ;  /* 0x00012c0601007387 */ /* 0x000be80000100800 */
[----:B------:R-:W3:Y:S01]  /*124e0*/  LDL R5, [R1+0x4e48] ;  /* 0x004e480001057983 */ /* 0x000ee20000100800 */
[----:B------:R-:W-:-:S03]  /*124f0*/  IABS R15, R26 ;  /* 0x0000001a000f7213 */ /* 0x000fc60000000000 */
[----:B------:R-:W4:Y:S02]  /*12500*/  LDL R26, [R1+0x4e44] ;  /* 0x004e4400011a7983 */ /* 0x000f240000100800 */
[----:B------:R-:W-:Y:S02]  /*12510*/  IMAD.HI.U32 R16, R0, R15, RZ ;  /* 0x0000000f00107227 */ /* 0x000fe400078e00ff */
[----:B------:R-:W4:Y:S02]  /*12520*/  LDL R20, [R1+0x4e50] ;  /* 0x004e500001147983 */ /* 0x000f240000100800 */
[----:B------:R-:W-:Y:S01]  /*12530*/  IMAD.MOV R16, RZ, RZ, -R16 ;  /* 0x000000ffff107224 */ /* 0x000fe200078e0a10 */
[----:B0-----:R-:W-:-:S03]  /*12540*/  IABS R11, R24 ;  /* 0x00000018000b7213 */ /* 0x001fc60000000000 */
[----:B------:R-:W-:Y:S01]  /*12550*/  IMAD R15, R2, R16, R15 ;  /* 0x00000010020f7224 */ /* 0x000fe200078e020f */
[----:B------:R-:W4:Y:S01]  /*12560*/  LDL R21, [R1+0x4e54] ;  /* 0x004e540001157983 */ /* 0x000f220000100800 */
[----:B------:R-:W-:-:S03]  /*12570*/  IMAD.HI.U32 R14, R0, R13, RZ ;  /* 0x0000000d000e7227 */ /* 0x000fc600078e00ff */
[----:B------:R-:W4:Y:S01]  /*12580*/  LDL R16, [R1+0x4e4c] ;  /* 0x004e4c0001107983 */ /* 0x000f220000100800 */
[----:B------:R-:W-:-:S04]  /*12590*/  IMAD.HI.U32 R12, R0, R11, RZ ;  /* 0x0000000b000c7227 */ /* 0x000fc800078e00ff */
[----:B------:R-:W-:Y:S01]  /*125a0*/  IMAD.MOV R14, RZ, RZ, -R14 ;  /* 0x000000ffff0e7224 */ /* 0x000fe200078e0a0e */
[----:B--2---:R-:W-:Y:S01]  /*125b0*/  IABS R9, R29 ;  /* 0x0000001d00097213 */ /* 0x004fe20000000000 */
[----:B------:R-:W-:-:S04]  /*125c0*/  IMAD.MOV R12, RZ, RZ, -R12 ;  /* 0x000000ffff0c7224 */ /* 0x000fc800078e0a0c */
[----:B------:R-:W-:Y:S01]  /*125d0*/  IMAD.HI.U32 R10, R0, R9, RZ ;  /* 0x00000009000a7227 */ /* 0x000fe200078e00ff */
[----:B-----5:R-:W-:-:S03]  /*125e0*/  IABS R6, R28 ;  /* 0x0000001c00067213 */ /* 0x020fc60000000000 */
[----:B------:R-:W-:Y:S02]  /*125f0*/  IMAD.MOV R10, RZ, RZ, -R10 ;  /* 0x000000ffff0a7224 */ /* 0x000fe400078e0a0a */
[----:B------:R-:W-:Y:S02]  /*12600*/  IMAD R13, R2, R14, R13 ;  /* 0x0000000e020d7224 */ /* 0x000fe400078e020d */
[----:B------:R-:W-:Y:S01]  /*12610*/  IMAD.HI.U32 R8, R0, R6, RZ ;  /* 0x0000000600087227 */ /* 0x000fe200078e00ff */
[----:B------:R-:W-:Y:S03]  /*12620*/  STL [R1+0x128], R15 ;  /* 0x0001280f01007387 */ /* 0x000fe60000100800 */
[----:B------:R-:W-:Y:S02]  /*12630*/  IMAD.MOV R8, RZ, RZ, -R8 ;  /* 0x000000ffff087224 */ /* 0x000fe400078e0a08 */
[C---:B------:R-:W-:Y:S01]  /*12640*/  IMAD R11, R2.reuse, R12, R11 ;  /* 0x0000000c020b7224 */ /* 0x040fe200078e020b */
[----:B------:R3:W-:Y:S01]  /*12650*/  STL [R1+0x124], R13 ;  /* 0x0001240d01007387 */ /* 0x0007e20000100800 */
[----:B------:R-:W-:-:S02]  /*12660*/  IMAD R9, R2, R10, R9 ;  /* 0x0000000a02097224 */ /* 0x000fc400078e0209 */
[----:B------:R-:W-:Y:S01]  /*12670*/  IMAD R6, R2, R8, R6 ;  /* 0x0000000802067224 */ /* 0x000fe200078e0206 */
[----:B------:R-:W2:Y:S04]  /*12680*/  LDL R24, [R1+0x4e78] ;  /* 0x004e780001187983 */ /* 0x000ea80000100800 */
[----:B------:R-:W-:Y:S04]  /*12690*/  STL [R1+0x11c], R11 ;  /* 0x00011c0b01007387 */ /* 0x000fe80000100800 */
[----:B------:R-:W5:Y:S04]  /*126a0*/  LDL R29, [R1+0x4e7c] ;  /* 0x004e7c00011d7983 */ /* 0x000f680000100800 */
[----:B------:R0:W-:Y:S04]  /*126b0*/  STL [R1+0x118], R9 ;  /* 0x0001180901007387 */ /* 0x0001e80000100800 */
[----:B------:R-:W2:Y:S04]  /*126c0*/  LDL R28, [R1+0x4e80] ;  /* 0x004e8000011c7983 */ /* 0x000ea80000100800 */
[----:B------:R1:W-:Y:S01]  /*126d0*/  STL [R1+0x114], R6 ;  /* 0x0001140601007387 */ /* 0x0003e20000100800 */
[----:B---3--:R-:W-:-:S03]  /*126e0*/  IABS R13, R5 ;  /* 0x00000005000d7213 */ /* 0x008fc60000000000 */
[----:B------:R-:W3:Y:S01]  /*126f0*/  LDL R5, [R1+0x4e3c] ;  /* 0x004e3c0001057983 */ /* 0x000ee20000100800 */
[----:B----4-:R-:W-:Y:S01]  /*12700*/  IABS R15, R26 ;  /* 0x0000001a000f7213 */ /* 0x010fe20000000000 */
[C---:B------:R-:W-:Y:S02]  /*12710*/  IMAD.HI.U32 R14, R0.reuse, R13, RZ ;  /* 0x0000000d000e7227 */ /* 0x040fe400078e00ff */
[----:B------:R-:W4:Y:S01]  /*12720*/  LDL R26, [R1+0x4e84] ;  /* 0x004e8400011a7983 */ /* 0x000f220000100800 */
[----:B0-----:R-:W-:Y:S01]  /*12730*/  IABS R9, R20 ;  /* 0x0000001400097213 */ /* 0x001fe20000000000 */
[----:B------:R-:W-:Y:S01]  /*12740*/  IMAD.MOV R14, RZ, RZ, -R14 ;  /* 0x000000ffff0e7224 */ /* 0x000fe200078e0a0e */
[----:B-1----:R-:W-:Y:S02]  /*12750*/  IABS R6, R21 ;  /* 0x0000001500067213 */ /* 0x002fe40000000000 */
[----:B------:R-:W-:Y:S01]  /*12760*/  IABS R11, R16 ;  /* 0x00000010000b7213 */ /* 0x000fe20000000000 */
[----:B------:R-:W-:-:S04]  /*12770*/  IMAD.HI.U32 R16, R0, R15, RZ ;  /* 0x0000000f00107227 */ /* 0x000fc800078e00ff */
        /* <DEDUP_REMOVED lines=9> */
[C---:B------:R-:W-:Y:S02]  /*12810*/  IMAD R11, R2.reuse, R12, R11 ;  /* 0x0000000c020b7224 */ /* 0x040fe400078e020b */
[C---:B------:R-:W-:Y:S01]  /*12820*/  IMAD R9, R2.reuse, R10, R9 ;  /* 0x0000000a02097224 */ /* 0x040fe200078e0209 */
[----:B------:R-:W-:Y:S01]  /*12830*/  STL [R1+0x110], R15 ;  /* 0x0001100f01007387 */ /* 0x000fe20000100800 */
[----:B------:R-:W-:-:S03]  /*12840*/  IMAD R6, R2, R8, R6 ;  /* 0x0000000802067224 */ /* 0x000fc600078e0206 */
[----:B------:R-:W-:Y:S04]  /*12850*/  STL [R1+0x10c], R13 ;  /* 0x00010c0d01007387 */ /* 0x000fe80000100800 */
[----:B------:R-:W-:Y:S04]  /*12860*/  STL [R1+0x104], R11 ;  /* 0x0001040b01007387 */ /* 0x000fe80000100800 */
[----:B------:R-:W-:Y:S04]  /*12870*/  STL [R1+0x100], R9 ;  /* 0x0001000901007387 */ /* 0x000fe80000100800 */
[----:B------:R3:W-:Y:S01]  /*12880*/  STL [R1+0xfc], R6 ;  /* 0x0000fc0601007387 */ /* 0x0007e20000100800 */
[----:B-----5:R-:W-:-:S03]  /*12890*/  IABS R12, R29 ;  /* 0x0000001d000c7213 */ /* 0x020fc60000000000 */
[----:B------:R-:W5:Y:S01]  /*128a0*/  LDL R29, [R1+0x4e98] ;  /* 0x004e9800011d7983 */ /* 0x000f620000100800 */
[----:B---3--:R-:W-:-:S03]  /*128b0*/  IABS R6, R5 ;  /* 0x0000000500067213 */ /* 0x008fc60000000000 */
[----:B------:R-:W3:Y:S01]  /*128c0*/  LDL R5, [R1+0x4ea8] ;  /* 0x004ea80001057983 */ /* 0x000ee20000100800 */
[----:B--2---:R-:W-:-:S03]  /*128d0*/  IABS R14, R24 ;  /* 0x00000018000e7213 */ /* 0x004fc60000000000 */
[----:B------:R-:W2:Y:S01]  /*128e0*/  LDL R24, [R1+0x4e40] ;  /* 0x004e400001187983 */ /* 0x000ea20000100800 */
[----:B------:R-:W-:-:S03]  /*128f0*/  IABS R10, R28 ;  /* 0x0000001c000a7213 */ /* 0x000fc60000000000 */
[----:B------:R-:W2:Y:S01]  /*12900*/  LDL R28, [R1+0x4e9c] ;  /* 0x004e9c00011c7983 */ /* 0x000ea20000100800 */
[----:B----4-:R-:W-:Y:S01]  /*12910*/  IABS R8, R26 ;  /* 0x0000001a00087213 */ /* 0x010fe20000000000 */
[----:B------:R-:W-:Y:S02]  /*12920*/  @!P5 IMAD.MOV R7, RZ, RZ, -R7 ;  /* 0x000000ffff07d224 */ /* 0x000fe400078e0a07 */
[----:B------:R-:W4:Y:S01]  /*12930*/  LDL R26, [R1+0x4eac] ;  /* 0x004eac00011a7983 */ /* 0x000f220000100800 */
[----:B------:R-:W-:-:S04]  /*12940*/  IMAD.HI.U32 R15, R0, R14, RZ ;  /* 0x0000000e000f7227 */ /* 0x000fc800078e00ff */
[C---:B------:R-:W-:Y:S01]  /*12950*/  IMAD.HI.U32 R13, R0.reuse, R12, RZ ;  /* 0x0000000c000d7227 */ /* 0x040fe200078e00ff */
[----:B------:R0:W-:Y:S03]  /*12960*/  STL [R1+0x398], R7 ;  /* 0x0003980701007387 */ /* 0x0001e60000100800 */
[----:B------:R-:W-:-:S04]  /*12970*/  IMAD.HI.U32 R11, R0, R10, RZ ;  /* 0x0000000a000b7227 */ /* 0x000fc800078e00ff */
[----:B------:R-:W-:-:S04]  /*12980*/  IMAD.HI.U32 R9, R0, R8, RZ ;  /* 0x0000000800097227 */ /* 0x000fc800078e00ff */
[----:B0-----:R-:W-:-:S04]  /*12990*/  IMAD.HI.U32 R7, R0, R6, RZ ;  /* 0x0000000600077227 */ /* 0x001fc800078e00ff */
        /* <DEDUP_REMOVED lines=11> */
[----:B------:R5:W-:Y:S04]  /*12a50*/  STL [R1+0xf4], R12 ;  /* 0x0000f40c01007387 */ /* 0x000be80000100800 */
[----:B------:R-:W-:Y:S04]  /*12a60*/  STL [R1+0xf0], R10 ;  /* 0x0000f00a01007387 */ /* 0x000fe80000100800 */
[----:B------:R3:W-:Y:S04]  /*12a70*/  STL [R1+0xec], R8 ;  /* 0x0000ec0801007387 */ /* 0x0007e80000100800 */
[----:B------:R4:W-:Y:S01]  /*12a80*/  STL [R1+0xe8], R6 ;  /* 0x0000e80601007387 */ /* 0x0009e20000100800 */
[----:B-----5:R-:W-:-:S03]  /*12a90*/  IABS R12, R29 ;  /* 0x0000001d000c7213 */ /* 0x020fc60000000000 */
[----:B------:R-:W5:Y:S04]  /*12aa0*/  LDL R29, [R1+0x4ed8] ;  /* 0x004ed800011d7983 */ /* 0x000f680000100800 */
[----:B------:R-:W5:Y:S01]  /*12ab0*/  LDL R21, [R1+0x4ed0] ;  /* 0x004ed00001157983 */ /* 0x000f620000100800 */
[----:B---3--:R-:W-:-:S03]  /*12ac0*/  IABS R8, R5 ;  /* 0x0000000500087213 */ /* 0x008fc60000000000 */
[----:B------:R-:W3:Y:S01]  /*12ad0*/  LDL R5, [R1+0x4ee0] ;  /* 0x004ee00001057983 */ /* 0x000ee20000100800 */
[----:B--2---:R-:W-:-:S03]  /*12ae0*/  IABS R14, R24 ;  /* 0x00000018000e7213 */ /* 0x004fc60000000000 */
[----:B------:R-:W2:Y:S01]  /*12af0*/  LDL R24, [R1+0x4ed4] ;  /* 0x004ed40001187983 */ /* 0x000ea20000100800 */
[----:B------:R-:W-:-:S03]  /*12b00*/  IABS R10, R28 ;  /* 0x0000001c000a7213 */ /* 0x000fc60000000000 */
[----:B------:R-:W2:Y:S01]  /*12b10*/  LDL R28, [R1+0x4edc] ;  /* 0x004edc00011c7983 */ /* 0x000ea20000100800 */
[C---:B------:R-:W-:Y:S01]  /*12b20*/  IMAD.HI.U32 R15, R0.reuse, R14, RZ ;  /* 0x0000000e000f7227 */ /* 0x040fe200078e00ff */
[----:B----4-:R-:W-:Y:S02]  /*12b30*/  IABS R6, R26 ;  /* 0x0000001a00067213 */ /* 0x010fe40000000000 */
[----:B------:R-:W4:Y:S01]  /*12b40*/  LDL.LU R26, [R1+0x250] ;  /* 0x00025000011a7983 */ /* 0x000f220000300800 */
        /* <DEDUP_REMOVED lines=23> */
[----:B------:R-:W-:-:S13]  /*12cc0*/  ISETP.GT.U32.AND P5, PT, R2, R4, PT ;  /* 0x000000040200720c */ /* 0x000fda0003fa4070 */
[----:B------:R-:W-:-:S05]  /*12cd0*/  @!P5 IMAD.IADD R4, R4, 0x1, -R2 ;  /* 0x000000010404d824 */ /* 0x000fca00078e0a02 */
[----:B------:R-:W-:Y:S02]  /*12ce0*/  ISETP.GT.U32.AND P5, PT, R2, R4, PT ;  /* 0x000000040200720c */ /* 0x000fe40003fa4070 */
[----:B------:R-:W-:Y:S02]  /*12cf0*/  IABS R13, R21 ;  /* 0x00000015000d7213 */ /* 0x000fe40000000000 */
[----:B--2---:R-:W-:Y:S01]  /*12d00*/  IABS R11, R24 ;  /* 0x00000018000b7213 */ /* 0x004fe20000000000 */
[----:B------:R-:W2:Y:S01]  /*12d10*/  LDL R21, [R1+0x4ee4] ;  /* 0x004ee40001157983 */ /* 0x000ea20000100800 */
[----:B------:R-:W-:-:S03]  /*12d20*/  IABS R7, R28 ;  /* 0x0000001c00077213 */ /* 0x000fc60000000000 */
[----:B------:R-:W2:Y:S04]  /*12d30*/  LDL R24, [R1+0x4eec] ;  /* 0x004eec0001187983 */ /* 0x000ea80000100800 */
[----:B------:R-:W-:Y:S01]  /*12d40*/  @!P5 IMAD.IADD R4, R4, 0x1, -R2 ;  /* 0x000000010404d824 */ /* 0x000fe200078e0a02 */
[----:B------:R-:W-:Y:S01]  /*12d50*/  ISETP.GT.U32.AND P5, PT, R2, R3, PT ;  /* 0x000000030200720c */ /* 0x000fe20003fa4070 */
[----:B------:R-:W2:Y:S04]  /*12d60*/  LDL.LU R15, [R1+0x24c] ;  /* 0x00024c00010f7983 */ /* 0x000ea80000300800 */
[----:B------:R-:W2:Y:S01]  /*12d70*/  LDL.LU R28, [R1+0x248] ;  /* 0x00024800011c7983 */ /* 0x000ea20000300800 */
[----:B------:R-:W-:-:S07]  /*12d80*/  IMAD.MOV.U32 R8, RZ, RZ, R4 ;  /* 0x000000ffff087224 */ /* 0x000fce00078e0004 */
[----:B------:R-:W-:Y:S02]  /*12d90*/  @!P5 IMAD.IADD R3, R3, 0x1, -R2 ;  /* 0x000000010303d824 */ /* 0x000fe400078e0a02 */
[----:B------:R-:W-:-:S03]  /*12da0*/  @!P6 IMAD.MOV R8, RZ, RZ, -R8 ;  /* 0x000000ffff08e224 */ /* 0x000fc600078e0a08 */
[----:B------:R-:W-:Y:S01]  /*12db0*/  ISETP.GT.U32.AND P5, PT, R2, R3, PT ;  /* 0x000000030200720c */ /* 0x000fe20003fa4070 */
[----:B------:R-:W-:Y:S02]  /*12dc0*/  IMAD.MOV.U32 R4, RZ, RZ, R6 ;  /* 0x000000ffff047224 */ /* 0x000fe400078e0006 */
[C---:B------:R-:W-:Y:S01]  /*12dd0*/  IMAD.HI.U32 R14, R0.reuse, R13, RZ ;  /* 0x0000000d000e7227 */ /* 0x040fe200078e00ff */
[----:B------:R0:W-:Y:S03]  /*12de0*/  STL [R1+0x3b4], R8 ;  /* 0x0003b40801007387 */ /* 0x0001e60000100800 */
[C---:B------:R-:W-:Y:S01]  /*12df0*/  IMAD.HI.U32 R12, R0.reuse, R11, RZ ;  /* 0x0000000b000c7227 */ /* 0x040fe200078e00ff */
[----:B------:R-:W2:Y:S03]  /*12e00*/  LDL.LU R20, [R1+0x244] ;  /* 0x0002440001147983 */ /* 0x000ea60000300800 */
[----:B------:R-:W-:-:S04]  /*12e10*/  IMAD.HI.U32 R10, R0, R9, RZ ;  /* 0x00000009000a7227 */ /* 0x000fc800078e00ff */
[----:B0-----:R-:W-:-:S04]  /*12e20*/  IMAD.HI.U32 R8, R0, R7, RZ ;  /* 0x0000000700087227 */ /* 0x001fc800078e00ff */
        /* <DEDUP_REMOVED lines=8> */
[----:B------:R-:W-:Y:S02]  /*12eb0*/  @!P5 IMAD.IADD R3, R3, 0x1, -R2 ;  /* 0x000000010303d824 */ /* 0x000fe400078e0a02 */
[C---:B------:R-:W-:Y:S02]  /*12ec0*/  IMAD R9, R2.reuse, R10, R9 ;  /* 0x0000000a02097224 */ /* 0x040fe400078e0209 */
[C---:B------:R-:W-:Y:S01]  /*12ed0*/  IMAD R7, R2.reuse, R8, R7 ;  /* 0x0000000802077224 */ /* 0x040fe200078e0207 */
[----:B------:R0:W-:Y:S01]  /*12ee0*/  STL [R1+0xd0], R13 ;  /* 0x0000d00d01007387 */ /* 0x0001e20000100800 */
[----:B------:R-:W-:Y:S02]  /*12ef0*/  IMAD R4, R2, R6, R4 ;  /* 0x0000000602047224 */ /* 0x000fe400078e0204 */
[----:B------:R-:W-:Y:S01]  /*12f00*/  @!P3 IMAD.MOV R3, RZ, RZ, -R3 ;  /* 0x000000ffff03b224 */ /* 0x000fe200078e0a03 */
[----:B------:R-:W-:Y:S04]  /*12f10*/  STL [R1+0xcc], R11 ;  /* 0x0000cc0b01007387 */ /* 0x000fe80000100800 */
[----:B------:R-:W-:Y:S04]  /*12f20*/  STL [R1+0xc8], R9 ;  /* 0x0000c80901007387 */ /* 0x000fe80000100800 */
[----:B------:R-:W-:Y:S04]  /*12f30*/  STL [R1+0xc0], R7 ;  /* 0x0000c00701007387 */ /* 0x000fe80000100800 */
[----:B------:R-:W-:Y:S01]  /*12f40*/  STL [R1+0xbc], R4 ;  /* 0x0000bc0401007387 */ /* 0x000fe20000100800 */
[----:B---3--:R-:W-:-:S03]  /*12f50*/  IABS R8, R5 ;  /* 0x0000000500087213 */ /* 0x008fc60000000000 */
[----:B------:R-:W3:Y:S04]  /*12f60*/  LDL R5, [R1+0x5548] ;  /* 0x0055480001057983 */ /* 0x000ee80000100800 */
[----:B------:R5:W-:Y:S04]  /*12f70*/  STL [R1+0x79c], R3 ;  /* 0x00079c0301007387 */ /* 0x000be80000100800 */
[----:B------:R-:W3:Y:S04]  /*12f80*/  LDL R16, [R1+0x5440] ;  /* 0x0054400001107983 */ /* 0x000ee80000100800 */
[----:B0-----:R-:W3:Y:S01]  /*12f90*/  LDL R13, [R1+0x543c] ;  /* 0x00543c00010d7983 */ /* 0x001ee20000100800 */
[----:B-----5:R-:W-:-:S03]  /*12fa0*/  IABS R3, R29 ;  /* 0x0000001d00037213 */ /* 0x020fc60000000000 */
[----:B------:R-:W5:Y:S01]  /*12fb0*/  LDL R29, [R1+0x5444] ;  /* 0x00544400011d7983 */ /* 0x000f620000100800 */
[C---:B------:R-:W-:Y:S02]  /*12fc0*/  ISETP.GT.U32.AND P6, PT, R2.reuse, R27, PT ;  /* 0x0000001b0200720c */ /* 0x040fe40003fc4070 */
[----:B----4-:R-:W-:-:S11]  /*12fd0*/  ISETP.GT.U32.AND P5, PT, R2, R26, PT ;  /* 0x0000001a0200720c */ /* 0x010fd60003fa4070 */
[--C-:B------:R-:W-:Y:S02]  /*12fe0*/  @!P6 IMAD.IADD R27, R27, 0x1, -R2.reuse ;  /* 0x000000011b1be824 */ /* 0x100fe400078e0a02 */
[----:B------:R-:W-:-:S03]  /*12ff0*/  @!P5 IMAD.IADD R26, R26, 0x1, -R2 ;  /* 0x000000011a1ad824 */ /* 0x000fc600078e0a02 */
[C---:B------:R-:W-:Y:S02]  /*13000*/  ISETP.GT.U32.AND P6, PT, R2.reuse, R27, PT ;  /* 0x0000001b0200720c */ /* 0x040fe40003fc4070 */
[C---:B------:R-:W-:Y:S02]  /*13010*/  ISETP.GT.U32.AND P5, PT, R2.reuse, R26, PT ;  /* 0x0000001a0200720c */ /* 0x040fe40003fa4070 */
[----:B--2---:R-:W-:Y:S02]  /*13020*/  ISETP.GT.U32.AND P3, PT, R2, R15, PT ;  /* 0x0000000f0200720c */ /* 0x004fe40003f64070 */
[----:B------:R-:W-:Y:S02]  /*13030*/  IABS R10, R21 ;  /* 0x00000015000a7213 */ /* 0x000fe40000000000 */
[----:B------:R-:W2:Y:S01]  /*13040*/  LDL R21, [R1+0x5448] ;  /* 0x0054480001157983 */ /* 0x000ea20000100800 */
[----:B------:R-:W-:-:S03]  /*13050*/  IABS R6, R24 ;  /* 0x0000001800067213 */ /* 0x000fc60000000000 */
[----:B------:R-:W4:Y:S01]  /*13060*/  LDL.LU R12, [R1+0x240] ;  /* 0x00024000010c7983 */ /* 0x000f220000300800 */
[--C-:B------:R-:W-:Y:S01]  /*13070*/  @!P6 IMAD.IADD R27, R27, 0x1, -R2.reuse ;  /* 0x000000011b1be824 */ /* 0x100fe200078e0a02 */
[----:B------:R-:W-:Y:S02]  /*13080*/  ISETP.GT.U32.AND P6, PT, R2, R28, PT ;  /* 0x0000001c0200720c */ /* 0x000fe40003fc4070 */
[----:B------:R-:W2:Y:S01]  /*13090*/  LDL.LU R24, [R1+0x23c] ;  /* 0x00023c0001187983 */ /* 0x000ea20000300800 */
[--C-:B------:R-:W-:Y:S02]  /*130a0*/  @!P5 IMAD.IADD R26, R26, 0x1, -R2.reuse ;  /* 0x000000011a1ad824 */ /* 0x100fe400078e0a02 */
[----:B------:R-:W-:-:S03]  /*130b0*/  @!P3 IMAD.IADD R15, R15, 0x1, -R2 ;  /* 0x000000010f0fb824 */ /* 0x000fc600078e0a02 */
[----:B------:R0:W-:Y:S01]  /*130c0*/  STL [R1+0x250], R26 ;  /* 0x0002501a01007387 */ /* 0x0001e20000100800 */
[----:B------:R-:W-:Y:S01]  /*130d0*/  IMAD.HI.U32 R11, R0, R10, RZ ;  /* 0x0000000a000b7227 */ /* 0x000fe200078e00ff */
[----:B------:R-:W-:-:S03]  /*130e0*/  ISETP.GT.U32.AND P3, PT, R2, R15, PT ;  /* 0x0000000f0200720c */ /* 0x000fc60003f64070 */
[----:B------:R-:W-:Y:S01]  /*130f0*/  @!P6 IMAD.IADD R28, R28, 0x1, -R2 ;  /* 0x000000011c1ce824 */ /* 0x000fe200078e0a02 */
[----:B0-----:R-:W4:Y:S01]  /*13100*/  LDL.LU R26, [R1+0x238] ;  /* 0x00023800011a7983 */ /* 0x001f220000300800 */
[----:B------:R-:W-:-:S03]  /*13110*/  IMAD.HI.U32 R9, R0, R8, RZ ;  /* 0x0000000800097227 */ /* 0x000fc600078e00ff */
[----:B------:R-:W-:Y:S01]  /*13120*/  ISETP.GT.U32.AND P6, PT, R2, R28, PT ;  /* 0x0000001c0200720c */ /* 0x000fe20003fc4070 */
        /* <DEDUP_REMOVED lines=9> */
[----:B------:R-:W-:Y:S01]  /*131c0*/  IMAD R3, R2, R4, R3 ;  /* 0x0000000402037224 */ /* 0x000fe200078e0203 */
[----:B------:R-:W-:Y:S01]  /*131d0*/  STL [R1+0xb8], R10 ;  /* 0x0000b80a01007387 */ /* 0x000fe20000100800 */
[--C-:B------:R-:W-:Y:S02]  /*131e0*/  @!P3 IMAD.IADD R15, R15, 0x1, -R2.reuse ;  /* 0x000000010f0fb824 */ /* 0x100fe400078e0a02 */
[----:B------:R-:W-:Y:S01]  /*131f0*/  @!P6 IMAD.IADD R28, R28, 0x1, -R2 ;  /* 0x000000011c1ce824 */ /* 0x000fe200078e0a02 */
[----:B------:R3:W-:Y:S04]  /*13200*/  STL [R1+0xb4], R8 ;  /* 0x0000b40801007387 */ /* 0x0007e80000100800 */
[----:B------:R5:W-:Y:S04]  /*13210*/  STL [R1+0xb0], R6 ;  /* 0x0000b00601007387 */ /* 0x000be80000100800 */
[----:B------:R-:W-:Y:S04]  /*13220*/  STL [R1+0xac], R3 ;  /* 0x0000ac0301007387 */ /* 0x000fe80000100800 */
[----:B------:R0:W-:Y:S01]  /*13230*/  STL [R1+0x24c], R15 ;  /* 0x00024c0f01007387 */ /* 0x0001e20000100800 */
[----:B---3--:R-:W-:-:S02]  /*13240*/  IABS R8, R16 ;  /* 0x0000001000087213 */ /* 0x008fc40000000000 */
[----:B-----5:R-:W-:Y:S02]  /*13250*/  IABS R6, R29 ;  /* 0x0000001d00067213 */ /* 0x020fe40000000000 */
[----:B------:R-:W3:Y:S04]  /*13260*/  LDL.LU R29, [R1+0x234] ;  /* 0x00023400011d7983 */ /* 0x000ee80000300800 */
[----:B------:R-:W5:Y:S04]  /*13270*/  LDL R14, [R1+0x544c] ;  /* 0x00544c00010e7983 */ /* 0x000f680000100800 */
[----:B------:R1:W-:Y:S04]  /*13280*/  STL [R1+0x248], R28 ;  /* 0x0002481c01007387 */ /* 0x0003e80000100800 */
[----:B0-----:R-:W3:Y:S04]  /*13290*/  LDL R15, [R1+0x5458] ;  /* 0x00545800010f7983 */ /* 0x001ee80000100800 */
[----:B------:R-:W3:Y:S04]  /*132a0*/  LDL R16, [R1+0x545c] ;  /* 0x00545c0001107983 */ /* 0x000ee80000100800 */
[----:B-1----:R-:W3:Y:S01]  /*132b0*/  LDL R28, [R1+0x5450] ;  /* 0x00545000011c7983 */ /* 0x002ee20000100800 */
[----:B------:R-:W-:-:S03]  /*132c0*/  IABS R10, R13 ;  /* 0x0000000d000a7213 */ /* 0x000fc60000000000 */
[----:B------:R-:W3:Y:S01]  /*132d0*/  LDL R13, [R1+0x5454] ;  /* 0x00545400010d7983 */ /* 0x000ee20000100800 */
[----:B------:R-:W-:-:S13]  /*132e0*/  ISETP.GT.U32.AND P5, PT, R2, R20, PT ;  /* 0x000000140200720c */ /* 0x000fda0003fa4070 */
[----:B------:R-:W-:-:S05]  /*132f0*/  @!P5 IMAD.IADD R20, R20, 0x1, -R2 ;  /* 0x000000011414d824 */ /* 0x000fca00078e0a02 */
[C---:B------:R-:W-:Y:S02]  /*13300*/  ISETP.GT.U32.AND P5, PT, R2.reuse, R20, PT ;  /* 0x000000140200720c */ /* 0x040fe40003fa4070 */
[----:B--2---:R-:W-:Y:S02]  /*13310*/  IABS R3, R21 ;  /* 0x0000001500037213 */ /* 0x004fe40000000000 */
[C---:B----4-:R-:W-:Y:S01]  /*13320*/  ISETP.GT.U32.AND P3, PT, R2.reuse, R12, PT ;  /* 0x0000000c0200720c */ /* 0x050fe20003f64070 */
[----:B------:R-:W2:Y:S01]  /*13330*/  LDL.LU R21, [R1+0x230] ;  /* 0x0002300001157983 */ /* 0x000ea20000300800 */
[----:B------:R-:W-:-:S07]  /*13340*/  ISETP.GT.U32.AND P6, PT, R2, R24, PT ;  /* 0x000000180200720c */ /* 0x000fce0003fc4070 */
[----:B------:R-:W-:-:S05]  /*13350*/  @!P5 IMAD.IADD R20, R20, 0x1, -R2 ;  /* 0x000000011414d824 */ /* 0x000fca00078e0a02 */
[----:B------:R0:W-:Y:S01]  /*13360*/  STL [R1+0x244], R20 ;  /* 0x0002441401007387 */ /* 0x0001e20000100800 */
[----:B------:R-:W-:Y:S01]  /*13370*/  ISETP.GT.U32.AND P5, PT, R2, R26, PT ;  /* 0x0000001a0200720c */ /* 0x000fe20003fa4070 */
[--C-:B------:R-:W-:Y:S02]  /*13380*/  @!P3 IMAD.IADD R12, R12, 0x1, -R2.reuse ;  /* 0x000000010c0cb824 */ /* 0x100fe400078e0a02 */
[----:B0-----:R-:W4:Y:S01]  /*13390*/  LDL.LU R20, [R1+0x22c] ;  /* 0x00022c0001147983 */ /* 0x001f220000300800 */
[----:B------:R-:W-:Y:S02]  /*133a0*/  @!P6 IMAD.IADD R24, R24, 0x1, -R2 ;  /* 0x000000011818e824 */ /* 0x000fe400078e0a02 */
[----:B------:R-:W-:Y:S01]  /*133b0*/  ISETP.GT.U32.AND P3, PT, R2, R12, PT ;  /* 0x0000000c0200720c */ /* 0x000fe20003f64070 */
[----:B------:R-:W-:Y:S02]  /*133c0*/  IMAD.HI.U32 R11, R0, R10, RZ ;  /* 0x0000000a000b7227 */ /* 0x000fe400078e00ff */
[----:B------:R-:W-:-:S02]  /*133d0*/  ISETP.GT.U32.AND P6, PT, R2, R24, PT ;  /* 0x000000180200720c */ /* 0x000fc40003fc4070 */
[----:B------:R-:W-:-:S04]  /*133e0*/  IMAD.HI.U32 R9, R0, R8, RZ ;  /* 0x0000000800097227 */ /* 0x000fc800078e00ff */
[----:B------:R-:W-:-:S04]  /*133f0*/  IMAD.HI.U32 R7, R0, R6, RZ ;  /* 0x0000000600077227 */ /* 0x000fc800078e00ff */
[----:B------:R-:W-:-:S04]  /*13400*/  IMAD.HI.U32 R4, R0, R3, RZ ;  /* 0x0000000300047227 */ /* 0x000fc800078e00ff */
[----:B------:R-:W-:Y:S02]  /*13410*/  IMAD.MOV R11, RZ, RZ, -R11 ;  /* 0x000000ffff0b7224 */ /* 0x000fe400078e0a0b */
[----:B------:R-:W-:Y:S02]  /*13420*/  IMAD.MOV R9, RZ, RZ, -R9 ;  /* 0x000000ffff097224 */ /* 0x000fe400078e0a09 */
[----:B------:R-:W-:Y:S02]  /*13430*/  @!P5 IMAD.IADD R26, R26, 0x1, -R2 ;  /* 0x000000011a1ad824 */ /* 0x000fe400078e0a02 */
[----:B------:R-:W-:Y:S02]  /*13440*/  IMAD.MOV R7, RZ, RZ, -R7 ;  /* 0x000000ffff077224 */ /* 0x000fe400078e0a07 */
[----:B------:R-:W-:Y:S02]  /*13450*/  IMAD.MOV R4, RZ, RZ, -R4 ;  /* 0x000000ffff047224 */ /* 0x000fe400078e0a04 */
[C---:B------:R-:W-:Y:S01]  /*13460*/  IMAD R10, R2.reuse, R11, R10 ;  /* 0x0000000b020a7224 */ /* 0x040fe200078e020a */
[C---:B------:R-:W-:Y:S01]  /*13470*/  ISETP.GT.U32.AND P5, PT, R2.reuse, R26, PT ;  /* 0x0000001a0200720c */ /* 0x040fe20003fa4070 */
[----:B------:R-:W-:-:S02]  /*13480*/  IMAD R8, R2, R9, R8 ;  /* 0x0000000902087224 */ /* 0x000fc400078e0208 */
[C---:B------:R-:W-:Y:S02]  /*13490*/  IMAD R6, R2.reuse, R7, R6 ;  /* 0x0000000702067224 */ /* 0x040fe400078e0206 */
[----:B------:R-:W-:Y:S01]  /*134a0*/  IMAD R3, R2, R4, R3 ;  /* 0x0000000402037224 */ /* 0x000fe200078e0203 */
[----:B------:R-:W-:Y:S01]  /*134b0*/  STL [R1+0xa8], R10 ;  /* 0x0000a80a01007387 */ /* 0x000fe20000100800 */
[--C-:B------:R-:W-:Y:S02]  /*134c0*/  @!P3 IMAD.IADD R12, R12, 0x1, -R2.reuse ;  /* 0x000000010c0cb824 */ /* 0x100fe400078e0a02 */
[--C-:B------:R-:W-:Y:S01]  /*134d0*/  @!P6 IMAD.IADD R24, R24, 0x1, -R2.reuse ;  /* 0x000000011818e824 */ /* 0x100fe200078e0a02 */
[----:B------:R-:W-:Y:S04]  /*134e0*/  STL [R1+0xa4], R8 ;  /* 0x0000a40801007387 */ /* 0x000fe80000100800 */
[----:B------:R-:W-:Y:S04]  /*134f0*/  STL [R1+0x9c], R6 ;  /* 0x00009c0601007387 */ /* 0x000fe80000100800 */
[----:B------:R-:W-:Y:S04]  /*13500*/  STL [R1+0x98], R3 ;  /* 0x0000980301007387 */ /* 0x000fe80000100800 */
[----:B------:R5:W-:Y:S01]  /*13510*/  STL [R1+0x240], R12 ;  /* 0x0002400c01007387 */ /* 0x000be20000100800 */
[----:B------:R-:W-:Y:S01]  /*13520*/  @!P5 IMAD.IADD R26, R26, 0x1, -R2 ;  /* 0x000000011a1ad824 */ /* 0x000fe200078e0a02 */
[----:B-----5:R-:W-:-:S02]  /*13530*/  IABS R12, R14 ;  /* 0x0000000e000c7213 */ /* 0x020fc40000000000 */
[----:B---3--:R-:W-:Y:S02]  /*13540*/  IABS R4, R15 ;  /* 0x0000000f00047213 */ /* 0x008fe40000000000 */
[----:B------:R-:W-:Y:S02]  /*13550*/  IABS R3, R16 ;  /* 0x0000001000037213 */ /* 0x000fe40000000000 */
[----:B------:R-:W-:Y:S02]  /*13560*/  IABS R10, R28 ;  /* 0x0000001c000a7213 */ /* 0x000fe40000000000 */
[----:B------:R-:W3:Y:S04]  /*13570*/  LDL.LU R28, [R1+0x228] ;  /* 0x00022800011c7983 */ /* 0x000ee80000300800 */
[----:B------:R-:W5:Y:S04]  /*13580*/  LDL.LU R14, [R1+0x224] ;  /* 0x00022400010e7983 */ /* 0x000f680000300800 */
[----:B------:R0:W-:Y:S04]  /*13590*/  STL [R1+0x23c], R24 ;  /* 0x00023c1801007387 */ /* 0x0001e80000100800 */
[----:B------:R-:W5:Y:S04]  /*135a0*/  LDL R15, [R1+0x5460] ;  /* 0x00546000010f7983 */ /* 0x000f680000100800 */
[----:B------:R-:W5:Y:S04]  /*135b0*/  LDL R16, [R1+0x5464] ;  /* 0x0054640001107983 */ /* 0x000f680000100800 */
[----:B0-----:R-:W5:Y:S04]  /*135c0*/  LDL R24, [R1+0x5468] ;  /* 0x0054680001187983 */ /* 0x001f680000100800 */
[----:B------:R0:W-:Y:S04]  /*135d0*/  STL [R1+0x238], R26 ;  /* 0x0002381a01007387 */ /* 0x0001e80000100800 */
[----:B0-----:R-:W5:Y:S01]  /*135e0*/  LDL.LU R26, [R1+0x220] ;  /* 0x00022000011a7983 */ /* 0x001f620000300800 */
[----:B------:R-:W-:Y:S01]  /*135f0*/  IABS R7, R13 ;  /* 0x0000000d00077213 */ /* 0x000fe20000000000 */
[----:B------:R-:W-:-:S04]  /*13600*/  IMAD.HI.U32 R13, R0, R12, RZ ;  /* 0x0000000c000d7227 */ /* 0x000fc800078e00ff */
[----:B------:R-:W-:-:S04]  /*13610*/  IMAD.MOV R13, RZ, RZ, -R13 ;  /* 0x000000ffff0d7224 */ /* 0x000fc800078e0a0d */
[C---:B------:R-:W-:Y:S02]  /*13620*/  IMAD R12, R2.reuse, R13, R12 ;  /* 0x0000000d020c7224 */ /* 0x040fe400078e020c */
[----:B------:R-:W5:Y:S01]  /*13630*/  LDL R13, [R1+0x546c] ;  /* 0x00546c00010d7983 */ /* 0x000f620000100800 */
[C---:B------:R-:W-:Y:S02]  /*13640*/  ISETP.GT.U32.AND P3, PT, R2.reuse, R29, PT ;  /* 0x0000001d0200720c */ /* 0x040fe40003f64070 */
[C---:B--2---:R-:W-:Y:S02]  /*13650*/  ISETP.GT.U32.AND P6, PT, R2.reuse, R21, PT ;  /* 0x000000150200720c */ /* 0x044fe40003fc4070 */
[----:B----4-:R-:W-:-:S09]  /*13660*/  ISETP.GT.U32.AND P5, PT, R2, R20, PT ;  /* 0x000000140200720c */ /* 0x010fd20003fa4070 */
[--C-:B------:R-:W-:Y:S02]  /*13670*/  @!P3 IMAD.IADD R29, R29, 0x1, -R2.reuse ;  /* 0x000000011d1db824 */ /* 0x100fe400078e0a02 */
[----:B------:R-:W-:-:S03]  /*13680*/  @!P6 IMAD.IADD R21, R21, 0x1, -R2 ;  /* 0x000000011515e824 */ /* 0x000fc600078e0a02 */
[C---:B------:R-:W-:Y:S02]  /*13690*/  ISETP.GT.U32.AND P3, PT, R2.reuse, R29, PT ;  /* 0x0000001d0200720c */ /* 0x040fe40003f64070 */
[----:B------:R-:W-:Y:S01]  /*136a0*/  ISETP.GT.U32.AND P6, PT, R2, R21, PT ;  /* 0x000000150200720c */ /* 0x000fe20003fc4070 */
[----:B------:R-:W-:Y:S02]  /*136b0*/  @!P5 IMAD.IADD R20, R20, 0x1, -R2 ;  /* 0x000000011414d824 */ /* 0x000fe400078e0a02 */
[----:B------:R-:W-:-:S04]  /*136c0*/  IMAD.HI.U32 R11, R0, R10, RZ ;  /* 0x0000000a000b7227 */ /* 0x000fc800078e00ff */
[----:B------:R-:W-:Y:S01]  /*136d0*/  IMAD.HI.U32 R9, R0, R7, RZ ;  /* 0x0000000700097227 */ /* 0x000fe200078e00ff */
[----:B------:R-:W-:-:S03]  /*136e0*/  ISETP.GT.U32.AND P5, PT, R2, R20, PT ;  /* 0x000000140200720c */ /* 0x000fc60003fa4070 */
[----:B------:R-:W-:-:S04]  /*136f0*/  IMAD.HI.U32 R6, R0, R4, RZ ;  /* 0x0000000400067227 */ /* 0x000fc800078e00ff */
[----:B------:R-:W-:Y:S02]  /*13700*/  IMAD.MOV R11, RZ, RZ, -R11 ;  /* 0x000000ffff0b7224 */ /* 0x000fe400078e0a0b */
[----:B------:R-:W-:Y:S02]  /*13710*/  IMAD.MOV R9, RZ, RZ, -R9 ;  /* 0x000000ffff097224 */ /* 0x000fe400078e0a09 */
[----:B------:R-:W-:Y:S02]  /*13720*/  @!P3 IMAD.IADD R29, R29, 0x1, -R2 ;  /* 0x000000011d1db824 */ /* 0x000fe400078e0a02 */
[----:B------:R-:W-:-:S04]  /*13730*/  IMAD.HI.U32 R8, R0, R3, RZ ;  /* 0x0000000300087227 */ /* 0x000fc800078e00ff */
[----:B------:R-:W-:Y:S02]  /*13740*/  IMAD.MOV R6, RZ, RZ, -R6 ;  /* 0x000000ffff067224 */ /* 0x000fe400078e0a06 */
[C---:B------:R-:W-:Y:S01]  /*13750*/  IMAD R10, R2.reuse, R11, R10 ;  /* 0x0000000b020a7224 */ /* 0x040fe200078e020a */
[----:B------:R0:W-:Y:S01]  /*13760*/  STL [R1+0x234], R29 ;  /* 0x0002341d01007387 */ /* 0x0001e20000100800 */
[C---:B------:R-:W-:Y:S02]  /*13770*/  IMAD R7, R2.reuse, R9, R7 ;  /* 0x0000000902077224 */ /* 0x040fe400078e0207 */
[----:B------:R-:W-:Y:S01]  /*13780*/  IMAD.MOV R8, RZ, RZ, -R8 ;  /* 0x000000ffff087224 */ /* 0x000fe200078e0a08 */
[----:B------:R-:W-:Y:S01]  /*13790*/  STL [R1+0x94], R12 ;  /* 0x0000940c01007387 */ /* 0x000fe20000100800 */
[----:B------:R-:W-:Y:S02]  /*137a0*/  @!P6 IMAD.IADD R21, R21, 0x1, -R2 ;  /* 0x000000011515e824 */ /* 0x000fe400078e0a02 */
[C---:B------:R-:W-:Y:S01]  /*137b0*/  IMAD R4, R2.reuse, R6, R4 ;  /* 0x0000000602047224 */ /* 0x040fe200078e0204 */
[----:B0-----:R-:W2:Y:S01]  /*137c0*/  LDL.LU R29, [R1+0x21c] ;  /* 0x00021c00011d7983 */ /* 0x001ea20000300800 */
[----:B------:R-:W-:-:S03]  /*137d0*/  IMAD R3, R2, R8, R3 ;  /* 0x0000000802037224 */ /* 0x000fc600078e0203 */
[----:B------:R-:W-:Y:S01]  /*137e0*/  STL [R1+0x90], R10 ;  /* 0x0000900a01007387 */ /* 0x000fe20000100800 */
[----:B------:R-:W-:-:S03]  /*137f0*/  @!P5 IMAD.IADD R20, R20, 0x1, -R2 ;  /* 0x000000011414d824 */ /* 0x000fc600078e0a02 */
[----:B------:R-:W-:Y:S04]  /*13800*/  STL [R1+0x8c], R7 ;  /* 0x00008c0701007387 */ /* 0x000fe80000100800 */
[----:B------:R0:W-:Y:S04]  /*13810*/  STL [R1+0x230], R21 ;  /* 0x0002301501007387 */ /* 0x0001e80000100800 */
[----:B------:R-:W-:Y:S04]  /*13820*/  STL [R1+0x88], R4 ;  /* 0x0000880401007387 */ /* 0x000fe80000100800 */
[----:B0-----:R-:W4:Y:S04]  /*13830*/  LDL.LU R21, [R1+0x59b8] ;  /* 0x0059b80001157983 */ /* 0x001f280000300800 */
[----:B------:R-:W4:Y:S04]  /*13840*/  LDL R12, [R1+0x5470] ;  /* 0x00547000010c7983 */ /* 0x000f280000100800 */
[----:B------:R0:W-:Y:S01]  /*13850*/  STL [R1+0x84], R3 ;  /* 0x0000840301007387 */ /* 0x0001e20000100800 */
[----:B---3--:R-:W-:-:S02]  /*13860*/  ISETP.GT.U32.AND P3, PT, R2, R28, PT ;  /* 0x0000001c0200720c */ /* 0x008fc40003f64070 */
[----:B-----5:R-:W-:Y:S02]  /*13870*/  ISETP.GT.U32.AND P6, PT, R2, R14, PT ;  /* 0x0000000e0200720c */ /* 0x020fe40003fc4070 */
[----:B------:R-:W-:Y:S02]  /*13880*/  IABS R9, R15 ;  /* 0x0000000f00097213 */ /* 0x000fe40000000000 */
[----:B------:R-:W3:Y:S01]  /*13890*/  LDL.LU R15, [R1+0x218] ;  /* 0x00021800010f7983 */ /* 0x000ee20000300800 */
[----:B------:R-:W-:-:S03]  /*138a0*/  IABS R7, R16 ;  /* 0x0000001000077213 */ /* 0x000fc60000000000 */
[----:B------:R-:W5:Y:S04]  /*138b0*/  LDL R16, [R1+0x5474] ;  /* 0x0054740001107983 */ /* 0x000f680000100800 */
[----:B------:R1:W-:Y:S01]  /*138c0*/  STL [R1+0x22c], R20 ;  /* 0x00022c1401007387 */ /* 0x0003e20000100800 */
[----:B0-----:R-:W-:-:S03]  /*138d0*/  IABS R3, R24 ;  /* 0x0000001800037213 */ /* 0x001fc60000000000 */
[----:B-1----:R-:W3:Y:S01]  /*138e0*/  LDL R20, [R1+0x5478] ;  /* 0x0054780001147983 */ /* 0x002ee20000100800 */
[----:B------:R-:W-:Y:S01]  /*138f0*/  ISETP.GT.U32.AND P5, PT, R2, R26, PT ;  /* 0x0000001a0200720c */ /* 0x000fe20003fa4070 */
[--C-:B------:R-:W-:Y:S02]  /*13900*/  @!P3 IMAD.IADD R28, R28, 0x1, -R2.reuse ;  /* 0x000000011c1cb824 */ /* 0x100fe400078e0a02 */
[----:B------:R-:W3:Y:S01]  /*13910*/  LDL.LU R24, [R1+0x214] ;  /* 0x0002140001187983 */ /* 0x000ee20000300800 */
[----:B------:R-:W-:Y:S02]  /*13920*/  @!P6 IMAD.IADD R14, R14, 0x1, -R2 ;  /* 0x000000010e0ee824 */ /* 0x000fe400078e0a02 */
[----:B------:R-:W-:Y:S01]  /*13930*/  ISETP.GT.U32.AND P3, PT, R2, R28, PT ;  /* 0x0000001c0200720c */ /* 0x000fe20003f64070 */
[----:B------:R-:W-:Y:S02]  /*13940*/  IMAD.HI.U32 R10, R0, R9, RZ ;  /* 0x00000009000a7227 */ /* 0x000fe400078e00ff */
[----:B------:R-:W-:-:S04]  /*13950*/  ISETP.GT.U32.AND P6, PT, R2, R14, PT ;  /* 0x0000000e0200720c */ /* 0x000fc80003fc4070 */
[----:B------:R-:W-:Y:S02]  /*13960*/  @!P5 IMAD.IADD R26, R26, 0x1, -R2 ;  /* 0x000000011a1ad824 */ /* 0x000fe400078e0a02 */
[----:B------:R-:W-:-:S03]  /*13970*/  IMAD.HI.U32 R8, R0, R7, RZ ;  /* 0x0000000700087227 */ /* 0x000fc600078e00ff */
[----:B------:R-:W-:Y:S01]  /*13980*/  ISETP.GT.U32.AND P5, PT, R2, R26, PT ;  /* 0x0000001a0200720c */ /* 0x000fe20003fa4070 */
[----:B------:R-:W-:-:S04]  /*13990*/  IMAD.HI.U32 R4, R0, R3, RZ ;  /* 0x0000000300047227 */ /* 0x000fc800078e00ff */
[----:B------:R-:W-:Y:S02]  /*139a0*/  IMAD.MOV R10, RZ, RZ, -R10 ;  /* 0x000000ffff0a7224 */ /* 0x000fe400078e0a0a */
[----:B------:R-:W-:Y:S02]  /*139b0*/  IMAD.MOV R8, RZ, RZ, -R8 ;  /* 0x000000ffff087224 */ /* 0x000fe400078e0a08 */
[----:B------:R-:W-:Y:S02]  /*139c0*/  IMAD.MOV R4, RZ, RZ, -R4 ;  /* 0x000000ffff047224 */ /* 0x000fe400078e0a04 */
[----:B------:R-:W-:Y:S02]  /*139d0*/  @!P3 IMAD.IADD R28, R28, 0x1, -R2 ;  /* 0x000000011c1cb824 */ /* 0x000fe400078e0a02 */
[C---:B------:R-:W-:Y:S02]  /*139e0*/  IMAD R9, R2.reuse, R10, R9 ;  /* 0x0000000a02097224 */ /* 0x040fe400078e0209 */
[C---:B------:R-:W-:Y:S01]  /*139f0*/  IMAD R7, R2.reuse, R8, R7 ;  /* 0x0000000802077224 */ /* 0x040fe200078e0207 */
[----:B------:R0:W-:Y:S01]  /*13a00*/  STL [R1+0x228], R28 ;  /* 0x0002281c01007387 */ /* 0x0001e20000100800 */
[----:B------:R-:W-:-:S02]  /*13a10*/  IMAD R3, R2, R4, R3 ;  /* 0x0000000402037224 */ /* 0x000fc400078e0203 */
[--C-:B------:R-:W-:Y:S01]  /*13a20*/  @!P6 IMAD.IADD R14, R14, 0x1, -R2.reuse ;  /* 0x000000010e0ee824 */ /* 0x100fe200078e0a02 */
[----:B------:R-:W-:Y:S01]  /*13a30*/  IABS R6, R13 ;  /* 0x0000000d00067213 */ /* 0x000fe20000000000 */
[----:B------:R-:W-:Y:S01]  /*13a40*/  @!P5 IMAD.IADD R26, R26, 0x1, -R2 ;  /* 0x000000011a1ad824 */ /* 0x000fe200078e0a02 */
[----:B0-----:R-:W3:Y:S04]  /*13a50*/  LDL.LU R28, [R1+0x210] ;  /* 0x00021000011c7983 */ /* 0x001ee80000300800 */
[----:B------:R-:W-:Y:S04]  /*13a60*/  STL [R1+0x80], R9 ;  /* 0x0000800901007387 */ /* 0x000fe80000100800 */
[----:B------:R-:W-:Y:S04]  /*13a70*/  STL [R1+0x7c], R7 ;  /* 0x00007c0701007387 */ /* 0x000fe80000100800 */
[----:B------:R-:W-:Y:S04]  /*13a80*/  STL [R1+0x78], R3 ;  /* 0x0000780301007387 */ /* 0x000fe80000100800 */
[----:B------:R-:W3:Y:S04]  /*13a90*/  LDL.LU R13, [R1+0x20c] ;  /* 0x00020c00010d7983 */ /* 0x000ee80000300800 */
[----:B------:R0:W-:Y:S04]  /*13aa0*/  STL [R1+0x224], R14 ;  /* 0x0002240e01007387 */ /* 0x0001e80000100800 */
[----:B------:R-:W3:Y:S04]  /*13ab0*/  LDL R11, [R1+0x547c] ;  /* 0x00547c00010b7983 */ /* 0x000ee80000100800 */
[----:B0-----:R-:W3:Y:S04]  /*13ac0*/  LDL R14, [R1+0x5480] ;  /* 0x00548000010e7983 */ /* 0x001ee80000100800 */
[----:B------:R0:W-:Y:S04]  /*13ad0*/  STL [R1+0x220], R26 ;  /* 0x0002201a01007387 */ /* 0x0001e80000100800 */
[----:B0-----:R-:W3:Y:S01]  /*13ae0*/  LDL R26, [R1+0x5484] ;  /* 0x00548400011a7983 */ /* 0x001ee20000100800 */
[----:B--2---:R-:W-:Y:S01]  /*13af0*/  ISETP.GT.U32.AND P3, PT, R2, R29, PT ;  /* 0x0000001d0200720c */ /* 0x004fe20003f64070 */
[----:B------:R-:W-:Y:S01]  /*13b00*/  IMAD.HI.U32 R7, R0, R6, RZ ;  /* 0x0000000600077227 */ /* 0x000fe200078e00ff */
[----:B----4-:R-:W-:-:S03]  /*13b10*/  IABS R8, R12 ;  /* 0x0000000c00087213 */ /* 0x010fc60000000000 */
[----:B------:R-:W-:-:S08]  /*13b20*/  IMAD.MOV R7, RZ, RZ, -R7 ;  /* 0x000000ffff077224 */ /* 0x000fd000078e0a07 */
[----:B------:R-:W-:Y:S02]  /*13b30*/  @!P3 IMAD.IADD R29, R29, 0x1, -R2 ;  /* 0x000000011d1db824 */ /* 0x000fe400078e0a02 */
[----:B------:R-:W-:-:S03]  /*13b40*/  IMAD R6, R2, R7, R6 ;  /* 0x0000000702067224 */ /* 0x000fc600078e0206 */
[----:B------:R-:W-:Y:S01]  /*13b50*/  ISETP.GT.U32.AND P3, PT, R2, R29, PT ;  /* 0x0000001d0200720c */ /* 0x000fe20003f64070 */
[----:B------:R-:W-:-:S04]  /*13b60*/  IMAD.HI.U32 R7, R0, R8, RZ ;  /* 0x0000000800077227 */ /* 0x000fc800078e00ff */
[----:B------:R-:W-:-:S04]  /*13b70*/  IMAD.MOV R7, RZ, RZ, -R7 ;  /* 0x000000ffff077224 */ /* 0x000fc800078e0a07 */
[----:B------:R-:W-:-:S04]  /*13b80*/  IMAD R7, R2, R7, R8 ;  /* 0x0000000702077224 */ /* 0x000fc800078e0208 */
[----:B------:R-:W-:Y:S01]  /*13b90*/  @!P3 IMAD.IADD R29, R29, 0x1, -R2 ;  /* 0x000000011d1db824 */ /* 0x000fe200078e0a02 */
[----:B-----5:R-:W-:Y:S02]  /*13ba0*/  IABS R4, R16 ;  /* 0x0000001000047213 */ /* 0x020fe40000000000 */
[----:B------:R-:W2:Y:S01]  /*13bb0*/  LDL R16, [R1+0x5488] ;  /* 0x0054880001107983 */ /* 0x000ea20000100800 */
[C---:B---3--:R-:W-:Y:S02]  /*13bc0*/  ISETP.GT.U32.AND P6, PT, R2.reuse, R15, PT ;  /* 0x0000000f0200720c */ /* 0x048fe40003fc4070 */
[----:B------:R-:W-:Y:S02]  /*13bd0*/  IABS R3, R20 ;  /* 0x0000001400037213 */ /* 0x000fe40000000000 */
[----:B------:R-:W3:Y:S01]  /*13be0*/  LDL R20, [R1+0x548c] ;  /* 0x00548c0001147983 */ /* 0x000ee20000100800 */
[----:B------:R-:W-:-:S03]  /*13bf0*/  ISETP.GT.U32.AND P5, PT, R2, R24, PT ;  /* 0x000000180200720c */ /* 0x000fc60003fa4070 */
[----:B------:R-:W4:Y:S05]  /*13c00*/  LDL.LU R12, [R1+0x208] ;  /* 0x00020800010c7983 */ /* 0x000f2a0000300800 */
[--C-:B------:R-:W-:Y:S01]  /*13c10*/  @!P6 IMAD.IADD R15, R15, 0x1, -R2.reuse ;  /* 0x000000010f0fe824 */ /* 0x100fe200078e0a02 */
[----:B------:R0:W-:Y:S04]  /*13c20*/  STL [R1+0x74], R6 ;  /* 0x0000740601007387 */ /* 0x0001e80000100800 */
[----:B------:R-:W-:Y:S01]  /*13c30*/  ISETP.GT.U32.AND P6, PT, R2, R15, PT ;  /* 0x0000000f0200720c */ /* 0x000fe20003fc4070 */
[----:B------:R-:W-:-:S02]  /*13c40*/  @!P5 IMAD.IADD R24, R24, 0x1, -R2 ;  /* 0x000000011818d824 */ /* 0x000fc400078e0a02 */
[----:B------:R-:W-:-:S03]  /*13c50*/  IMAD.HI.U32 R9, R0, R3, RZ ;  /* 0x0000000300097227 */ /* 0x000fc600078e00ff */
[----:B------:R-:W-:Y:S01]  /*13c60*/  ISETP.GT.U32.AND P5, PT, R2, R24, PT ;  /* 0x000000180200720c */ /* 0x000fe20003fa4070 */
[----:B0-----:R-:W-:-:S04]  /*13c70*/  IMAD.HI.U32 R6, R0, R4, RZ ;  /* 0x0000000400067227 */ /* 0x001fc800078e00ff */
[----:B------:R-:W-:Y:S02]  /*13c80*/  IMAD.MOV R6, RZ, RZ, -R6 ;  /* 0x000000ffff067224 */ /* 0x000fe400078e0a06 */
[----:B------:R-:W-:Y:S02]  /*13c90*/  IMAD.MOV R9, RZ, RZ, -R9 ;  /* 0x000000ffff097224 */ /* 0x000fe400078e0a09 */
[C---:B------:R-:W-:Y:S01]  /*13ca0*/  IMAD R4, R2.reuse, R6, R4 ;  /* 0x0000000602047224 */ /* 0x040fe200078e0204 */
[----:B------:R0:W-:Y:S01]  /*13cb0*/  STL [R1+0x21c], R29 ;  /* 0x00021c1d01007387 */ /* 0x0001e20000100800 */
[----:B------:R-:W-:Y:S02]  /*13cc0*/  IMAD R6, R2, R9, R3 ;  /* 0x0000000902067224 */ /* 0x000fe400078e0203 */
[--C-:B------:R-:W-:Y:S02]  /*13cd0*/  @!P6 IMAD.IADD R15, R15, 0x1, -R2.reuse ;  /* 0x000000010f0fe824 */ /* 0x100fe400078e0a02 */
[----:B------:R-:W-:Y:S01]  /*13ce0*/  @!P5 IMAD.IADD R24, R24, 0x1, -R2 ;  /* 0x000000011818d824 */ /* 0x000fe200078e0a02 */
[----:B0-----:R-:W5:Y:S04]  /*13cf0*/  LDL.LU R29, [R1+0x204] ;  /* 0x00020400011d7983 */ /* 0x001f680000300800 */
[----:B------:R-:W-:Y:S04]  /*13d00*/  STL [R1+0x70], R7 ;  /* 0x0000700701007387 */ /* 0x000fe80000100800 */
[----:B------:R-:W-:Y:S04]  /*13d10*/  STL [R1+0x6c], R4 ;  /* 0x00006c0401007387 */ /* 0x000fe80000100800 */
[----:B------:R0:W-:Y:S01]  /*13d20*/  STL [R1+0x68], R6 ;  /* 0x0000680601007387 */ /* 0x0001e20000100800 */
[----:B------:R-:W-:-:S02]  /*13d30*/  IABS R3, R14 ;  /* 0x0000000e00037213 */ /* 0x000fc40000000000 */
[----:B0-----:R-:W-:Y:S02]  /*13d40*/  IABS R6, R26 ;  /* 0x0000001a00067213 */ /* 0x001fe40000000000 */
[----:B------:R-:W5:Y:S04]  /*13d50*/  LDL.LU R26, [R1+0x200] ;  /* 0x00020000011a7983 */ /* 0x000f680000300800 */
[----:B------:R0:W-:Y:S04]  /*13d60*/  STL [R1+0x218], R15 ;  /* 0x0002180f01007387 */ /* 0x0001e80000100800 */
[----:B------:R1:W-:Y:S04]  /*13d70*/  STL [R1+0x214], R24 ;  /* 0x0002141801007387 */ /* 0x0003e80000100800 */
[----:B------:R-:W5:Y:S01]  /*13d80*/  LDL R14, [R1+0x5494] ;  /* 0x00549400010e7983 */ /* 0x000f620000100800 */
[----:B------:R-:W-:-:S03]  /*13d90*/  ISETP.GT.U32.AND P3, PT, R2, R28, PT ;  /* 0x0000001c0200720c */ /* 0x000fc60003f64070 */
[----:B0-----:R-:W5:Y:S04]  /*13da0*/  LDL R15, [R1+0x5498] ;  /* 0x00549800010f7983 */ /* 0x001f680000100800 */
[----:B-1----:R-:W5:Y:S06]  /*13db0*/  LDL R24, [R1+0x5490] ;  /* 0x0054900001187983 */ /* 0x002f6c0000100800 */
[----:B------:R-:W-:-:S05]  /*13dc0*/  @!P3 IMAD.IADD R28, R28, 0x1, -R2 ;  /* 0x000000011c1cb824 */ /* 0x000fca00078e0a02 */
[C---:B------:R-:W-:Y:S02]  /*13dd0*/  ISETP.GT.U32.AND P3, PT, R2.reuse, R28, PT ;  /* 0x0000001c0200720c */ /* 0x040fe40003f64070 */
[----:B------:R-:W-:Y:S02]  /*13de0*/  IABS R4, R11 ;  /* 0x0000000b00047213 */ /* 0x000fe40000000000 */
[----:B------:R-:W-:Y:S01]  /*13df0*/  ISETP.GT.U32.AND P6, PT, R2, R13, PT ;  /* 0x0000000d0200720c */ /* 0x000fe20003fc4070 */
[----:B------:R-:W-:-:S04]  /*13e00*/  IMAD.HI.U32 R10, R0, R3, RZ ;  /* 0x00000003000a7227 */ /* 0x000fc800078e00ff */
[----:B------:R-:W-:-:S04]  /*13e10*/  IMAD.HI.U32 R9, R0, R4, RZ ;  /* 0x0000000400097227 */ /* 0x000fc800078e00ff */
[----:B------:R-:W-:Y:S02]  /*13e20*/  @!P3 IMAD.IADD R28, R28, 0x1, -R2 ;  /* 0x000000011c1cb824 */ /* 0x000fe400078e0a02 */
[----:B------:R-:W-:-:S04]  /*13e30*/  IMAD.HI.U32 R11, R0, R6, RZ ;  /* 0x00000006000b7227 */ /* 0x000fc800078e00ff */
[----:B------:R-:W-:Y:S02]  /*13e40*/  IMAD.MOV R9, RZ, RZ, -R9 ;  /* 0x000000ffff097224 */ /* 0x000fe400078e0a09 */
[----:B------:R-:W-:Y:S02]  /*13e50*/  IMAD.MOV R10, RZ, RZ, -R10 ;  /* 0x000000ffff0a7224 */ /* 0x000fe400078e0a0a */
[----:B------:R-:W-:Y:S02]  /*13e60*/  IMAD.MOV R11, RZ, RZ, -R11 ;  /* 0x000000ffff0b7224 */ /* 0x000fe400078e0a0b */
[----:B------:R-:W-:Y:S02]  /*13e70*/  @!P6 IMAD.IADD R13, R13, 0x1, -R2 ;  /* 0x000000010d0de824 */ /* 0x000fe400078e0a02 */
[C---:B------:R-:W-:Y:S02]  /*13e80*/  IMAD R9, R2.reuse, R9, R4 ;  /* 0x0000000902097224 */ /* 0x040fe400078e0204 */
[----:B------:R-:W-:-:S02]  /*13e90*/  IMAD R4, R2, R10, R3 ;  /* 0x0000000a02047224 */ /* 0x000fc400078e0203 */
[C---:B------:R-:W-:Y:S01]  /*13ea0*/  IMAD R6, R2.reuse, R11, R6 ;  /* 0x0000000b02067224 */ /* 0x040fe200078e0206 */
[----:B------:R-:W-:-:S13]  /*13eb0*/  ISETP.GT.U32.AND P6, PT, R2, R13, PT ;  /* 0x0000000d0200720c */ /* 0x000fda0003fc4070 */
[----:B------:R-:W-:Y:S01]  /*13ec0*/  @!P6 IMAD.IADD R13, R13, 0x1, -R2 ;  /* 0x000000010d0de824 */ /* 0x000fe200078e0a02 */
[----:B--2---:R-:W-:Y:S02]  /*13ed0*/  IABS R7, R16 ;  /* 0x0000001000077213 */ /* 0x004fe40000000000 */
[----:B------:R-:W2:Y:S01]  /*13ee0*/  LDL R16, [R1+0x549c] ;  /* 0x00549c0001107983 */ /* 0x000ea20000100800 */
[----:B---3--:R-:W-:-:S03]  /*13ef0*/  IABS R8, R20 ;  /* 0x0000001400087213 */ /* 0x008fc60000000000 */
[----:B------:R-:W3:Y:S01]  /*13f00*/  LDL.LU R20, [R1+0x1fc] ;  /* 0x0001fc0001147983 */ /* 0x000ee20000300800 */
[----:B----4-:R-:W-:-:S03]  /*13f10*/  ISETP.GT.U32.AND P5, PT, R2, R12, PT ;  /* 0x0000000c0200720c */ /* 0x010fc60003fa4070 */
[----:B------:R0:W-:Y:S04]  /*13f20*/  STL [R1+0x210], R28 ;  /* 0x0002101c01007387 */ /* 0x0001e80000100800 */
[----:B0-----:R-:W4:Y:S06]  /*13f30*/  LDL.LU R28, [R1+0x59b4] ;  /* 0x0059b400011c7983 */ /* 0x001f2c0000300800 */
[----:B------:R-:W-:Y:S01]  /*13f40*/  @!P5 IMAD.IADD R12, R12, 0x1, -R2 ;  /* 0x000000010c0cd824 */ /* 0x000fe200078e0a02 */
[----:B------:R0:W-:Y:S04]  /*13f50*/  STL [R1+0x64], R9 ;  /* 0x0000640901007387 */ /* 0x0001e80000100800 */
[----:B------:R-:W-:Y:S01]  /*13f60*/  ISETP.GT.U32.AND P5, PT, R2, R12, PT ;  /* 0x0000000c0200720c */ /* 0x000fe20003fa4070 */
[----:B------:R1:W-:Y:S04]  /*13f70*/  STL [R1+0x60], R4 ;  /* 0x0000600401007387 */ /* 0x0003e80000100800 */
[----:B------:R5:W-:Y:S04]  /*13f80*/  STL [R1+0x5c], R6 ;  /* 0x00005c0601007387 */ /* 0x000be80000100800 */
[----:B0-----:R-:W4:Y:S01]  /*13f90*/  LDL R9, [R1+0x54a0] ;  /* 0x0054a00001097983 */ /* 0x001f220000100800 */
[----:B------:R-:W-:-:S04]  /*13fa0*/  IMAD.HI.U32 R3, R0, R7, RZ ;  /* 0x0000000700037227 */ /* 0x000fc800078e00ff */
[----:B-1----:R-:W-:-:S04]  /*13fb0*/  IMAD.HI.U32 R4, R0, R8, RZ ;  /* 0x0000000800047227 */ /* 0x002fc800078e00ff */
[----:B------:R-:W-:Y:S02]  /*13fc0*/  IMAD.MOV R3, RZ, RZ, -R3 ;  /* 0x000000ffff037224 */ /* 0x000fe400078e0a03 */
[----:B------:R-:W-:Y:S02]  /*13fd0*/  IMAD.MOV R4, RZ, RZ, -R4 ;  /* 0x000000ffff047224 */ /* 0x000fe400078e0a04 */
[----:B------:R-:W-:Y:S01]  /*13fe0*/  @!P5 IMAD.IADD R12, R12, 0x1, -R2 ;  /* 0x000000010c0cd824 */ /* 0x000fe200078e0a02 */
[----:B------:R-:W-:Y:S01]  /*13ff0*/  STL [R1+0x20c], R13 ;  /* 0x00020c0d01007387 */ /* 0x000fe20000100800 */
[C---:B------:R-:W-:Y:S02]  /*14000*/  IMAD R7, R2.reuse, R3, R7 ;  /* 0x0000000302077224 */ /* 0x040fe400078e0207 */
[----:B------:R-:W-:Y:S01]  /*14010*/  IMAD R4, R2, R4, R8 ;  /* 0x0000000402047224 */ /* 0x000fe200078e0208 */
[----:B-----5:R-:W-:Y:S02]  /*14020*/  IABS R6, R24 ;  /* 0x0000001800067213 */ /* 0x020fe40000000000 */
[----:B------:R-:W5:Y:S04]  /*14030*/  LDL.LU R24, [R1+0x1f4] ;  /* 0x0001f40001187983 */ /* 0x000f680000300800 */
[----:B------:R0:W-:Y:S04]  /*14040*/  STL [R1+0x208], R12 ;  /* 0x0002080c01007387 */ /* 0x0001e80000100800 */
[----:B0-----:R-:W5:Y:S04]  /*14050*/  LDL.LU R12, [R1+0x1f0] ;  /* 0x0001f000010c7983 */ /* 0x001f680000300800 */
[----:B------:R-:W-:Y:S04]  /*14060*/  STL [R1+0x58], R7 ;  /* 0x0000580701007387 */ /* 0x000fe80000100800 */
[----:B------:R0:W-:Y:S04]  /*14070*/  STL [R1+0x54], R4 ;  /* 0x0000540401007387 */ /* 0x0001e80000100800 */
[----:B------:R-:W5:Y:S01]  /*14080*/  LDL R13, [R1+0x54a4] ;  /* 0x0054a400010d7983 */ /* 0x000f620000100800 */
[----:B0-----:R-:W-:-:S03]  /*14090*/  IABS R4, R14 ;  /* 0x0000000e00047213 */ /* 0x001fc60000000000 */
[----:B------:R-:W5:Y:S01]  /*140a0*/  LDL R14, [R1+0x54a8] ;  /* 0x0054a800010e7983 */ /* 0x000f620000100800 */
[C---:B------:R-:W-:Y:S02]  /*140b0*/  ISETP.GT.U32.AND P3, PT, R2.reuse, R29, PT ;  /* 0x0000001d0200720c */ /* 0x040fe40003f64070 */
[----:B------:R-:W-:-:S11]  /*140c0*/  ISETP.GT.U32.AND P6, PT, R2, R26, PT ;  /* 0x0000001a0200720c */ /* 0x000fd60003fc4070 */
[----:B------:R-:W-:-:S05]  /*140d0*/  @!P3 IMAD.IADD R29, R29, 0x1, -R2 ;  /* 0x000000011d1db824 */ /* 0x000fca00078e0a02 */
[----:B------:R-:W-:Y:S01]  /*140e0*/  ISETP.GT.U32.AND P3, PT, R2, R29, PT ;  /* 0x0000001d0200720c */ /* 0x000fe20003f64070 */
[----:B------:R-:W-:Y:S02]  /*140f0*/  IMAD.MOV.U32 R3, RZ, RZ, R6 ;  /* 0x000000ffff037224 */ /* 0x000fe400078e0006 */
[--C-:B------:R-:W-:Y:S01]  /*14100*/  @!P6 IMAD.IADD R26, R26, 0x1, -R2.reuse ;  /* 0x000000011a1ae824 */ /* 0x100fe200078e0a02 */
[----:B------:R-:W-:Y:S01]  /*14110*/  IABS R6, R15 ;  /* 0x0000000f00067213 */ /* 0x000fe20000000000 */
[----:B------:R-:W-:Y:S01]  /*14120*/  IMAD.HI.U32 R8, R0, R3, RZ ;  /* 0x0000000300087227 */ /* 0x000fe200078e00ff */
[----:B------:R-:W5:Y:S07]  /*14130*/  LDL R15, [R1+0x54ac] ;  /* 0x0054ac00010f7983 */ /* 0x000f6e0000100800 */
[----:B------:R-:W-:Y:S01]  /*14140*/  @!P3 IMAD.IADD R29, R29, 0x1, -R2 ;  /* 0x000000011d1db824 */ /* 0x000fe200078e0a02 */
[----:B------:R-:W-:Y:S01]  /*14150*/  ISETP.GT.U32.AND P6, PT, R2, R26, PT ;  /* 0x0000001a0200720c */ /* 0x000fe20003fc4070 */
[----:B------:R-:W-:-:S04]  /*14160*/  IMAD.MOV R8, RZ, RZ, -R8 ;  /* 0x000000ffff087224 */ /* 0x000fc800078e0a08 */
[----:B------:R-:W-:Y:S02]  /*14170*/  IMAD R8, R2, R8, R3 ;  /* 0x0000000802087224 */ /* 0x000fe400078e0203 */
[----:B------:R-:W-:-:S04]  /*14180*/  IMAD.HI.U32 R3, R0, R4, RZ ;  /* 0x0000000400037227 */ /* 0x000fc800078e00ff */
[----:B------:R-:W-:Y:S02]  /*14190*/  IMAD.MOV R3, RZ, RZ, -R3 ;  /* 0x000000ffff037224 */ /* 0x000fe400078e0a03 */
[----:B------:R-:W-:Y:S02]  /*141a0*/  @!P6 IMAD.IADD R26, R26, 0x1, -R2 ;  /* 0x000000011a1ae824 */ /* 0x000fe400078e0a02 */
[C---:B------:R-:W-:Y:S01]  /*141b0*/  IMAD R3, R2.reuse, R3, R4 ;  /* 0x0000000302037224 */ /* 0x040fe200078e0204 */
[----:B--2---:R-:W-:Y:S02]  /*141c0*/  IABS R7, R16 ;  /* 0x0000001000077213 */ /* 0x004fe40000000000 */
[----:B------:R-:W2:Y:S01]  /*141d0*/  LDL R16, [R1+0x54b4] ;  /* 0x0054b40001107983 */ /* 0x000ea20000100800 */
[----:B---3--:R-:W-:-:S03]  /*141e0*/  ISETP.GT.U32.AND P5, PT, R2, R20, PT ;  /* 0x000000140200720c */ /* 0x008fc60003fa4070 */
[----:B------:R0:W-:Y:S04]  /*141f0*/  STL [R1+0x204], R29 ;  /* 0x0002041d01007387 */ /* 0x0001e80000100800 */
[----:B0-----:R-:W3:Y:S06]  /*14200*/  LDL.LU R29, [R1+0x59b0] ;  /* 0x0059b000011d7983 */ /* 0x001eec0000300800 */
[----:B------:R-:W-:Y:S01]  /*14210*/  @!P5 IMAD.IADD R20, R20, 0x1, -R2 ;  /* 0x000000011414d824 */ /* 0x000fe200078e0a02 */
[----:B----4-:R-:W-:-:S04]  /*14220*/  ISETP.GT.U32.AND P3, PT, R2, R28, PT ;  /* 0x0000001c0200720c */ /* 0x010fc80003f64070 */
[----:B------:R-:W-:Y:S01]  /*14230*/  ISETP.GT.U32.AND P5, PT, R2, R20, PT ;  /* 0x000000140200720c */ /* 0x000fe20003fa4070 */
[----:B------:R0:W-:Y:S08]  /*14240*/  STL [R1+0x50], R8 ;  /* 0x0000500801007387 */ /* 0x0001f00000100800 */
[----:B------:R-:W-:Y:S02]  /*14250*/  @!P3 IMAD.IADD R28, R28, 0x1, -R2 ;  /* 0x000000011c1cb824 */ /* 0x000fe400078e0a02 */
[----:B0-----:R-:W-:Y:S01]  /*14260*/  IMAD.HI.U32 R8, R0, R6, RZ ;  /* 0x0000000600087227 */ /* 0x001fe200078e00ff */
[----:B------:R-:W-:-:S03]  /*14270*/  IABS R10, R9 ;  /* 0x00000009000a7213 */ /* 0x000fc60000000000 */
[----:B------:R-:W-:Y:S01]  /*14280*/  IMAD.HI.U32 R9, R0, R7, RZ ;  /* 0x0000000700097227 */ /* 0x000fe200078e00ff */
[----:B------:R-:W-:-:S03]  /*14290*/  ISETP.GT.U32.AND P3, PT, R2, R28, PT ;  /* 0x0000001c0200720c */ /* 0x000fc60003f64070 */
[----:B------:R-:W-:Y:S02]  /*142a0*/  @!P5 IMAD.IADD R20, R20, 0x1, -R2 ;  /* 0x000000011414d824 */ /* 0x000fe400078e0a02 */
[----:B------:R-:W-:Y:S01]  /*142b0*/  IMAD.MOV R8, RZ, RZ, -R8 ;  /* 0x000000ffff087224 */ /* 0x000fe200078e0a08 */
[----:B------:R0:W-:Y:S01]  /*142c0*/  STL [R1+0x200], R26 ;  /* 0x0002001a01007387 */ /* 0x0001e20000100800 */
[----:B------:R-:W-:Y:S02]  /*142d0*/  IMAD.MOV R9, RZ, RZ, -R9 ;  /* 0x000000ffff097224 */ /* 0x000fe400078e0a09 */
[C---:B------:R-:W-:Y:S02]  /*142e0*/  IMAD R4, R2.reuse, R8, R6 ;  /* 0x0000000802047224 */ /* 0x040fe400078e0206 */
[----:B------:R-:W-:Y:S01]  /*142f0*/  IMAD R6, R2, R9, R7 ;  /* 0x0000000902067224 */ /* 0x000fe200078e0207 */
[----:B0-----:R-:W4:Y:S04]  /*14300*/  LDL.LU R26, [R1+0x1e8] ;  /* 0x0001e800011a7983 */ /* 0x001f280000300800 */
[----:B------:R0:W-:Y:S01]  /*14310*/  STL [R1+0x1fc], R20 ;  /* 0x0001fc1401007387 */ /* 0x0001e20000100800 */
[----:B------:R-:W-:-:S03]  /*14320*/  @!P3 IMAD.IADD R28, R28, 0x1, -R2 ;  /* 0x000000011c1cb824 */ /* 0x000fc600078e0a02 */
[----:B0-----:R-:W4:Y:S04]  /*14330*/  LDL.LU R20, [R1+0x1e4] ;  /* 0x0001e40001147983 */ /* 0x001f280000300800 */
[----:B------:R0:W-:Y:S04]  /*14340*/  STL [R1+0x4c], R3 ;  /* 0x00004c0301007387 */ /* 0x0001e80000100800 */
[----:B------:R-:W-:Y:S01]  /*14350*/  STL [R1+0x48], R4 ;  /* 0x0000480401007387 */ /* 0x000fe20000100800 */
[----:B0-----:R-:W-:-:S03]  /*14360*/  IMAD.MOV.U32 R3, RZ, RZ, R10 ;  /* 0x000000ffff037224 */ /* 0x001fc600078e000a */
[----:B------:R0:W-:Y:S02]  /*14370*/  STL [R1+0x44], R6 ;  /* 0x0000440601007387 */ /* 0x0001e40000100800 */
[----:B0-----:R-:W-:-:S04]  /*14380*/  IMAD.HI.U32 R6, R0, R3, RZ ;  /* 0x0000000300067227 */ /* 0x001fc800078e00ff */
[----:B------:R-:W-:-:S04]  /*14390*/  IMAD.MOV R6, RZ, RZ, -R6 ;  /* 0x000000ffff067224 */ /* 0x000fc800078e0a06 */
[----:B------:R-:W-:Y:S01]  /*143a0*/  IMAD R3, R2, R6, R3 ;  /* 0x0000000602037224 */ /* 0x000fe200078e0203 */
[----:B-----5:R-:W-:Y:S02]  /*143b0*/  IABS R4, R13 ;  /* 0x0000000d00047213 */ /* 0x020fe40000000000 */
[----:B------:R-:W5:Y:S04]  /*143c0*/  LDL R13, [R1+0x54b8] ;  /* 0x0054b800010d7983 */ /* 0x000f680000100800 */
[----:B------:R0:W-:Y:S01]  /*143d0*/  STL [R1+0x1f8], R28 ;  /* 0x0001f81c01007387 */ /* 0x0001e20000100800 */
[----:B------:R-:W-:-:S03]  /*143e0*/  IABS R7, R14 ;  /* 0x0000000e00077213 */ /* 0x000fc60000000000 */
[----:B------:R-:W4:Y:S04]  /*143f0*/  LDL R14, [R1+0x54bc] ;  /* 0x0054bc00010e7983 */ /* 0x000f280000100800 */
[----:B------:R1:W-:Y:S04]  /*14400*/  STL [R1+0x40], R3 ;  /* 0x0000400301007387 */ /* 0x0003e80000100800 */
[----:B0-----:R-:W4:Y:S01]  /*14410*/  LDL R28, [R1+0x54cc] ;  /* 0x0054cc00011c7983 */ /* 0x001f220000100800 */
[C---:B------:R-:W-:Y:S02]  /*14420*/  ISETP.GT.U32.AND P6, PT, R2.reuse, R24, PT ;  /* 0x000000180200720c */ /* 0x040fe40003fc4070 */
[----:B------:R-:W-:-:S11]  /*14430*/  ISETP.GT.U32.AND P5, PT, R2, R12, PT ;  /* 0x0000000c0200720c */ /* 0x000fd60003fa4070 */
[--C-:B------:R-:W-:Y:S01]  /*14440*/  @!P6 IMAD.IADD R24, R24, 0x1, -R2.reuse ;  /* 0x000000011818e824 */ /* 0x100fe200078e0a02 */
[----:B------:R-:W-:Y:S01]  /*14450*/  IABS R8, R15 ;  /* 0x0000000f00087213 */ /* 0x000fe20000000000 */
[----:B------:R-:W-:Y:S01]  /*14460*/  @!P5 IMAD.IADD R12, R12, 0x1, -R2 ;  /* 0x000000010c0cd824 */ /* 0x000fe200078e0a02 */
[----:B------:R-:W4:Y:S02]  /*14470*/  LDL R15, [R1+0x54c0] ;  /* 0x0054c000010f7983 */ /* 0x000f240000100800 */
[C---:B------:R-:W-:Y:S02]  /*14480*/  ISETP.GT.U32.AND P6, PT, R2.reuse, R24, PT ;  /* 0x000000180200720c */ /* 0x040fe40003fc4070 */
[----:B------:R-:W-:Y:S01]  /*14490*/  ISETP.GT.U32.AND P5, PT, R2, R12, PT ;  /* 0x0000000c0200720c */ /* 0x000fe20003fa4070 */
[----:B------:R-:W-:Y:S02]  /*144a0*/  IMAD.MOV.U32 R6, RZ, RZ, R8 ;  /* 0x000000ffff067224 */ /* 0x000fe400078e0008 */
[----:B------:R-:W-:-:S04]  /*144b0*/  IMAD.HI.U32 R8, R0, R4, RZ ;  /* 0x0000000400087227 */ /* 0x000fc800078e00ff */
[----:B-1----:R-:W-:Y:S02]  /*144c0*/  IMAD.MOV.U32 R3, RZ, RZ, R7 ;  /* 0x000000ffff037224 */ /* 0x002fe400078e0007 */
[----:B------:R-:W-:Y:S02]  /*144d0*/  IMAD.MOV R8, RZ, RZ, -R8 ;  /* 0x000000ffff087224 */ /* 0x000fe400078e0a08 */
[----:B------:R-:W-:Y:S02]  /*144e0*/  @!P6 IMAD.IADD R24, R24, 0x1, -R2 ;  /* 0x000000011818e824 */ /* 0x000fe400078e0a02 */
[----:B------:R-:W-:-:S04]  /*144f0*/  IMAD.HI.U32 R10, R0, R6, RZ ;  /* 0x00000006000a7227 */ /* 0x000fc800078e00ff */
[----:B------:R-:W-:Y:S02]  /*14500*/  @!P5 IMAD.IADD R12, R12, 0x1, -R2 ;  /* 0x000000010c0cd824 */ /* 0x000fe400078e0a02 */
[C---:B------:R-:W-:Y:S02]  /*14510*/  IMAD R4, R2.reuse, R8, R4 ;  /* 0x0000000802047224 */ /* 0x040fe400078e0204 */
[----:B------:R-:W-:Y:S01]  /*14520*/  IMAD.MOV R10, RZ, RZ, -R10 ;  /* 0x000000ffff0a7224 */ /* 0x000fe200078e0a0a */
[----:B--2---:R-:W-:Y:S02]  /*14530*/  IABS R9, R16 ;  /* 0x0000001000097213 */ /* 0x004fe40000000000 */
[----:B------:R-:W2:Y:S03]  /*14540*/  LDL.LU R16, [R1+0x1e0] ;  /* 0x0001e00001107983 */ /* 0x000ea60000300800 */
[----:B------:R-:W-:Y:S01]  /*14550*/  IMAD.MOV.U32 R7, RZ, RZ, R9 ;  /* 0x000000ffff077224 */ /* 0x000fe200078e0009 */
[----:B---3--:R-:W-:Y:S01]  /*14560*/  ISETP.GT.U32.AND P3, PT, R2, R29, PT ;  /* 0x0000001d0200720c */ /* 0x008fe20003f64070 */
[C---:B------:R-:W-:Y:S01]  /*14570*/  IMAD.HI.U32 R9, R0.reuse, R3, RZ ;  /* 0x0000000300097227 */ /* 0x040fe200078e00ff */
[----:B------:R0:W-:Y:S03]  /*14580*/  STL [R1+0x1f4], R24 ;  /* 0x0001f41801007387 */ /* 0x0001e60000100800 */
[----:B------:R-:W-:-:S08]  /*14590*/  IMAD.HI.U32 R11, R0, R7, RZ ;  /* 0x00000007000b7227 */ /* 0x000fd000078e00ff */
[----:B------:R-:W-:Y:S01]  /*145a0*/  @!P3 IMAD.IADD R29, R29, 0x1, -R2 ;  /* 0x000000011d1db824 */ /* 0x000fe200078e0a02 */
[----:B0-----:R-:W3:Y:S04]  /*145b0*/  LDL.LU R24, [R1+0x1dc] ;  /* 0x0001dc0001187983 */ /* 0x001ee80000300800 */
[C---:B------:R-:W-:Y:S01]  /*145c0*/  ISETP.GT.U32.AND P3, PT, R2.reuse, R29, PT ;  /* 0x0000001d0200720c */ /* 0x040fe20003f64070 */
[----:B------:R-:W-:Y:S01]  /*145d0*/  IMAD.MOV R9, RZ, RZ, -R9 ;  /* 0x000000ffff097224 */ /* 0x000fe200078e0a09 */
[----:B------:R0:W-:Y:S01]  /*145e0*/  STL [R1+0x1f0], R12 ;  /* 0x0001f00c01007387 */ /* 0x0001e20000100800 */
[----:B------:R-:W-:Y:S02]  /*145f0*/  IMAD.MOV R11, RZ, RZ, -R11 ;  /* 0x000000ffff0b7224 */ /* 0x000fe400078e0a0b */
[----:B------:R-:W-:-:S02]  /*14600*/  IMAD R8, R2, R9, R3 ;  /* 0x0000000902087224 */ /* 0x000fc400078e0203 */
[----:B------:R-:W-:Y:S01]  /*14610*/  IMAD R3, R2, R11, R7 ;  /* 0x0000000b02037224 */ /* 0x000fe200078e0207 */
[----:B0-----:R-:W3:Y:S04]  /*14620*/  LDL.LU R12, [R1+0x1d8] ;  /* 0x0001d800010c7983 */ /* 0x001ee80000300800 */
[----:B------:R0:W-:Y:S01]  /*14630*/  STL [R1+0x3c], R4 ;  /* 0x00003c0401007387 */ /* 0x0001e20000100800 */
[----:B------:R-:W-:-:S03]  /*14640*/  @!P3 IMAD.IADD R29, R29, 0x1, -R2 ;  /* 0x000000011d1db824 */ /* 0x000fc600078e0a02 */
[----:B------:R-:W-:Y:S01]  /*14650*/  STL [R1+0x38], R8 ;  /* 0x0000380801007387 */ /* 0x000fe20000100800 */
[----:B0-----:R-:W-:-:S05]  /*14660*/  IMAD R4, R2, R10, R6 ;  /* 0x0000000a02047224 */ /* 0x001fca00078e0206 */
[----:B------:R-:W-:Y:S04]  /*14670*/  STL [R1+0x34], R4 ;  /* 0x0000340401007387 */ /* 0x000fe80000100800 */
[----:B------:R5:W-:Y:S02]  /*14680*/  STL [R1+0x30], R3 ;  /* 0x0000300301007387 */ /* 0x000be40000100800 */
[----:B-----5:R-:W-:Y:S02]  /*14690*/  IABS R3, R13 ;  /* 0x0000000d00037213 */ /* 0x020fe40000000000 */
[----:B------:R-:W5:Y:S04]  /*146a0*/  LDL R13, [R1+0x54d0] ;  /* 0x0054d000010d7983 */ /* 0x000f680000100800 */
[----:B------:R0:W-:Y:S01]  /*146b0*/  STL [R1+0x1ec], R29 ;  /* 0x0001ec1d01007387 */ /* 0x0001e20000100800 */
[----:B----4-:R-:W-:-:S03]  /*146c0*/  IABS R4, R14 ;  /* 0x0000000e00047213 */ /* 0x010fc60000000000 */
[----:B------:R-:W4:Y:S04]  /*146d0*/  LDL R14, [R1+0x54d4] ;  /* 0x0054d400010e7983 */ /* 0x000f280000100800 */
[----:B0-----:R-:W3:Y:S01]  /*146e0*/  LDL R29, [R1+0x54d8] ;  /* 0x0054d800011d7983 */ /* 0x001ee20000100800 */
[----:B------:R-:W-:-:S03]  /*146f0*/  IABS R7, R28 ;  /* 0x0000001c00077213 */ /* 0x000fc60000000000 */
[----:B------:R-:W3:Y:S01]  /*14700*/  LDL R28, [R1+0x54dc] ;  /* 0x0054dc00011c7983 */ /* 0x000ee20000100800 */
[C---:B------:R-:W-:Y:S02]  /*14710*/  ISETP.GT.U32.AND P6, PT, R2.reuse, R26, PT ;  /* 0x0000001a0200720c */ /* 0x040fe40003fc4070 */
[----:B------:R-:W-:-:S11]  /*14720*/  ISETP.GT.U32.AND P5, PT, R2, R20, PT ;  /* 0x000000140200720c */ /* 0x000fd60003fa4070 */
[----:B------:R-:W-:-:S05]  /*14730*/  @!P6 IMAD.IADD R26, R26, 0x1, -R2 ;  /* 0x000000011a1ae824 */ /* 0x000fca00078e0a02 */
[----:B------:R-:W-:Y:S01]  /*14740*/  ISETP.GT.U32.AND P6, PT, R2, R26, PT ;  /* 0x0000001a0200720c */ /* 0x000fe20003fc4070 */
[--C-:B------:R-:W-:Y:S01]  /*14750*/  @!P5 IMAD.IADD R20, R20, 0x1, -R2.reuse ;  /* 0x000000011414d824 */ /* 0x100fe200078e0a02 */
[----:B------:R-:W-:Y:S02]  /*14760*/  IABS R6, R15 ;  /* 0x0000000f00067213 */ /* 0x000fe40000000000 */
[----:B------:R-:W3:Y:S09]  /*14770*/  LDL.LU R15, [R1+0x1d4] ;  /* 0x0001d400010f7983 */ /* 0x000ef20000300800 */
[----:B------:R-:W-:Y:S01]  /*14780*/  @!P6 IMAD.IADD R26, R26, 0x1, -R2 ;  /* 0x000000011a1ae824 */ /* 0x000fe200078e0a02 */
[----:B------:R-:W-:-:S04]  /*14790*/  ISETP.GT.U32.AND P5, PT, R2, R20, PT ;  /* 0x000000140200720c */ /* 0x000fc80003fa4070 */
[----:B------:R0:W-:Y:S01]  /*147a0*/  STL [R1+0x1e8], R26 ;  /* 0x0001e81a01007387 */ /* 0x0001e20000100800 */
[----:B------:R-:W-:-:S03]  /*147b0*/  IMAD.HI.U32 R8, R0, R3, RZ ;  /* 0x0000000300087227 */ /* 0x000fc600078e00ff */
[----:B0-----:R-:W3:Y:S01]  /*147c0*/  LDL.LU R26, [R1+0x59ac] ;  /* 0x0059ac00011a7983 */ /* 0x001ee20000300800 */
[----:B------:R-:W-:Y:S02]  /*147d0*/  IMAD.MOV R8, RZ, RZ, -R8 ;  /* 0x000000ffff087224 */ /* 0x000fe400078e0a08 */
[----:B------:R-:W-:-:S04]  /*147e0*/  IMAD.HI.U32 R10, R0, R4, RZ ;  /* 0x00000004000a7227 */ /* 0x000fc800078e00ff */
[----:B------:R-:W-:Y:S02]  /*147f0*/  @!P5 IMAD.IADD R20, R20, 0x1, -R2 ;  /* 0x000000011414d824 */ /* 0x000fe400078e0a02 */
[----:B------:R-:W-:-:S04]  /*14800*/  IMAD.HI.U32 R9, R0, R6, RZ ;  /* 0x0000000600097227 */ /* 0x000fc800078e00ff */
[----:B------:R-:W-:Y:S01]  /*14810*/  IMAD.HI.U32 R11, R0, R7, RZ ;  /* 0x00000007000b7227 */ /* 0x000fe200078e00ff */
[----:B------:R0:W-:Y:S03]  /*14820*/  STL [R1+0x1e4], R20 ;  /* 0x0001e41401007387 */ /* 0x0001e60000100800 */
[C---:B------:R-:W-:Y:S02]  /*14830*/  IMAD R8, R2.reuse, R8, R3 ;  /* 0x0000000802087224 */ /* 0x040fe400078e0203 */
[----:B------:R-:W-:Y:S02]  /*14840*/  IMAD.MOV R10, RZ, RZ, -R10 ;  /* 0x000000ffff0a7224 */ /* 0x000fe400078e0a0a */
[----:B------:R-:W-:Y:S02]  /*14850*/  IMAD.MOV R9, RZ, RZ, -R9 ;  /* 0x000000ffff097224 */ /* 0x000fe400078e0a09 */
[----:B------:R-:W-:Y:S01]  /*14860*/  IMAD.MOV R3, RZ, RZ, -R11 ;  /* 0x000000ffff037224 */ /* 0x000fe200078e0a0b */
[----:B0-----:R-:W3:Y:S04]  /*14870*/  LDL.LU R20, [R1+0x1cc] ;  /* 0x0001cc0001147983 */ /* 0x001ee80000300800 */
[----:B------:R0:W-:Y:S02]  /*14880*/  STL [R1+0x2c], R8 ;  /* 0x00002c0801007387 */ /* 0x0001e40000100800 */
[----:B0-----:R-:W-:-:S02]  /*14890*/  IMAD R8, R2, R10, R4 ;  /* 0x0000000a02087224 */ /* 0x001fc400078e0204 */
[C---:B------:R-:W-:Y:S02]  /*148a0*/  IMAD R4, R2.reuse, R9, R6 ;  /* 0x0000000902047224 */ /* 0x040fe400078e0206 */
[C---:B------:R-:W-:Y:S01]  /*148b0*/  IMAD R6, R2.reuse, R3, R7 ;  /* 0x0000000302067224 */ /* 0x040fe200078e0207 */
[----:B------:R-:W-:Y:S04]  /*148c0*/  STL [R1+0x28], R8 ;  /* 0x0000280801007387 */ /* 0x000fe80000100800 */
[----:B------:R4:W-:Y:S04]  /*148d0*/  STL [R1+0x24], R4 ;  /* 0x0000240401007387 */ /* 0x0009e80000100800 */
[----:B------:R3:W-:Y:S01]  /*148e0*/  STL [R1+0x20], R6 ;  /* 0x0000200601007387 */ /* 0x0007e20000100800 */
[----:B--2---:R-:W-:-:S13]  /*148f0*/  ISETP.GT.U32.AND P3, PT, R2, R16, PT ;  /* 0x000000100200720c */ /* 0x004fda0003f64070 */
[----:B------:R-:W-:-:S05]  /*14900*/  @!P3 IMAD.IADD R16, R16, 0x1, -R2 ;  /* 0x000000011010b824 */ /* 0x000fca00078e0a02 */
[----:B------:R-:W-:-:S13]  /*14910*/  ISETP.GT.U32.AND P3, PT, R2, R16, PT ;  /* 0x000000100200720c */ /* 0x000fda0003f64070 */
[----:B------:R-:W-:Y:S01]  /*14920*/  @!P3 IMAD.IADD R16, R16, 0x1, -R2 ;  /* 0x000000011010b824 */ /* 0x000fe200078e0a02 */
[----:B-----5:R-:W-:Y:S02]  /*14930*/  IABS R3, R13 ;  /* 0x0000000d00037213 */ /* 0x020fe40000000000 */
[----:B----4-:R-:W-:Y:S02]  /*14940*/  IABS R4, R14 ;  /* 0x0000000e00047213 */ /* 0x010fe40000000000 */
[----:B------:R-:W2:Y:S04]  /*14950*/  LDL R14, [R1+0x54e8] ;  /* 0x0054e800010e7983 */ /* 0x000ea80000100800 */
[----:B------:R-:W4:Y:S01]  /*14960*/  LDL.LU R13, [R1+0x1c8] ;  /* 0x0001c800010d7983 */ /* 0x000f220000300800 */
[----:B---3--:R-:W-:-:S03]  /*14970*/  IABS R6, R29 ;  /* 0x0000001d00067213 */ /* 0x008fc60000000000 */
[----:B------:R0:W-:Y:S01]  /*14980*/  STL [R1+0x1e0], R16 ;  /* 0x0001e01001007387 */ /* 0x0001e20000100800 */
[----:B------:R-:W-:-:S03]  /*14990*/  IABS R7, R28 ;  /* 0x0000001c00077213 */ /* 0x000fc60000000000 */
[----:B------:R-:W3:Y:S04]  /*149a0*/  LDL R29, [R1+0x54f0] ;  /* 0x0054f000011d7983 */ /* 0x000ee80000100800 */
[----:B------:R-:W5:Y:S01]  /*149b0*/  LDL R28, [R1+0x54f4] ;  /* 0x0054f400011c7983 */ /* 0x000f620000100800 */
[C---:B------:R-:W-:Y:S02]  /*149c0*/  ISETP.GT.U32.AND P6, PT, R2.reuse, R24, PT ;  /* 0x000000180200720c */ /* 0x040fe40003fc4070 */
[----:B------:R-:W-:Y:S01]  /*149d0*/  ISETP.GT.U32.AND P5, PT, R2, R12, PT ;  /* 0x0000000c0200720c */ /* 0x000fe20003fa4070 */
[----:B0-----:R-:W4:Y:S10]  /*149e0*/  LDL R16, [R1+0x54ec] ;  /* 0x0054ec0001107983 */ /* 0x001f340000100800 */
[----:B------:R-:W-:-:S05]  /*149f0*/  @!P6 IMAD.IADD R24, R24, 0x1, -R2 ;  /* 0x000000011818e824 */ /* 0x000fca00078e0a02 */
[----:B------:R-:W-:Y:S01]  /*14a00*/  ISETP.GT.U32.AND P6, PT, R2, R24, PT ;  /* 0x000000180200720c */ /* 0x000fe20003fc4070 */
[----:B------:R-:W-:Y:S01]  /*14a10*/  @!P5 IMAD.IADD R12, R12, 0x1, -R2 ;  /* 0x000000010c0cd824 */ /* 0x000fe200078e0a02 */
[----:B------:R-:W-:-:S11]  /*14a20*/  ISETP.GT.U32.AND P3, PT, R2, R15, PT ;  /* 0x0000000f0200720c */ /* 0x000fd60003f64070 */
[----:B------:R-:W-:Y:S01]  /*14a30*/  @!P6 IMAD.IADD R24, R24, 0x1, -R2 ;  /* 0x000000011818e824 */ /* 0x000fe200078e0a02 */
[----:B------:R-:W-:-:S04]  /*14a40*/  ISETP.GT.U32.AND P5, PT, R2, R12, PT ;  /* 0x0000000c0200720c */ /* 0x000fc80003fa4070 */
[----:B------:R0:W-:Y:S01]  /*14a50*/  STL [R1+0x1dc], R24 ;  /* 0x0001dc1801007387 */ /* 0x0001e20000100800 */
[----:B------:R-:W-:-:S03]  /*14a60*/  ISETP.GT.U32.AND P6, PT, R2, R26, PT ;  /* 0x0000001a0200720c */ /* 0x000fc60003fc4070 */
[----:B0-----:R-:W4:Y:S01]  /*14a70*/  LDL.LU R24, [R1+0x59a8] ;  /* 0x0059a80001187983 */ /* 0x001f220000300800 */
[----:B------:R-:W-:-:S04]  /*14a80*/  IMAD.HI.U32 R8, R0, R3, RZ ;  /* 0x0000000300087227 */ /* 0x000fc800078e00ff */
[----:B------:R-:W-:Y:S02]  /*14a90*/  @!P3 IMAD.IADD R15, R15, 0x1, -R2 ;  /* 0x000000010f0fb824 */ /* 0x000fe400078e0a02 */
[----:B------:R-:W-:-:S04]  /*14aa0*/  IMAD.HI.U32 R10, R0, R4, RZ ;  /* 0x00000004000a7227 */ /* 0x000fc800078e00ff */
[----:B------:R-:W-:Y:S02]  /*14ab0*/  IMAD.MOV R8, RZ, RZ, -R8 ;  /* 0x000000ffff087224 */ /* 0x000fe400078e0a08 */
[--C-:B------:R-:W-:Y:S01]  /*14ac0*/  @!P6 IMAD.IADD R26, R26, 0x1, -R2.reuse ;  /* 0x000000011a1ae824 */ /* 0x100fe200078e0a02 */
[----:B------:R-:W-:Y:S01]  /*14ad0*/  ISETP.GT.U32.AND P3, PT, R2, R15, PT ;  /* 0x0000000f0200720c */ /* 0x000fe20003f64070 */
[----:B------:R-:W-:Y:S02]  /*14ae0*/  @!P5 IMAD.IADD R12, R12, 0x1, -R2 ;  /* 0x000000010c0cd824 */ /* 0x000fe400078e0a02 */
[----:B------:R-:W-:Y:S01]  /*14af0*/  IMAD.MOV R10, RZ, RZ, -R10 ;  /* 0x000000ffff0a7224 */ /* 0x000fe200078e0a0a */
[C---:B------:R-:W-:Y:S01]  /*14b00*/  ISETP.GT.U32.AND P6, PT, R2.reuse, R26, PT ;  /* 0x0000001a0200720c */ /* 0x040fe20003fc4070 */
[----:B------:R-:W-:Y:S02]  /*14b10*/  IMAD R8, R2, R8, R3 ;  /* 0x0000000802087224 */ /* 0x000fe400078e0203 */
[C---:B------:R-:W-:Y:S01]  /*14b20*/  IMAD.HI.U32 R9, R0.reuse, R6, RZ ;  /* 0x0000000600097227 */ /* 0x040fe200078e00ff */
[----:B------:R-:W-:Y:S03]  /*14b30*/  STL [R1+0x1d8], R12 ;  /* 0x0001d80c01007387 */ /* 0x000fe60000100800 */
[----:B------:R-:W-:Y:S01]  /*14b40*/  IMAD.HI.U32 R11, R0, R7, RZ ;  /* 0x00000007000b7227 */ /* 0x000fe200078e00ff */
[----:B------:R0:W-:Y:S03]  /*14b50*/  STL [R1+0x1c], R8 ;  /* 0x00001c0801007387 */ /* 0x0001e60000100800 */
[----:B------:R-:W-:-:S02]  /*14b60*/  IMAD R4, R2, R10, R4 ;  /* 0x0000000a02047224 */ /* 0x000fc400078e0204 */
[----:B------:R-:W-:Y:S02]  /*14b70*/  IMAD.MOV R3, RZ, RZ, -R9 ;  /* 0x000000ffff037224 */ /* 0x000fe400078e0a09 */
[----:B0-----:R-:W-:Y:S01]  /*14b80*/  IMAD.MOV R8, RZ, RZ, -R11 ;  /* 0x000000ffff087224 */ /* 0x001fe200078e0a0b */
[----:B------:R0:W-:Y:S01]  /*14b90*/  STL [R1+0x18], R4 ;  /* 0x0000180401007387 */ /* 0x0001e20000100800 */
[----:B------:R-:W-:Y:S02]  /*14ba0*/  IMAD R6, R2, R3, R6 ;  /* 0x0000000302067224 */ /* 0x000fe400078e0206 */
[--C-:B------:R-:W-:Y:S02]  /*14bb0*/  @!P3 IMAD.IADD R15, R15, 0x1, -R2.reuse ;  /* 0x000000010f0fb824 */ /* 0x100fe400078e0a02 */
[----:B------:R-:W-:Y:S01]  /*14bc0*/  @!P6 IMAD.IADD R26, R26, 0x1, -R2 ;  /* 0x000000011a1ae824 */ /* 0x000fe200078e0a02 */
[----:B------:R-:W-:Y:S01]  /*14bd0*/  STL [R1+0x14], R6 ;  /* 0x0000140601007387 */ /* 0x000fe20000100800 */
[----:B0-----:R-:W-:-:S05]  /*14be0*/  IMAD R4, R2, R8, R7 ;  /* 0x0000000802047224 */ /* 0x001fca00078e0207 */
[----:B------:R-:W-:Y:S04]  /*14bf0*/  STL [R1+0x10], R4 ;  /* 0x0000100401007387 */ /* 0x000fe80000100800 */
[----:B------:R0:W-:Y:S04]  /*14c00*/  STL [R1+0x1d4], R15 ;  /* 0x0001d40f01007387 */ /* 0x0001e80000100800 */
[----:B0-----:R-:W4:Y:S04]  /*14c10*/  LDL.LU R15, [R1+0x1bc] ;  /* 0x0001bc00010f7983 */ /* 0x001f280000300800 */
[----:B------:R-:W4:Y:S01]  /*14c20*/  LDL R12, [R1+0x54fc] ;  /* 0x0054fc00010c7983 */ /* 0x000f220000100800 */
[----:B--2---:R-:W-:-:S03]  /*14c30*/  IABS R3, R14 ;  /* 0x0000000e00037213 */ /* 0x004fc60000000000 */
[----:B------:R-:W2:Y:S01]  /*14c40*/  LDL R14, [R1+0x5508] ;  /* 0x00550800010e7983 */ /* 0x000ea20000100800 */
[----:B---3--:R-:W-:-:S03]  /*14c50*/  IABS R6, R29 ;  /* 0x0000001d00067213 */ /* 0x008fc60000000000 */
[----:B------:R-:W3:Y:S01]  /*14c60*/  LDL R29, [R1+0x54f8] ;  /* 0x0054f800011d7983 */ /* 0x000ee20000100800 */
[----:B-----5:R-:W-:-:S03]  /*14c70*/  IABS R7, R28 ;  /* 0x0000001c00077213 */ /* 0x020fc60000000000 */
[----:B------:R0:W-:Y:S04]  /*14c80*/  STL [R1+0x1d0], R26 ;  /* 0x0001d01a01007387 */ /* 0x0001e80000100800 */
[----:B------:R-:W5:Y:S04]  /*14c90*/  LDL R28, [R1+0x550c] ;  /* 0x00550c00011c7983 */ /* 0x000f680000100800 */
[----:B0-----:R-:W2:Y:S01]  /*14ca0*/  LDL R26, [R1+0x5510] ;  /* 0x00551000011a7983 */ /* 0x001ea20000100800 */
[----:B------:R-:W-:-:S13]  /*14cb0*/  ISETP.GT.U32.AND P5, PT, R2, R20, PT ;  /* 0x000000140200720c */ /* 0x000fda0003fa4070 */
[----:B------:R-:W-:-:S05]  /*14cc0*/  @!P5 IMAD.IADD R20, R20, 0x1, -R2 ;  /* 0x000000011414d824 */ /* 0x000fca00078e0a02 */
[C---:B------:R-:W-:Y:S02]  /*14cd0*/  ISETP.GT.U32.AND P5, PT, R2.reuse, R20, PT ;  /* 0x000000140200720c */ /* 0x040fe40003fa4070 */
[----:B----4-:R-:W-:Y:S02]  /*14ce0*/  ISETP.GT.U32.AND P3, PT, R2, R13, PT ;  /* 0x0000000d0200720c */ /* 0x010fe40003f64070 */
[----:B------:R-:W-:Y:S02]  /*14cf0*/  IABS R4, R16 ;  /* 0x0000001000047213 */ /* 0x000fe40000000000 */
[----:B------:R-:W4:Y:S07]  /*14d00*/  LDL.LU R16, [R1+0x1b8] ;  /* 0x0001b80001107983 */ /* 0x000f2e0000300800 */
[----:B------:R-:W-:Y:S01]  /*14d10*/  @!P5 IMAD.IADD R20, R20, 0x1, -R2 ;  /* 0x000000011414d824 */ /* 0x000fe200078e0a02 */
[----:B------:R-:W-:-:S02]  /*14d20*/  ISETP.GT.U32.AND P5, PT, R2, R21, PT ;  /* 0x000000150200720c */ /* 0x000fc40003fa4070 */
[----:B------:R-:W-:Y:S02]  /*14d30*/  ISETP.GT.U32.AND P6, PT, R2, R24, PT ;  /* 0x000000180200720c */ /* 0x000fe40003fc4070 */
[----:B------:R0:W-:Y:S01]  /*14d40*/  STL [R1+0x1cc], R20 ;  /* 0x0001cc1401007387 */ /* 0x0001e20000100800 */
[----:B------:R-:W-:-:S03]  /*14d50*/  IMAD.HI.U32 R8, R0, R3, RZ ;  /* 0x0000000300087227 */ /* 0x000fc600078e00ff */
[----:B0-----:R-:W4:Y:S01]  /*14d60*/  LDL.LU R20, [R1+0x59a4] ;  /* 0x0059a40001147983 */ /* 0x001f220000300800 */
[----:B------:R-:W-:-:S06]  /*14d70*/  @!P3 IMAD.IADD R13, R13, 0x1, -R2 ;  /* 0x000000010d0db824 */ /* 0x000fcc00078e0a02 */
[----:B------:R-:W-:Y:S02]  /*14d80*/  @!P6 IMAD.IADD R24, R24, 0x1, -R2 ;  /* 0x000000011818e824 */ /* 0x000fe400078e0a02 */
[----:B------:R-:W-:Y:S02]  /*14d90*/  IMAD.MOV R8, RZ, RZ, -R8 ;  /* 0x000000ffff087224 */ /* 0x000fe400078e0a08 */
[----:B------:R-:W-:Y:S01]  /*14da0*/  @!P5 IMAD.IADD R21, R21, 0x1, -R2 ;  /* 0x000000011515d824 */ /* 0x000fe200078e0a02 */
[C---:B------:R-:W-:Y:S01]  /*14db0*/  ISETP.GT.U32.AND P3, PT, R2.reuse, R13, PT ;  /* 0x0000000d0200720c */ /* 0x040fe20003f64070 */
[C---:B------:R-:W-:Y:S01]  /*14dc0*/  IMAD R8, R2.reuse, R8, R3 ;  /* 0x0000000802087224 */ /* 0x040fe200078e0203 */
[----:B------:R-:W-:Y:S01]  /*14dd0*/  ISETP.GT.U32.AND P6, PT, R2, R24, PT ;  /* 0x000000180200720c */ /* 0x000fe20003fc4070 */
[----:B------:R-:W-:Y:S01]  /*14de0*/  IMAD.HI.U32 R9, R0, R4, RZ ;  /* 0x0000000400097227 */ /* 0x000fe200078e00ff */
[----:B------:R-:W-:-:S03]  /*14df0*/  ISETP.GT.U32.AND P5, PT, R2, R21, PT ;  /* 0x000000150200720c */ /* 0x000fc60003fa4070 */
[C---:B------:R-:W-:Y:S01]  /*14e00*/  IMAD.HI.U32 R10, R0.reuse, R6, RZ ;  /* 0x00000006000a7227 */ /* 0x040fe200078e00ff */
[----:B------:R0:W-:Y:S03]  /*14e10*/  STL [R1+0xc], R8 ;  /* 0x00000c0801007387 */ /* 0x0001e60000100800 */
[----:B------:R-:W-:-:S04]  /*14e20*/  IMAD.HI.U32 R11, R0, R7, RZ ;  /* 0x00000007000b7227 */ /* 0x000fc800078e00ff */
[----:B------:R-:W-:Y:S02]  /*14e30*/  IMAD.MOV R3, RZ, RZ, -R9 ;  /* 0x000000ffff037224 */ /* 0x000fe400078e0a09 */
[----:B------:R-:W-:Y:S02]  /*14e40*/  IMAD.MOV R9, RZ, RZ, -R11 ;  /* 0x000000ffff097224 */ /* 0x000fe400078e0a0b */
[----:B0-----:R-:W-:Y:S02]  /*14e50*/  IMAD.MOV R8, RZ, RZ, -R10 ;  /* 0x000000ffff087224 */ /* 0x001fe400078e0a0a */
[C---:B------:R-:W-:Y:S02]  /*14e60*/  IMAD R10, R2.reuse, R3, R4 ;  /* 0x00000003020a7224 */ /* 0x040fe400078e0204 */
[C---:B------:R-:W-:Y:S02]  /*14e70*/  IMAD R4, R2.reuse, R8, R6 ;  /* 0x0000000802047224 */ /* 0x040fe400078e0206 */
[----:B------:R-:W-:-:S02]  /*14e80*/  IMAD R3, R2, R9, R7 ;  /* 0x0000000902037224 */ /* 0x000fc400078e0207 */
[--C-:B------:R-:W-:Y:S01]  /*14e90*/  @!P3 IMAD.IADD R13, R13, 0x1, -R2.reuse ;  /* 0x000000010d0db824 */ /* 0x100fe200078e0a02 */
[----:B------:R-:W-:Y:S01]  /*14ea0*/  STL [R1+0x8], R10 ;  /* 0x0000080a01007387 */ /* 0x000fe20000100800 */
[--C-:B------:R-:W-:Y:S02]  /*14eb0*/  @!P6 IMAD.IADD R24, R24, 0x1, -R2.reuse ;  /* 0x000000011818e824 */ /* 0x100fe400078e0a02 */
[----:B------:R-:W-:Y:S01]  /*14ec0*/  @!P5 IMAD.IADD R21, R21, 0x1, -R2 ;  /* 0x000000011515d824 */ /* 0x000fe200078e0a02 */
[----:B------:R-:W-:Y:S04]  /*14ed0*/  STL [R1+0x4], R4 ;  /* 0x0000040401007387 */ /* 0x000fe80000100800 */
[----:B------:R0:W-:Y:S04]  /*14ee0*/  STL [R1], R3 ;  /* 0x0000000301007387 */ /* 0x0001e80000100800 */
[----:B------:R-:W-:Y:S04]  /*14ef0*/  STL [R1+0x1c8], R13 ;  /* 0x0001c80d01007387 */ /* 0x000fe80000100800 */
[----:B------:R-:W-:Y:S01]  /*14f00*/  STL [R1+0x1c4], R24 ;  /* 0x0001c41801007387 */ /* 0x000fe20000100800 */
[----:B-----5:R-:W-:-:S03]  /*14f10*/  IABS R6, R28 ;  /* 0x0000001c00067213 */ /* 0x020fc60000000000 */
[----:B------:R-:W5:Y:S04]  /*14f20*/  LDL R28, [R1+0x5514] ;  /* 0x00551400011c7983 */ /* 0x000f680000100800 */
[----:B------:R1:W-:Y:S01]  /*14f30*/  STL [R1+0x1c0], R21 ;  /* 0x0001c01501007387 */ /* 0x0003e20000100800 */
[----:B--2---:R-:W-:-:S03]  /*14f40*/  IABS R7, R26 ;  /* 0x0000001a00077213 */ /* 0x004fc60000000000 */
[----:B------:R-:W2:Y:S01]  /*14f50*/  LDL R26, [R1+0x551c] ;  /* 0x00551c00011a7983 */ /* 0x000ea20000100800 */
[C---:B------:R-:W-:Y:S02]  /*14f60*/  ISETP.GT.U32.AND P3, PT, R2.reuse, R15, PT ;  /* 0x0000000f0200720c */ /* 0x040fe40003f64070 */
[----:B---3--:R-:W-:Y:S02]  /*14f70*/  IABS R29, R29 ;  /* 0x0000001d001d7213 */ /* 0x008fe40000000000 */
[----:B0-----:R-:W-:Y:S01]  /*14f80*/  IABS R3, R12 ;  /* 0x0000000c00037213 */ /* 0x001fe20000000000 */
[----:B-1----:R-:W3:Y:S01]  /*14f90*/  LDL R21, [R1+0x5518] ;  /* 0x0055180001157983 */ /* 0x002ee20000100800 */
[----:B----4-:R-:W-:-:S07]  /*14fa0*/  ISETP.GT.U32.AND P6, PT, R2, R16, PT ;  /* 0x000000100200720c */ /* 0x010fce0003fc4070 */
[----:B------:R-:W-:Y:S01]  /*14fb0*/  @!P3 IMAD.IADD R15, R15, 0x1, -R2 ;  /* 0x000000010f0fb824 */ /* 0x000fe200078e0a02 */
[----:B------:R-:W-:Y:S01]  /*14fc0*/  IABS R4, R14 ;  /* 0x0000000e00047213 */ /* 0x000fe20000000000 */
[----:B------:R-:W-:Y:S01]  /*14fd0*/  IMAD.HI.U32 R10, R0, R6, RZ ;  /* 0x00000006000a7227 */ /* 0x000fe200078e00ff */
[----:B------:R-:W4:Y:S02]  /*14fe0*/  LDL R24, [R1+0x5520] ;  /* 0x0055200001187983 */ /* 0x000f240000100800 */
[----:B------:R-:W-:Y:S01]  /*14ff0*/  ISETP.GT.U32.AND P3, PT, R2, R15, PT ;  /* 0x0000000f0200720c */ /* 0x000fe20003f64070 */
[----:B------:R-:W-:Y:S01]  /*15000*/  IMAD.HI.U32 R8, R0, R29, RZ ;  /* 0x0000001d00087227 */ /* 0x000fe200078e00ff */
[----:B------:R-:W-:-:S03]  /*15010*/  ISETP.GT.U32.AND P5, PT, R2, R20, PT ;  /* 0x000000140200720c */ /* 0x000fc60003fa4070 */
[----:B------:R-:W-:Y:S02]  /*15020*/  @!P6 IMAD.IADD R16, R16, 0x1, -R2 ;  /* 0x000000011010e824 */ /* 0x000fe400078e0a02 */
[----:B------:R-:W-:-:S03]  /*15030*/  IMAD.HI.U32 R9, R0, R3, RZ ;  /* 0x0000000300097227 */ /* 0x000fc600078e00ff */
[----:B------:R-:W-:Y:S01]  /*15040*/  ISETP.GT.U32.AND P6, PT, R2, R16, PT ;  /* 0x000000100200720c */ /* 0x000fe20003fc4070 */
[----:B------:R-:W-:-:S04]  /*15050*/  IMAD.HI.U32 R11, R0, R4, RZ ;  /* 0x00000004000b7227 */ /* 0x000fc800078e00ff */
[----:B------:R-:W-:Y:S02]  /*15060*/  @!P5 IMAD.IADD R20, R20, 0x1, -R2 ;  /* 0x000000011414d824 */ /* 0x000fe400078e0a02 */
[----:B------:R-:W-:-:S03]  /*15070*/  IMAD.MOV R8, RZ, RZ, -R8 ;  /* 0x000000ffff087224 */ /* 0x000fc600078e0a08 */
[----:B------:R-:W-:Y:S01]  /*15080*/  ISETP.GT.U32.AND P5, PT, R2, R20, PT ;  /* 0x000000140200720c */ /* 0x000fe20003fa4070 */
[----:B------:R-:W-:-:S04]  /*15090*/  IMAD.HI.U32 R12, R0, R7, RZ ;  /* 0x00000007000c7227 */ /* 0x000fc800078e00ff */
[----:B------:R-:W-:Y:S02]  /*150a0*/  IMAD.MOV R9, RZ, RZ, -R9 ;  /* 0x000000ffff097224 */ /* 0x000fe400078e0a09 */
[----:B------:R-:W-:Y:S02]  /*150b0*/  IMAD.MOV R11, RZ, RZ, -R11 ;  /* 0x000000ffff0b7224 */ /* 0x000fe400078e0a0b */
[C---:B------:R-:W-:Y:S02]  /*150c0*/  IMAD R29, R2.reuse, R8, R29 ;  /* 0x00000008021d7224 */ /* 0x040fe400078e021d */
[----:B------:R-:W-:Y:S02]  /*150d0*/  IMAD.MOV R10, RZ, RZ, -R10 ;  /* 0x000000ffff0a7224 */ /* 0x000fe400078e0a0a */
[----:B------:R-:W-:Y:S02]  /*150e0*/  @!P3 IMAD.IADD R15, R15, 0x1, -R2 ;  /* 0x000000010f0fb824 */ /* 0x000fe400078e0a02 */
[----:B------:R-:W-:-:S02]  /*150f0*/  IMAD R3, R2, R9, R3 ;  /* 0x0000000902037224 */ /* 0x000fc400078e0203 */
[----:B------:R-:W-:Y:S01]  /*15100*/  IMAD.MOV R8, RZ, RZ, -R12 ;  /* 0x000000ffff087224 */ /* 0x000fe200078e0a0c */
[----:B------:R-:W-:Y:S01]  /*15110*/  STL [R1+0x594c], R29 ;  /* 0x00594c1d01007387 */ /* 0x000fe20000100800 */
[C---:B------:R-:W-:Y:S02]  /*15120*/  IMAD R4, R2.reuse, R11, R4 ;  /* 0x0000000b02047224 */ /* 0x040fe400078e0204 */
[C---:B------:R-:W-:Y:S01]  /*15130*/  IMAD R6, R2.reuse, R10, R6 ;  /* 0x0000000a02067224 */ /* 0x040fe200078e0206 */
[----:B------:R-:W-:Y:S01]  /*15140*/  STL [R1+0x1bc], R15 ;  /* 0x0001bc0f01007387 */ /* 0x000fe20000100800 */
[----:B------:R-:W-:Y:S02]  /*15150*/  IMAD R7, R2, R8, R7 ;  /* 0x0000000802077224 */ /* 0x000fe400078e0207 */
[--C-:B------:R-:W-:Y:S01]  /*15160*/  @!P6 IMAD.IADD R16, R16, 0x1, -R2.reuse ;  /* 0x000000011010e824 */ /* 0x100fe200078e0a02 */
[----:B------:R0:W-:Y:S01]  /*15170*/  STL [R1+0x5950], R3 ;  /* 0x0059500301007387 */ /* 0x0001e20000100800 */
[----:B------:R-:W-:-:S03]  /*15180*/  @!P5 IMAD.IADD R20, R20, 0x1, -R2 ;  /* 0x000000011414d824 */ /* 0x000fc600078e0a02 */
[----:B0-----:R-:W4:Y:S04]  /*15190*/  LDL.LU R3, [R1+0x1ac] ;  /* 0x0001ac0001037983 */ /* 0x001f280000300800 */
[----:B------:R-:W-:Y:S04]  /*151a0*/  STL [R1+0x5940], R4 ;  /* 0x0059400401007387 */ /* 0x000fe80000100800 */
[----:B------:R-:W-:Y:S04]  /*151b0*/  STL [R1+0x5938], R6 ;  /* 0x0059380601007387 */ /* 0x000fe80000100800 */
[----:B------:R-:W-:Y:S04]  /*151c0*/  STL [R1+0x5934], R7 ;  /* 0x0059340701007387 */ /* 0x000fe80000100800 */
[----:B------:R-:W-:Y:S01]  /*151d0*/  STL [R1+0x1b8], R16 ;  /* 0x0001b81001007387 */ /* 0x000fe20000100800 */
[----:B--2---:R-:W-:-:S02]  /*151e0*/  IABS R10, R26 ;  /* 0x0000001a000a7213 */ /* 0x004fc40000000000 */
[----:B---3--:R-:W-:Y:S02]  /*151f0*/  IABS R9, R21 ;  /* 0x0000001500097213 */ /* 0x008fe40000000000 */
[----:B------:R-:W2:Y:S04]  /*15200*/  LDL R21, [R1+0x552c] ;  /* 0x00552c0001157983 */ /* 0x000ea80000100800 */
[----:B------:R0:W-:Y:S04]  /*15210*/  STL [R1+0x1b4], R20 ;  /* 0x0001b41401007387 */ /* 0x0001e80000100800 */
[----:B------:R-:W3:Y:S04]  /*15220*/  LDL R26, [R1+0x5534] ;  /* 0x00553400011a7983 */ /* 0x000ee80000100800 */
[----:B0-----:R-:W3:Y:S01]  /*15230*/  LDL R20, [R1+0x5530] ;  /* 0x0055300001147983 */ /* 0x001ee20000100800 */
[----:B------:R-:W-:-:S02]  /*15240*/  ISETP.GT.U32.AND P3, PT, R2, R22, PT ;  /* 0x000000160200720c */ /* 0x000fc40003f64070 */
[----:B------:R-:W-:Y:S02]  /*15250*/  ISETP.GT.U32.AND P5, PT, R2, R17, PT ;  /* 0x000000110200720c */ /* 0x000fe40003fa4070 */
[----:B-----5:R-:W-:Y:S01]  /*15260*/  IABS R8, R28 ;  /* 0x0000001c00087213 */ /* 0x020fe20000000000 */
[----:B------:R-:W-:Y:S01]  /*15270*/  IMAD.HI.U32 R12, R0, R9, RZ ;  /* 0x00000009000c7227 */ /* 0x000fe200078e00ff */
[----:B----4-:R-:W-:Y:S01]  /*15280*/  IABS R14, R24 ;  /* 0x00000018000e7213 */ /* 0x010fe20000000000 */
[----:B------:R-:W4:Y:S06]  /*15290*/  LDL.LU R7, [R1+0x19c] ;  /* 0x00019c0001077983 */ /* 0x000f2c0000300800 */
[----:B------:R-:W-:-:S02]  /*152a0*/  @!P3 IMAD.IADD R22, R22, 0x1, -R2 ;  /* 0x000000011616b824 */ /* 0x000fc400078e0a02 */
[----:B------:R-:W-:-:S03]  /*152b0*/  @!P5 IMAD.IADD R17, R17, 0x1, -R2 ;  /* 0x000000011111d824 */ /* 0x000fc600078e0a02 */
[----:B------:R-:W-:Y:S01]  /*152c0*/  ISETP.GT.U32.AND P3, PT, R2, R22, PT ;  /* 0x000000160200720c */ /* 0x000fe20003f64070 */
[----:B------:R-:W-:Y:S01]  /*152d0*/  IMAD.HI.U32 R11, R0, R8, RZ ;  /* 0x00000008000b7227 */ /* 0x000fe200078e00ff */
[----:B------:R-:W-:-:S03]  /*152e0*/  ISETP.GT.U32.AND P5, PT, R2, R17, PT ;  /* 0x000000110200720c */ /* 0x000fc60003fa4070 */
[----:B------:R-:W-:-:S04]  /*152f0*/  IMAD.HI.U32 R13, R0, R10, RZ ;  /* 0x0000000a000d7227 */ /* 0x000fc800078e00ff */
[----:B------:R-:W-:Y:S02]  /*15300*/  IMAD.MOV R11, RZ, RZ, -R11 ;  /* 0x000000ffff0b7224 */ /* 0x000fe400078e0a0b */
[----:B------:R-:W-:Y:S02]  /*15310*/  IMAD.MOV R12, RZ, RZ, -R12 ;  /* 0x000000ffff0c7224 */ /* 0x000fe400078e0a0c */
[----:B------:R-:W-:Y:S02]  /*15320*/  IMAD.MOV R13, RZ, RZ, -R13 ;  /* 0x000000ffff0d7224 */ /* 0x000fe400078e0a0d */
[----:B------:R-:W-:Y:S02]  /*15330*/  IMAD R8, R2, R11, R8 ;  /* 0x0000000b02087224 */ /* 0x000fe400078e0208 */
[----:B------:R-:W-:Y:S02]  /*15340*/  @!P3 IMAD.IADD R22, R22, 0x1, -R2 ;  /* 0x000000011616b824 */ /* 0x000fe400078e0a02 */
[----:B------:R-:W-:-:S02]  /*15350*/  IMAD R9, R2, R12, R9 ;  /* 0x0000000c02097224 */ /* 0x000fc400078e0209 */
[----:B------:R-:W-:Y:S01]  /*15360*/  IMAD R10, R2, R13, R10 ;  /* 0x0000000d020a7224 */ /* 0x000fe200078e020a */
[----:B------:R-:W-:Y:S01]  /*15370*/  STL [R1+0x593c], R8 ;  /* 0x00593c0801007387 */ /* 0x000fe20000100800 */
[----:B------:R-:W-:Y:S02]  /*15380*/  @!P5 IMAD.IADD R17, R17, 0x1, -R2 ;  /* 0x000000011111d824 */ /* 0x000fe400078e0a02 */
[----:B------:R-:W-:Y:S01]  /*15390*/  IMAD.MOV.U32 R11, RZ, RZ, R14 ;  /* 0x000000ffff0b7224 */ /* 0x000fe200078e000e */
[----:B------:R-:W-:Y:S04]  /*153a0*/  STL [R1+0x1b0], R22 ;  /* 0x0001b01601007387 */ /* 0x000fe80000100800 */
[----:B------:R-:W-:Y:S04]  /*153b0*/  STL [R1+0x5928], R9 ;  /* 0x0059280901007387 */ /* 0x000fe80000100800 */
[----:B------:R-:W-:Y:S04]  /*153c0*/  STL [R1+0x5924], R10 ;  /* 0x0059240a01007387 */ /* 0x000fe80000100800 */
[----:B------:R-:W5:Y:S01]  /*153d0*/  LDL R24, [R1+0x5538] ;  /* 0x0055380001187983 */ /* 0x000f620000100800 */
[----:B--2---:R-:W-:-:S03]  /*153e0*/  IABS R12, R21 ;  /* 0x00000015000c7213 */ /* 0x004fc60000000000 */
[----:B------:R-:W2:Y:S01]  /*153f0*/  LDL R21, [R1+0x553c] ;  /* 0x00553c0001157983 */ /* 0x000ea20000100800 */
[----:B---3--:R-:W-:Y:S02]  /*15400*/  IABS R15, R26 ;  /* 0x0000001a000f7213 */ /* 0x008fe40000000000 */
[----:B------:R-:W-:Y:S02]  /*15410*/  IABS R14, R20 ;  /* 0x00000014000e7213 */ /* 0x000fe40000000000 */
[----:B------:R-:W3:Y:S04]  /*15420*/  LDL R20, [R1+0x5540] ;  /* 0x0055400001147983 */ /* 0x000ee80000100800 */
[----:B------:R0:W-:Y:S04]  /*15430*/  STL [R1+0x1a8], R17 ;  /* 0x0001a81101007387 */ /* 0x0001e80000100800 */
[----:B------:R-:W2:Y:S01]  /*15440*/  LDL R26, [R1+0x5544] ;  /* 0x00554400011a7983 */ /* 0x000ea20000100800 */
[----:B------:R-:W-:-:S02]  /*15450*/  ISETP.GT.U32.AND P6, PT, R2, R3, PT ;  /* 0x000000030200720c */ /* 0x000fc40003fc4070 */
[----:B------:R-:W-:Y:S01]  /*15460*/  ISETP.GT.U32.AND P3, PT, R2, R19, PT ;  /* 0x000000130200720c */ /* 0x000fe20003f64070 */
[----:B------:R-:W3:Y:S01]  /*15470*/  LDL.LU R4, [R1+0x194] ;  /* 0x0001940001047983 */ /* 0x000ee20000300800 */
[----:B------:R-:W-:-:S03]  /*15480*/  IMAD.HI.U32 R13, R0, R11, RZ ;  /* 0x0000000b000d7227 */ /* 0x000fc600078e00ff */
[----:B------:R-:W3:Y:S06]  /*15490*/  LDL.LU R29, [R1+0x190] ;  /* 0x00019000011d7983 */ /* 0x000eec0000300800 */
[----:B------:R-:W-:-:S05]  /*154a0*/  @!P6 IMAD.IADD R3, R3, 0x1, -R2 ;  /* 0x000000010303e824 */ /* 0x000fca00078e0a02 */
[----:B------:R-:W-:Y:S01]  /*154b0*/  ISETP.GT.U32.AND P6, PT, R2, R3, PT ;  /* 0x000000030200720c */ /* 0x000fe20003fc4070 */
[----:B------:R-:W-:-:S12]  /*154c0*/  @!P3 IMAD.IADD R19, R19, 0x1, -R2 ;  /* 0x000000011313b824 */ /* 0x000fd800078e0a02 */
[----:B------:R-:W-:Y:S01]  /*154d0*/  @!P6 IMAD.IADD R3, R3, 0x1, -R2 ;  /* 0x000000010303e824 */ /* 0x000fe200078e0a02 */
[C---:B------:R-:W-:Y:S01]  /*154e0*/  ISETP.GT.U32.AND P6, PT, R2.reuse, R18, PT ;  /* 0x000000120200720c */ /* 0x040fe20003fc4070 */
[----:B------:R-:W-:Y:S01]  /*154f0*/  IMAD.MOV R16, RZ, RZ, -R13 ;  /* 0x000000ffff107224 */ /* 0x000fe200078e0a0d */
[----:B------:R-:W-:Y:S01]  /*15500*/  ISETP.GT.U32.AND P3, PT, R2, R19, PT ;  /* 0x000000130200720c */ /* 0x000fe20003f64070 */
[----:B------:R-:W-:Y:S02]  /*15510*/  IMAD.MOV.U32 R13, RZ, RZ, R14 ;  /* 0x000000ffff0d7224 */ /* 0x000fe400078e000e */
[----:B------:R-:W-:Y:S02]  /*15520*/  IMAD.MOV.U32 R14, RZ, RZ, R15 ;  /* 0x000000ffff0e7224 */ /* 0x000fe400078e000f */
[----:B------:R-:W-:-:S06]  /*15530*/  IMAD.HI.U32 R15, R0, R12, RZ ;  /* 0x0000000c000f7227 */ /* 0x000fcc00078e00ff */
[----:B------:R-:W-:Y:S02]  /*15540*/  @!P6 IMAD.IADD R18, R18, 0x1, -R2 ;  /* 0x000000011212e824 */ /* 0x000fe400078e0a02 */
[----:B------:R-:W-:-:S03]  /*15550*/  IMAD R11, R2, R16, R11 ;  /* 0x00000010020b7224 */ /* 0x000fc600078e020b */
[----:B------:R-:W-:Y:S01]  /*15560*/  ISETP.GT.U32.AND P6, PT, R2, R18, PT ;  /* 0x000000120200720c */ /* 0x000fe20003fc4070 */
[----:B------:R-:W-:-:S04]  /*15570*/  IMAD.HI.U32 R16, R0, R13, RZ ;  /* 0x0000000d00107227 */ /* 0x000fc800078e00ff */
[----:B0-----:R-:W-:-:S04]  /*15580*/  IMAD.HI.U32 R17, R0, R14, RZ ;  /* 0x0000000e00117227 */ /* 0x001fc800078e00ff */
[----:B------:R-:W-:Y:S02]  /*15590*/  IMAD.MOV R15, RZ, RZ, -R15 ;  /* 0x000000ffff0f7224 */ /* 0x000fe400078e0a0f */
[----:B------:R-:W-:Y:S02]  /*155a0*/  IMAD.MOV R16, RZ, RZ, -R16 ;  /* 0x000000ffff107224 */ /* 0x000fe400078e0a10 */
[----:B------:R-:W-:Y:S02]  /*155b0*/  IMAD.MOV R17, RZ, RZ, -R17 ;  /* 0x000000ffff117224 */ /* 0x000fe400078e0a11 */
[C---:B------:R-:W-:Y:S02]  /*155c0*/  IMAD R12, R2.reuse, R15, R12 ;  /* 0x0000000f020c7224 */ /* 0x040fe400078e020c */
[----:B------:R-:W-:Y:S02]  /*155d0*/  @!P3 IMAD.IADD R19, R19, 0x1, -R2 ;  /* 0x000000011313b824 */ /* 0x000fe400078e0a02 */
[C---:B------:R-:W-:Y:S01]  /*155e0*/  IMAD R13, R2.reuse, R16, R13 ;  /* 0x00000010020d7224 */ /* 0x040fe200078e020d */
[----:B------:R-:W-:Y:S01]  /*155f0*/  STL [R1+0x5918], R11 ;  /* 0x0059180b01007387 */ /* 0x000fe20000100800 */
[----:B------:R-:W-:-:S02]  /*15600*/  IMAD R14, R2, R17, R14 ;  /* 0x00000011020e7224 */ /* 0x000fc400078e020e */
[----:B------:R-:W-:Y:S01]  /*15610*/  @!P6 IMAD.IADD R18, R18, 0x1, -R2 ;  /* 0x000000011212e824 */ /* 0x000fe200078e0a02 */
[----:B------:R-:W-:Y:S04]  /*15620*/  STL [R1+0x591c], R12 ;  /* 0x00591c0c01007387 */ /* 0x000fe80000100800 */
[----:B------:R-:W-:Y:S01]  /*15630*/  STL [R1+0x1a4], R19 ;  /* 0x0001a41301007387 */ /* 0x000fe20000100800 */
[----:B-----5:R-:W-:-:S03]  /*15640*/  IABS R15, R24 ;  /* 0x00000018000f7213 */ /* 0x020fc60000000000 */
[----:B------:R-:W-:Y:S04]  /*15650*/  STL [R1+0x590c], R13 ;  /* 0x00590c0d01007387 */ /* 0x000fe80000100800 */
[----:B------:R-:W-:Y:S04]  /*15660*/  STL [R1+0x5904], R14 ;  /* 0x0059040e01007387 */ /* 0x000fe80000100800 */
[----:B------:R2:W-:Y:S04]  /*15670*/  STL [R1+0x1a0], R18 ;  /* 0x0001a01201007387 */ /* 0x0005e80000100800 */
[----:B------:R-:W5:Y:S04]  /*15680*/  LDL R28, [R1+0x5550] ;  /* 0x00555000011c7983 */ /* 0x000f680000100800 */
[----:B------:R-:W5:Y:S01]  /*15690*/  LDL R24, [R1+0x5554] ;  /* 0x0055540001187983 */ /* 0x000f620000100800 */
[----:B--2---:R-:W-:-:S03]  /*156a0*/  IABS R18, R26 ;  /* 0x0000001a00127213 */ /* 0x004fc60000000000 */
[----:B------:R-:W2:Y:S04]  /*156b0*/  LDL R26, [R1+0x554c] ;  /* 0x00554c00011a7983 */ /* 0x000ea80000100800 */
[----:B------:R-:W2:Y:S01]  /*156c0*/  LDL.LU R10, [R1+0x188] ;  /* 0x00018800010a7983 */ /* 0x000ea20000300800 */
[C---:B----4-:R-:W-:Y:S02]  /*156d0*/  ISETP.GT.U32.AND P5, PT, R2.reuse, R7, PT ;  /* 0x000000070200720c */ /* 0x050fe40003fa4070 */
[----:B------:R-:W-:Y:S01]  /*156e0*/  ISETP.GT.U32.AND P3, PT, R2, R23, PT ;  /* 0x000000170200720c */ /* 0x000fe20003f64070 */
[----:B------:R-:W4:Y:S10]  /*156f0*/  LDL.LU R14, [R1+0x184] ;  /* 0x00018400010e7983 */ /* 0x000f340000300800 */
[----:B------:R-:W-:-:S05]  /*15700*/  @!P5 IMAD.IADD R7, R7, 0x1, -R2 ;  /* 0x000000010707d824 */ /* 0x000fca00078e0a02 */
[C---:B------:R-:W-:Y:S02]  /*15710*/  ISETP.GT.U32.AND P5, PT, R2.reuse, R7, PT ;  /* 0x000000070200720c */ /* 0x040fe40003fa4070 */
[----:B---3--:R-:W-:Y:S01]  /*15720*/  ISETP.GT.U32.AND P6, PT, R2, R4, PT ;  /* 0x000000040200720c */ /* 0x008fe20003fc4070 */
[----:B------:R-:W-:-:S05]  /*15730*/  @!P3 IMAD.IADD R23, R23, 0x1, -R2 ;  /* 0x000000011717b824 */ /* 0x000fca00078e0a02 */
[----:B------:R-:W-:-:S05]  /*15740*/  ISETP.GT.U32.AND P3, PT, R2, R23, PT ;  /* 0x000000170200720c */ /* 0x000fca0003f64070 */
[--C-:B------:R-:W-:Y:S01]  /*15750*/  @!P5 IMAD.IADD R7, R7, 0x1, -R2.reuse ;  /* 0x000000010707d824 */ /* 0x100fe200078e0a02 */
[----:B------:R-:W-:Y:S01]  /*15760*/  ISETP.GT.U32.AND P5, PT, R2, R29, PT ;  /* 0x0000001d0200720c */ /* 0x000fe20003fa4070 */
[----:B------:R-:W-:Y:S01]  /*15770*/  @!P6 IMAD.IADD R4, R4, 0x1, -R2 ;  /* 0x000000010404e824 */ /* 0x000fe200078e0a02 */
[----:B------:R-:W-:Y:S02]  /*15780*/  IABS R16, R21 ;  /* 0x0000001500107213 */ /* 0x000fe40000000000 */
[----:B------:R-:W-:Y:S02]  /*15790*/  IABS R17, R20 ;  /* 0x0000001400117213 */ /* 0x000fe40000000000 */
[----:B------:R-:W-:Y:S01]  /*157a0*/  ISETP.GT.U32.AND P6, PT, R2, R4, PT ;  /* 0x000000040200720c */ /* 0x000fe20003fc4070 */
[----:B------:R-:W-:-:S04]  /*157b0*/  IMAD.HI.U32 R20, R0, R15, RZ ;  /* 0x0000000f00147227 */ /* 0x000fc800078e00ff */
[--C-:B------:R-:W-:Y:S02]  /*157c0*/  @!P3 IMAD.IADD R23, R23, 0x1, -R2.reuse ;  /* 0x000000011717b824 */ /* 0x100fe400078e0a02 */
[----:B------:R-:W-:Y:S01]  /*157d0*/  @!P5 IMAD.IADD R29, R29, 0x1, -R2 ;  /* 0x000000011d1dd824 */ /* 0x000fe200078e0a02 */
[----:B------:R-:W-:Y:S01]  /*157e0*/  ISETP.GT.U32.AND P3, PT, R2, R25, PT ;  /* 0x000000190200720c */ /* 0x000fe20003f64070 */
[----:B------:R-:W-:Y:S01]  /*157f0*/  IMAD.HI.U32 R21, R0, R16, RZ ;  /* 0x0000001000157227 */ /* 0x000fe200078e00ff */
[----:B------:R-:W-:Y:S02]  /*15800*/  STL [R1+0x58f4], R5 ;  /* 0x0058f40501007387 */ /* 0x000fe40000100800 */
[----:B------:R-:W-:Y:S01]  /*15810*/  ISETP.GT.U32.AND P5, PT, R2, R29, PT ;  /* 0x0000001d0200720c */ /* 0x000fe20003fa4070 */
[----:B------:R-:W-:Y:S01]  /*15820*/  IMAD.HI.U32 R22, R0, R17, RZ ;  /* 0x0000001100167227 */ /* 0x000fe200078e00ff */
[----:B------:R0:W-:Y:S03]  /*15830*/  STL [R1+0x198], R23 ;  /* 0x0001981701007387 */ /* 0x0001e60000100800 */
[----:B------:R-:W-:-:S02]  /*15840*/  IMAD.MOV R20, RZ, RZ, -R20 ;  /* 0x000000ffff147224 */ /* 0x000fc400078e0a14 */
[----:B------:R-:W-:Y:S02]  /*15850*/  IMAD.MOV R21, RZ, RZ, -R21 ;  /* 0x000000ffff157224 */ /* 0x000fe400078e0a15 */
[----:B------:R-:W-:Y:S01]  /*15860*/  IMAD.MOV R22, RZ, RZ, -R22 ;  /* 0x000000ffff167224 */ /* 0x000fe200078e0a16 */
[----:B0-----:R-:W3:Y:S01]  /*15870*/  LDL R23, [R1+0x555c] ;  /* 0x00555c0001177983 */ /* 0x001ee20000100800 */
[----:B------:R-:W-:Y:S02]  /*15880*/  IMAD R15, R2, R20, R15 ;  /* 0x00000014020f7224 */ /* 0x000fe400078e020f */
[----:B------:R-:W-:Y:S01]  /*15890*/  @!P6 IMAD.IADD R4, R4, 0x1, -R2 ;  /* 0x000000010404e824 */ /* 0x000fe200078e0a02 */
[----:B------:R-:W3:Y:S01]  /*158a0*/  LDL.LU R11, [R1+0x180] ;  /* 0x00018000010b7983 */ /* 0x000ee20000300800 */
[C---:B------:R-:W-:Y:S02]  /*158b0*/  IMAD R16, R2.reuse, R21, R16 ;  /* 0x0000001502107224 */ /* 0x040fe400078e0210 */
[----:B------:R-:W-:Y:S01]  /*158c0*/  IMAD R17, R2, R22, R17 ;  /* 0x0000001602117224 */ /* 0x000fe200078e0211 */
[----:B------:R-:W-:Y:S01]  /*158d0*/  STL [R1+0x5900], R15 ;  /* 0x0059000f01007387 */ /* 0x000fe20000100800 */
[----:B------:R-:W-:-:S03]  /*158e0*/  IMAD.HI.U32 R20, R0, R18, RZ ;  /* 0x0000001200147227 */ /* 0x000fc600078e00ff */
[----:B------:R-:W-:Y:S01]  /*158f0*/  STL [R1+0x5908], R16 ;  /* 0x0059081001007387 */ /* 0x000fe20000100800 */
[----:B------:R-:W-:Y:S01]  /*15900*/  @!P3 IMAD.IADD R25, R25, 0x1, -R2 ;  /* 0x000000011919b824 */ /* 0x000fe200078e0a02 */
[----:B------:R-:W-:Y:S01]  /*15910*/  IABS R19, R5 ;  /* 0x0000000500137213 */ /* 0x000fe20000000000 */
[----:B------:R-:W-:Y:S01]  /*15920*/  IMAD.MOV R20, RZ, RZ, -R20 ;  /* 0x000000ffff147224 */ /* 0x000fe200078e0a14 */
[----:B------:R-:W-:Y:S01]  /*15930*/  STL [R1+0x58f8], R17 ;  /* 0x0058f81101007387 */ /* 0x000fe20000100800 */
[----:B------:R-:W-:Y:S01]  /*15940*/  @!P5 IMAD.IADD R29, R29, 0x1, -R2 ;  /* 0x000000011d1dd824 */ /* 0x000fe200078e0a02 */
[C---:B------:R-:W-:Y:S01]  /*15950*/  ISETP.GT.U32.AND P3, PT, R2.reuse, R25, PT ;  /* 0x000000190200720c */ /* 0x040fe20003f64070 */
[----:B------:R-:W-:Y:S02]  /*15960*/  IMAD R18, R2, R20, R18 ;  /* 0x0000001402127224 */ /* 0x000fe400078e0212 */
[----:B------:R-:W-:-:S04]  /*15970*/  IMAD.HI.U32 R21, R0, R19, RZ ;  /* 0x0000001300157227 */ /* 0x000fc800078e00ff */
[----:B------:R-:W-:-:S04]  /*15980*/  IMAD.MOV R21, RZ, RZ, -R21 ;  /* 0x000000ffff157224 */ /* 0x000fc800078e0a15 */
[C---:B------:R-:W-:Y:S02]  /*15990*/  IMAD R19, R2.reuse, R21, R19 ;  /* 0x0000001502137224 */ /* 0x040fe400078e0213 */
[----:B------:R-:W-:Y:S01]  /*159a0*/  @!P3 IMAD.IADD R25, R25, 0x1, -R2 ;  /* 0x000000011919b824 */ /* 0x000fe200078e0a02 */
[----:B--2---:R-:W-:Y:S02]  /*159b0*/  ISETP.GT.U32.AND P6, PT, R2, R10, PT ;  /* 0x0000000a0200720c */ /* 0x004fe40003fc4070 */
[----:B------:R-:W-:Y:S02]  /*159c0*/  IABS R22, R26 ;  /* 0x0000001a00167213 */ /* 0x000fe40000000000 */
[----:B------:R-:W2:Y:S04]  /*159d0*/  LDL R26, [R1+0x5560] ;  /* 0x00556000011a7983 */ /* 0x000ea80000100800 */
[----:B------:R-:W-:Y:S01]  /*159e0*/  STL [R1+0x194], R4 ;  /* 0x0001940401007387 */ /* 0x000fe20000100800 */
[----:B------:R-:W-:-:S03]  /*159f0*/  IMAD.MOV.U32 R20, RZ, RZ, R22 ;  /* 0x000000ffff147224 */ /* 0x000fc600078e0016 */
[----:B------:R-:W2:Y:S01]  /*15a00*/  LDL.LU R6, [R1+0x17c] ;  /* 0x00017c0001067983 */ /* 0x000ea20000300800 */
[----:B------:R-:W-:-:S03]  /*15a10*/  @!P6 IMAD.IADD R10, R10, 0x1, -R2 ;  /* 0x000000010a0ae824 */ /* 0x000fc600078e0a02 */
[----:B------:R0:W-:Y:S01]  /*15a20*/  STL [R1+0x190], R29 ;  /* 0x0001901d01007387 */ /* 0x0001e20000100800 */
[----:B-----5:R-:W-:Y:S01]  /*15a30*/  IABS R22, R24 ;  /* 0x0000001800167213 */ /* 0x020fe20000000000 */
[----:B------:R-:W-:Y:S01]  /*15a40*/  IMAD.HI.U32 R24, R0, R20, RZ ;  /* 0x0000001400187227 */ /* 0x000fe200078e00ff */
[C---:B------:R-:W-:Y:S01]  /*15a50*/  ISETP.GT.U32.AND P6, PT, R2.reuse, R10, PT ;  /* 0x0000000a0200720c */ /* 0x040fe20003fc4070 */
[----:B0-----:R-:W5:Y:S02]  /*15a60*/  LDL.LU R29, [R1+0x178] ;  /* 0x00017800011d7983 */ /* 0x001f640000300800 */
[----:B------:R-:W-:Y:S02]  /*15a70*/  IMAD.MOV R24, RZ, RZ, -R24 ;  /* 0x000000ffff187224 */ /* 0x000fe400078e0a18 */
[----:B------:R-:W-:Y:S02]  /*15a80*/  STL [R1+0x58fc], R18 ;  /* 0x0058fc1201007387 */ /* 0x000fe40000100800 */
[----:B------:R-:W-:-:S02]  /*15a90*/  IMAD R20, R2, R24, R20 ;  /* 0x0000001802147224 */ /* 0x000fc400078e0214 */
[----:B------:R-:W-:Y:S04]  /*15aa0*/  STL [R1+0x5910], R19 ;  /* 0x0059101301007387 */ /* 0x000fe80000100800 */
[----:B------:R-:W5:Y:S04]  /*15ab0*/  LDL R13, [R1+0x5564] ;  /* 0x00556400010d7983 */ /* 0x000f680000100800 */
[----:B------:R-:W5:Y:S04]  /*15ac0*/  LDL R12, [R1+0x556c] ;  /* 0x00556c00010c7983 */ /* 0x000f680000100800 */
[----:B------:R-:W5:Y:S01]  /*15ad0*/  LDL R9, [R1+0x5570] ;  /* 0x0055700001097983 */ /* 0x000f620000100800 */
[----:B------:R-:W-:-:S03]  /*15ae0*/  @!P6 IMAD.IADD R10, R10, 0x1, -R2 ;  /* 0x000000010a0ae824 */ /* 0x000fc600078e0a02 */
[----:B------:R-:W-:Y:S04]  /*15af0*/  STL [R1+0x18c], R25 ;  /* 0x00018c1901007387 */ /* 0x000fe80000100800 */
[----:B------:R-:W-:Y:S04]  /*15b00*/  STL [R1+0x5914], R20 ;  /* 0x0059141401007387 */ /* 0x000fe80000100800 */
[----:B------:R-:W5:Y:S04]  /*15b10*/  LDL.LU R4, [R1+0x174] ;  /* 0x0001740001047983 */ /* 0x000f680000300800 */
[----:B------:R-:W5:Y:S04]  /*15b20*/  LDL.LU R8, [R1+0x16c] ;  /* 0x00016c0001087983 */ /* 0x000f680000300800 */
[----:B------:R0:W-:Y:S04]  /*15b30*/  STL [R1+0x188], R10 ;  /* 0x0001880a01007387 */ /* 0x0001e80000100800 */
[----:B0-----:R-:W5:Y:S01]  /*15b40*/  LDL R10, [R1+0x5574] ;  /* 0x00557400010a7983 */ /* 0x001f620000100800 */
[----:B----4-:R-:W-:-:S02]  /*15b50*/  ISETP.GT.U32.AND P5, PT, R2, R14, PT ;  /* 0x0000000e0200720c */ /* 0x010fc40003fa4070 */
[----:B---3--:R-:W-:-:S11]  /*15b60*/  ISETP.GT.U32.AND P3, PT, R2, R11, PT ;  /* 0x0000000b0200720c */ /* 0x008fd60003f64070 */
[----:B------:R-:W-:-:S05]  /*15b70*/  @!P5 IMAD.IADD R14, R14, 0x1, -R2 ;  /* 0x000000010e0ed824 */ /* 0x000fca00078e0a02 */
[----:B------:R-:W-:Y:S01]  /*15b80*/  ISETP.GT.U32.AND P5, PT, R2, R14, PT ;  /* 0x0000000e0200720c */ /* 0x000fe20003fa4070 */
[----:B------:R-:W-:Y:S01]  /*15b90*/  @!P3 IMAD.IADD R11, R11, 0x1, -R2 ;  /* 0x000000010b0bb824 */ /* 0x000fe200078e0a02 */
[----:B------:R-:W-:-:S04]  /*15ba0*/  IABS R21, R28 ;  /* 0x0000001c00157213 */ /* 0x000fc80000000000 */
[----:B------:R-:W-:Y:S01]  /*15bb0*/  ISETP.GT.U32.AND P3, PT, R2, R11, PT ;  /* 0x0000000b0200720c */ /* 0x000fe20003f64070 */
[----:B------:R-:W-:-:S06]  /*15bc0*/  IMAD.HI.U32 R24, R0, R21, RZ ;  /* 0x0000001500187227 */ /* 0x000fcc00078e00ff */
[----:B------:R-:W-:Y:S01]  /*15bd0*/  @!P5 IMAD.IADD R14, R14, 0x1, -R2 ;  /* 0x000000010e0ed824 */ /* 0x000fe200078e0a02 */
[----:B------:R-:W-:Y:S01]  /*15be0*/  IABS R23, R23 ;  /* 0x0000001700177213 */ /* 0x000fe20000000000 */
[----:B------:R-:W-:Y:S02]  /*15bf0*/  IMAD.MOV R24, RZ, RZ, -R24 ;  /* 0x000000ffff187224 */ /* 0x000fe400078e0a18 */
[----:B------:R-:W-:-:S04]  /*15c00*/  IMAD.HI.U32 R25, R0, R22, RZ ;  /* 0x0000001600197227 */ /* 0x000fc800078e00ff */
[C---:B------:R-:W-:Y:S02]  /*15c10*/  IMAD R21, R2.reuse, R24, R21 ;  /* 0x0000001802157224 */ /* 0x040fe400078e0215 */
[----:B------:R-:W-:Y:S02]  /*15c20*/  IMAD.MOV R25, RZ, RZ, -R25 ;  /* 0x000000ffff197224 */ /* 0x000fe400078e0a19 */
[----:B------:R-:W-:Y:S02]  /*15c30*/  @!P3 IMAD.IADD R11, R11, 0x1, -R2 ;  /* 0x000000010b0bb824 */ /* 0x000fe400078e0a02 */
[C---:B------:R-:W-:Y:S01]  /*15c40*/  IMAD R22, R2.reuse, R25, R22 ;  /* 0x0000001902167224 */ /* 0x040fe200078e0216 */
[----:B------:R-:W-:Y:S04]  /*15c50*/  STL [R1+0x184], R14 ;  /* 0x0001840e01007387 */ /* 0x000fe80000100800 */
[----:B------:R0:W-:Y:S04]  /*15c60*/  STL [R1+0x5920], R21 ;  /* 0x0059201501007387 */ /* 0x0001e80000100800 */
[----:B0-----:R-:W3:Y:S04]  /*15c70*/  LDL.LU R21, [R1+0x170] ;  /* 0x0001700001157983 */ /* 0x001ee80000300800 */
[----:B------:R-:W-:Y:S01]  /*15c80*/  STL [R1+0x592c], R22 ;  /* 0x00592c1601007387 */ /* 0x000fe20000100800 */
[----:B--2---:R-:W-:-:S02]  /*15c90*/  ISETP.GT.U32.AND P6, PT, R2, R6, PT ;  /* 0x000000060200720c */ /* 0x004fc40003fc4070 */
[----:B------:R-:W-:Y:S02]  /*15ca0*/  IABS R28, R26 ;  /* 0x0000001a001c7213 */ /* 0x000fe40000000000 */
[----:B-----5:R-:W-:-:S09]  /*15cb0*/  ISETP.GT.U32.AND P5, PT, R2, R29, PT ;  /* 0x0000001d0200720c */ /* 0x020fd20003fa4070 */
[----:B------:R-:W-:Y:S02]  /*15cc0*/  @!P6 IMAD.IADD R6, R6, 0x1, -R2 ;  /* 0x000000010606e824 */ /* 0x000fe400078e0a02 */
[----:B------:R-:W-:-:S03]  /*15cd0*/  IMAD.HI.U32 R26, R0, R23, RZ ;  /* 0x00000017001a7227 */ /* 0x000fc600078e00ff */
[----:B------:R-:W-:Y:S01]  /*15ce0*/  ISETP.GT.U32.AND P6, PT, R2, R6, PT ;  /* 0x000000060200720c */ /* 0x000fe20003fc4070 */
[----:B------:R-:W-:Y:S02]  /*15cf0*/  IMAD.MOV.U32 R24, RZ, RZ, R28 ;  /* 0x000000ffff187224 */ /* 0x000fe400078e001c */
[----:B------:R-:W-:Y:S02]  /*15d00*/  IMAD.MOV R26, RZ, RZ, -R26 ;  /* 0x000000ffff1a7224 */ /* 0x000fe400078e0a1a */
[----:B------:R-:W-:Y:S02]  /*15d10*/  @!P5 IMAD.IADD R29, R29, 0x1, -R2 ;  /* 0x000000011d1dd824 */ /* 0x000fe400078e0a02 */
[----:B------:R-:W-:Y:S01]  /*15d20*/  IMAD.HI.U32 R28, R0, R24, RZ ;  /* 0x00000018001c7227 */ /* 0x000fe200078e00ff */
[----:B------:R-:W-:Y:S02]  /*15d30*/  IABS R25, R13 ;  /* 0x0000000d00197213 */ /* 0x000fe40000000000 */
[C---:B------:R-:W-:Y:S01]  /*15d40*/  ISETP.GT.U32.AND P5, PT, R2.reuse, R29, PT ;  /* 0x0000001d0200720c */ /* 0x040fe20003fa4070 */
[----:B------:R-:W-:Y:S01]  /*15d50*/  IMAD R23, R2, R26, R23 ;  /* 0x0000001a02177224 */ /* 0x000fe200078e0217 */
[----:B------:R-:W-:Y:S01]  /*15d60*/  IABS R9, R9 ;  /* 0x0000000900097213 */ /* 0x000fe20000000000 */
[----:B------:R-:W-:Y:S01]  /*15d70*/  IMAD.MOV R28, RZ, RZ, -R28 ;  /* 0x000000ffff1c7224 */ /* 0x000fe200078e0a1c */
[----:B------:R-:W-:-:S02]  /*15d80*/  IABS R26, R12 ;  /* 0x0000000c001a7213 */ /* 0x000fc40000000000 */
[C---:B------:R-:W-:Y:S01]  /*15d90*/  ISETP.GT.U32.AND P3, PT, R2.reuse, R4, PT ;  /* 0x000000040200720c */ /* 0x040fe20003f64070 */
[----:B------:R-:W-:Y:S02]  /*15da0*/  IMAD R24, R2, R28, R24 ;  /* 0x0000001c02187224 */ /* 0x000fe400078e0218 */
[----:B------:R-:W-:Y:S01]  /*15db0*/  IMAD.MOV.U32 R28, RZ, RZ, R9 ;  /* 0x000000ffff1c7224 */ /* 0x000fe200078e0009 */
[----:B------:R-:W-:Y:S01]  /*15dc0*/  STL [R1+0x5930], R23 ;  /* 0x0059301701007387 */ /* 0x000fe20000100800 */
[----:B------:R-:W-:-:S03]  /*15dd0*/  IMAD.HI.U32 R9, R0, R26, RZ ;  /* 0x0000001a00097227 */ /* 0x000fc600078e00ff */
[----:B------:R-:W2:Y:S01]  /*15de0*/  LDL.LU R16, [R1+0x168] ;  /* 0x0001680001107983 */ /* 0x000ea20000300800 */
[----:B------:R-:W-:Y:S02]  /*15df0*/  @!P6 IMAD.IADD R6, R6, 0x1, -R2 ;  /* 0x000000010606e824 */ /* 0x000fe400078e0a02 */
[----:B------:R-:W-:Y:S01]  /*15e00*/  IMAD.MOV R9, RZ, RZ, -R9 ;  /* 0x000000ffff097224 */ /* 0x000fe200078e0a09 */
[----:B------:R-:W-:Y:S01]  /*15e10*/  STL [R1+0x5944], R24 ;  /* 0x0059441801007387 */ /* 0x000fe20000100800 */
[----:B------:R-:W-:Y:S01]  /*15e20*/  IABS R5, R10 ;  /* 0x0000000a00057213 */ /* 0x000fe20000000000 */
[----:B------:R-:W-:Y:S02]  /*15e30*/  IMAD.HI.U32 R10, R0, R25, RZ ;  /* 0x00000019000a7227 */ /* 0x000fe400078e00ff */
[----:B------:R-:W-:Y:S02]  /*15e40*/  STL [R1+0x180], R11 ;  /* 0x0001800b01007387 */ /* 0x000fe40000100800 */
[----:B------:R-:W-:-:S02]  /*15e50*/  IMAD.MOV R10, RZ, RZ, -R10 ;  /* 0x000000ffff0a7224 */ /* 0x000fc400078e0a0a */
[--C-:B------:R-:W-:Y:S01]  /*15e60*/  @!P3 IMAD.IADD R4, R4, 0x1, -R2.reuse ;  /* 0x000000010404b824 */ /* 0x100fe200078e0a02 */
[----:B------:R0:W-:Y:S01]  /*15e70*/  STL [R1+0x59a0], R6 ;  /* 0x0059a00601007387 */ /* 0x0001e20000100800 */
[----:B------:R-:W-:Y:S02]  /*15e80*/  @!P5 IMAD.IADD R29, R29, 0x1, -R2 ;  /* 0x000000011d1dd824 */ /* 0x000fe400078e0a02 */
[C---:B------:R-:W-:Y:S01]  /*15e90*/  IMAD R25, R2.reuse, R10, R25 ;  /* 0x0000000a02197224 */ /* 0x040fe200078e0219 */
[C---:B------:R-:W-:Y:S01]  /*15ea0*/  ISETP.GT.U32.AND P3, PT, R2.reuse, R4, PT ;  /* 0x000000040200720c */ /* 0x040fe20003f64070 */
[----:B------:R-:W-:Y:S01]  /*15eb0*/  IMAD R26, R2, R9, R26 ;  /* 0x00000009021a7224 */ /* 0x000fe200078e021a */
[----:B------:R-:W-:Y:S01]  /*15ec0*/  STL [R1+0x178], R29 ;  /* 0x0001781d01007387 */ /* 0x000fe20000100800 */
[----:B0-----:R-:W-:-:S03]  /*15ed0*/  IMAD.HI.U32 R6, R0, R28, RZ ;  /* 0x0000001c00067227 */ /* 0x001fc600078e00ff */
[----:B------:R-:W4:Y:S01]  /*15ee0*/  LDL.LU R24, [R1+0x160] ;  /* 0x0001600001187983 */ /* 0x000f220000300800 */
[----:B------:R-:W-:-:S03]  /*15ef0*/  IMAD.MOV R12, RZ, RZ, -R6 ;  /* 0x000000ffff0c7224 */ /* 0x000fc600078e0a06 */
[----:B------:R-:W-:Y:S01]  /*15f00*/  STL [R1+0x5948], R25 ;  /* 0x0059481901007387 */ /* 0x000fe20000100800 */
[----:B------:R-:W-:-:S03]  /*15f10*/  IMAD.HI.U32 R13, R0, R5, RZ ;  /* 0x00000005000d7227 */ /* 0x000fc600078e00ff */
[----:B------:R-:W5:Y:S01]  /*15f20*/  LDL R9, [R1+0x4e1c] ;  /* 0x004e1c0001097983 */ /* 0x000f620000100800 */
[----:B------:R-:W-:-:S03]  /*15f30*/  IMAD.MOV.U32 R6, RZ, RZ, R27 ;  /* 0x000000ffff067224 */ /* 0x000fc600078e001b */
[----:B------:R-:W2:Y:S01]  /*15f40*/  LDL R11, [R1+0x4cf8] ;  /* 0x004cf800010b7983 */ /* 0x000ea20000100800 */
[----:B------:R-:W-:-:S03]  /*15f50*/  IMAD R27, R2, R12, R28 ;  /* 0x0000000c021b7224 */ /* 0x000fc600078e021c */
[----:B------:R-:W-:Y:S01]  /*15f60*/  STL [R1+0x5954], R26 ;  /* 0x0059541a01007387 */ /* 0x000fe20000100800 */
[----:B------:R-:W-:-:S03]  /*15f70*/  @!P2 IMAD.MOV R6, RZ, RZ, -R6 ;  /* 0x000000ffff06a224 */ /* 0x000fc600078e0a06 */
[----:B------:R0:W-:Y:S01]  /*15f80*/  STL [R1+0x5958], R0 ;  /* 0x0059580001007387 */ /* 0x0001e20000100800 */
[----:B------:R-:W-:-:S03]  /*15f90*/  @!P3 IMAD.IADD R4, R4, 0x1, -R2 ;  /* 0x000000010404b824 */ /* 0x000fc600078e0a02 */
[----:B------:R-:W2:Y:S01]  /*15fa0*/  LDL.LU R10, [R1+0x15c] ;  /* 0x00015c00010a7983 */ /* 0x000ea20000300800 */
[----:B0-----:R-:W-:-:S03]  /*15fb0*/  IMAD.MOV R0, RZ, RZ, -R13 ;  /* 0x000000ffff007224 */ /* 0x001fc600078e0a0d */
[----:B------:R-:W-:Y:S01]  /*15fc0*/  STL [R1+0x595c], R27 ;  /* 0x00595c1b01007387 */ /* 0x000fe20000100800 */
[----:B------:R-:W-:-:S03]  /*15fd0*/  IMAD R28, R2, R0, R5 ;  /* 0x00000000021c7224 */ /* 0x000fc600078e0205 */
[----:B------:R-:W2:Y:S04]  /*15fe0*/  LDL R29, [R1+0x4cfc] ;  /* 0x004cfc00011d7983 */ /* 0x000ea80000100800 */
[----:B------:R-:W-:Y:S04]  /*15ff0*/  STL [R1+0x798], R6 ;  /* 0x0007980601007387 */ /* 0x000fe80000100800 */
[----:B------:R-:W2:Y:S04]  /*16000*/  LDL R17, [R1+0x4d00] ;  /* 0x004d000001117983 */ /* 0x000ea80000100800 */
[----:B------:R-:W2:Y:S04]  /*16010*/  LDL.LU R5, [R1+0x158] ;  /* 0x0001580001057983 */ /* 0x000ea80000300800 */
[----:B------:R0:W-:Y:S04]  /*16020*/  STL [R1+0x5960], R28 ;  /* 0x0059601c01007387 */ /* 0x0001e80000100800 */
[----:B0-----:R-:W2:Y:S04]  /*16030*/  LDL.LU R28, [R1+0x164] ;  /* 0x00016400011c7983 */ /* 0x001ea80000300800 */
[----:B------:R0:W-:Y:S04]  /*16040*/  STL [R1+0x599c], R4 ;  /* 0x00599c0401007387 */ /* 0x0001e80000100800 */
[----:B------:R-:W2:Y:S04]  /*16050*/  LDL.LU R6, [R1+0x250] ;  /* 0x0002500001067983 */ /* 0x000ea80000300800 */
[----:B------:R-:W4:Y:S04]  /*16060*/  LDL R15, [R1+0x4d04] ;  /* 0x004d0400010f7983 */ /* 0x000f280000100800 */
[----:B------:R-:W4:Y:S01]  /*16070*/  LDL.LU R0, [R1+0x24c] ;  /* 0x00024c0001007983 */ /* 0x000f220000300800 */
[----:B---3--:R-:W-:Y:S01]  /*16080*/  ISETP.GT.U32.AND P6, PT, R2, R21, PT ;  /* 0x000000150200720c */ /* 0x008fe20003fc4070 */
[----:B--2---:R-:W-:Y:S01]  /*16090*/  @!P0 IMAD.MOV R6, RZ, RZ, -R6 ;  /* 0x000000ffff068224 */ /* 0x004fe200078e0a06 */
[----:B-----5:R-:W-:-:S02]  /*160a0*/  ISETP.GE.AND P0, PT, R9, RZ, PT ;  /* 0x000000ff0900720c */ /* 0x020fc40003f06270 */
[----:B------:R-:W2:Y:S01]  /*160b0*/  LDL.LU R9, [R1+0x154] ;  /* 0x0001540001097983 */ /* 0x000ea20000300800 */
[----:B----4-:R-:W-:-:S03]  /*160c0*/  @!P4 IMAD.MOV R0, RZ, RZ, -R0 ;  /* 0x000000ffff00c224 */ /* 0x010fc600078e0a00 */
[----:B------:R-:W-:Y:S04]  /*160d0*/  STL [R1+0x794], R6 ;  /* 0x0007940601007387 */ /* 0x000fe80000100800 */
[----:B------:R-:W3:Y:S04]  /*160e0*/  LDL R14, [R1+0x4d08] ;  /* 0x004d0800010e7983 */ /* 0x000ee80000100800 */
[----:B------:R1:W-:Y:S04]  /*160f0*/  STL [R1+0x790], R0 ;  /* 0x0007900001007387 */ /* 0x0003e80000100800 */
[----:B0-----:R-:W4:Y:S04]  /*16100*/  LDL.LU R4, [R1+0x248] ;  /* 0x0002480001047983 */ /* 0x001f280000300800 */
[----:B-1----:R-:W5:Y:S01]  /*16110*/  LDL.LU R0, [R1+0x244] ;  /* 0x0002440001007983 */ /* 0x002f620000300800 */
[----:B------:R-:W-:Y:S01]  /*16120*/  @!P6 IMAD.IADD R21, R21, 0x1, -R2 ;  /* 0x000000011515e824 */ /* 0x000fe200078e0a02 */
[----:B------:R-:W-:-:S02]  /*16130*/  ISETP.GT.U32.AND P6, PT, R2, R16, PT ;  /* 0x000000100200720c */ /* 0x000fc40003fc4070 */
[----:B------:R-:W-:Y:S01]  /*16140*/  ISETP.GE.AND P4, PT, R11, RZ, PT ;  /* 0x000000ff0b00720c */ /* 0x000fe20003f86270 */
[----:B------:R-:W2:Y:S04]  /*16150*/  LDL R13, [R1+0x4d0c] ;  /* 0x004d0c00010d7983 */ /* 0x000ea80000100800 */
[----:B------:R-:W2:Y:S04]  /*16160*/  LDL R11, [R1+0x4d10] ;  /* 0x004d1000010b7983 */ /* 0x000ea80000100800 */
[----:B------:R-:W2:Y:S02]  /*16170*/  LDL.LU R12, [R1+0x14c] ;  /* 0x00014c00010c7983 */ /* 0x000ea40000300800 */
[----:B------:R-:W-:-:S05]  /*16180*/  @!P6 IMAD.IADD R16, R16, 0x1, -R2 ;  /* 0x000000011010e824 */ /* 0x000fca00078e0a02 */
[----:B------:R-:W-:-:S13]  /*16190*/  ISETP.GT.U32.AND P6, PT, R2, R16, PT ;  /* 0x000000100200720c */ /* 0x000fda0003fc4070 */
[----:B------:R-:W-:Y:S02]  /*161a0*/  @!P6 IMAD.IADD R16, R16, 0x1, -R2 ;  /* 0x000000011010e824 */ /* 0x000fe400078e0a02 */
[----:B----4-:R-:W-:Y:S01]  /*161b0*/  @!P1 IMAD.MOV R4, RZ, RZ, -R4 ;  /* 0x000000ffff049224 */ /* 0x010fe200078e0a04 */
[----:B------:R-:W-:Y:S01]  /*161c0*/  ISETP.GE.AND P1, PT, R29, RZ, PT ;  /* 0x000000ff1d00720c */ /* 0x000fe20003f26270 */
[----:B-----5:R-:W-:-:S03]  /*161d0*/  @!P0 IMAD.MOV R0, RZ, RZ, -R0 ;  /* 0x000000ffff008224 */ /* 0x020fc600078e0a00 */
[----:B------:R0:W-:Y:S04]  /*161e0*/  STL [R1+0x78c], R4 ;  /* 0x00078c0401007387 */ /* 0x0001e80000100800 */
[----:B------:R-:W4:Y:S04]  /*161f0*/  LDL.LU R29, [R1+0x150] ;  /* 0x00015000011d7983 */ /* 0x000f280000300800 */
[----:B------:R1:W-:Y:S04]  /*16200*/  STL [R1+0x788], R0 ;  /* 0x0007880001007387 */ /* 0x0003e80000100800 */
[----:B------:R-:W-:Y:S04]  /*16210*/  STL [R1+0x5998], R16 ;  /* 0x0059981001007387 */ /* 0x000fe80000100800 */
[----:B0-----:R-:W5:Y:S04]  /*16220*/  LDL.LU R4, [R1+0x240] ;  /* 0x0002400001047983 */ /* 0x001f680000300800 */
[----:B-1----:R-:W2:Y:S01]  /*16230*/  LDL.LU R0, [R1+0x23c] ;  /* 0x00023c0001007983 */ /* 0x002ea20000300800 */
[----:B------:R-:W-:-:S13]  /*16240*/  ISETP.GT.U32.AND P2, PT, R2, R21, PT ;  /* 0x000000150200720c */ /* 0x000fda0003f44070 */
[----:B------:R-:W-:Y:S01]  /*16250*/  @!P2 IMAD.IADD R21, R21, 0x1, -R2 ;  /* 0x000000011515a824 */ /* 0x000fe200078e0a02 */
[----:B------:R-:W-:Y:S02]  /*16260*/  ISETP.GT.U32.AND P2, PT, R2, R24, PT ;  /* 0x000000180200720c */ /* 0x000fe40003f44070 */
[----:B------:R-:W-:-:S11]  /*16270*/  ISETP.GE.AND P0, PT, R17, RZ, PT ;  /* 0x000000ff1100720c */ /* 0x000fd60003f06270 */
[----:B------:R-:W-:Y:S01]  /*16280*/  @!P2 IMAD.IADD R24, R24, 0x1, -R2 ;  /* 0x000000011818a824 */ /* 0x000fe200078e0a02 */
[----:B------:R-:W-:Y:S02]  /*16290*/  ISETP.GE.AND P2, PT, R15, RZ, PT ;  /* 0x000000ff0f00720c */ /* 0x000fe40003f46270 */
[----:B------:R-:W3:Y:S04]  /*162a0*/  LDL R15, [R1+0x4d14] ;  /* 0x004d1400010f7983 */ /* 0x000ee80000100800 */
[----:B------:R-:W3:Y:S01]  /*162b0*/  LDL.LU R18, [R1+0x148] ;  /* 0x0001480001127983 */ /* 0x000ee20000300800 */
[----:B------:R-:W-:Y:S01]  /*162c0*/  ISETP.GT.U32.AND P5, PT, R2, R8, PT ;  /* 0x000000080200720c */ /* 0x000fe20003fa4070 */
[----:B-----5:R-:W-:Y:S02]  /*162d0*/  @!P4 IMAD.MOV R4, RZ, RZ, -R4 ;  /* 0x000000ffff04c224 */ /* 0x020fe400078e0a04 */
[----:B--2---:R-:W-:-:S03]  /*162e0*/  @!P1 IMAD.MOV R0, RZ, RZ, -R0 ;  /* 0x000000ffff009224 */ /* 0x004fc600078e0a00 */
[----:B------:R0:W-:Y:S04]  /*162f0*/  STL [R1+0x784], R4 ;  /* 0x0007840401007387 */ /* 0x0001e80000100800 */
[----:B------:R-:W2:Y:S04]  /*16300*/  LDL R19, [R1+0x4d18] ;  /* 0x004d180001137983 */ /* 0x000ea80000100800 */
[----:B------:R1:W-:Y:S04]  /*16310*/  STL [R1+0x780], R0 ;  /* 0x0007800001007387 */ /* 0x0003e80000100800 */
[----:B0-----:R-:W5:Y:S04]  /*16320*/  LDL.LU R4, [R1+0x238] ;  /* 0x0002380001047983 */ /* 0x001f680000300800 */
[----:B------:R-:W2:Y:S04]  /*16330*/  LDL R17, [R1+0x4d1c] ;  /* 0x004d1c0001117983 */ /* 0x000ea80000100800 */
[----:B-1----:R-:W2:Y:S01]  /*16340*/  LDL.LU R0, [R1+0x234] ;  /* 0x0002340001007983 */ /* 0x002ea20000300800 */
[----:B------:R-:W-:-:S05]  /*16350*/  @!P5 IMAD.IADD R8, R8, 0x1, -R2 ;  /* 0x000000010808d824 */ /* 0x000fca00078e0a02 */
[----:B------:R-:W-:-:S13]  /*16360*/  ISETP.GT.U32.AND P5, PT, R2, R8, PT ;  /* 0x000000080200720c */ /* 0x000fda0003fa4070 */
[----:B------:R-:W-:Y:S01]  /*16370*/  @!P5 IMAD.IADD R8, R8, 0x1, -R2 ;  /* 0x000000010808d824 */ /* 0x000fe200078e0a02 */
[C---:B------:R-:W-:Y:S02]  /*16380*/  ISETP.GT.U32.AND P5, PT, R2.reuse, R10, PT ;  /* 0x0000000a0200720c */ /* 0x040fe40003fa4070 */
[----:B------:R-:W-:-:S11]  /*16390*/  ISETP.GT.U32.AND P4, PT, R2, R24, PT ;  /* 0x000000180200720c */ /* 0x000fd60003f84070 */
[----:B------:R-:W-:-:S05]  /*163a0*/  @!P5 IMAD.IADD R10, R10, 0x1, -R2 ;  /* 0x000000010a0ad824 */ /* 0x000fca00078e0a02 */
[----:B------:R-:W-:Y:S01]  /*163b0*/  ISETP.GT.U32.AND P5, PT, R2, R10, PT ;  /* 0x0000000a0200720c */ /* 0x000fe20003fa4070 */
[----:B------:R-:W-:Y:S01]  /*163c0*/  @!P4 IMAD.IADD R24, R24, 0x1, -R2 ;  /* 0x000000011818c824 */ /* 0x000fe200078e0a02 */
[----:B---3--:R-:W-:-:S11]  /*163d0*/  ISETP.GE.AND P1, PT, R14, RZ, PT ;  /* 0x000000ff0e00720c */ /* 0x008fd60003f26270 */
[----:B------:R-:W-:Y:S02]  /*163e0*/  @!P5 IMAD.IADD R10, R10, 0x1, -R2 ;  /* 0x000000010a0ad824 */ /* 0x000fe400078e0a02 */
[----:B-----5:R-:W-:Y:S01]  /*163f0*/  @!P0 IMAD.MOV R4, RZ, RZ, -R4 ;  /* 0x000000ffff048224 */ /* 0x020fe200078e0a04 */
[----:B------:R-:W-:-:S04]  /*16400*/  ISETP.GE.AND P0, PT, R13, RZ, PT ;  /* 0x000000ff0d00720c */ /* 0x000fc80003f06270 */
[----:B------:R0:W-:Y:S01]  /*16410*/  STL [R1+0x77c], R4 ;  /* 0x00077c0401007387 */ /* 0x0001e20000100800 */
[----:B--2---:R-:W-:-:S03]  /*16420*/  @!P2 IMAD.MOV R0, RZ, RZ, -R0 ;  /* 0x000000ffff00a224 */ /* 0x004fc600078e0a00 */
[----:B------:R-:W2:Y:S04]  /*16430*/  LDL R13, [R1+0x4d20] ;  /* 0x004d2000010d7983 */ /* 0x000ea80000100800 */
[----:B------:R-:W3:Y:S04]  /*16440*/  LDL.LU R14, [R1+0x144] ;  /* 0x00014400010e7983 */ /* 0x000ee80000300800 */
[----:B------:R1:W-:Y:S04]  /*16450*/  STL [R1+0x778], R0 ;  /* 0x0007780001007387 */ /* 0x0003e80000100800 */
[----:B------:R-:W-:Y:S04]  /*16460*/  STL [R1+0x5994], R24 ;  /* 0x0059941801007387 */ /* 0x000fe80000100800 */
[----:B0-----:R-:W5:Y:S04]  /*16470*/  LDL.LU R4, [R1+0x230] ;  /* 0x0002300001047983 */ /* 0x001f680000300800 */
[----:B------:R0:W-:Y:S04]  /*16480*/  STL [R1+0x15c], R10 ;  /* 0x00015c0a01007387 */ /* 0x0001e80000100800 */
[----:B-1----:R-:W2:Y:S01]  /*16490*/  LDL.LU R0, [R1+0x22c] ;  /* 0x00022c0001007983 */ /* 0x002ea20000300800 */
[----:B------:R-:W-:-:S02]  /*164a0*/  ISETP.GT.U32.AND P6, PT, R2, R5, PT ;  /* 0x000000050200720c */ /* 0x000fc40003fc4070 */
[----:B------:R-:W-:Y:S01]  /*164b0*/  ISETP.GE.AND P2, PT, R11, RZ, PT ;  /* 0x000000ff0b00720c */ /* 0x000fe20003f46270 */
[----:B0-----:R-:W3:Y:S04]  /*164c0*/  LDL R10, [R1+0x4d24] ;  /* 0x004d2400010a7983 */ /* 0x001ee80000100800 */
[----:B------:R-:W3:Y:S06]  /*164d0*/  LDL.LU R11, [R1+0x140] ;  /* 0x00014000010b7983 */ /* 0x000eec0000300800 */
[----:B------:R-:W-:-:S05]  /*164e0*/  @!P6 IMAD.IADD R5, R5, 0x1, -R2 ;  /* 0x000000010505e824 */ /* 0x000fca00078e0a02 */
[----:B------:R-:W-:-:S13]  /*164f0*/  ISETP.GT.U32.AND P6, PT, R2, R5, PT ;  /* 0x000000050200720c */ /* 0x000fda0003fc4070 */
[----:B------:R-:W-:Y:S02]  /*16500*/  @!P6 IMAD.IADD R5, R5, 0x1, -R2 ;  /* 0x000000010505e824 */ /* 0x000fe400078e0a02 */
[----:B-----5:R-:W-:Y:S01]  /*16510*/  @!P1 IMAD.MOV R4, RZ, RZ, -R4 ;  /* 0x000000ffff049224 */ /* 0x020fe200078e0a04 */
[----:B------:R-:W-:Y:S02]  /*16520*/  ISETP.GE.AND P1, PT, R15, RZ, PT ;  /* 0x000000ff0f00720c */ /* 0x000fe40003f26270 */
[----:B------:R-:W5:Y:S01]  /*16530*/  LDL R15, [R1+0x4d28] ;  /* 0x004d2800010f7983 */ /* 0x000f620000100800 */
[----:B--2---:R-:W-:-:S03]  /*16540*/  @!P0 IMAD.MOV R0, RZ, RZ, -R0 ;  /* 0x000000ffff008224 */ /* 0x004fc600078e0a00 */
[----:B------:R-:W-:Y:S04]  /*16550*/  STL [R1+0x774], R4 ;  /* 0x0007740401007387 */ /* 0x000fe80000100800 */
[----:B------:R-:W2:Y:S04]  /*16560*/  LDL.LU R22, [R1+0x13c] ;  /* 0x00013c0001167983 */ /* 0x000ea80000300800 */
[----:B------:R-:W-:Y:S04]  /*16570*/  STL [R1+0x770], R0 ;  /* 0x0007700001007387 */ /* 0x000fe80000100800 */
[----:B------:R0:W-:Y:S04]  /*16580*/  STL [R1+0x158], R5 ;  /* 0x0001580501007387 */ /* 0x0001e80000100800 */
[----:B0-----:R-:W2:Y:S04]  /*16590*/  LDL.LU R5, [R1+0x228] ;  /* 0x0002280001057983 */ /* 0x001ea80000300800 */
[----:B------:R-:W3:Y:S01]  /*165a0*/  LDL.LU R4, [R1+0x224] ;  /* 0x0002240001047983 */ /* 0x000ee20000300800 */
[----:B------:R-:W-:-:S03]  /*165b0*/  ISETP.GE.AND P0, PT, R19, RZ, PT ;  /* 0x000000ff1300720c */ /* 0x000fc60003f06270 */
[----:B------:R-:W5:Y:S04]  /*165c0*/  LDL R19, [R1+0x4d2c] ;  /* 0x004d2c0001137983 */ /* 0x000f680000100800 */
[----:B------:R-:W5:Y:S01]  /*165d0*/  LDL.LU R0, [R1+0x138] ;  /* 0x0001380001007983 */ /* 0x000f620000300800 */
[----:B----4-:R-:W-:Y:S01]  /*165e0*/  ISETP.GT.U32.AND P4, PT, R2, R29, PT ;  /* 0x0000001d0200720c */ /* 0x010fe20003f84070 */
[----:B--2---:R-:W-:Y:S02]  /*165f0*/  @!P2 IMAD.MOV R5, RZ, RZ, -R5 ;  /* 0x000000ffff05a224 */ /* 0x004fe400078e0a05 */
[----:B---3--:R-:W-:-:S03]  /*16600*/  @!P1 IMAD.MOV R4, RZ, RZ, -R4 ;  /* 0x000000ffff049224 */ /* 0x008fc600078e0a04 */
[----:B------:R0:W-:Y:S01]  /*16610*/  STL [R1+0x76c], R5 ;  /* 0x00076c0501007387 */ /* 0x0001e20000100800 */
[----:B------:R-:W-:-:S03]  /*16620*/  ISETP.GE.AND P1, PT, R13, RZ, PT ;  /* 0x000000ff0d00720c */ /* 0x000fc60003f26270 */
[----:B0-----:R-:W2:Y:S04]  /*16630*/  LDL R5, [R1+0x4d30] ;  /* 0x004d300001057983 */ /* 0x001ea80000100800 */
[----:B------:R0:W-:Y:S04]  /*16640*/  STL [R1+0x768], R4 ;  /* 0x0007680401007387 */ /* 0x0001e80000100800 */
[----:B------:R-:W3:Y:S04]  /*16650*/  LDL.LU R6, [R1+0x220] ;  /* 0x0002200001067983 */ /* 0x000ee80000300800 */
[----:B------:R-:W4:Y:S04]  /*16660*/  LDL R13, [R1+0x4d34] ;  /* 0x004d3400010d7983 */ /* 0x000f280000100800 */
[----:B0-----:R-:W2:Y:S01]  /*16670*/  LDL.LU R4, [R1+0x21c] ;  /* 0x00021c0001047983 */ /* 0x001ea20000300800 */
[----:B------:R-:W-:Y:S01]  /*16680*/  @!P4 IMAD.IADD R29, R29, 0x1, -R2 ;  /* 0x000000011d1dc824 */ /* 0x000fe200078e0a02 */
[----:B------:R-:W-:-:S04]  /*16690*/  ISETP.GE.AND P4, PT, R17, RZ, PT ;  /* 0x000000ff1100720c */ /* 0x000fc80003f86270 */
[----:B------:R-:W-:-:S13]  /*166a0*/  ISETP.GT.U32.AND P2, PT, R2, R29, PT ;  /* 0x0000001d0200720c */ /* 0x000fda0003f44070 */
[----:B------:R-:W-:Y:S02]  /*166b0*/  @!P2 IMAD.IADD R29, R29, 0x1, -R2 ;  /* 0x000000011d1da824 */ /* 0x000fe400078e0a02 */
[----:B---3--:R-:W-:Y:S01]  /*166c0*/  @!P0 IMAD.MOV R6, RZ, RZ, -R6 ;  /* 0x000000ffff068224 */ /* 0x008fe200078e0a06 */
[----:B------:R-:W-:Y:S02]  /*166d0*/  ISETP.GE.AND P0, PT, R10, RZ, PT ;  /* 0x000000ff0a00720c */ /* 0x000fe40003f06270 */
[----:B------:R-:W3:Y:S01]  /*166e0*/  LDL.LU R10, [R1+0x130] ;  /* 0x00013000010a7983 */ /* 0x000ee20000300800 */
[----:B--2---:R-:W-:-:S03]  /*166f0*/  @!P4 IMAD.MOV R4, RZ, RZ, -R4 ;  /* 0x000000ffff04c224 */ /* 0x004fc600078e0a04 */
[----:B------:R0:W-:Y:S04]  /*16700*/  STL [R1+0x764], R6 ;  /* 0x0007640601007387 */ /* 0x0001e80000100800 */
[----:B------:R-:W2:Y:S04]  /*16710*/  LDL R17, [R1+0x4d38] ;  /* 0x004d380001117983 */ /* 0x000ea80000100800 */
[----:B------:R1:W-:Y:S04]  /*16720*/  STL [R1+0x760], R4 ;  /* 0x0007600401007387 */ /* 0x0003e80000100800 */
[----:B0-----:R-:W2:Y:S04]  /*16730*/  LDL.LU R6, [R1+0x218] ;  /* 0x0002180001067983 */ /* 0x001ea80000300800 */
[----:B------:R0:W-:Y:S04]  /*16740*/  STL [R1+0x150], R29 ;  /* 0x0001501d01007387 */ /* 0x0001e80000100800 */
[----:B-1----:R-:W3:Y:S01]  /*16750*/  LDL.LU R4, [R1+0x214] ;  /* 0x0002140001047983 */ /* 0x002ee20000300800 */
[----:B------:R-:W-:-:S13]  /*16760*/  ISETP.GT.U32.AND P6, PT, R2, R18, PT ;  /* 0x000000120200720c */ /* 0x000fda0003fc4070 */
[----:B------:R-:W-:-:S05]  /*16770*/  @!P6 IMAD.IADD R18, R18, 0x1, -R2 ;  /* 0x000000011212e824 */ /* 0x000fca00078e0a02 */
[----:B------:R-:W-:Y:S02]  /*16780*/  ISETP.GT.U32.AND P6, PT, R2, R18, PT ;  /* 0x000000120200720c */ /* 0x000fe40003fc4070 */
[----:B-----5:R-:W-:Y:S02]  /*16790*/  ISETP.GE.AND P4, PT, R15, RZ, PT ;  /* 0x000000ff0f00720c */ /* 0x020fe40003f86270 */
[----:B------:R-:W5:Y:S04]  /*167a0*/  LDL R15, [R1+0x4d3c] ;  /* 0x004d3c00010f7983 */ /* 0x000f680000100800 */
[----:B------:R-:W4:Y:S04]  /*167b0*/  LDL.LU R26, [R1+0x12c] ;  /* 0x00012c00011a7983 */ /* 0x000f280000300800 */
[----:B0-----:R-:W4:Y:S01]  /*167c0*/  LDL R29, [R1+0x4d40] ;  /* 0x004d4000011d7983 */ /* 0x001f220000100800 */
[----:B------:R-:W-:Y:S01]  /*167d0*/  @!P6 IMAD.IADD R18, R18, 0x1, -R2 ;  /* 0x000000011212e824 */ /* 0x000fe200078e0a02 */
[----:B------:R-:W-:-:S13]  /*167e0*/  ISETP.GT.U32.AND P3, PT, R2, R28, PT ;  /* 0x0000001c0200720c */ /* 0x000fda0003f64070 */
[----:B------:R-:W-:-:S05]  /*167f0*/  @!P3 IMAD.IADD R28, R28, 0x1, -R2 ;  /* 0x000000011c1cb824 */ /* 0x000fca00078e0a02 */
[----:B------:R-:W-:Y:S01]  /*16800*/  ISETP.GT.U32.AND P3, PT, R2, R28, PT ;  /* 0x0000001c0200720c */ /* 0x000fe20003f64070 */
[----:B--2---:R-:W-:-:S05]  /*16810*/  @!P1 IMAD.MOV R6, RZ, RZ, -R6 ;  /* 0x000000ffff069224 */ /* 0x004fca00078e0a06 */
[----:B------:R0:W-:Y:S01]  /*16820*/  STL [R1+0x75c], R6 ;  /* 0x00075c0601007387 */ /* 0x0001e20000100800 */
[----:B---3--:R-:W-:Y:S01]  /*16830*/  @!P0 IMAD.MOV R4, RZ, RZ, -R4 ;  /* 0x000000ffff048224 */ /* 0x008fe200078e0a04 */
[----:B------:R-:W-:Y:S02]  /*16840*/  ISETP.GE.AND P0, PT, R5, RZ, PT ;  /* 0x000000ff0500720c */ /* 0x000fe40003f06270 */
[----:B------:R-:W2:Y:S04]  /*16850*/  LDL.LU R5, [R1+0x128] ;  /* 0x0001280001057983 */ /* 0x000ea80000300800 */
[----:B------:R1:W-:Y:S04]  /*16860*/  STL [R1+0x758], R4 ;  /* 0x0007580401007387 */ /* 0x0003e80000100800 */
[----:B0-----:R-:W3:Y:S04]  /*16870*/  LDL.LU R6, [R1+0x210] ;  /* 0x0002100001067983 */ /* 0x001ee80000300800 */
[----:B------:R0:W-:Y:S04]  /*16880*/  STL [R1+0x148], R18 ;  /* 0x0001481201007387 */ /* 0x0001e80000100800 */
[----:B-1----:R-:W2:Y:S01]  /*16890*/  LDL.LU R4, [R1+0x20c] ;  /* 0x00020c0001047983 */ /* 0x002ea20000300800 */
[----:B------:R-:W-:Y:S01]  /*168a0*/  @!P3 IMAD.IADD R28, R28, 0x1, -R2 ;  /* 0x000000011c1cb824 */ /* 0x000fe200078e0a02 */
[----:B------:R-:W-:-:S13]  /*168b0*/  ISETP.GT.U32.AND P3, PT, R2, R9, PT ;  /* 0x000000090200720c */ /* 0x000fda0003f64070 */
[----:B------:R-:W-:-:S05]  /*168c0*/  @!P3 IMAD.IADD R9, R9, 0x1, -R2 ;  /* 0x000000010909b824 */ /* 0x000fca00078e0a02 */
[----:B------:R-:W-:-:S13]  /*168d0*/  ISETP.GT.U32.AND P3, PT, R2, R9, PT ;  /* 0x000000090200720c */ /* 0x000fda0003f64070 */
[----:B------:R-:W-:Y:S01]  /*168e0*/  @!P3 IMAD.IADD R9, R9, 0x1, -R2 ;  /* 0x000000010909b824 */ /* 0x000fe200078e0a02 */
[C---:B------:R-:W-:Y:S02]  /*168f0*/  ISETP.GT.U32.AND P3, PT, R2.reuse, R14, PT ;  /* 0x0000000e0200720c */ /* 0x040fe40003f64070 */
[----:B------:R-:W-:Y:S02]  /*16900*/  ISETP.GT.U32.AND P2, PT, R2, R11, PT ;  /* 0x0000000b0200720c */ /* 0x000fe40003f44070 */
[----:B------:R-:W-:-:S09]  /*16910*/  ISETP.GE.AND P1, PT, R19, RZ, PT ;  /* 0x000000ff1300720c */ /* 0x000fd20003f26270 */
[----:B------:R-:W-:-:S05]  /*16920*/  @!P3 IMAD.IADD R14, R14, 0x1, -R2 ;  /* 0x000000010e0eb824 */ /* 0x000fca00078e0a02 */
[----:B------:R-:W-:Y:S01]  /*16930*/  ISETP.GT.U32.AND P3, PT, R2, R14, PT ;  /* 0x0000000e0200720c */ /* 0x000fe20003f64070 */
[--C-:B------:R-:W-:Y:S01]  /*16940*/  @!P2 IMAD.IADD R11, R11, 0x1, -R2.reuse ;  /* 0x000000010b0ba824 */ /* 0x100fe200078e0a02 */
[----:B----4-:R-:W-:Y:S02]  /*16950*/  ISETP.GE.AND P2, PT, R13, RZ, PT ;  /* 0x000000ff0d00720c */ /* 0x010fe40003f46270 */
[----:B------:R-:W4:Y:S09]  /*16960*/  LDL R13, [R1+0x4d44] ;  /* 0x004d4400010d7983 */ /* 0x000f320000100800 */
[----:B------:R-:W-:-:S02]  /*16970*/  @!P3 IMAD.IADD R14, R14, 0x1, -R2 ;  /* 0x000000010e0eb824 */ /* 0x000fc400078e0a02 */
[----:B---3--:R-:W-:-:S05]  /*16980*/  @!P4 IMAD.MOV R6, RZ, RZ, -R6 ;  /* 0x000000ffff06c224 */ /* 0x008fca00078e0a06 */
[----:B------:R1:W-:Y:S01]  /*16990*/  STL [R1+0x754], R6 ;  /* 0x0007540601007387 */ /* 0x0003e20000100800 */
[----:B--2---:R-:W-:-:S03]  /*169a0*/  @!P1 IMAD.MOV R4, RZ, RZ, -R4 ;  /* 0x000000ffff049224 */ /* 0x004fc600078e0a04 */
[----:B0-----:R-:W2:Y:S04]  /*169b0*/  LDL.LU R18, [R1+0x124] ;  /* 0x0001240001127983 */ /* 0x001ea80000300800 */
[----:B------:R0:W-:Y:S04]  /*169c0*/  STL [R1+0x750], R4 ;  /* 0x0007500401007387 */ /* 0x0001e80000100800 */
[----:B------:R-:W3:Y:S04]  /*169d0*/  LDL R23, [R1+0x4d48] ;  /* 0x004d480001177983 */ /* 0x000ee80000100800 */
[----:B-1----:R-:W2:Y:S04]  /*169e0*/  LDL.LU R6, [R1+0x208] ;  /* 0x0002080001067983 */ /* 0x002ea80000300800 */
[----:B------:R1:W-:Y:S04]  /*169f0*/  STL [R1+0x144], R14 ;  /* 0x0001440e01007387 */ /* 0x0003e80000100800 */
[----:B0-----:R-:W3:Y:S01]  /*16a00*/  LDL.LU R4, [R1+0x204] ;  /* 0x0002040001047983 */ /* 0x001ee20000300800 */
[----:B------:R-:W-:-:S02]  /*16a10*/  ISETP.GT.U32.AND P5, PT, R2, R12, PT ;  /* 0x0000000c0200720c */ /* 0x000fc40003fa4070 */
[----:B------:R-:W-:Y:S01]  /*16a20*/  ISETP.GT.U32.AND P4, PT, R2, R11, PT ;  /* 0x0000000b0200720c */ /* 0x000fe20003f84070 */
[----:B-1----:R-:W4:Y:S10]  /*16a30*/  LDL R14, [R1+0x4d4c] ;  /* 0x004d4c00010e7983 */ /* 0x002f340000100800 */
[----:B------:R-:W-:-:S05]  /*16a40*/  @!P5 IMAD.IADD R12, R12, 0x1, -R2 ;  /* 0x000000010c0cd824 */ /* 0x000fca00078e0a02 */
[----:B------:R-:W-:-:S13]  /*16a50*/  ISETP.GT.U32.AND P5, PT, R2, R12, PT ;  /* 0x0000000c0200720c */ /* 0x000fda0003fa4070 */
[----:B------:R-:W-:Y:S01]  /*16a60*/  @!P5 IMAD.IADD R12, R12, 0x1, -R2 ;  /* 0x000000010c0cd824 */ /* 0x000fe200078e0a02 */
[----:B------:R-:W-:-:S13]  /*16a70*/  ISETP.GT.U32.AND P5, PT, R2, R22, PT ;  /* 0x000000160200720c */ /* 0x000fda0003fa4070 */
[----:B------:R-:W-:-:S05]  /*16a80*/  @!P5 IMAD.IADD R22, R22, 0x1, -R2 ;  /* 0x000000011616d824 */ /* 0x000fca00078e0a02 */
[----:B------:R-:W-:Y:S01]  /*16a90*/  ISETP.GT.U32.AND P5, PT, R2, R22, PT ;  /* 0x000000160200720c */ /* 0x000fe20003fa4070 */
[----:B------:R-:W-:Y:S01]  /*16aa0*/  @!P4 IMAD.IADD R11, R11, 0x1, -R2 ;  /* 0x000000010b0bc824 */ /* 0x000fe200078e0a02 */
[----:B------:R-:W-:-:S11]  /*16ab0*/  ISETP.GE.AND P1, PT, R17, RZ, PT ;  /* 0x000000ff1100720c */ /* 0x000fd60003f26270 */
[----:B------:R-:W-:Y:S02]  /*16ac0*/  @!P5 IMAD.IADD R22, R22, 0x1, -R2 ;  /* 0x000000011616d824 */ /* 0x000fe400078e0a02 */
[----:B--2---:R-:W-:Y:S01]  /*16ad0*/  @!P0 IMAD.MOV R6, RZ, RZ, -R6 ;  /* 0x000000ffff068224 */ /* 0x004fe200078e0a06 */
[----:B-----5:R-:W-:Y:S02]  /*16ae0*/  ISETP.GE.AND P0, PT, R15, RZ, PT ;  /* 0x000000ff0f00720c */ /* 0x020fe40003f06270 */
[----:B------:R-:W2:Y:S01]  /*16af0*/  LDL.LU R15, [R1+0x11c] ;  /* 0x00011c00010f7983 */ /* 0x000ea20000300800 */
[----:B---3--:R-:W-:-:S03]  /*16b00*/  @!P2 IMAD.MOV R4, RZ, RZ, -R4 ;  /* 0x000000ffff04a224 */ /* 0x008fc600078e0a04 */
[----:B------:R0:W-:Y:S04]  /*16b10*/  STL [R1+0x74c], R6 ;  /* 0x00074c0601007387 */ /* 0x0001e80000100800 */
[----:B------:R-:W3:Y:S04]  /*16b20*/  LDL R17, [R1+0x4d50] ;  /* 0x004d500001117983 */ /* 0x000ee80000100800 */
[----:B------:R1:W-:Y:S04]  /*16b30*/  STL [R1+0x748], R4 ;  /* 0x0007480401007387 */ /* 0x0003e80000100800 */
[----:B------:R-:W-:Y:S04]  /*16b40*/  STL [R1+0x598c], R11 ;  /* 0x00598c0b01007387 */ /* 0x000fe80000100800 */
[----:B------:R-:W-:Y:S04]  /*16b50*/  STL [R1+0x5990], R22 ;  /* 0x0059901601007387 */ /* 0x000fe80000100800 */
[----:B0-----:R-:W5:Y:S04]  /*16b60*/  LDL.LU R6, [R1+0x200] ;  /* 0x0002000001067983 */ /* 0x001f680000300800 */
[----:B-1----:R-:W2:Y:S01]  /*16b70*/  LDL.LU R4, [R1+0x1fc] ;  /* 0x0001fc0001047983 */ /* 0x002ea20000300800 */
[----:B------:R-:W-:-:S03]  /*16b80*/  ISETP.GE.AND P2, PT, R29, RZ, PT ;  /* 0x000000ff1d00720c */ /* 0x000fc60003f46270 */
[----:B------:R-:W3:Y:S04]  /*16b90*/  LDL R19, [R1+0x4d54] ;  /* 0x004d540001137983 */ /* 0x000ee80000100800 */
[----:B------:R-:W3:Y:S04]  /*16ba0*/  LDL R29, [R1+0x4d58] ;  /* 0x004d5800011d7983 */ /* 0x000ee80000100800 */
[----:B------:R-:W3:Y:S01]  /*16bb0*/  LDL.LU R20, [R1+0x118] ;  /* 0x0001180001147983 */ /* 0x000ee20000300800 */
[----:B-----5:R-:W-:Y:S01]  /*16bc0*/  @!P1 IMAD.MOV R6, RZ, RZ, -R6 ;  /* 0x000000ffff069224 */ /* 0x020fe200078e0a06 */
[----:B----4-:R-:W-:Y:S01]  /*16bd0*/  ISETP.GE.AND P1, PT, R13, RZ, PT ;  /* 0x000000ff0d00720c */ /* 0x010fe20003f26270 */
[----:B--2---:R-:W-:-:S03]  /*16be0*/  @!P0 IMAD.MOV R4, RZ, RZ, -R4 ;  /* 0x000000ffff048224 */ /* 0x004fc600078e0a04 */
[----:B------:R0:W-:Y:S04]  /*16bf0*/  STL [R1+0x744], R6 ;  /* 0x0007440601007387 */ /* 0x0001e80000100800 */
[----:B------:R-:W2:Y:S04]  /*16c00*/  LDL.LU R13, [R1+0x114] ;  /* 0x00011400010d7983 */ /* 0x000ea80000300800 */
[----:B------:R1:W-:Y:S04]  /*16c10*/  STL [R1+0x740], R4 ;  /* 0x0007400401007387 */ /* 0x0003e80000100800 */
[----:B0-----:R-:W4:Y:S04]  /*16c20*/  LDL.LU R6, [R1+0x1f8] ;  /* 0x0001f80001067983 */ /* 0x001f280000300800 */
[----:B-1----:R-:W5:Y:S01]  /*16c30*/  LDL.LU R4, [R1+0x1f4] ;  /* 0x0001f40001047983 */ /* 0x002f620000300800 */
[----:B------:R-:W-:-:S13]  /*16c40*/  ISETP.GT.U32.AND P4, PT, R2, R26, PT ;  /* 0x0000001a0200720c */ /* 0x000fda0003f84070 */
[----:B------:R-:W-:Y:S01]  /*16c50*/  @!P4 IMAD.IADD R26, R26, 0x1, -R2 ;  /* 0x000000011a1ac824 */ /* 0x000fe200078e0a02 */
[----:B------:R-:W-:Y:S02]  /*16c60*/  ISETP.GE.AND P4, PT, R14, RZ, PT ;  /* 0x000000ff0e00720c */ /* 0x000fe40003f86270 */
[----:B------:R-:W2:Y:S04]  /*16c70*/  LDL R14, [R1+0x4d5c] ;  /* 0x004d5c00010e7983 */ /* 0x000ea80000100800 */
[----:B------:R-:W2:Y:S04]  /*16c80*/  LDL.LU R27, [R1+0x110] ;  /* 0x00011000011b7983 */ /* 0x000ea80000300800 */
[----:B------:R-:W2:Y:S01]  /*16c90*/  LDL R25, [R1+0x4d60] ;  /* 0x004d600001197983 */ /* 0x000ea20000100800 */
[----:B----4-:R-:W-:-:S02]  /*16ca0*/  @!P2 IMAD.MOV R6, RZ, RZ, -R6 ;  /* 0x000000ffff06a224 */ /* 0x010fc400078e0a06 */
[----:B-----5:R-:W-:-:S03]  /*16cb0*/  @!P1 IMAD.MOV R4, RZ, RZ, -R4 ;  /* 0x000000ffff049224 */ /* 0x020fc600078e0a04 */
[----:B------:R0:W-:Y:S01]  /*16cc0*/  STL [R1+0x73c], R6 ;  /* 0x00073c0601007387 */ /* 0x0001e20000100800 */
[----:B---3--:R-:W-:-:S03]  /*16cd0*/  ISETP.GE.AND P1, PT, R17, RZ, PT ;  /* 0x000000ff1100720c */ /* 0x008fc60003f26270 */
[----:B------:R1:W-:Y:S04]  /*16ce0*/  STL [R1+0x738], R4 ;  /* 0x0007380401007387 */ /* 0x0003e80000100800 */
[----:B0-----:R-:W3:Y:S04]  /*16cf0*/  LDL.LU R6, [R1+0x1f0] ;  /* 0x0001f00001067983 */ /* 0x001ee80000300800 */
[----:B------:R-:W4:Y:S04]  /*16d00*/  LDL R17, [R1+0x4d64] ;  /* 0x004d640001117983 */ /* 0x000f280000100800 */
[----:B-1----:R-:W5:Y:S01]  /*16d10*/  LDL.LU R4, [R1+0x1ec] ;  /* 0x0001ec0001047983 */ /* 0x002f620000300800 */
[----:B------:R-:W-:-:S02]  /*16d20*/  ISETP.GT.U32.AND P5, PT, R2, R5, PT ;  /* 0x000000050200720c */ /* 0x000fc40003fa4070 */
[----:B------:R-:W-:-:S11]  /*16d30*/  ISETP.GE.AND P0, PT, R23, RZ, PT ;  /* 0x000000ff1700720c */ /* 0x000fd60003f06270 */
[----:B------:R-:W-:-:S05]  /*16d40*/  @!P5 IMAD.IADD R5, R5, 0x1, -R2 ;  /* 0x000000010505d824 */ /* 0x000fca00078e0a02 */
[----:B------:R-:W-:-:S13]  /*16d50*/  ISETP.GT.U32.AND P5, PT, R2, R5, PT ;  /* 0x000000050200720c */ /* 0x000fda0003fa4070 */
[----:B------:R-:W-:Y:S01]  /*16d60*/  @!P5 IMAD.IADD R5, R5, 0x1, -R2 ;  /* 0x000000010505d824 */ /* 0x000fe200078e0a02 */
[----:B------:R-:W-:Y:S01]  /*16d70*/  ISETP.GT.U32.AND P6, PT, R2, R0, PT ;  /* 0x000000000200720c */ /* 0x000fe20003fc4070 */
[----:B---3--:R-:W-:-:S05]  /*16d80*/  @!P0 IMAD.MOV R6, RZ, RZ, -R6 ;  /* 0x000000ffff068224 */ /* 0x008fca00078e0a06 */
[----:B------:R0:W-:Y:S01]  /*16d90*/  STL [R1+0x734], R6 ;  /* 0x0007340601007387 */ /* 0x0001e20000100800 */
[----:B-----5:R-:W-:Y:S01]  /*16da0*/  @!P4 IMAD.MOV R4, RZ, RZ, -R4 ;  /* 0x000000ffff04c224 */ /* 0x020fe200078e0a04 */
[----:B------:R-:W-:Y:S02]  /*16db0*/  ISETP.GE.AND P4, PT, R29, RZ, PT ;  /* 0x000000ff1d00720c */ /* 0x000fe40003f86270 */
[----:B------:R-:W3:Y:S04]  /*16dc0*/  LDL R29, [R1+0x4d68] ;  /* 0x004d6800011d7983 */ /* 0x000ee80000100800 */
[----:B0-----:R-:W5:Y:S04]  /*16dd0*/  LDL.LU R6, [R1+0x10c] ;  /* 0x00010c0001067983 */ /* 0x001f680000300800 */
[----:B------:R0:W-:Y:S04]  /*16de0*/  STL [R1+0x730], R4 ;  /* 0x0007300401007387 */ /* 0x0001e80000100800 */
[----:B------:R-:W2:Y:S04]  /*16df0*/  LDL.LU R11, [R1+0x1e8] ;  /* 0x0001e800010b7983 */ /* 0x000ea80000300800 */
[----:B------:R1:W-:Y:S04]  /*16e00*/  STL [R1+0x128], R5 ;  /* 0x0001280501007387 */ /* 0x0003e80000100800 */
[----:B0-----:R-:W3:Y:S01]  /*16e10*/  LDL.LU R4, [R1+0x1e4] ;  /* 0x0001e40001047983 */ /* 0x001ee20000300800 */
[----:B------:R-:W-:-:S05]  /*16e20*/  @!P6 IMAD.IADD R0, R0, 0x1, -R2 ;  /* 0x000000010000e824 */ /* 0x000fca00078e0a02 */
[----:B------:R-:W-:-:S13]  /*16e30*/  ISETP.GT.U32.AND P6, PT, R2, R0, PT ;  /* 0x000000000200720c */ /* 0x000fda0003fc4070 */
[--C-:B------:R-:W-:Y:S01]  /*16e40*/  @!P6 IMAD.IADD R0, R0, 0x1, -R2.reuse ;  /* 0x000000010000e824 */ /* 0x100fe200078e0a02 */
[----:B------:R-:W-:Y:S02]  /*16e50*/  ISETP.GT.U32.AND P6, PT, R2, R18, PT ;  /* 0x000000120200720c */ /* 0x000fe40003fc4070 */
[----:B------:R-:W-:Y:S02]  /*16e60*/  ISETP.GE.AND P0, PT, R19, RZ, PT ;  /* 0x000000ff1300720c */ /* 0x000fe40003f06270 */
[----:B------:R-:W4:Y:S04]  /*16e70*/  LDL R19, [R1+0x4d6c] ;  /* 0x004d6c0001137983 */ /* 0x000f280000100800 */
[----:B-1----:R-:W4:Y:S04]  /*16e80*/  LDL.LU R5, [R1+0x104] ;  /* 0x0001040001057983 */ /* 0x002f280000300800 */
[----:B------:R-:W4:Y:S01]  /*16e90*/  LDL R23, [R1+0x4d70] ;  /* 0x004d700001177983 */ /* 0x000f220000100800 */
[----:B------:R-:W-:-:S05]  /*16ea0*/  @!P6 IMAD.IADD R18, R18, 0x1, -R2 ;  /* 0x000000011212e824 */ /* 0x000fca00078e0a02 */
[----:B------:R-:W-:-:S13]  /*16eb0*/  ISETP.GT.U32.AND P6, PT, R2, R18, PT ;  /* 0x000000120200720c */ /* 0x000fda0003fc4070 */
[----:B------:R-:W-:Y:S02]  /*16ec0*/  @!P6 IMAD.IADD R18, R18, 0x1, -R2 ;  /* 0x000000011212e824 */ /* 0x000fe400078e0a02 */
[----:B--2---:R-:W-:Y:S01]  /*16ed0*/  @!P1 IMAD.MOV R11, RZ, RZ, -R11 ;  /* 0x000000ffff0b9224 */ /* 0x004fe200078e0a0b */
[----:B------:R-:W-:Y:S02]  /*16ee0*/  ISETP.GE.AND P1, PT, R14, RZ, PT ;  /* 0x000000ff0e00720c */ /* 0x000fe40003f26270 */
[----:B------:R-:W2:Y:S01]  /*16ef0*/  LDL.LU R14, [R1+0x100] ;  /* 0x00010000010e7983 */ /* 0x000ea20000300800 */
[----:B---3--:R-:W-:-:S03]  /*16f00*/  @!P0 IMAD.MOV R4, RZ, RZ, -R4 ;  /* 0x000000ffff048224 */ /* 0x008fc600078e0a04 */
[----:B------:R0:W-:Y:S04]  /*16f10*/  STL [R1+0x72c], R11 ;  /* 0x00072c0b01007387 */ /* 0x0001e80000100800 */
[----:B------:R1:W-:Y:S04]  /*16f20*/  STL [R1+0x728], R4 ;  /* 0x0007280401007387 */ /* 0x0003e80000100800 */
[----:B0-----:R-:W3:Y:S04]  /*16f30*/  LDL.LU R11, [R1+0x1e0] ;  /* 0x0001e000010b7983 */ /* 0x001ee80000300800 */
[----:B------:R0:W-:Y:S04]  /*16f40*/  STL [R1+0x124], R18 ;  /* 0x0001241201007387 */ /* 0x0001e80000100800 */
[----:B-1----:R-:W2:Y:S01]  /*16f50*/  LDL.LU R4, [R1+0x1dc] ;  /* 0x0001dc0001047983 */ /* 0x002ea20000300800 */
[----:B------:R-:W-:-:S03]  /*16f60*/  ISETP.GT.U32.AND P2, PT, R2, R26, PT ;  /* 0x0000001a0200720c */ /* 0x000fc60003f44070 */
[----:B0-----:R-:W5:Y:S10]  /*16f70*/  LDL R18, [R1+0x4d74] ;  /* 0x004d740001127983 */ /* 0x001f740000100800 */
[----:B------:R-:W-:Y:S01]  /*16f80*/  @!P2 IMAD.IADD R26, R26, 0x1, -R2 ;  /* 0x000000011a1aa824 */ /* 0x000fe200078e0a02 */
[----:B------:R-:W-:-:S13]  /*16f90*/  ISETP.GT.U32.AND P2, PT, R2, R20, PT ;  /* 0x000000140200720c */ /* 0x000fda0003f44070 */
[----:B------:R-:W-:Y:S01]  /*16fa0*/  @!P2 IMAD.IADD R20, R20, 0x1, -R2 ;  /* 0x000000011414a824 */ /* 0x000fe200078e0a02 */
[----:B----4-:R-:W-:Y:S02]  /*16fb0*/  ISETP.GE.AND P2, PT, R17, RZ, PT ;  /* 0x000000ff1100720c */ /* 0x010fe40003f46270 */
[----:B------:R-:W4:Y:S01]  /*16fc0*/  LDL R17, [R1+0x4d78] ;  /* 0x004d780001117983 */ /* 0x000f220000100800 */
[----:B---3--:R-:W-:-:S05]  /*16fd0*/  @!P4 IMAD.MOV R11, RZ, RZ, -R11 ;  /* 0x000000ffff0bc224 */ /* 0x008fca00078e0a0b */
[----:B------:R0:W-:Y:S01]  /*16fe0*/  STL [R1+0x724], R11 ;  /* 0x0007240b01007387 */ /* 0x0001e20000100800 */
[----:B--2---:R-:W-:-:S03]  /*16ff0*/  @!P1 IMAD.MOV R4, RZ, RZ, -R4 ;  /* 0x000000ffff049224 */ /* 0x004fc600078e0a04 */
[----:B0-----:R-:W2:Y:S04]  /*17000*/  LDL.LU R11, [R1+0xfc] ;  /* 0x0000fc00010b7983 */ /* 0x001ea80000300800 */
[----:B------:R0:W-:Y:S04]  /*17010*/  STL [R1+0x720], R4 ;  /* 0x0007200401007387 */ /* 0x0001e80000100800 */
[----:B------:R-:W3:Y:S04]  /*17020*/  LDL.LU R16, [R1+0x1d8] ;  /* 0x0001d80001107983 */ /* 0x000ee80000300800 */
[----:B0-----:R-:W2:Y:S01]  /*17030*/  LDL.LU R4, [R1+0x1d4] ;  /* 0x0001d40001047983 */ /* 0x001ea20000300800 */
[----:B------:R-:W-:-:S02]  /*17040*/  ISETP.GT.U32.AND P5, PT, R2, R13, PT ;  /* 0x0000000d0200720c */ /* 0x000fc40003fa4070 */
[----:B------:R-:W-:Y:S02]  /*17050*/  ISETP.GE.AND P0, PT, R25, RZ, PT ;  /* 0x000000ff1900720c */ /* 0x000fe40003f06270 */
[----:B------:R-:W-:-:S09]  /*17060*/  ISETP.GT.U32.AND P4, PT, R2, R20, PT ;  /* 0x000000140200720c */ /* 0x000fd20003f84070 */
[----:B------:R-:W-:-:S05]  /*17070*/  @!P5 IMAD.IADD R13, R13, 0x1, -R2 ;  /* 0x000000010d0dd824 */ /* 0x000fca00078e0a02 */
[----:B------:R-:W-:Y:S01]  /*17080*/  ISETP.GT.U32.AND P5, PT, R2, R13, PT ;  /* 0x0000000d0200720c */ /* 0x000fe20003fa4070 */
[--C-:B------:R-:W-:Y:S01]  /*17090*/  @!P4 IMAD.IADD R20, R20, 0x1, -R2.reuse ;  /* 0x000000011414c824 */ /* 0x100fe200078e0a02 */
[----:B------:R-:W-:Y:S02]  /*170a0*/  ISETP.GE.AND P1, PT, R29, RZ, PT ;  /* 0x000000ff1d00720c */ /* 0x000fe40003f26270 */
[----:B------:R-:W4:Y:S09]  /*170b0*/  LDL R29, [R1+0x4d7c] ;  /* 0x004d7c00011d7983 */ /* 0x000f320000100800 */
[----:B------:R-:W-:-:S02]  /*170c0*/  @!P5 IMAD.IADD R13, R13, 0x1, -R2 ;  /* 0x000000010d0dd824 */ /* 0x000fc400078e0a02 */
[----:B---3--:R-:W-:Y:S01]  /*170d0*/  @!P0 IMAD.MOV R16, RZ, RZ, -R16 ;  /* 0x000000ffff108224 */ /* 0x008fe200078e0a10 */
[----:B------:R-:W-:Y:S02]  /*170e0*/  ISETP.GE.AND P0, PT, R19, RZ, PT ;  /* 0x000000ff1300720c */ /* 0x000fe40003f06270 */
[----:B------:R-:W3:Y:S01]  /*170f0*/  LDL.LU R19, [R1+0xf8] ;  /* 0x0000f80001137983 */ /* 0x000ee20000300800 */
[----:B--2---:R-:W-:-:S03]  /*17100*/  @!P2 IMAD.MOV R4, RZ, RZ, -R4 ;  /* 0x000000ffff04a224 */ /* 0x004fc600078e0a04 */
[----:B------:R-:W-:Y:S04]  /*17110*/  STL [R1+0x71c], R16 ;  /* 0x00071c1001007387 */ /* 0x000fe80000100800 */
[----:B------:R0:W-:Y:S04]  /*17120*/  STL [R1+0x718], R4 ;  /* 0x0007180401007387 */ /* 0x0001e80000100800 */
[----:B0-----:R-:W2:Y:S04]  /*17130*/  LDL R4, [R1+0x4d80] ;  /* 0x004d800001047983 */ /* 0x001ea80000100800 */
[----:B------:R-:W-:Y:S04]  /*17140*/  STL [R1+0x118], R20 ;  /* 0x0001181401007387 */ /* 0x000fe80000100800 */
[----:B------:R0:W-:Y:S04]  /*17150*/  STL [R1+0x5988], R13 ;  /* 0x0059880d01007387 */ /* 0x0001e80000100800 */
[----:B------:R-:W2:Y:S04]  /*17160*/  LDL.LU R16, [R1+0x1d0] ;  /* 0x0001d00001107983 */ /* 0x000ea80000300800 */
[----:B0-----:R-:W3:Y:S01]  /*17170*/  LDL.LU R13, [R1+0x1cc] ;  /* 0x0001cc00010d7983 */ /* 0x001ee20000300800 */
[----:B------:R-:W-:-:S02]  /*17180*/  ISETP.GT.U32.AND P6, PT, R2, R27, PT ;  /* 0x0000001b0200720c */ /* 0x000fc40003fc4070 */
[----:B------:R-:W-:Y:S01]  /*17190*/  ISETP.GE.AND P2, PT, R23, RZ, PT ;  /* 0x000000ff1700720c */ /* 0x000fe20003f46270 */
[----:B------:R-:W5:Y:S04]  /*171a0*/  LDL R20, [R1+0x4d84] ;  /* 0x004d840001147983 */ /* 0x000f680000100800 */
[----:B------:R-:W5:Y:S06]  /*171b0*/  LDL R23, [R1+0x4d88] ;  /* 0x004d880001177983 */ /* 0x000f6c0000100800 */
[----:B------:R-:W-:-:S05]  /*171c0*/  @!P6 IMAD.IADD R27, R27, 0x1, -R2 ;  /* 0x000000011b1be824 */ /* 0x000fca00078e0a02 */
[----:B------:R-:W-:-:S13]  /*171d0*/  ISETP.GT.U32.AND P6, PT, R2, R27, PT ;  /* 0x0000001b0200720c */ /* 0x000fda0003fc4070 */
[----:B------:R-:W-:Y:S01]  /*171e0*/  @!P6 IMAD.IADD R27, R27, 0x1, -R2 ;  /* 0x000000011b1be824 */ /* 0x000fe200078e0a02 */
[----:B------:R-:W-:-:S13]  /*171f0*/  ISETP.GT.U32.AND P3, PT, R2, R10, PT ;  /* 0x0000000a0200720c */ /* 0x000fda0003f64070 */
[----:B------:R-:W-:-:S05]  /*17200*/  @!P3 IMAD.IADD R10, R10, 0x1, -R2 ;  /* 0x000000010a0ab824 */ /* 0x000fca00078e0a02 */
[----:B------:R-:W-:Y:S01]  /*17210*/  ISETP.GT.U32.AND P3, PT, R2, R10, PT ;  /* 0x0000000a0200720c */ /* 0x000fe20003f64070 */
[----:B--2---:R-:W-:Y:S02]  /*17220*/  @!P1 IMAD.MOV R16, RZ, RZ, -R16 ;  /* 0x000000ffff109224 */ /* 0x004fe400078e0a10 */
[----:B---3--:R-:W-:-:S03]  /*17230*/  @!P0 IMAD.MOV R13, RZ, RZ, -R13 ;  /* 0x000000ffff0d8224 */ /* 0x008fc600078e0a0d */
[----:B------:R0:W-:Y:S01]  /*17240*/  STL [R1+0x714], R16 ;  /* 0x0007141001007387 */ /* 0x0001e20000100800 */
[----:B----4-:R-:W-:-:S03]  /*17250*/  ISETP.GE.AND P0, PT, R17, RZ, PT ;  /* 0x000000ff1100720c */ /* 0x010fc60003f06270 */
[----:B------:R-:W2:Y:S04]  /*17260*/  LDL.LU R25, [R1+0xf4] ;  /* 0x0000f40001197983 */ /* 0x000ea80000300800 */
[----:B------:R-:W3:Y:S04]  /*17270*/  LDL.LU R17, [R1+0xf0] ;  /* 0x0000f00001117983 */ /* 0x000ee80000300800 */
[----:B------:R1:W-:Y:S04]  /*17280*/  STL [R1+0x710], R13 ;  /* 0x0007100d01007387 */ /* 0x0003e80000100800 */
[----:B------:R-:W-:Y:S04]  /*17290*/  STL [R1+0x5984], R27 ;  /* 0x0059841b01007387 */ /* 0x000fe80000100800 */
[----:B0-----:R-:W4:Y:S04]  /*172a0*/  LDL.LU R16, [R1+0x1c8] ;  /* 0x0001c80001107983 */ /* 0x001f280000300800 */
[----:B-1----:R-:W2:Y:S01]  /*172b0*/  LDL.LU R13, [R1+0x1c4] ;  /* 0x0001c400010d7983 */ /* 0x002ea20000300800 */
[----:B------:R-:W-:Y:S01]  /*172c0*/  @!P3 IMAD.IADD R10, R10, 0x1, -R2 ;  /* 0x000000010a0ab824 */ /* 0x000fe200078e0a02 */
[----:B------:R-:W-:-:S13]  /*172d0*/  ISETP.GT.U32.AND P3, PT, R2, R15, PT ;  /* 0x0000000f0200720c */ /* 0x000fda0003f64070 */
[----:B------:R-:W-:-:S05]  /*172e0*/  @!P3 IMAD.IADD R15, R15, 0x1, -R2 ;  /* 0x000000010f0fb824 */ /* 0x000fca00078e0a02 */
[----:B------:R-:W-:-:S13]  /*172f0*/  ISETP.GT.U32.AND P3, PT, R2, R15, PT ;  /* 0x0000000f0200720c */ /* 0x000fda0003f64070 */
[----:B------:R-:W-:Y:S01]  /*17300*/  @!P3 IMAD.IADD R15, R15, 0x1, -R2 ;  /* 0x000000010f0fb824 */ /* 0x000fe200078e0a02 */
[C---:B-----5:R-:W-:Y:S02]  /*17310*/  ISETP.GT.U32.AND P3, PT, R2.reuse, R6, PT ;  /* 0x000000060200720c */ /* 0x060fe40003f64070 */
[----:B------:R-:W-:Y:S02]  /*17320*/  ISETP.GT.U32.AND P4, PT, R2, R5, PT ;  /* 0x000000050200720c */ /* 0x000fe40003f84070 */
[----:B------:R-:W-:-:S09]  /*17330*/  ISETP.GE.AND P1, PT, R18, RZ, PT ;  /* 0x000000ff1200720c */ /* 0x000fd20003f26270 */
[----:B------:R-:W-:-:S05]  /*17340*/  @!P3 IMAD.IADD R6, R6, 0x1, -R2 ;  /* 0x000000010606b824 */ /* 0x000fca00078e0a02 */
[----:B------:R-:W-:Y:S01]  /*17350*/  ISETP.GT.U32.AND P3, PT, R2, R6, PT ;  /* 0x000000060200720c */ /* 0x000fe20003f64070 */
[--C-:B------:R-:W-:Y:S01]  /*17360*/  @!P4 IMAD.IADD R5, R5, 0x1, -R2.reuse ;  /* 0x000000010505c824 */ /* 0x100fe200078e0a02 */
[----:B------:R-:W-:Y:S02]  /*17370*/  ISETP.GE.AND P4, PT, R29, RZ, PT ;  /* 0x000000ff1d00720c */ /* 0x000fe40003f86270 */
[----:B------:R-:W5:Y:S04]  /*17380*/  LDL R29, [R1+0x4d8c] ;  /* 0x004d8c00011d7983 */ /* 0x000f680000100800 */
[----:B------:R-:W3:Y:S04]  /*17390*/  LDL.LU R18, [R1+0xec] ;  /* 0x0000ec0001127983 */ /* 0x000ee80000300800 */
[----:B------:R-:W3:Y:S01]  /*173a0*/  LDL R22, [R1+0x4d90] ;  /* 0x004d900001167983 */ /* 0x000ee20000100800 */
[----:B------:R-:W-:-:S02]  /*173b0*/  @!P3 IMAD.IADD R6, R6, 0x1, -R2 ;  /* 0x000000010606b824 */ /* 0x000fc400078e0a02 */
[----:B----4-:R-:W-:Y:S02]  /*173c0*/  @!P2 IMAD.MOV R16, RZ, RZ, -R16 ;  /* 0x000000ffff10a224 */ /* 0x010fe400078e0a10 */
[----:B--2---:R-:W-:-:S03]  /*173d0*/  @!P1 IMAD.MOV R13, RZ, RZ, -R13 ;  /* 0x000000ffff0d9224 */ /* 0x004fc600078e0a0d */
[----:B------:R-:W-:Y:S01]  /*173e0*/  STL [R1+0x70c], R16 ;  /* 0x00070c1001007387 */ /* 0x000fe20000100800 */
[----:B------:R-:W-:-:S03]  /*173f0*/  ISETP.GE.AND P1, PT, R4, RZ, PT ;  /* 0x000000ff0400720c */ /* 0x000fc60003f26270 */
[----:B------:R-:W-:Y:S04]  /*17400*/  STL [R1+0x708], R13 ;  /* 0x0007080d01007387 */ /* 0x000fe80000100800 */
[----:B------:R0:W-:Y:S04]  /*17410*/  STL [R1+0x10c], R6 ;  /* 0x00010c0601007387 */ /* 0x0001e80000100800 */
[----:B0-----:R-:W2:Y:S04]  /*17420*/  LDL.LU R6, [R1+0x1c0] ;  /* 0x0001c00001067983 */ /* 0x001ea80000300800 */
[----:B------:R-:W4:Y:S04]  /*17430*/  LDL R16, [R1+0x4d94] ;  /* 0x004d940001107983 */ /* 0x000f280000100800 */
[----:B------:R-:W3:Y:S01]  /*17440*/  LDL.LU R4, [R1+0x1bc] ;  /* 0x0001bc0001047983 */ /* 0x000ee20000300800 */
[----:B------:R-:W-:Y:S01]  /*17450*/  ISETP.GT.U32.AND P6, PT, R2, R11, PT ;  /* 0x0000000b0200720c */ /* 0x000fe20003fc4070 */
[----:B--2---:R-:W-:Y:S01]  /*17460*/  @!P0 IMAD.MOV R6, RZ, RZ, -R6 ;  /* 0x000000ffff068224 */ /* 0x004fe200078e0a06 */
[----:B------:R-:W-:-:S02]  /*17470*/  ISETP.GE.AND P0, PT, R20, RZ, PT ;  /* 0x000000ff1400720c */ /* 0x000fc40003f06270 */
[----:B------:R-:W2:Y:S01]  /*17480*/  LDL.LU R20, [R1+0xe8] ;  /* 0x0000e80001147983 */ /* 0x000ea20000300800 */
[----:B---3--:R-:W-:-:S03]  /*17490*/  @!P4 IMAD.MOV R4, RZ, RZ, -R4 ;  /* 0x000000ffff04c224 */ /* 0x008fc600078e0a04 */
[----:B------:R-:W-:Y:S04]  /*174a0*/  STL [R1+0x704], R6 ;  /* 0x0007040601007387 */ /* 0x000fe80000100800 */
[----:B------:R-:W3:Y:S04]  /*174b0*/  LDL R24, [R1+0x4d98] ;  /* 0x004d980001187983 */ /* 0x000ee80000100800 */
[----:B------:R0:W-:Y:S04]  /*174c0*/  STL [R1+0x700], R4 ;  /* 0x0007000401007387 */ /* 0x0001e80000100800 */
[----:B0-----:R-:W2:Y:S04]  /*174d0*/  LDL.LU R4, [R1+0x1b8] ;  /* 0x0001b80001047983 */ /* 0x001ea80000300800 */
[----:B------:R-:W3:Y:S01]  /*174e0*/  LDL.LU R13, [R1+0x1b4] ;  /* 0x0001b400010d7983 */ /* 0x000ee20000300800 */
[----:B------:R-:W-:-:S05]  /*174f0*/  @!P6 IMAD.IADD R11, R11, 0x1, -R2 ;  /* 0x000000010b0be824 */ /* 0x000fca00078e0a02 */
[----:B------:R-:W-:Y:S02]  /*17500*/  ISETP.GT.U32.AND P6, PT, R2, R11, PT ;  /* 0x0000000b0200720c */ /* 0x000fe40003fc4070 */
[----:B------:R-:W-:Y:S02]  /*17510*/  ISETP.GE.AND P4, PT, R23, RZ, PT ;  /* 0x000000ff1700720c */ /* 0x000fe40003f86270 */
[----:B------:R-:W4:Y:S09]  /*17520*/  LDL R23, [R1+0x4d9c] ;  /* 0x004d9c0001177983 */ /* 0x000f320000100800 */
[----:B------:R-:W-:-:S02]  /*17530*/  @!P6 IMAD.IADD R11, R11, 0x1, -R2 ;  /* 0x000000010b0be824 */ /* 0x000fc400078e0a02 */
[----:B--2---:R-:W-:Y:S01]  /*17540*/  @!P1 IMAD.MOV R4, RZ, RZ, -R4 ;  /* 0x000000ffff049224 */ /* 0x004fe200078e0a04 */
[----:B-----5:R-:W-:Y:S01]  /*17550*/  ISETP.GE.AND P1, PT, R29, RZ, PT ;  /* 0x000000ff1d00720c */ /* 0x020fe20003f26270 */
[----:B---3--:R-:W-:-:S03]  /*17560*/  @!P0 IMAD.MOV R13, RZ, RZ, -R13 ;  /* 0x000000ffff0d8224 */ /* 0x008fc600078e0a0d */
[----:B------:R0:W-:Y:S04]  /*17570*/  STL [R1+0x6fc], R4 ;  /* 0x0006fc0401007387 */ /* 0x0001e80000100800 */
[----:B0-----:R-:W2:Y:S04]  /*17580*/  LDL R4, [R1+0x4da0] ;  /* 0x004da00001047983 */ /* 0x001ea80000100800 */
[----:B------:R-:W3:Y:S04]  /*17590*/  LDL.LU R6, [R1+0xe4] ;  /* 0x0000e40001067983 */ /* 0x000ee80000300800 */
[----:B------:R-:W5:Y:S04]  /*175a0*/  LDL.LU R29, [R1+0xe0] ;  /* 0x0000e000011d7983 */ /* 0x000f680000300800 */
[----:B------:R-:W-:Y:S04]  /*175b0*/  STL [R1+0x6f8], R13 ;  /* 0x0006f80d01007387 */ /* 0x000fe80000100800 */
[----:B------:R0:W-:Y:S04]  /*175c0*/  STL [R1+0xfc], R11 ;  /* 0x0000fc0b01007387 */ /* 0x0001e80000100800 */
[----:B0-----:R-:W2:Y:S01]  /*175d0*/  LDL.LU R11, [R1+0x1b0] ;  /* 0x0001b000010b7983 */ /* 0x001ea20000300800 */
[----:B------:R-:W-:Y:S01]  /*175e0*/  ISETP.GT.U32.AND P2, PT, R2, R5, PT ;  /* 0x000000050200720c */ /* 0x000fe20003f44070 */
[----:B------:R-:W-:-:S02]  /*175f0*/  IMAD.MOV.U32 R13, RZ, RZ, R3 ;  /* 0x000000ffff0d7224 */ /* 0x000fc400078e0003 */
[----:B------:R-:W3:Y:S10]  /*17600*/  LDL R3, [R1+0x4da4] ;  /* 0x004da40001037983 */ /* 0x000ef40000100800 */
[----:B------:R-:W-:Y:S01]  /*17610*/  @!P2 IMAD.IADD R5, R5, 0x1, -R2 ;  /* 0x000000010505a824 */ /* 0x000fe200078e0a02 */
[----:B------:R-:W-:Y:S01]  /*17620*/  ISETP.GT.U32.AND P2, PT, R2, R25, PT ;  /* 0x000000190200720c */ /* 0x000fe20003f44070 */
[----:B------:R-:W-:Y:S01]  /*17630*/  @!P1 IMAD.MOV R13, RZ, RZ, -R13 ;  /* 0x000000ffff0d9224 */ /* 0x000fe200078e0a0d */
[----:B------:R-:W-:-:S02]  /*17640*/  ISETP.GE.AND P0, PT, R22, RZ, PT ;  /* 0x000000ff1600720c */ /* 0x000fc40003f06270 */
[----:B------:R-:W-:-:S09]  /*17650*/  ISETP.GE.AND P1, PT, R24, RZ, PT ;  /* 0x000000ff1800720c */ /* 0x000fd20003f26270 */
[----:B------:R-:W-:Y:S01]  /*17660*/  @!P2 IMAD.IADD R25, R25, 0x1, -R2 ;  /* 0x000000011919a824 */ /* 0x000fe200078e0a02 */
[----:B----4-:R-:W-:Y:S01]  /*17670*/  ISETP.GE.AND P2, PT, R16, RZ, PT ;  /* 0x000000ff1000720c */ /* 0x010fe20003f46270 */
[----:B--2---:R-:W-:-:S05]  /*17680*/  @!P4 IMAD.MOV R11, RZ, RZ, -R11 ;  /* 0x000000ffff0bc224 */ /* 0x004fca00078e0a0b */
[----:B------:R0:W-:Y:S04]  /*17690*/  STL [R1+0x6f4], R11 ;  /* 0x0006f40b01007387 */ /* 0x0001e80000100800 */
[----:B0-----:R-:W2:Y:S04]  /*176a0*/  LDL R11, [R1+0x4da8] ;  /* 0x004da800010b7983 */ /* 0x001ea80000100800 */
[----:B------:R-:W4:Y:S04]  /*176b0*/  LDL.LU R16, [R1+0xdc] ;  /* 0x0000dc0001107983 */ /* 0x000f280000300800 */
[----:B------:R0:W-:Y:S04]  /*176c0*/  STL [R1+0x6f0], R13 ;  /* 0x0006f00d01007387 */ /* 0x0001e80000100800 */
[----:B------:R-:W2:Y:S04]  /*176d0*/  LDL.LU R22, [R1+0x1a8] ;  /* 0x0001a80001167983 */ /* 0x000ea80000300800 */
[----:B------:R-:W3:Y:S04]  /*176e0*/  LDL R24, [R1+0x4dac] ;  /* 0x004dac0001187983 */ /* 0x000ee80000100800 */
[----:B0-----:R-:W3:Y:S01]  /*176f0*/  LDL.LU R13, [R1+0x1a4] ;  /* 0x0001a400010d7983 */ /* 0x001ee20000300800 */
[----:B------:R-:W-:-:S13]  /*17700*/  ISETP.GT.U32.AND P5, PT, R2, R14, PT ;  /* 0x0000000e0200720c */ /* 0x000fda0003fa4070 */
[----:B------:R-:W-:-:S05]  /*17710*/  @!P5 IMAD.IADD R14, R14, 0x1, -R2 ;  /* 0x000000010e0ed824 */ /* 0x000fca00078e0a02 */
[----:B------:R-:W-:Y:S01]  /*17720*/  ISETP.GT.U32.AND P5, PT, R2, R14, PT ;  /* 0x0000000e0200720c */ /* 0x000fe20003fa4070 */
[----:B--2---:R-:W-:Y:S01]  /*17730*/  @!P0 IMAD.MOV R22, RZ, RZ, -R22 ;  /* 0x000000ffff168224 */ /* 0x004fe200078e0a16 */
[----:B------:R-:W-:Y:S02]  /*17740*/  ISETP.GE.AND P0, PT, R23, RZ, PT ;  /* 0x000000ff1700720c */ /* 0x000fe40003f06270 */
[----:B------:R-:W2:Y:S01]  /*17750*/  LDL.LU R23, [R1+0xd8] ;  /* 0x0000d80001177983 */ /* 0x000ea20000300800 */
[----:B---3--:R-:W-:-:S03]  /*17760*/  @!P2 IMAD.MOV R13, RZ, RZ, -R13 ;  /* 0x000000ffff0da224 */ /* 0x008fc600078e0a0d */
[----:B------:R0:W-:Y:S01]  /*17770*/  STL [R1+0x6ec], R22 ;  /* 0x0006ec1601007387 */ /* 0x0001e20000100800 */
[----:B------:R-:W-:-:S03]  /*17780*/  ISETP.GE.AND P2, PT, R4, RZ, PT ;  /* 0x000000ff0400720c */ /* 0x000fc60003f46270 */
[----:B------:R-:W3:Y:S04]  /*17790*/  LDL R4, [R1+0x4db0] ;  /* 0x004db00001047983 */ /* 0x000ee80000100800 */
[----:B------:R1:W-:Y:S04]  /*177a0*/  STL [R1+0x6e8], R13 ;  /* 0x0006e80d01007387 */ /* 0x0003e80000100800 */
[----:B0-----:R-:W2:Y:S01]  /*177b0*/  LDL.LU R22, [R1+0x1a0] ;  /* 0x0001a00001167983 */ /* 0x001ea20000300800 */
[----:B------:R-:W-:Y:S01]  /*177c0*/  @!P5 IMAD.IADD R14, R14, 0x1, -R2 ;  /* 0x000000010e0ed824 */ /* 0x000fe200078e0a02 */
[----:B------:R-:W-:-:S02]  /*177d0*/  ISETP.GT.U32.AND P5, PT, R2, R17, PT ;  /* 0x000000110200720c */ /* 0x000fc40003fa4070 */
[C---:B------:R-:W-:Y:S02]  /*177e0*/  ISETP.GT.U32.AND P6, PT, R2.reuse, R18, PT ;  /* 0x000000120200720c */ /* 0x040fe40003fc4070 */
[----:B------:R-:W-:-:S09]  /*177f0*/  ISETP.GT.U32.AND P4, PT, R2, R25, PT ;  /* 0x000000190200720c */ /* 0x000fd20003f84070 */
[--C-:B------:R-:W-:Y:S02]  /*17800*/  @!P5 IMAD.IADD R17, R17, 0x1, -R2.reuse ;  /* 0x000000011111d824 */ /* 0x100fe400078e0a02 */
[----:B------:R-:W-:-:S03]  /*17810*/  @!P6 IMAD.IADD R18, R18, 0x1, -R2 ;  /* 0x000000011212e824 */ /* 0x000fc600078e0a02 */
[C---:B------:R-:W-:Y:S02]  /*17820*/  ISETP.GT.U32.AND P5, PT, R2.reuse, R17, PT ;  /* 0x000000110200720c */ /* 0x040fe40003fa4070 */
[----:B------:R-:W-:Y:S01]  /*17830*/  ISETP.GT.U32.AND P6, PT, R2, R18, PT ;  /* 0x000000120200720c */ /* 0x000fe20003fc4070 */
[----:B------:R-:W-:Y:S02]  /*17840*/  @!P4 IMAD.IADD R25, R25, 0x1, -R2 ;  /* 0x000000011919c824 */ /* 0x000fe400078e0a02 */
[----:B-1----:R-:W-:-:S03]  /*17850*/  IMAD.MOV.U32 R13, RZ, RZ, R7 ;  /* 0x000000ffff0d7224 */ /* 0x002fc600078e0007 */
[----:B------:R-:W-:Y:S05]  /*17860*/  STL [R1+0xf4], R25 ;  /* 0x0000f41901007387 */ /* 0x000fea0000100800 */
[----:B------:R-:W-:Y:S02]  /*17870*/  @!P5 IMAD.IADD R17, R17, 0x1, -R2 ;  /* 0x000000011111d824 */ /* 0x000fe400078e0a02 */
[----:B------:R-:W-:-:S03]  /*17880*/  @!P0 IMAD.MOV R13, RZ, RZ, -R13 ;  /* 0x000000ffff0d8224 */ /* 0x000fc600078e0a0d */
[----:B------:R0:W-:Y:S01]  /*17890*/  STL [R1+0xf0], R17 ;  /* 0x0000f01101007387 */ /* 0x0001e20000100800 */
[----:B------:R-:W-:Y:S01]  /*178a0*/  @!P6 IMAD.IADD R18, R18, 0x1, -R2 ;  /* 0x000000011212e824 */ /* 0x000fe200078e0a02 */
[----:B------:R-:W-:Y:S02]  /*178b0*/  ISETP.GE.AND P0, PT, R11, RZ, PT ;  /* 0x000000ff0b00720c */ /* 0x000fe40003f06270 */
[----:B0-----:R-:W3:Y:S04]  /*178c0*/  LDL R17, [R1+0x4db4] ;  /* 0x004db40001117983 */ /* 0x001ee80000100800 */
[----:B------:R-:W3:Y:S04]  /*178d0*/  LDL.LU R7, [R1+0xd4] ;  /* 0x0000d40001077983 */ /* 0x000ee80000300800 */
[----:B------:R-:W3:Y:S01]  /*178e0*/  LDL R25, [R1+0x4db8] ;  /* 0x004db80001197983 */ /* 0x000ee20000100800 */
[----:B--2---:R-:W-:Y:S01]  /*178f0*/  @!P1 IMAD.MOV R22, RZ, RZ, -R22 ;  /* 0x000000ffff169224 */ /* 0x004fe200078e0a16 */
[----:B------:R-:W-:-:S02]  /*17900*/  ISETP.GE.AND P1, PT, R3, RZ, PT ;  /* 0x000000ff0300720c */ /* 0x000fc40003f26270 */
[----:B------:R-:W2:Y:S04]  /*17910*/  LDL.LU R3, [R1+0xd0] ;  /* 0x0000d00001037983 */ /* 0x000ea80000300800 */
[----:B------:R-:W-:Y:S04]  /*17920*/  STL [R1+0x6e4], R22 ;  /* 0x0006e41601007387 */ /* 0x000fe80000100800 */
[----:B------:R0:W-:Y:S04]  /*17930*/  STL [R1+0x6e0], R13 ;  /* 0x0006e00d01007387 */ /* 0x0001e80000100800 */
[----:B------:R-:W-:Y:S04]  /*17940*/  STL [R1+0x5980], R18 ;  /* 0x0059801201007387 */ /* 0x000fe80000100800 */
[----:B------:R-:W2:Y:S04]  /*17950*/  LDL.LU R11, [R1+0x198] ;  /* 0x00019800010b7983 */ /* 0x000ea80000300800 */
[----:B0-----:R-:W3:Y:S01]  /*17960*/  LDL.LU R13, [R1+0x194] ;  /* 0x00019400010d7983 */ /* 0x001ee20000300800 */
[----:B------:R-:W-:-:S03]  /*17970*/  ISETP.GT.U32.AND P4, PT, R2, R6, PT ;  /* 0x000000060200720c */ /* 0x000fc60003f84070 */
[----:B------:R-:W4:Y:S10]  /*17980*/  LDL R22, [R1+0x4dbc] ;  /* 0x004dbc0001167983 */ /* 0x000f340000100800 */
[----:B------:R-:W-:Y:S01]  /*17990*/  @!P4 IMAD.IADD R6, R6, 0x1, -R2 ;  /* 0x000000010606c824 */ /* 0x000fe200078e0a02 */
[----:B------:R-:W-:Y:S01]  /*179a0*/  ISETP.GE.AND P4, PT, R24, RZ, PT ;  /* 0x000000ff1800720c */ /* 0x000fe20003f86270 */
[----:B--2---:R-:W-:-:S02]  /*179b0*/  @!P2 IMAD.MOV R11, RZ, RZ, -R11 ;  /* 0x000000ffff0ba224 */ /* 0x004fc400078e0a0b */
[----:B---3--:R-:W-:-:S03]  /*179c0*/  @!P1 IMAD.MOV R13, RZ, RZ, -R13 ;  /* 0x000000ffff0d9224 */ /* 0x008fc600078e0a0d */
[----:B------:R0:W-:Y:S01]  /*179d0*/  STL [R1+0x6dc], R11 ;  /* 0x0006dc0b01007387 */ /* 0x0001e20000100800 */
[----:B------:R-:W-:-:S03]  /*179e0*/  ISETP.GE.AND P1, PT, R4, RZ, PT ;  /* 0x000000ff0400720c */ /* 0x000fc60003f26270 */
[----:B0-----:R-:W2:Y:S04]  /*179f0*/  LDL R11, [R1+0x4dc0] ;  /* 0x004dc000010b7983 */ /* 0x001ea80000100800 */
[----:B------:R-:W3:Y:S04]  /*17a00*/  LDL.LU R24, [R1+0xcc] ;  /* 0x0000cc0001187983 */ /* 0x000ee80000300800 */
[----:B------:R0:W-:Y:S04]  /*17a10*/  STL [R1+0x6d8], R13 ;  /* 0x0006d80d01007387 */ /* 0x0001e80000100800 */
[----:B------:R-:W2:Y:S04]  /*17a20*/  LDL.LU R18, [R1+0x190] ;  /* 0x0001900001127983 */ /* 0x000ea80000300800 */
[----:B------:R-:W3:Y:S04]  /*17a30*/  LDL R4, [R1+0x4dc4] ;  /* 0x004dc40001047983 */ /* 0x000ee80000100800 */
[----:B0-----:R-:W3:Y:S01]  /*17a40*/  LDL.LU R13, [R1+0x18c] ;  /* 0x00018c00010d7983 */ /* 0x001ee20000300800 */
[----:B------:R-:W-:-:S13]  /*17a50*/  ISETP.GT.U32.AND P2, PT, R2, R6, PT ;  /* 0x000000060200720c */ /* 0x000fda0003f44070 */
[----:B------:R-:W-:Y:S02]  /*17a60*/  @!P2 IMAD.IADD R6, R6, 0x1, -R2 ;  /* 0x000000010606a824 */ /* 0x000fe400078e0a02 */
[----:B--2---:R-:W-:Y:S01]  /*17a70*/  @!P0 IMAD.MOV R18, RZ, RZ, -R18 ;  /* 0x000000ffff128224 */ /* 0x004fe200078e0a12 */
[----:B------:R-:W-:Y:S02]  /*17a80*/  ISETP.GE.AND P0, PT, R17, RZ, PT ;  /* 0x000000ff1100720c */ /* 0x000fe40003f06270 */
[----:B------:R-:W2:Y:S01]  /*17a90*/  LDL.LU R17, [R1+0xc8] ;  /* 0x0000c80001117983 */ /* 0x000ea20000300800 */
[----:B---3--:R-:W-:-:S03]  /*17aa0*/  @!P4 IMAD.MOV R13, RZ, RZ, -R13 ;  /* 0x000000ffff0dc224 */ /* 0x008fc600078e0a0d */
[----:B------:R-:W-:Y:S04]  /*17ab0*/  STL [R1+0x6d4], R18 ;  /* 0x0006d41201007387 */ /* 0x000fe80000100800 */
[----:B------:R-:W3:Y:S04]  /*17ac0*/  LDL R27, [R1+0x4dc8] ;  /* 0x004dc800011b7983 */ /* 0x000ee80000100800 */
[----:B------:R-:W-:Y:S04]  /*17ad0*/  STL [R1+0x6d0], R13 ;  /* 0x0006d00d01007387 */ /* 0x000fe80000100800 */
[----:B------:R0:W-:Y:S04]  /*17ae0*/  STL [R1+0xe4], R6 ;  /* 0x0000e40601007387 */ /* 0x0001e80000100800 */
[----:B0-----:R-:W2:Y:S04]  /*17af0*/  LDL.LU R6, [R1+0x188] ;  /* 0x0001880001067983 */ /* 0x001ea80000300800 */
[----:B------:R-:W3:Y:S01]  /*17b00*/  LDL.LU R18, [R1+0x184] ;  /* 0x0001840001127983 */ /* 0x000ee20000300800 */
[----:B----4-:R-:W-:-:S02]  /*17b10*/  ISETP.GT.U32.AND P6, PT, R2, R16, PT ;  /* 0x000000100200720c */ /* 0x010fc40003fc4070 */
[----:B------:R-:W-:Y:S01]  /*17b20*/  ISETP.GE.AND P4, PT, R25, RZ, PT ;  /* 0x000000ff1900720c */ /* 0x000fe20003f86270 */
[----:B------:R-:W4:Y:S04]  /*17b30*/  LDL R13, [R1+0x4dcc] ;  /* 0x004dcc00010d7983 */ /* 0x000f280000100800 */
[----:B------:R-:W4:Y:S06]  /*17b40*/  LDL.LU R25, [R1+0xc0] ;  /* 0x0000c00001197983 */ /* 0x000f2c0000300800 */
[----:B------:R-:W-:-:S05]  /*17b50*/  @!P6 IMAD.IADD R16, R16, 0x1, -R2 ;  /* 0x000000011010e824 */ /* 0x000fca00078e0a02 */
[----:B------:R-:W-:-:S13]  /*17b60*/  ISETP.GT.U32.AND P6, PT, R2, R16, PT ;  /* 0x000000100200720c */ /* 0x000fda0003fc4070 */
[----:B------:R-:W-:Y:S01]  /*17b70*/  @!P6 IMAD.IADD R16, R16, 0x1, -R2 ;  /* 0x000000011010e824 */ /* 0x000fe200078e0a02 */
[----:B------:R-:W-:-:S13]  /*17b80*/  ISETP.GT.U32.AND P3, PT, R2, R19, PT ;  /* 0x000000130200720c */ /* 0x000fda0003f64070 */
[----:B------:R-:W-:-:S05]  /*17b90*/  @!P3 IMAD.IADD R19, R19, 0x1, -R2 ;  /* 0x000000011313b824 */ /* 0x000fca00078e0a02 */
[----:B------:R-:W-:Y:S01]  /*17ba0*/  ISETP.GT.U32.AND P3, PT, R2, R19, PT ;  /* 0x000000130200720c */ /* 0x000fe20003f64070 */
[----:B--2---:R-:W-:Y:S01]  /*17bb0*/  @!P1 IMAD.MOV R6, RZ, RZ, -R6 ;  /* 0x000000ffff069224 */ /* 0x004fe200078e0a06 */
[----:B------:R-:W-:Y:S01]  /*17bc0*/  ISETP.GE.AND P1, PT, R22, RZ, PT ;  /* 0x000000ff1600720c */ /* 0x000fe20003f26270 */
[----:B---3--:R-:W-:-:S03]  /*17bd0*/  @!P0 IMAD.MOV R18, RZ, RZ, -R18 ;  /* 0x000000ffff128224 */ /* 0x008fc600078e0a12 */
[----:B------:R0:W-:Y:S01]  /*17be0*/  STL [R1+0x6cc], R6 ;  /* 0x0006cc0601007387 */ /* 0x0001e20000100800 */
[----:B------:R-:W-:-:S03]  /*17bf0*/  ISETP.GE.AND P0, PT, R11, RZ, PT ;  /* 0x000000ff0b00720c */ /* 0x000fc60003f06270 */
[----:B0-----:R-:W2:Y:S04]  /*17c00*/  LDL.LU R6, [R1+0x59a0] ;  /* 0x0059a00001067983 */ /* 0x001ea80000300800 */
[----:B------:R-:W3:Y:S04]  /*17c10*/  LDL R22, [R1+0x4dd0] ;  /* 0x004dd00001167983 */ /* 0x000ee80000100800 */
[----:B------:R-:W3:Y:S04]  /*17c20*/  LDL.LU R11, [R1+0xbc] ;  /* 0x0000bc00010b7983 */ /* 0x000ee80000300800 */
[----:B------:R-:W-:Y:S04]  /*17c30*/  STL [R1+0x6c8], R18 ;  /* 0x0006c81201007387 */ /* 0x000fe80000100800 */
[----:B------:R0:W-:Y:S04]  /*17c40*/  STL [R1+0xdc], R16 ;  /* 0x0000dc1001007387 */ /* 0x0001e80000100800 */
[----:B0-----:R-:W3:Y:S01]  /*17c50*/  LDL.LU R16, [R1+0x180] ;  /* 0x0001800001107983 */ /* 0x001ee20000300800 */
[----:B------:R-:W-:Y:S01]  /*17c60*/  @!P3 IMAD.IADD R19, R19, 0x1, -R2 ;  /* 0x000000011313b824 */ /* 0x000fe200078e0a02 */
[----:B------:R-:W-:-:S13]  /*17c70*/  ISETP.GT.U32.AND P3, PT, R2, R20, PT ;  /* 0x000000140200720c */ /* 0x000fda0003f64070 */
[----:B------:R-:W-:-:S05]  /*17c80*/  @!P3 IMAD.IADD R20, R20, 0x1, -R2 ;  /* 0x000000011414b824 */ /* 0x000fca00078e0a02 */
[C---:B------:R-:W-:Y:S02]  /*17c90*/  ISETP.GT.U32.AND P3, PT, R2.reuse, R20, PT ;  /* 0x000000140200720c */ /* 0x040fe40003f64070 */
[----:B------:R-:W-:-:S11]  /*17ca0*/  ISETP.GT.U32.AND P2, PT, R2, R7, PT ;  /* 0x000000070200720c */ /* 0x000fd60003f44070 */
[--C-:B------:R-:W-:Y:S01]  /*17cb0*/  @!P3 IMAD.IADD R20, R20, 0x1, -R2.reuse ;  /* 0x000000011414b824 */ /* 0x100fe200078e0a02 */
[----:B------:R-:W-:Y:S01]  /*17cc0*/  ISETP.GT.U32.AND P3, PT, R2, R23, PT ;  /* 0x000000170200720c */ /* 0x000fe20003f64070 */
[----:B------:R-:W-:Y:S01]  /*17cd0*/  @!P2 IMAD.IADD R7, R7, 0x1, -R2 ;  /* 0x000000010707a824 */ /* 0x000fe200078e0a02 */
[----:B------:R-:W-:-:S11]  /*17ce0*/  ISETP.GE.AND P2, PT, R4, RZ, PT ;  /* 0x000000ff0400720c */ /* 0x000fd60003f46270 */
[----:B------:R-:W-:-:S05]  /*17cf0*/  @!P3 IMAD.IADD R23, R23, 0x1, -R2 ;  /* 0x000000011717b824 */ /* 0x000fca00078e0a02 */
[----:B------:R-:W-:-:S13]  /*17d00*/  ISETP.GT.U32.AND P3, PT, R2, R23, PT ;  /* 0x000000170200720c */ /* 0x000fda0003f64070 */
[----:B------:R-:W-:Y:S02]  /*17d10*/  @!P3 IMAD.IADD R23, R23, 0x1, -R2 ;  /* 0x000000011717b824 */ /* 0x000fe400078e0a02 */
[----:B--2---:R-:W-:Y:S02]  /*17d20*/  IMAD.MOV.U32 R4, RZ, RZ, R6 ;  /* 0x000000ffff047224 */ /* 0x004fe400078e0006 */
[----:B------:R-:W2:Y:S02]  /*17d30*/  LDL.LU R6, [R1+0xb8] ;  /* 0x0000b80001067983 */ /* 0x000ea40000300800 */
[----:B------:R-:W-:Y:S02]  /*17d40*/  @!P1 IMAD.MOV R4, RZ, RZ, -R4 ;  /* 0x000000ffff049224 */ /* 0x000fe400078e0a04 */
[----:B---3--:R-:W-:-:S05]  /*17d50*/  @!P4 IMAD.MOV R16, RZ, RZ, -R16 ;  /* 0x000000ffff10c224 */ /* 0x008fca00078e0a10 */
[----:B------:R0:W-:Y:S04]  /*17d60*/  STL [R1+0x6c4], R16 ;  /* 0x0006c41001007387 */ /* 0x0001e80000100800 */
[----:B------:R-:W3:Y:S04]  /*17d70*/  LDL R18, [R1+0x4dd8] ;  /* 0x004dd80001127983 */ /* 0x000ee80000100800 */
[----:B0-----:R-:W2:Y:S04]  /*17d80*/  LDL R16, [R1+0x4dd4] ;  /* 0x004dd40001107983 */ /* 0x001ea80000100800 */
[----:B------:R0:W-:Y:S04]  /*17d90*/  STL [R1+0x6c0], R4 ;  /* 0x0006c00401007387 */ /* 0x0001e80000100800 */
[----:B0-----:R-:W3:Y:S04]  /*17da0*/  LDL.LU R4, [R1+0x599c] ;  /* 0x00599c0001047983 */ /* 0x001ee80000300800 */
[----:B------:R0:W-:Y:S04]  /*17db0*/  STL [R1+0x597c], R23 ;  /* 0x00597c1701007387 */ /* 0x0001e80000100800 */
[----:B0-----:R-:W4:Y:S01]  /*17dc0*/  LDL.LU R23, [R1+0x178] ;  /* 0x0001780001177983 */ /* 0x001f220000300800 */
[----:B------:R-:W-:-:S02]  /*17dd0*/  ISETP.GT.U32.AND P6, PT, R2, R24, PT ;  /* 0x000000180200720c */ /* 0x000fc40003fc4070 */
[----:B------:R-:W-:Y:S02]  /*17de0*/  ISETP.GE.AND P1, PT, R27, RZ, PT ;  /* 0x000000ff1b00720c */ /* 0x000fe40003f26270 */
[----:B------:R-:W5:Y:S09]  /*17df0*/  LDL R27, [R1+0x4ddc] ;  /* 0x004ddc00011b7983 */ /* 0x000f720000100800 */
[----:B------:R-:W-:-:S02]  /*17e00*/  @!P6 IMAD.IADD R24, R24, 0x1, -R2 ;  /* 0x000000011818e824 */ /* 0x000fc400078e0a02 */
[----:B------:R-:W-:-:S03]  /*17e10*/  @!P1 IMAD.MOV R21, RZ, RZ, -R21 ;  /* 0x000000ffff159224 */ /* 0x000fc600078e0a15 */
[----:B------:R-:W-:-:S13]  /*17e20*/  ISETP.GT.U32.AND P6, PT, R2, R24, PT ;  /* 0x000000180200720c */ /* 0x000fda0003fc4070 */
[----:B------:R-:W-:Y:S01]  /*17e30*/  @!P6 IMAD.IADD R24, R24, 0x1, -R2 ;  /* 0x000000011818e824 */ /* 0x000fe200078e0a02 */
[----:B--2---:R-:W-:Y:S01]  /*17e40*/  ISETP.GE.AND P1, PT, R16, RZ, PT ;  /* 0x000000ff1000720c */ /* 0x004fe20003f26270 */
[----:B---3--:R-:W-:Y:S01]  /*17e50*/  @!P2 IMAD.MOV R4, RZ, RZ, -R4 ;  /* 0x000000ffff04a224 */ /* 0x008fe200078e0a04 */
[----:B------:R-:W-:-:S04]  /*17e60*/  ISETP.GE.AND P2, PT, R22, RZ, PT ;  /* 0x000000ff1600720c */ /* 0x000fc80003f46270 */
[----:B------:R0:W-:Y:S01]  /*17e70*/  STL [R1+0x6b8], R4 ;  /* 0x0006b80401007387 */ /* 0x0001e20000100800 */
[----:B----4-:R-:W-:Y:S01]  /*17e80*/  @!P0 IMAD.MOV R23, RZ, RZ, -R23 ;  /* 0x000000ffff178224 */ /* 0x010fe200078e0a17 */
[----:B------:R-:W-:-:S04]  /*17e90*/  ISETP.GE.AND P0, PT, R13, RZ, PT ;  /* 0x000000ff0d00720c */ /* 0x000fc80003f06270 */
[----:B------:R1:W-:Y:S04]  /*17ea0*/  STL [R1+0x6bc], R23 ;  /* 0x0006bc1701007387 */ /* 0x0003e80000100800 */
[----:B0-----:R-:W2:Y:S04]  /*17eb0*/  LDL.LU R4, [R1+0xb4] ;  /* 0x0000b40001047983 */ /* 0x001ea80000300800 */
[----:B------:R-:W3:Y:S01]  /*17ec0*/  LDL R13, [R1+0x4de0] ;  /* 0x004de000010d7983 */ /* 0x000ee20000100800 */
[----:B-1----:R-:W-:-:S03]  /*17ed0*/  IMAD.MOV.U32 R23, RZ, RZ, R8 ;  /* 0x000000ffff177224 */ /* 0x002fc600078e0008 */
[----:B------:R-:W4:Y:S04]  /*17ee0*/  LDL R22, [R1+0x4de4] ;  /* 0x004de40001167983 */ /* 0x000f280000100800 */
[----:B------:R-:W2:Y:S04]  /*17ef0*/  LDL.LU R8, [R1+0xb0] ;  /* 0x0000b00001087983 */ /* 0x000ea80000300800 */
[----:B------:R0:W-:Y:S01]  /*17f00*/  STL [R1+0x6b4], R21 ;  /* 0x0006b41501007387 */ /* 0x0001e20000100800 */
[----:B------:R-:W-:Y:S01]  /*17f10*/  @!P0 IMAD.MOV R23, RZ, RZ, -R23 ;  /* 0x000000ffff178224 */ /* 0x000fe200078e0a17 */
[----:B------:R-:W-:-:S02]  /*17f20*/  ISETP.GE.AND P0, PT, R18, RZ, PT ;  /* 0x000000ff1200720c */ /* 0x000fc40003f06270 */
[----:B0-----:R-:W2:Y:S04]  /*17f30*/  LDL R21, [R1+0x4de8] ;  /* 0x004de80001157983 */ /* 0x001ea80000100800 */
[----:B------:R-:W2:Y:S04]  /*17f40*/  LDL.LU R16, [R1+0x5998] ;  /* 0x0059980001107983 */ /* 0x000ea80000300800 */
[----:B------:R-:W4:Y:S04]  /*17f50*/  LDL.LU R18, [R1+0xac] ;  /* 0x0000ac0001127983 */ /* 0x000f280000300800 */
[----:B------:R-:W-:Y:S04]  /*17f60*/  STL [R1+0x6b0], R23 ;  /* 0x0006b01701007387 */ /* 0x000fe80000100800 */
[----:B------:R0:W-:Y:S04]  /*17f70*/  STL [R1+0xcc], R24 ;  /* 0x0000cc1801007387 */ /* 0x0001e80000100800 */
[----:B0-----:R-:W4:Y:S01]  /*17f80*/  LDL.LU R24, [R1+0x5994] ;  /* 0x0059940001187983 */ /* 0x001f220000300800 */
[----:B------:R-:W-:-:S02]  /*17f90*/  ISETP.GT.U32.AND P3, PT, R2, R17, PT ;  /* 0x000000110200720c */ /* 0x000fc40003f64070 */
[----:B------:R-:W-:-:S11]  /*17fa0*/  ISETP.GT.U32.AND P4, PT, R2, R7, PT ;  /* 0x000000070200720c */ /* 0x000fd60003f84070 */
[--C-:B------:R-:W-:Y:S02]  /*17fb0*/  @!P3 IMAD.IADD R17, R17, 0x1, -R2.reuse ;  /* 0x000000011111b824 */ /* 0x100fe400078e0a02 */
[----:B------:R-:W-:Y:S01]  /*17fc0*/  @!P4 IMAD.IADD R7, R7, 0x1, -R2 ;  /* 0x000000010707c824 */ /* 0x000fe200078e0a02 */
[C---:B------:R-:W-:Y:S02]  /*17fd0*/  ISETP.GT.U32.AND P4, PT, R2.reuse, R25, PT ;  /* 0x000000190200720c */ /* 0x040fe40003f84070 */
[----:B------:R-:W-:Y:S01]  /*17fe0*/  ISETP.GT.U32.AND P3, PT, R2, R17, PT ;  /* 0x000000110200720c */ /* 0x000fe20003f64070 */
[----:B------:R-:W-:-:S04]  /*17ff0*/  IMAD.MOV.U32 R23, RZ, RZ, R28 ;  /* 0x000000ffff177224 */ /* 0x000fc800078e001c */
[----:B------:R-:W-:-:S06]  /*18000*/  @!P1 IMAD.MOV R23, RZ, RZ, -R23 ;  /* 0x000000ffff179224 */ /* 0x000fcc00078e0a17 */
[--C-:B------:R-:W-:Y:S02]  /*18010*/  @!P4 IMAD.IADD R25, R25, 0x1, -R2.reuse ;  /* 0x000000011919c824 */ /* 0x100fe400078e0a02 */
[----:B------:R-:W-:Y:S01]  /*18020*/  @!P3 IMAD.IADD R17, R17, 0x1, -R2 ;  /* 0x000000011111b824 */ /* 0x000fe200078e0a02 */
[----:B-----5:R-:W-:Y:S02]  /*18030*/  ISETP.GE.AND P4, PT, R27, RZ, PT ;  /* 0x000000ff1b00720c */ /* 0x020fe40003f86270 */
[----:B---3--:R-:W-:Y:S01]  /*18040*/  ISETP.GE.AND P1, PT, R13, RZ, PT ;  /* 0x000000ff0d00720c */ /* 0x008fe20003f26270 */
[----:B--2---:R-:W-:-:S05]  /*18050*/  @!P2 IMAD.MOV R16, RZ, RZ, -R16 ;  /* 0x000000ffff10a224 */ /* 0x004fca00078e0a10 */
[----:B------:R0:W-:Y:S04]  /*18060*/  STL [R1+0x6ac], R16 ;  /* 0x0006ac1001007387 */ /* 0x0001e80000100800 */
[----:B0-----:R-:W2:Y:S04]  /*18070*/  LDL R16, [R1+0x4dec] ;  /* 0x004dec0001107983 */ /* 0x001ea80000100800 */
[----:B------:R-:W3:Y:S04]  /*18080*/  LDL.LU R28, [R1+0xa8] ;  /* 0x0000a800011c7983 */ /* 0x000ee80000300800 */
[----:B------:R-:W5:Y:S04]  /*18090*/  LDL R27, [R1+0x4df0] ;  /* 0x004df000011b7983 */ /* 0x000f680000100800 */
[----:B------:R4:W-:Y:S04]  /*180a0*/  STL [R1+0x6a8], R23 ;  /* 0x0006a81701007387 */ /* 0x0009e80000100800 */
[----:B------:R-:W-:Y:S01]  /*180b0*/  STL [R1+0x5978], R17 ;  /* 0x0059781101007387 */ /* 0x000fe20000100800 */
[----:B----4-:R-:W-:-:S03]  /*180c0*/  IMAD.MOV.U32 R23, RZ, RZ, R24 ;  /* 0x000000ffff177224 */ /* 0x010fc600078e0018 */
[----:B------:R-:W4:Y:S04]  /*180d0*/  LDL R24, [R1+0x4df4] ;  /* 0x004df40001187983 */ /* 0x000f280000100800 */
[----:B------:R-:W2:Y:S01]  /*180e0*/  LDL.LU R13, [R1+0x15c] ;  /* 0x00015c00010d7983 */ /* 0x000ea20000300800 */
[----:B------:R-:W-:Y:S01]  /*180f0*/  @!P0 IMAD.MOV R23, RZ, RZ, -R23 ;  /* 0x000000ffff178224 */ /* 0x000fe200078e0a17 */
[----:B------:R-:W-:-:S04]  /*18100*/  ISETP.GE.AND P0, PT, R22, RZ, PT ;  /* 0x000000ff1600720c */ /* 0x000fc80003f06270 */
[----:B------:R0:W-:Y:S04]  /*18110*/  STL [R1+0x6a4], R23 ;  /* 0x0006a41701007387 */ /* 0x0001e80000100800 */
[----:B------:R-:W3:Y:S01]  /*18120*/  LDL R22, [R1+0x4df8] ;  /* 0x004df80001167983 */ /* 0x000ee20000100800 */
[----:B------:R-:W-:-:S13]  /*18130*/  ISETP.GT.U32.AND P5, PT, R2, R29, PT ;  /* 0x0000001d0200720c */ /* 0x000fda0003fa4070 */
[----:B------:R-:W-:-:S05]  /*18140*/  @!P5 IMAD.IADD R29, R29, 0x1, -R2 ;  /* 0x000000011d1dd824 */ /* 0x000fca00078e0a02 */
[----:B------:R-:W-:-:S13]  /*18150*/  ISETP.GT.U32.AND P5, PT, R2, R29, PT ;  /* 0x0000001d0200720c */ /* 0x000fda0003fa4070 */
[--C-:B------:R-:W-:Y:S01]  /*18160*/  @!P5 IMAD.IADD R29, R29, 0x1, -R2.reuse ;  /* 0x000000011d1dd824 */ /* 0x100fe200078e0a02 */
[----:B------:R-:W-:Y:S01]  /*18170*/  ISETP.GT.U32.AND P5, PT, R2, R3, PT ;  /* 0x000000030200720c */ /* 0x000fe20003fa4070 */
[----:B--2---:R-:W-:Y:S01]  /*18180*/  @!P4 IMAD.MOV R13, RZ, RZ, -R13 ;  /* 0x000000ffff0dc224 */ /* 0x004fe200078e0a0d */
[----:B------:R-:W-:Y:S02]  /*18190*/  ISETP.GE.AND P4, PT, R21, RZ, PT ;  /* 0x000000ff1500720c */ /* 0x000fe40003f86270 */
[----:B------:R-:W2:Y:S04]  /*181a0*/  LDL.LU R21, [R1+0xa4] ;  /* 0x0000a40001157983 */ /* 0x000ea80000300800 */
[----:B------:R1:W-:Y:S04]  /*181b0*/  STL [R1+0x6a0], R13 ;  /* 0x0006a00d01007387 */ /* 0x0003e80000100800 */
[----:B0-----:R-:W2:Y:S01]  /*181c0*/  LDL.LU R23, [R1+0x158] ;  /* 0x0001580001177983 */ /* 0x001ea20000300800 */
[----:B------:R-:W-:-:S05]  /*181d0*/  @!P5 IMAD.IADD R3, R3, 0x1, -R2 ;  /* 0x000000010303d824 */ /* 0x000fca00078e0a02 */
[----:B------:R-:W-:-:S13]  /*181e0*/  ISETP.GT.U32.AND P5, PT, R2, R3, PT ;  /* 0x000000030200720c */ /* 0x000fda0003fa4070 */
[----:B------:R-:W-:Y:S01]  /*181f0*/  @!P5 IMAD.IADD R3, R3, 0x1, -R2 ;  /* 0x000000010303d824 */ /* 0x000fe200078e0a02 */
[----:B------:R-:W-:-:S13]  /*18200*/  ISETP.GT.U32.AND P5, PT, R2, R11, PT ;  /* 0x0000000b0200720c */ /* 0x000fda0003fa4070 */
[----:B------:R-:W-:-:S05]  /*18210*/  @!P5 IMAD.IADD R11, R11, 0x1, -R2 ;  /* 0x000000010b0bd824 */ /* 0x000fca00078e0a02 */
[----:B------:R-:W-:Y:S01]  /*18220*/  ISETP.GT.U32.AND P5, PT, R2, R11, PT ;  /* 0x0000000b0200720c */ /* 0x000fe20003fa4070 */
[----:B------:R-:W-:-:S04]  /*18230*/  IMAD.MOV.U32 R17, RZ, RZ, R9 ;  /* 0x000000ffff117224 */ /* 0x000fc800078e0009 */
[----:B------:R-:W-:-:S08]  /*18240*/  @!P0 IMAD.MOV R17, RZ, RZ, -R17 ;  /* 0x000000ffff118224 */ /* 0x000fd000078e0a11 */
[----:B------:R-:W-:-:S05]  /*18250*/  @!P5 IMAD.IADD R11, R11, 0x1, -R2 ;  /* 0x000000010b0bd824 */ /* 0x000fca00078e0a02 */
[----:B------:R0:W-:Y:S04]  /*18260*/  STL [R1+0xbc], R11 ;  /* 0x0000bc0b01007387 */ /* 0x0001e80000100800 */
[----:B-1----:R-:W5:Y:S04]  /*18270*/  LDL R13, [R1+0x4e00] ;  /* 0x004e0000010d7983 */ /* 0x002f680000100800 */
[----:B0-----:R-:W5:Y:S04]  /*18280*/  LDL R11, [R1+0x4dfc] ;  /* 0x004dfc00010b7983 */ /* 0x001f680000100800 */
[----:B------:R-:W5:Y:S01]  /*18290*/  LDL.LU R9, [R1+0x9c] ;  /* 0x00009c0001097983 */ /* 0x000f620000300800 */
[----:B--2---:R-:W-:Y:S01]  /*182a0*/  @!P1 IMAD.MOV R23, RZ, RZ, -R23 ;  /* 0x000000ffff179224 */ /* 0x004fe200078e0a17 */
[----:B------:R-:W-:-:S02]  /*182b0*/  ISETP.GE.AND P1, PT, R16, RZ, PT ;  /* 0x000000ff1000720c */ /* 0x000fc40003f26270 */
[----:B------:R-:W2:Y:S04]  /*182c0*/  LDL.LU R16, [R1+0x98] ;  /* 0x0000980001107983 */ /* 0x000ea80000300800 */
[----:B------:R0:W-:Y:S04]  /*182d0*/  STL [R1+0x69c], R23 ;  /* 0x00069c1701007387 */ /* 0x0001e80000100800 */
[----:B------:R1:W-:Y:S04]  /*182e0*/  STL [R1+0x698], R17 ;  /* 0x0006981101007387 */ /* 0x0003e80000100800 */
[----:B0-----:R-:W2:Y:S01]  /*182f0*/  LDL.LU R23, [R1+0x150] ;  /* 0x0001500001177983 */ /* 0x001ea20000300800 */
[----:B------:R-:W-:Y:S01]  /*18300*/  ISETP.GT.U32.AND P2, PT, R2, R25, PT ;  /* 0x000000190200720c */ /* 0x000fe20003f44070 */
[----:B-1----:R-:W-:-:S02]  /*18310*/  IMAD.MOV.U32 R17, RZ, RZ, R12 ;  /* 0x000000ffff117224 */ /* 0x002fc400078e000c */
[----:B------:R-:W5:Y:S10]  /*18320*/  LDL.LU R12, [R1+0x94] ;  /* 0x00009400010c7983 */ /* 0x000f740000300800 */
[----:B------:R-:W-:Y:S01]  /*18330*/  @!P2 IMAD.IADD R25, R25, 0x1, -R2 ;  /* 0x000000011919a824 */ /* 0x000fe200078e0a02 */
[----:B------:R-:W-:Y:S01]  /*18340*/  ISETP.GT.U32.AND P2, PT, R2, R8, PT ;  /* 0x000000080200720c */ /* 0x000fe20003f44070 */
[----:B------:R-:W-:Y:S01]  /*18350*/  @!P1 IMAD.MOV R17, RZ, RZ, -R17 ;  /* 0x000000ffff119224 */ /* 0x000fe200078e0a11 */
[----:B---3--:R-:W-:-:S11]  /*18360*/  ISETP.GE.AND P1, PT, R22, RZ, PT ;  /* 0x000000ff1600720c */ /* 0x008fd60003f26270 */
[----:B------:R-:W-:Y:S01]  /*18370*/  @!P2 IMAD.IADD R8, R8, 0x1, -R2 ;  /* 0x000000010808a824 */ /* 0x000fe200078e0a02 */
[----:B----4-:R-:W-:Y:S01]  /*18380*/  ISETP.GE.AND P2, PT, R24, RZ, PT ;  /* 0x000000ff1800720c */ /* 0x010fe20003f46270 */
[----:B--2---:R-:W-:-:S05]  /*18390*/  @!P4 IMAD.MOV R23, RZ, RZ, -R23 ;  /* 0x000000ffff17c224 */ /* 0x004fca00078e0a17 */
[----:B------:R0:W-:Y:S04]  /*183a0*/  STL [R1+0x694], R23 ;  /* 0x0006941701007387 */ /* 0x0001e80000100800 */
[----:B------:R-:W2:Y:S04]  /*183b0*/  LDL R24, [R1+0x4e08] ;  /* 0x004e080001187983 */ /* 0x000ea80000100800 */
[----:B0-----:R-:W3:Y:S04]  /*183c0*/  LDL R23, [R1+0x4e04] ;  /* 0x004e040001177983 */ /* 0x001ee80000100800 */
[----:B------:R0:W-:Y:S04]  /*183d0*/  STL [R1+0x690], R17 ;  /* 0x0006901101007387 */ /* 0x0001e80000100800 */
[----:B------:R-:W4:Y:S04]  /*183e0*/  LDL.LU R22, [R1+0x148] ;  /* 0x0001480001167983 */ /* 0x000f280000300800 */
[----:B0-----:R-:W2:Y:S01]  /*183f0*/  LDL.LU R17, [R1+0x144] ;  /* 0x0001440001117983 */ /* 0x001ea20000300800 */
[----:B-----5:R-:W-:-:S03]  /*18400*/  ISETP.GE.AND P0, PT, R27, RZ, PT ;  /* 0x000000ff1b00720c */ /* 0x020fc60003f06270 */
[----:B------:R-:W5:Y:S01]  /*18410*/  LDL R27, [R1+0x4e0c] ;  /* 0x004e0c00011b7983 */ /* 0x000f620000100800 */
[C---:B------:R-:W-:Y:S02]  /*18420*/  ISETP.GT.U32.AND P6, PT, R2.reuse, R6, PT ;  /* 0x000000060200720c */ /* 0x040fe40003fc4070 */
[----:B------:R-:W-:-:S11]  /*18430*/  ISETP.GT.U32.AND P5, PT, R2, R18, PT ;  /* 0x000000120200720c */ /* 0x000fd60003fa4070 */
[----:B------:R-:W-:Y:S02]  /*18440*/  @!P6 IMAD.IADD R6, R6, 0x1, -R2 ;  /* 0x000000010606e824 */ /* 0x000fe400078e0a02 */
[----:B----4-:R-:W-:Y:S01]  /*18450*/  @!P0 IMAD.MOV R22, RZ, RZ, -R22 ;  /* 0x000000ffff168224 */ /* 0x010fe200078e0a16 */
[----:B------:R-:W-:-:S04]  /*18460*/  ISETP.GE.AND P0, PT, R11, RZ, PT ;  /* 0x000000ff0b00720c */ /* 0x000fc80003f06270 */
[----:B------:R0:W-:Y:S04]  /*18470*/  STL [R1+0x68c], R22 ;  /* 0x00068c1601007387 */ /* 0x0001e80000100800 */
[----:B0-----:R-:W4:Y:S04]  /*18480*/  LDL.LU R22, [R1+0x5990] ;  /* 0x0059900001167983 */ /* 0x001f280000300800 */
[----:B------:R-:W3:Y:S01]  /*18490*/  LDL.LU R11, [R1+0x598c] ;  /* 0x00598c00010b7983 */ /* 0x000ee20000300800 */
[----:B--2---:R-:W-:Y:S01]  /*184a0*/  @!P2 IMAD.MOV R17, RZ, RZ, -R17 ;  /* 0x000000ffff11a224 */ /* 0x004fe200078e0a11 */
[----:B------:R-:W-:-:S02]  /*184b0*/  ISETP.GE.AND P2, PT, R13, RZ, PT ;  /* 0x000000ff0d00720c */ /* 0x000fc40003f46270 */
[----:B------:R-:W2:Y:S01]  /*184c0*/  LDL R13, [R1+0x4e10] ;  /* 0x004e1000010d7983 */ /* 0x000ea20000100800 */
[----:B------:R-:W-:Y:S01]  /*184d0*/  ISETP.GT.U32.AND P6, PT, R2, R6, PT ;  /* 0x000000060200720c */ /* 0x000fe20003fc4070 */
[----:B------:R-:W-:Y:S01]  /*184e0*/  @!P5 IMAD.IADD R18, R18, 0x1, -R2 ;  /* 0x000000011212d824 */ /* 0x000fe200078e0a02 */
[----:B------:R-:W-:-:S04]  /*184f0*/  ISETP.GT.U32.AND P4, PT, R2, R8, PT ;  /* 0x000000080200720c */ /* 0x000fc80003f84070 */
[----:B------:R-:W-:-:S07]  /*18500*/  ISETP.GT.U32.AND P5, PT, R2, R18, PT ;  /* 0x000000120200720c */ /* 0x000fce0003fa4070 */
[--C-:B------:R-:W-:Y:S01]  /*18510*/  @!P6 IMAD.IADD R6, R6, 0x1, -R2.reuse ;  /* 0x000000010606e824 */ /* 0x100fe200078e0a02 */
[----:B------:R-:W-:Y:S01]  /*18520*/  ISETP.GT.U32.AND P6, PT, R2, R28, PT ;  /* 0x0000001c0200720c */ /* 0x000fe20003fc4070 */
[--C-:B------:R-:W-:Y:S01]  /*18530*/  @!P4 IMAD.IADD R8, R8, 0x1, -R2.reuse ;  /* 0x000000010808c824 */ /* 0x100fe200078e0a02 */
[----:B------:R-:W-:Y:S03]  /*18540*/  STL [R1+0x688], R17 ;  /* 0x0006881101007387 */ /* 0x000fe60000100800 */
[----:B------:R-:W-:-:S08]  /*18550*/  @!P5 IMAD.IADD R18, R18, 0x1, -R2 ;  /* 0x000000011212d824 */ /* 0x000fd000078e0a02 */
[----:B------:R-:W-:Y:S01]  /*18560*/  @!P6 IMAD.IADD R28, R28, 0x1, -R2 ;  /* 0x000000011c1ce824 */ /* 0x000fe200078e0a02 */
[----:B------:R0:W-:Y:S04]  /*18570*/  STL [R1+0x5974], R8 ;  /* 0x0059740801007387 */ /* 0x0001e80000100800 */
[C---:B------:R-:W-:Y:S02]  /*18580*/  ISETP.GT.U32.AND P6, PT, R2.reuse, R28, PT ;  /* 0x0000001c0200720c */ /* 0x040fe40003fc4070 */
[----:B------:R-:W-:Y:S01]  /*18590*/  ISETP.GT.U32.AND P4, PT, R2, R9, PT ;  /* 0x000000090200720c */ /* 0x000fe20003f84070 */
[----:B0-----:R-:W2:Y:S04]  /*185a0*/  LDL.LU R8, [R1+0x90] ;  /* 0x0000900001087983 */ /* 0x001ea80000300800 */
[----:B------:R0:W-:Y:S01]  /*185b0*/  STL [R1+0xac], R18 ;  /* 0x0000ac1201007387 */ /* 0x0001e20000100800 */
[----:B------:R-:W-:-:S05]  /*185c0*/  @!P2 IMAD.MOV R0, RZ, RZ, -R0 ;  /* 0x000000ffff00a224 */ /* 0x000fca00078e0a00 */
[--C-:B------:R-:W-:Y:S01]  /*185d0*/  @!P6 IMAD.IADD R28, R28, 0x1, -R2.reuse ;  /* 0x000000011c1ce824 */ /* 0x100fe200078e0a02 */
[----:B0-----:R-:W2:Y:S01]  /*185e0*/  LDL R18, [R1+0x4e14] ;  /* 0x004e140001127983 */ /* 0x001ea20000100800 */
[----:B------:R-:W-:Y:S01]  /*185f0*/  @!P4 IMAD.IADD R9, R9, 0x1, -R2 ;  /* 0x000000010909c824 */ /* 0x000fe200078e0a02 */
[----:B-----5:R-:W-:Y:S01]  /*18600*/  ISETP.GE.AND P4, PT, R27, RZ, PT ;  /* 0x000000ff1b00720c */ /* 0x020fe20003f86270 */
[----:B----4-:R-:W-:Y:S02]  /*18610*/  IMAD.MOV.U32 R17, RZ, RZ, R22 ;  /* 0x000000ffff117224 */ /* 0x010fe400078e0016 */
[----:B------:R-:W4:Y:S01]  /*18620*/  LDL.LU R22, [R1+0x8c] ;  /* 0x00008c0001167983 */ /* 0x000f220000300800 */
[----:B---3--:R-:W-:Y:S01]  /*18630*/  @!P1 IMAD.MOV R11, RZ, RZ, -R11 ;  /* 0x000000ffff0b9224 */ /* 0x008fe200078e0a0b */
[----:B------:R-:W-:Y:S01]  /*18640*/  ISETP.GE.AND P1, PT, R23, RZ, PT ;  /* 0x000000ff1700720c */ /* 0x000fe20003f26270 */
[----:B------:R-:W-:Y:S01]  /*18650*/  @!P0 IMAD.MOV R17, RZ, RZ, -R17 ;  /* 0x000000ffff118224 */ /* 0x000fe200078e0a11 */
[----:B------:R-:W-:-:S02]  /*18660*/  ISETP.GE.AND P0, PT, R24, RZ, PT ;  /* 0x000000ff1800720c */ /* 0x000fc40003f06270 */
[----:B------:R0:W-:Y:S04]  /*18670*/  STL [R1+0x684], R11 ;  /* 0x0006840b01007387 */ /* 0x0001e80000100800 */
[----:B0-----:R-:W3:Y:S04]  /*18680*/  LDL R11, [R1+0x4e18] ;  /* 0x004e1800010b7983 */ /* 0x001ee80000100800 */
[----:B------:R-:W5:Y:S04]  /*18690*/  LDL.LU R24, [R1+0x88] ;  /* 0x0000880001187983 */ /* 0x000f680000300800 */
[----:B------:R0:W-:Y:S04]  /*186a0*/  STL [R1+0x680], R17 ;  /* 0x0006801101007387 */ /* 0x0001e80000100800 */
[----:B------:R-:W-:Y:S01]  /*186b0*/  STL [R1+0x5970], R28 ;  /* 0x0059701c01007387 */ /* 0x000fe20000100800 */
[----:B0-----:R-:W-:-:S03]  /*186c0*/  IMAD.MOV.U32 R17, RZ, RZ, R10 ;  /* 0x000000ffff117224 */ /* 0x001fc600078e000a */
[----:B------:R0:W-:Y:S01]  /*186d0*/  STL [R1+0x67c], R0 ;  /* 0x00067c0001007387 */ /* 0x0001e20000100800 */
[----:B------:R-:W-:-:S03]  /*186e0*/  @!P1 IMAD.MOV R17, RZ, RZ, -R17 ;  /* 0x000000ffff119224 */ /* 0x000fc600078e0a11 */
[----:B------:R-:W3:Y:S01]  /*186f0*/  LDL R27, [R1+0x4e44] ;  /* 0x004e4400011b7983 */ /* 0x000ee20000100800 */
[----:B--2---:R-:W-:-:S03]  /*18700*/  ISETP.GE.AND P1, PT, R13, RZ, PT ;  /* 0x000000ff0d00720c */ /* 0x004fc60003f26270 */
[----:B0-----:R-:W2:Y:S04]  /*18710*/  LDL R0, [R1+0x4e38] ;  /* 0x004e380001007983 */ /* 0x001ea80000100800 */
[----:B------:R-:W2:Y:S04]  /*18720*/  LDL.LU R10, [R1+0x84] ;  /* 0x00008400010a7983 */ /* 0x000ea80000300800 */
[----:B------:R0:W-:Y:S02]  /*18730*/  STL [R1+0x678], R17 ;  /* 0x0006781101007387 */ /* 0x0001e40000100800 */
[----:B0-----:R-:W-:-:S02]  /*18740*/  IMAD.MOV.U32 R17, RZ, RZ, R26 ;  /* 0x000000ffff117224 */ /* 0x001fc400078e001a */
[----:B------:R-:W2:Y:S04]  /*18750*/  LDL R26, [R1+0x4e48] ;  /* 0x004e4800011a7983 */ /* 0x000ea80000100800 */
[----:B------:R-:W2:Y:S01]  /*18760*/  LDL.LU R13, [R1+0x128] ;  /* 0x00012800010d7983 */ /* 0x000ea20000300800 */
[----:B------:R-:W-:-:S05]  /*18770*/  @!P0 IMAD.MOV R17, RZ, RZ, -R17 ;  /* 0x000000ffff118224 */ /* 0x000fca00078e0a11 */
[----:B------:R-:W-:Y:S04]  /*18780*/  STL [R1+0x674], R17 ;  /* 0x0006741101007387 */ /* 0x000fe80000100800 */
[----:B------:R-:W4:Y:S01]  /*18790*/  LDL R28, [R1+0x4e4c] ;  /* 0x004e4c00011c7983 */ /* 0x000f220000100800 */
[----:B--2---:R-:W-:Y:S01]  /*187a0*/  @!P4 IMAD.MOV R13, RZ, RZ, -R13 ;  /* 0x000000ffff0dc224 */ /* 0x004fe200078e0a0d */
[----:B---3--:R-:W-:Y:S02]  /*187b0*/  ISETP.GE.AND P4, PT, R11, RZ, PT ;  /* 0x000000ff0b00720c */ /* 0x008fe40003f86270 */
[----:B------:R-:W2:Y:S04]  /*187c0*/  LDL.LU R11, [R1+0x80] ;  /* 0x00008000010b7983 */ /* 0x000ea80000300800 */
[----:B------:R0:W-:Y:S04]  /*187d0*/  STL [R1+0x670], R13 ;  /* 0x0006700d01007387 */ /* 0x0001e80000100800 */
[----:B0-----:R-:W3:Y:S01]  /*187e0*/  LDL.LU R13, [R1+0x124] ;  /* 0x00012400010d7983 */ /* 0x001ee20000300800 */
[----:B------:R-:W-:Y:S01]  /*187f0*/  ISETP.GE.AND P0, PT, R18, RZ, PT ;  /* 0x000000ff1200720c */ /* 0x000fe20003f06270 */
[----:B------:R-:W-:-:S02]  /*18800*/  IMAD.MOV.U32 R23, RZ, RZ, R15 ;  /* 0x000000ffff177224 */ /* 0x000fc400078e000f */
[----:B------:R-:W2:Y:S04]  /*18810*/  LDL R17, [R1+0x4e50] ;  /* 0x004e500001117983 */ /* 0x000ea80000100800 */
[----:B------:R-:W2:Y:S04]  /*18820*/  LDL R18, [R1+0x4e54] ;  /* 0x004e540001127983 */ /* 0x000ea80000100800 */
[----:B------:R-:W2:Y:S02]  /*18830*/  LDL.LU R15, [R1+0x7c] ;  /* 0x00007c00010f7983 */ /* 0x000ea40000300800 */
[----:B------:R-:W-:Y:S01]  /*18840*/  @!P0 IMAD.MOV R23, RZ, RZ, -R23 ;  /* 0x000000ffff178224 */ /* 0x000fe200078e0a17 */
[----:B------:R-:W-:Y:S01]  /*18850*/  ISETP.GT.U32.AND P2, PT, R2, R9, PT ;  /* 0x000000090200720c */ /* 0x000fe20003f44070 */
[----:B---3--:R-:W-:Y:S01]  /*18860*/  @!P1 IMAD.MOV R13, RZ, RZ, -R13 ;  /* 0x000000ffff0d9224 */ /* 0x008fe200078e0a0d */
[----:B------:R-:W-:-:S04]  /*18870*/  ISETP.GE.AND P1, PT, R0, RZ, PT ;  /* 0x000000ff0000720c */ /* 0x000fc80003f26270 */
[----:B------:R0:W-:Y:S04]  /*18880*/  STL [R1+0x66c], R13 ;  /* 0x00066c0d01007387 */ /* 0x0001e80000100800 */
[----:B0-----:R-:W3:Y:S04]  /*18890*/  LDL.LU R13, [R1+0x5988] ;  /* 0x00598800010d7983 */ /* 0x001ee80000300800 */
[----:B------:R-:W2:Y:S04]  /*188a0*/  LDL.LU R0, [R1+0x78] ;  /* 0x0000780001007983 */ /* 0x000ea80000300800 */
[----:B------:R0:W-:Y:S04]  /*188b0*/  STL [R1+0x668], R23 ;  /* 0x0006681701007387 */ /* 0x0001e80000100800 */
[----:B0-----:R-:W2:Y:S01]  /*188c0*/  LDL.LU R23, [R1+0x118] ;  /* 0x0001180001177983 */ /* 0x001ea20000300800 */
[----:B------:R-:W-:Y:S01]  /*188d0*/  @!P2 IMAD.IADD R9, R9, 0x1, -R2 ;  /* 0x000000010909a824 */ /* 0x000fe200078e0a02 */
[----:B----4-:R-:W-:-:S02]  /*188e0*/  ISETP.GT.U32.AND P2, PT, R2, R22, PT ;  /* 0x000000160200720c */ /* 0x010fc40003f44070 */
[----:B------:R-:W-:-:S11]  /*188f0*/  ISETP.GE.AND P0, PT, R27, RZ, PT ;  /* 0x000000ff1b00720c */ /* 0x000fd60003f06270 */
[----:B------:R-:W-:Y:S01]  /*18900*/  @!P2 IMAD.IADD R22, R22, 0x1, -R2 ;  /* 0x000000011616a824 */ /* 0x000fe200078e0a02 */
[----:B------:R-:W-:Y:S02]  /*18910*/  ISETP.GE.AND P2, PT, R26, RZ, PT ;  /* 0x000000ff1a00720c */ /* 0x000fe40003f46270 */
[----:B------:R-:W-:-:S13]  /*18920*/  ISETP.GT.U32.AND P3, PT, R2, R4, PT ;  /* 0x000000040200720c */ /* 0x000fda0003f64070 */
[----:B------:R-:W-:-:S05]  /*18930*/  @!P3 IMAD.IADD R4, R4, 0x1, -R2 ;  /* 0x000000010404b824 */ /* 0x000fca00078e0a02 */
[----:B------:R-:W-:Y:S01]  /*18940*/  ISETP.GT.U32.AND P3, PT, R2, R4, PT ;  /* 0x000000040200720c */ /* 0x000fe20003f64070 */
[----:B---3--:R-:W-:Y:S02]  /*18950*/  IMAD.MOV.U32 R27, RZ, RZ, R13 ;  /* 0x000000ffff1b7224 */ /* 0x008fe400078e000d */
[----:B------:R-:W3:Y:S02]  /*18960*/  LDL R13, [R1+0x4e78] ;  /* 0x004e7800010d7983 */ /* 0x000ee40000100800 */
[----:B------:R-:W-:Y:S02]  /*18970*/  @!P1 IMAD.MOV R27, RZ, RZ, -R27 ;  /* 0x000000ffff1b9224 */ /* 0x000fe400078e0a1b */
[----:B------:R-:W4:Y:S01]  /*18980*/  LDL.LU R26, [R1+0x74] ;  /* 0x00007400011a7983 */ /* 0x000f220000300800 */
[----:B--2---:R-:W-:-:S05]  /*18990*/  @!P4 IMAD.MOV R23, RZ, RZ, -R23 ;  /* 0x000000ffff17c224 */ /* 0x004fca00078e0a17 */
[----:B------:R0:W-:Y:S04]  /*189a0*/  STL [R1+0x664], R23 ;  /* 0x0006641701007387 */ /* 0x0001e80000100800 */
[----:B0-----:R-:W2:Y:S04]  /*189b0*/  LDL R23, [R1+0x4e7c] ;  /* 0x004e7c0001177983 */ /* 0x001ea80000100800 */
[----:B------:R0:W-:Y:S04]  /*189c0*/  STL [R1+0x660], R27 ;  /* 0x0006601b01007387 */ /* 0x0001e80000100800 */
[----:B0-----:R-:W2:Y:S01]  /*189d0*/  LDL.LU R27, [R1+0x5984] ;  /* 0x00598400011b7983 */ /* 0x001ea20000300800 */
[----:B------:R-:W-:Y:S01]  /*189e0*/  @!P3 IMAD.IADD R4, R4, 0x1, -R2 ;  /* 0x000000010404b824 */ /* 0x000fe200078e0a02 */
[----:B------:R-:W-:-:S13]  /*189f0*/  ISETP.GT.U32.AND P3, PT, R2, R21, PT ;  /* 0x000000150200720c */ /* 0x000fda0003f64070 */
[----:B------:R-:W-:-:S05]  /*18a00*/  @!P3 IMAD.IADD R21, R21, 0x1, -R2 ;  /* 0x000000011515b824 */ /* 0x000fca00078e0a02 */
[----:B------:R-:W-:-:S13]  /*18a10*/  ISETP.GT.U32.AND P3, PT, R2, R21, PT ;  /* 0x000000150200720c */ /* 0x000fda0003f64070 */
[----:B------:R-:W-:Y:S01]  /*18a20*/  @!P3 IMAD.IADD R21, R21, 0x1, -R2 ;  /* 0x000000011515b824 */ /* 0x000fe200078e0a02 */
[----:B------:R-:W-:-:S13]  /*18a30*/  ISETP.GT.U32.AND P3, PT, R2, R8, PT ;  /* 0x000000080200720c */ /* 0x000fda0003f64070 */
[----:B------:R-:W-:-:S05]  /*18a40*/  @!P3 IMAD.IADD R8, R8, 0x1, -R2 ;  /* 0x000000010808b824 */ /* 0x000fca00078e0a02 */
[----:B------:R-:W-:Y:S02]  /*18a50*/  ISETP.GT.U32.AND P3, PT, R2, R8, PT ;  /* 0x000000080200720c */ /* 0x000fe40003f64070 */
[----:B------:R-:W-:-:S11]  /*18a60*/  ISETP.GE.AND P1, PT, R28, RZ, PT ;  /* 0x000000ff1c00720c */ /* 0x000fd60003f26270 */
[----:B------:R-:W-:Y:S02]  /*18a70*/  @!P3 IMAD.IADD R8, R8, 0x1, -R2 ;  /* 0x000000010808b824 */ /* 0x000fe400078e0a02 */
[----:B--2---:R-:W-:Y:S02]  /*18a80*/  IMAD.MOV.U32 R28, RZ, RZ, R27 ;  /* 0x000000ffff1c7224 */ /* 0x004fe400078e001b */
[----:B------:R-:W2:Y:S04]  /*18a90*/  LDL R27, [R1+0x4e80] ;  /* 0x004e8000011b7983 */ /* 0x000ea80000100800 */
[----:B------:R0:W-:Y:S04]  /*18aa0*/  STL [R1+0x90], R8 ;  /* 0x0000900801007387 */ /* 0x0001e80000100800 */
[----:B0-----:R-:W2:Y:S01]  /*18ab0*/  LDL.LU R8, [R1+0x10c] ;  /* 0x00010c0001087983 */ /* 0x001ea20000300800 */
[----:B------:R-:W-:-:S13]  /*18ac0*/  ISETP.GT.U32.AND P5, PT, R2, R16, PT ;  /* 0x000000100200720c */ /* 0x000fda0003fa4070 */
[----:B------:R-:W-:-:S05]  /*18ad0*/  @!P5 IMAD.IADD R16, R16, 0x1, -R2 ;  /* 0x000000011010d824 */ /* 0x000fca00078e0a02 */
[----:B------:R-:W-:-:S13]  /*18ae0*/  ISETP.GT.U32.AND P5, PT, R2, R16, PT ;  /* 0x000000100200720c */ /* 0x000fda0003fa4070 */
[----:B------:R-:W-:Y:S01]  /*18af0*/  @!P5 IMAD.IADD R16, R16, 0x1, -R2 ;  /* 0x000000011010d824 */ /* 0x000fe200078e0a02 */
[----:B-----5:R-:W-:Y:S01]  /*18b00*/  ISETP.GT.U32.AND P5, PT, R2, R24, PT ;  /* 0x000000180200720c */ /* 0x020fe20003fa4070 */
[----:B------:R-:W-:Y:S01]  /*18b10*/  @!P0 IMAD.MOV R28, RZ, RZ, -R28 ;  /* 0x000000ffff1c8224 */ /* 0x000fe200078e0a1c */
[----:B------:R-:W-:-:S11]  /*18b20*/  ISETP.GE.AND P0, PT, R17, RZ, PT ;  /* 0x000000ff1100720c */ /* 0x000fd60003f06270 */
[----:B------:R-:W-:-:S05]  /*18b30*/  @!P5 IMAD.IADD R24, R24, 0x1, -R2 ;  /* 0x000000011818d824 */ /* 0x000fca00078e0a02 */
[----:B------:R-:W-:Y:S01]  /*18b40*/  ISETP.GT.U32.AND P5, PT, R2, R24, PT ;  /* 0x000000180200720c */ /* 0x000fe20003fa4070 */
[----:B------:R0:W-:Y:S01]  /*18b50*/  STL [R1+0x65c], R28 ;  /* 0x00065c1c01007387 */ /* 0x0001e20000100800 */
[----:B------:R-:W-:Y:S01]  /*18b60*/  @!P1 IMAD.MOV R5, RZ, RZ, -R5 ;  /* 0x000000ffff059224 */ /* 0x000fe200078e0a05 */
[----:B---3--:R-:W-:-:S10]  /*18b70*/  ISETP.GE.AND P1, PT, R13, RZ, PT ;  /* 0x000000ff0d00720c */ /* 0x008fd40003f26270 */
[----:B------:R-:W-:Y:S02]  /*18b80*/  @!P5 IMAD.IADD R24, R24, 0x1, -R2 ;  /* 0x000000011818d824 */ /* 0x000fe400078e0a02 */
[----:B--2---:R-:W-:Y:S01]  /*18b90*/  @!P2 IMAD.MOV R8, RZ, RZ, -R8 ;  /* 0x000000ffff08a224 */ /* 0x004fe200078e0a08 */
[----:B------:R-:W-:Y:S02]  /*18ba0*/  ISETP.GE.AND P2, PT, R18, RZ, PT ;  /* 0x000000ff1200720c */ /* 0x000fe40003f46270 */
[----:B------:R-:W2:Y:S04]  /*18bb0*/  LDL R18, [R1+0x4e84] ;  /* 0x004e840001127983 */ /* 0x000ea80000100800 */
[----:B0-----:R-:W3:Y:S04]  /*18bc0*/  LDL.LU R28, [R1+0x70] ;  /* 0x00007000011c7983 */ /* 0x001ee80000300800 */
[----:B------:R0:W-:Y:S04]  /*18bd0*/  STL [R1+0x658], R8 ;  /* 0x0006580801007387 */ /* 0x0001e80000100800 */
[----:B------:R1:W-:Y:S01]  /*18be0*/  STL [R1+0x88], R24 ;  /* 0x0000881801007387 */ /* 0x0003e20000100800 */
[----:B0-----:R-:W-:-:S03]  /*18bf0*/  IMAD.MOV.U32 R8, RZ, RZ, R14 ;  /* 0x000000ffff087224 */ /* 0x001fc600078e000e */
[----:B------:R-:W5:Y:S01]  /*18c00*/  LDL R14, [R1+0x4e40] ;  /* 0x004e4000010e7983 */ /* 0x000f620000100800 */
[----:B------:R-:W-:-:S03]  /*18c10*/  @!P0 IMAD.MOV R8, RZ, RZ, -R8 ;  /* 0x000000ffff088224 */ /* 0x000fc600078e0a08 */
[----:B-1----:R-:W3:Y:S04]  /*18c20*/  LDL R24, [R1+0x4e3c] ;  /* 0x004e3c0001187983 */ /* 0x002ee80000100800 */
[----:B------:R0:W-:Y:S04]  /*18c30*/  STL [R1+0x654], R5 ;  /* 0x0006540501007387 */ /* 0x0001e80000100800 */
[----:B0-----:R-:W3:Y:S04]  /*18c40*/  LDL.LU R5, [R1+0x6c] ;  /* 0x00006c0001057983 */ /* 0x001ee80000300800 */
[----:B------:R-:W3:Y:S04]  /*18c50*/  LDL.LU R13, [R1+0x68] ;  /* 0x00006800010d7983 */ /* 0x000ee80000300800 */
[----:B------:R0:W-:Y:S04]  /*18c60*/  STL [R1+0x650], R8 ;  /* 0x0006500801007387 */ /* 0x0001e80000100800 */
[----:B------:R-:W3:Y:S01]  /*18c70*/  LDL.LU R17, [R1+0xfc] ;  /* 0x0000fc0001117983 */ /* 0x000ee20000300800 */
[----:B------:R-:W-:-:S13]  /*18c80*/  ISETP.GT.U32.AND P4, PT, R2, R22, PT ;  /* 0x000000160200720c */ /* 0x000fda0003f84070 */
[----:B------:R-:W-:Y:S01]  /*18c90*/  @!P4 IMAD.IADD R22, R22, 0x1, -R2 ;  /* 0x000000011616c824 */ /* 0x000fe200078e0a02 */
[----:B------:R-:W-:Y:S01]  /*18ca0*/  ISETP.GT.U32.AND P4, PT, R2, R15, PT ;  /* 0x0000000f0200720c */ /* 0x000fe20003f84070 */
[----:B0-----:R-:W-:Y:S02]  /*18cb0*/  IMAD.MOV.U32 R8, RZ, RZ, R19 ;  /* 0x000000ffff087224 */ /* 0x001fe400078e0013 */
[----:B------:R-:W4:Y:S02]  /*18cc0*/  LDL R19, [R1+0x4e98] ;  /* 0x004e980001137983 */ /* 0x000f240000100800 */
[----:B------:R-:W-:-:S08]  /*18cd0*/  @!P1 IMAD.MOV R8, RZ, RZ, -R8 ;  /* 0x000000ffff089224 */ /* 0x000fd000078e0a08 */
[----:B------:R-:W-:Y:S01]  /*18ce0*/  @!P4 IMAD.IADD R15, R15, 0x1, -R2 ;  /* 0x000000010f0fc824 */ /* 0x000fe200078e0a02 */
[----:B------:R-:W-:Y:S02]  /*18cf0*/  ISETP.GE.AND P4, PT, R27, RZ, PT ;  /* 0x000000ff1b00720c */ /* 0x000fe40003f86270 */
[----:B------:R-:W4:Y:S01]  /*18d00*/  LDL.LU R27, [R1+0x64] ;  /* 0x00006400011b7983 */ /* 0x000f220000300800 */
[----:B--2---:R-:W-:Y:S01]  /*18d10*/  ISETP.GE.AND P1, PT, R18, RZ, PT ;  /* 0x000000ff1200720c */ /* 0x004fe20003f26270 */
[----:B---3--:R-:W-:-:S05]  /*18d20*/  @!P2 IMAD.MOV R17, RZ, RZ, -R17 ;  /* 0x000000ffff11a224 */ /* 0x008fca00078e0a11 */
[----:B------:R0:W-:Y:S04]  /*18d30*/  STL [R1+0x64c], R17 ;  /* 0x00064c1101007387 */ /* 0x0001e80000100800 */
[----:B0-----:R-:W2:Y:S04]  /*18d40*/  LDL R17, [R1+0x4e9c] ;  /* 0x004e9c0001117983 */ /* 0x001ea80000100800 */
[----:B------:R0:W-:Y:S04]  /*18d50*/  STL [R1+0x648], R8 ;  /* 0x0006480801007387 */ /* 0x0001e80000100800 */
[----:B------:R-:W3:Y:S01]  /*18d60*/  LDL.LU R18, [R1+0xf4] ;  /* 0x0000f40001127983 */ /* 0x000ee20000300800 */
[----:B------:R-:W-:-:S03]  /*18d70*/  ISETP.GE.AND P0, PT, R23, RZ, PT ;  /* 0x000000ff1700720c */ /* 0x000fc60003f06270 */
[----:B------:R-:W2:Y:S04]  /*18d80*/  LDL R23, [R1+0x4ea8] ;  /* 0x004ea80001177983 */ /* 0x000ea80000100800 */
[----:B0-----:R-:W2:Y:S01]  /*18d90*/  LDL.LU R8, [R1+0xf0] ;  /* 0x0000f00001087983 */ /* 0x001ea20000300800 */
[----:B------:R-:W-:-:S05]  /*18da0*/  ISETP.GT.U32.AND P2, PT, R2, R15, PT ;  /* 0x0000000f0200720c */ /* 0x000fca0003f44070 */
[----:B---3--:R-:W-:-:S05]  /*18db0*/  @!P0 IMAD.MOV R18, RZ, RZ, -R18 ;  /* 0x000000ffff128224 */ /* 0x008fca00078e0a12 */
[----:B------:R0:W-:Y:S04]  /*18dc0*/  STL [R1+0x644], R18 ;  /* 0x0006441201007387 */ /* 0x0001e80000100800 */
[----:B0-----:R-:W3:Y:S01]  /*18dd0*/  LDL.LU R18, [R1+0x5980] ;  /* 0x0059800001127983 */ /* 0x001ee20000300800 */
[----:B------:R-:W-:Y:S01]  /*18de0*/  ISETP.GE.AND P0, PT, R24, RZ, PT ;  /* 0x000000ff1800720c */ /* 0x000fe20003f06270 */
[----:B--2---:R-:W-:Y:S01]  /*18df0*/  @!P4 IMAD.MOV R8, RZ, RZ, -R8 ;  /* 0x000000ffff08c224 */ /* 0x004fe200078e0a08 */
[----:B-----5:R-:W-:Y:S01]  /*18e00*/  ISETP.GE.AND P4, PT, R14, RZ, PT ;  /* 0x000000ff0e00720c */ /* 0x020fe20003f86270 */
[----:B------:R-:W-:Y:S01]  /*18e10*/  @!P2 IMAD.IADD R15, R15, 0x1, -R2 ;  /* 0x000000010f0fa824 */ /* 0x000fe200078e0a02 */
[----:B------:R-:W2:Y:S04]  /*18e20*/  LDL.LU R14, [R1+0x60] ;  /* 0x00006000010e7983 */ /* 0x000ea80000300800 */
[----:B------:R0:W-:Y:S04]  /*18e30*/  STL [R1+0x640], R8 ;  /* 0x0006400801007387 */ /* 0x0001e80000100800 */
[----:B------:R1:W-:Y:S04]  /*18e40*/  STL [R1+0x596c], R15 ;  /* 0x00596c0f01007387 */ /* 0x0003e80000100800 */
[----:B------:R-:W5:Y:S01]  /*18e50*/  LDL R24, [R1+0x4ed0] ;  /* 0x004ed00001187983 */ /* 0x000f620000100800 */
[----:B0-----:R-:W-:-:S03]  /*18e60*/  IMAD.MOV.U32 R8, RZ, RZ, R20 ;  /* 0x000000ffff087224 */ /* 0x001fc600078e0014 */
[----:B------:R-:W2:Y:S01]  /*18e70*/  LDL R20, [R1+0x4ed4] ;  /* 0x004ed40001147983 */ /* 0x000ea20000100800 */
[----:B------:R-:W-:-:S03]  /*18e80*/  @!P0 IMAD.MOV R8, RZ, RZ, -R8 ;  /* 0x000000ffff088224 */ /* 0x000fc600078e0a08 */
[----:B-1----:R-:W2:Y:S01]  /*18e90*/  LDL R15, [R1+0x4eac] ;  /* 0x004eac00010f7983 */ /* 0x002ea20000100800 */
[----:B------:R-:W-:Y:S01]  /*18ea0*/  ISETP.GT.U32.AND P3, PT, R2, R11, PT ;  /* 0x0000000b0200720c */ /* 0x000fe20003f64070 */
[----:B---3--:R-:W-:Y:S01]  /*18eb0*/  @!P1 IMAD.MOV R18, RZ, RZ, -R18 ;  /* 0x000000ffff129224 */ /* 0x008fe200078e0a12 */
[----:B----4-:R-:W-:-:S04]  /*18ec0*/  ISETP.GE.AND P1, PT, R19, RZ, PT ;  /* 0x000000ff1300720c */ /* 0x010fc80003f26270 */
[----:B------:R0:W-:Y:S04]  /*18ed0*/  STL [R1+0x63c], R18 ;  /* 0x00063c1201007387 */ /* 0x0001e80000100800 */
[----:B0-----:R-:W3:Y:S04]  /*18ee0*/  LDL.LU R18, [R1+0x5c] ;  /* 0x00005c0001127983 */ /* 0x001ee80000300800 */
[----:B------:R-:W4:Y:S04]  /*18ef0*/  LDL.LU R19, [R1+0x58] ;  /* 0x0000580001137983 */ /* 0x000f280000300800 */
[----:B------:R0:W-:Y:S04]  /*18f00*/  STL [R1+0x638], R8 ;  /* 0x0006380801007387 */ /* 0x0001e80000100800 */
[----:B0-----:R-:W2:Y:S01]  /*18f10*/  LDL.LU R8, [R1+0xe4] ;  /* 0x0000e40001087983 */ /* 0x001ea20000300800 */
        /* <DEDUP_REMOVED lines=8> */
[----:B------:R-:W-:Y:S01]  /*18fa0*/  ISETP.GT.U32.AND P3, PT, R2, R28, PT ;  /* 0x0000001c0200720c */ /* 0x000fe20003f64070 */
[----:B------:R-:W-:Y:S01]  /*18fb0*/  IMAD.MOV.U32 R23, RZ, RZ, R29 ;  /* 0x000000ffff177224 */ /* 0x000fe200078e001d */
[----:B------:R-:W-:Y:S02]  /*18fc0*/  ISETP.GE.AND P0, PT, R17, RZ, PT ;  /* 0x000000ff1100720c */ /* 0x000fe40003f06270 */
[----:B------:R-:W3:Y:S01]  /*18fd0*/  LDL R17, [R1+0x4ed8] ;  /* 0x004ed80001117983 */ /* 0x000ee20000100800 */
[----:B------:R-:W-:-:S08]  /*18fe0*/  @!P1 IMAD.MOV R23, RZ, RZ, -R23 ;  /* 0x000000ffff179224 */ /* 0x000fd000078e0a17 */
[----:B------:R-:W-:Y:S02]  /*18ff0*/  @!P3 IMAD.IADD R28, R28, 0x1, -R2 ;  /* 0x000000011c1cb824 */ /* 0x000fe400078e0a02 */
[----:B--2---:R-:W-:-:S05]  /*19000*/  @!P4 IMAD.MOV R8, RZ, RZ, -R8 ;  /* 0x000000ffff08c224 */ /* 0x004fca00078e0a08 */
[----:B------:R0:W-:Y:S04]  /*19010*/  STL [R1+0x634], R8 ;  /* 0x0006340801007387 */ /* 0x0001e80000100800 */
[----:B0-----:R-:W2:Y:S04]  /*19020*/  LDL R8, [R1+0x4edc] ;  /* 0x004edc0001087983 */ /* 0x001ea80000100800 */
[----:B------:R-:W2:Y:S04]  /*19030*/  LDL.LU R29, [R1+0x54] ;  /* 0x00005400011d7983 */ /* 0x000ea80000300800 */
[----:B------:R0:W-:Y:S04]  /*19040*/  STL [R1+0x630], R23 ;  /* 0x0006301701007387 */ /* 0x0001e80000100800 */
[----:B0-----:R-:W2:Y:S04]  /*19050*/  LDL.LU R23, [R1+0x597c] ;  /* 0x00597c0001177983 */ /* 0x001ea80000300800 */
[----:B------:R0:W-:Y:S04]  /*19060*/  STL [R1+0x70], R28 ;  /* 0x0000701c01007387 */ /* 0x0001e80000100800 */
[----:B0-----:R-:W3:Y:S01]  /*19070*/  LDL.LU R28, [R1+0xdc] ;  /* 0x0000dc00011c7983 */ /* 0x001ee20000300800 */
[----:B------:R-:W-:-:S03]  /*19080*/  ISETP.GE.AND P1, PT, R15, RZ, PT ;  /* 0x000000ff0f00720c */ /* 0x000fc60003f26270 */
[----:B------:R-:W4:Y:S01]  /*19090*/  LDL R15, [R1+0x4ee0] ;  /* 0x004ee000010f7983 */ /* 0x000f220000100800 */
[----:B--2---:R-:W-:Y:S01]  /*190a0*/  @!P2 IMAD.MOV R23, RZ, RZ, -R23 ;  /* 0x000000ffff17a224 */ /* 0x004fe200078e0a17 */
[----:B------:R-:W-:Y:S01]  /*190b0*/  ISETP.GE.AND P2, PT, R20, RZ, PT ;  /* 0x000000ff1400720c */ /* 0x000fe20003f46270 */
[----:B---3--:R-:W-:Y:S01]  /*190c0*/  @!P0 IMAD.MOV R28, RZ, RZ, -R28 ;  /* 0x000000ffff1c8224 */ /* 0x008fe200078e0a1c */
[----:B-----5:R-:W-:Y:S01]  /*190d0*/  ISETP.GE.AND P0, PT, R24, RZ, PT ;  /* 0x000000ff1800720c */ /* 0x020fe20003f06270 */
[----:B------:R-:W-:-:S03]  /*190e0*/  IMAD.MOV.U32 R24, RZ, RZ, R7 ;  /* 0x000000ffff187224 */ /* 0x000fc600078e0007 */
[----:B------:R0:W-:Y:S02]  /*190f0*/  STL [R1+0x62c], R28 ;  /* 0x00062c1c01007387 */ /* 0x0001e40000100800 */
[----:B------:R-:W-:Y:S01]  /*19100*/  @!P1 IMAD.MOV R24, RZ, RZ, -R24 ;  /* 0x000000ffff189224 */ /* 0x000fe200078e0a18 */
[----:B------:R-:W-:Y:S01]  /*19110*/  ISETP.GE.AND P1, PT, R17, RZ, PT ;  /* 0x000000ff1100720c */ /* 0x000fe20003f26270 */
[----:B0-----:R-:W2:Y:S05]  /*19120*/  LDL R28, [R1+0x4ee4] ;  /* 0x004ee400011c7983 */ /* 0x001eaa0000100800 */
[----:B------:R-:W-:Y:S01]  /*19130*/  @!P0 IMAD.MOV R3, RZ, RZ, -R3 ;  /* 0x000000ffff038224 */ /* 0x000fe200078e0a03 */
[----:B------:R-:W3:Y:S04]  /*19140*/  LDL.LU R20, [R1+0x50] ;  /* 0x0000500001147983 */ /* 0x000ee80000300800 */
[----:B------:R0:W-:Y:S04]  /*19150*/  STL [R1+0x628], R23 ;  /* 0x0006281701007387 */ /* 0x0001e80000100800 */
[----:B------:R-:W5:Y:S01]  /*19160*/  LDL R7, [R1+0x4eec] ;  /* 0x004eec0001077983 */ /* 0x000f620000100800 */
[----:B------:R-:W-:-:S03]  /*19170*/  ISETP.GE.AND P0, PT, R8, RZ, PT ;  /* 0x000000ff0800720c */ /* 0x000fc60003f06270 */
[----:B0-----:R-:W2:Y:S04]  /*19180*/  LDL R23, [R1+0x4ee8] ;  /* 0x004ee80001177983 */ /* 0x001ea80000100800 */
[----:B------:R0:W-:Y:S04]  /*19190*/  STL [R1+0x624], R24 ;  /* 0x0006241801007387 */ /* 0x0001e80000100800 */
[----:B0-----:R-:W2:Y:S04]  /*191a0*/  LDL.LU R24, [R1+0x4c] ;  /* 0x00004c0001187983 */ /* 0x001ea80000300800 */
[----:B------:R-:W2:Y:S04]  /*191b0*/  LDL.LU R17, [R1+0x5978] ;  /* 0x0059780001117983 */ /* 0x000ea80000300800 */
[----:B------:R0:W-:Y:S04]  /*191c0*/  STL [R1+0x620], R3 ;  /* 0x0006200301007387 */ /* 0x0001e80000100800 */
[----:B0-----:R-:W3:Y:S04]  /*191d0*/  LDL.LU R3, [R1+0x48] ;  /* 0x0000480001037983 */ /* 0x001ee80000300800 */
[----:B------:R-:W3:Y:S01]  /*191e0*/  LDL.LU R8, [R1+0xcc] ;  /* 0x0000cc0001087983 */ /* 0x000ee20000300800 */
[----:B------:R-:W-:-:S13]  /*191f0*/  ISETP.GT.U32.AND P4, PT, R2, R5, PT ;  /* 0x000000050200720c */ /* 0x000fda0003f84070 */
[----:B------:R-:W-:Y:S01]  /*19200*/  @!P4 IMAD.IADD R5, R5, 0x1, -R2 ;  /* 0x000000010505c824 */ /* 0x000fe200078e0a02 */
[----:B------:R-:W-:-:S13]  /*19210*/  ISETP.GT.U32.AND P4, PT, R2, R18, PT ;  /* 0x000000120200720c */ /* 0x000fda0003f84070 */
[----:B------:R-:W-:Y:S01]  /*19220*/  @!P4 IMAD.IADD R18, R18, 0x1, -R2 ;  /* 0x000000011212c824 */ /* 0x000fe200078e0a02 */
[----:B----4-:R-:W-:Y:S02]  /*19230*/  ISETP.GE.AND P4, PT, R15, RZ, PT ;  /* 0x000000ff0f00720c */ /* 0x010fe40003f86270 */
[----:B------:R-:W-:-:S13]  /*19240*/  ISETP.GT.U32.AND P6, PT, R2, R12, PT ;  /* 0x0000000c0200720c */ /* 0x000fda0003fc4070 */
[----:B------:R-:W-:-:S05]  /*19250*/  @!P6 IMAD.IADD R12, R12, 0x1, -R2 ;  /* 0x000000010c0ce824 */ /* 0x000fca00078e0a02 */
[----:B------:R-:W-:-:S13]  /*19260*/  ISETP.GT.U32.AND P6, PT, R2, R12, PT ;  /* 0x0000000c0200720c */ /* 0x000fda0003fc4070 */
[----:B------:R-:W-:Y:S01]  /*19270*/  @!P6 IMAD.IADD R12, R12, 0x1, -R2 ;  /* 0x000000010c0ce824 */ /* 0x000fe200078e0a02 */
[----:B------:R-:W-:Y:S01]  /*19280*/  ISETP.GT.U32.AND P6, PT, R2, R10, PT ;  /* 0x0000000a0200720c */ /* 0x000fe20003fc4070 */
[----:B--2---:R-:W-:-:S04]  /*19290*/  IMAD.MOV.U32 R15, RZ, RZ, R17 ;  /* 0x000000ffff0f7224 */ /* 0x004fc800078e0011 */
[----:B------:R-:W-:Y:S02]  /*192a0*/  @!P1 IMAD.MOV R15, RZ, RZ, -R15 ;  /* 0x000000ffff0f9224 */ /* 0x000fe400078e0a0f */
[----:B---3--:R-:W-:-:S05]  /*192b0*/  @!P2 IMAD.MOV R8, RZ, RZ, -R8 ;  /* 0x000000ffff08a224 */ /* 0x008fca00078e0a08 */
[----:B------:R0:W-:Y:S04]  /*192c0*/  STL [R1+0x61c], R8 ;  /* 0x00061c0801007387 */ /* 0x0001e80000100800 */
[----:B0-----:R-:W2:Y:S04]  /*192d0*/  LDL R8, [R1+0x5438] ;  /* 0x0054380001087983 */ /* 0x001ea80000100800 */
[----:B------:R-:W3:Y:S04]  /*192e0*/  LDL.LU R17, [R1+0x44] ;  /* 0x0000440001117983 */ /* 0x000ee80000300800 */
[----:B------:R0:W-:Y:S04]  /*192f0*/  STL [R1+0x618], R15 ;  /* 0x0006180f01007387 */ /* 0x0001e80000100800 */
[----:B0-----:R-:W4:Y:S01]  /*19300*/  LDL.LU R15, [R1+0xbc] ;  /* 0x0000bc00010f7983 */ /* 0x001f220000300800 */
[----:B------:R-:W-:-:S03]  /*19310*/  ISETP.GE.AND P1, PT, R28, RZ, PT ;  /* 0x000000ff1c00720c */ /* 0x000fc60003f26270 */
[----:B------:R-:W3:Y:S01]  /*19320*/  LDL R28, [R1+0x5440] ;  /* 0x00544000011c7983 */ /* 0x000ee20000100800 */
[----:B------:R-:W-:-:S05]  /*19330*/  @!P6 IMAD.IADD R10, R10, 0x1, -R2 ;  /* 0x000000010a0ae824 */ /* 0x000fca00078e0a02 */
[----:B------:R-:W-:-:S13]  /*19340*/  ISETP.GT.U32.AND P6, PT, R2, R10, PT ;  /* 0x0000000a0200720c */ /* 0x000fda0003fc4070 */
[----:B------:R-:W-:Y:S01]  /*19350*/  @!P6 IMAD.IADD R10, R10, 0x1, -R2 ;  /* 0x000000010a0ae824 */ /* 0x000fe200078e0a02 */
[----:B------:R-:W-:-:S13]  /*19360*/  ISETP.GT.U32.AND P6, PT, R2, R26, PT ;  /* 0x0000001a0200720c */ /* 0x000fda0003fc4070 */
[----:B------:R-:W-:-:S05]  /*19370*/  @!P6 IMAD.IADD R26, R26, 0x1, -R2 ;  /* 0x000000011a1ae824 */ /* 0x000fca00078e0a02 */
[----:B------:R-:W-:-:S13]  /*19380*/  ISETP.GT.U32.AND P6, PT, R2, R26, PT ;  /* 0x0000001a0200720c */ /* 0x000fda0003fc4070 */
[----:B------:R-:W-:Y:S01]  /*19390*/  @!P6 IMAD.IADD R26, R26, 0x1, -R2 ;  /* 0x000000011a1ae824 */ /* 0x000fe200078e0a02 */
[----:B------:R-:W-:-:S13]  /*193a0*/  ISETP.GT.U32.AND P6, PT, R2, R27, PT ;  /* 0x0000001b0200720c */ /* 0x000fda0003fc4070 */
[----:B------:R-:W-:-:S05]  /*193b0*/  @!P6 IMAD.IADD R27, R27, 0x1, -R2 ;  /* 0x000000011b1be824 */ /* 0x000fca00078e0a02 */
[C---:B------:R-:W-:Y:S02]  /*193c0*/  ISETP.GT.U32.AND P6, PT, R2.reuse, R27, PT ;  /* 0x0000001b0200720c */ /* 0x040fe40003fc4070 */
[----:B------:R-:W-:-:S11]  /*193d0*/  ISETP.GT.U32.AND P2, PT, R2, R18, PT ;  /* 0x000000120200720c */ /* 0x000fd60003f44070 */
[--C-:B------:R-:W-:Y:S01]  /*193e0*/  @!P6 IMAD.IADD R27, R27, 0x1, -R2.reuse ;  /* 0x000000011b1be824 */ /* 0x100fe200078e0a02 */
[----:B------:R-:W-:Y:S01]  /*193f0*/  ISETP.GT.U32.AND P6, PT, R2, R29, PT ;  /* 0x0000001d0200720c */ /* 0x000fe20003fc4070 */
[----:B------:R-:W-:Y:S01]  /*19400*/  @!P0 IMAD.MOV R25, RZ, RZ, -R25 ;  /* 0x000000ffff198224 */ /* 0x000fe200078e0a19 */
[----:B------:R-:W-:Y:S01]  /*19410*/  ISETP.GE.AND P0, PT, R23, RZ, PT ;  /* 0x000000ff1700720c */ /* 0x000fe20003f06270 */
[----:B------:R-:W-:Y:S01]  /*19420*/  @!P2 IMAD.IADD R18, R18, 0x1, -R2 ;  /* 0x000000011212a824 */ /* 0x000fe200078e0a02 */
[----:B------:R-:W-:-:S09]  /*19430*/  ISETP.GT.U32.AND P2, PT, R2, R24, PT ;  /* 0x000000180200720c */ /* 0x000fd20003f44070 */
[----:B------:R-:W-:-:S05]  /*19440*/  @!P6 IMAD.IADD R29, R29, 0x1, -R2 ;  /* 0x000000011d1de824 */ /* 0x000fca00078e0a02 */
[----:B------:R-:W-:Y:S01]  /*19450*/  ISETP.GT.U32.AND P6, PT, R2, R29, PT ;  /* 0x0000001d0200720c */ /* 0x000fe20003fc4070 */
[----:B------:R-:W-:Y:S01]  /*19460*/  STL [R1+0x614], R25 ;  /* 0x0006141901007387 */ /* 0x000fe20000100800 */
[----:B------:R-:W-:Y:S02]  /*19470*/  @!P1 IMAD.MOV R6, RZ, RZ, -R6 ;  /* 0x000000ffff069224 */ /* 0x000fe400078e0a06 */
[----:B------:R-:W-:Y:S02]  /*19480*/  @!P0 IMAD.MOV R4, RZ, RZ, -R4 ;  /* 0x000000ffff048224 */ /* 0x000fe400078e0a04 */
[----:B------:R-:W-:-:S07]  /*19490*/  @!P2 IMAD.IADD R24, R24, 0x1, -R2 ;  /* 0x000000011818a824 */ /* 0x000fce00078e0a02 */
[----:B------:R-:W-:Y:S01]  /*194a0*/  @!P6 IMAD.IADD R29, R29, 0x1, -R2 ;  /* 0x000000011d1de824 */ /* 0x000fe200078e0a02 */
[----:B--2---:R-:W-:Y:S01]  /*194b0*/  ISETP.GE.AND P1, PT, R8, RZ, PT ;  /* 0x000000ff0800720c */ /* 0x004fe20003f26270 */
[----:B----4-:R-:W-:-:S05]  /*194c0*/  @!P4 IMAD.MOV R15, RZ, RZ, -R15 ;  /* 0x000000ffff0fc224 */ /* 0x010fca00078e0a0f */
[----:B------:R0:W-:Y:S01]  /*194d0*/  STL [R1+0x610], R15 ;  /* 0x0006100f01007387 */ /* 0x0001e20000100800 */
[----:B-----5:R-:W-:-:S03]  /*194e0*/  ISETP.GE.AND P4, PT, R7, RZ, PT ;  /* 0x000000ff0700720c */ /* 0x020fc60003f86270 */
[----:B0-----:R-:W2:Y:S04]  /*194f0*/  LDL R15, [R1+0x5444] ;  /* 0x00544400010f7983 */ /* 0x001ea80000100800 */
[----:B------:R-:W4:Y:S04]  /*19500*/  LDL.LU R25, [R1+0x40] ;  /* 0x0000400001197983 */ /* 0x000f280000300800 */
[----:B------:R0:W-:Y:S04]  /*19510*/  STL [R1+0x5968], R18 ;  /* 0x0059681201007387 */ /* 0x0001e80000100800 */
[----:B------:R-:W5:Y:S04]  /*19520*/  LDL R23, [R1+0x5448] ;  /* 0x0054480001177983 */ /* 0x000f680000100800 */
[----:B0-----:R-:W2:Y:S04]  /*19530*/  LDL R18, [R1+0x543c] ;  /* 0x00543c0001127983 */ /* 0x001ea80000100800 */
[----:B------:R0:W-:Y:S01]  /*19540*/  STL [R1+0x60c], R6 ;  /* 0x00060c0601007387 */ /* 0x0001e20000100800 */
[----:B---3--:R-:W-:-:S03]  /*19550*/  ISETP.GE.AND P2, PT, R28, RZ, PT ;  /* 0x000000ff1c00720c */ /* 0x008fc60003f46270 */
[----:B0-----:R-:W3:Y:S04]  /*19560*/  LDL R6, [R1+0x544c] ;  /* 0x00544c0001067983 */ /* 0x001ee80000100800 */
[----:B------:R-:W3:Y:S04]  /*19570*/  LDL.LU R7, [R1+0x3c] ;  /* 0x00003c0001077983 */ /* 0x000ee80000300800 */
[----:B------:R-:W3:Y:S04]  /*19580*/  LDL.LU R8, [R1+0x5974] ;  /* 0x0059740001087983 */ /* 0x000ee80000300800 */
[----:B------:R0:W-:Y:S04]  /*19590*/  STL [R1+0x608], R4 ;  /* 0x0006080401007387 */ /* 0x0001e80000100800 */
[----:B0-----:R-:W4:Y:S04]  /*195a0*/  LDL.LU R4, [R1+0x38] ;  /* 0x0000380001047983 */ /* 0x001f280000300800 */
[----:B------:R0:W-:Y:S04]  /*195b0*/  STL [R1+0x5964], R29 ;  /* 0x0059641d01007387 */ /* 0x0001e80000100800 */
[----:B------:R-:W4:Y:S04]  /*195c0*/  LDL.LU R28, [R1+0xac] ;  /* 0x0000ac00011c7983 */ /* 0x000f280000300800 */
[----:B0-----:R-:W5:Y:S01]  /*195d0*/  LDL R29, [R1+0x5450] ;  /* 0x00545000011d7983 */ /* 0x001f620000100800 */
[----:B--2---:R-:W-:-:S03]  /*195e0*/  ISETP.GE.AND P0, PT, R18, RZ, PT ;  /* 0x000000ff1200720c */ /* 0x004fc60003f06270 */
[----:B------:R-:W2:Y:S01]  /*195f0*/  LDL R18, [R1+0x5454] ;  /* 0x0054540001127983 */ /* 0x000ea20000100800 */
[----:B---3--:R-:W-:-:S05]  /*19600*/  @!P4 IMAD.MOV R8, RZ, RZ, -R8 ;  /* 0x000000ffff08c224 */ /* 0x008fca00078e0a08 */
[----:B------:R0:W-:Y:S04]  /*19610*/  STL [R1+0x604], R8 ;  /* 0x0006040801007387 */ /* 0x0001e80000100800 */
[----:B0-----:R-:W3:Y:S01]  /*19620*/  LDL.LU R8, [R1+0x34] ;  /* 0x0000340001087983 */ /* 0x001ee20000300800 */
[----:B----4-:R-:W-:-:S05]  /*19630*/  @!P1 IMAD.MOV R28, RZ, RZ, -R28 ;  /* 0x000000ffff1c9224 */ /* 0x010fca00078e0a1c */
[----:B------:R0:W-:Y:S04]  /*19640*/  STL [R1+0x600], R28 ;  /* 0x0006001c01007387 */ /* 0x0001e80000100800 */
[----:B0-----:R-:W4:Y:S01]  /*19650*/  LDL.LU R28, [R1+0x5970] ;  /* 0x00597000011c7983 */ /* 0x001f220000300800 */
[----:B------:R-:W-:Y:S01]  /*19660*/  ISETP.GE.AND P1, PT, R15, RZ, PT ;  /* 0x000000ff0f00720c */ /* 0x000fe20003f26270 */
[----:B------:R-:W-:Y:S02]  /*19670*/  @!P2 IMAD.MOV R21, RZ, RZ, -R21 ;  /* 0x000000ffff15a224 */ /* 0x000fe400078e0a15 */
[----:B------:R-:W2:Y:S01]  /*19680*/  LDL R15, [R1+0x5458] ;  /* 0x00545800010f7983 */ /* 0x000ea20000100800 */
[----:B------:R-:W-:-:S09]  /*19690*/  ISETP.GE.AND P2, PT, R6, RZ, PT ;  /* 0x000000ff0600720c */ /* 0x000fd20003f46270 */
[----:B------:R-:W-:Y:S02]  /*196a0*/  @!P1 IMAD.MOV R9, RZ, RZ, -R9 ;  /* 0x000000ffff099224 */ /* 0x000fe400078e0a09 */
[----:B----4-:R-:W-:Y:S01]  /*196b0*/  @!P0 IMAD.MOV R28, RZ, RZ, -R28 ;  /* 0x000000ffff1c8224 */ /* 0x010fe200078e0a1c */
[----:B-----5:R-:W-:Y:S01]  /*196c0*/  ISETP.GE.AND P0, PT, R23, RZ, PT ;  /* 0x000000ff1700720c */ /* 0x020fe20003f06270 */
[----:B------:R-:W-:-:S03]  /*196d0*/  IMAD.MOV.U32 R23, RZ, RZ, R16 ;  /* 0x000000ffff177224 */ /* 0x000fc600078e0010 */
[----:B------:R0:W-:Y:S04]  /*196e0*/  STL [R1+0x5fc], R28 ;  /* 0x0005fc1c01007387 */ /* 0x0001e80000100800 */
[----:B0-----:R-:W4:Y:S05]  /*196f0*/  LDL R28, [R1+0x545c] ;  /* 0x00545c00011c7983 */ /* 0x001f2a0000100800 */
[----:B------:R-:W-:Y:S01]  /*19700*/  @!P0 IMAD.MOV R23, RZ, RZ, -R23 ;  /* 0x000000ffff178224 */ /* 0x000fe200078e0a17 */
[----:B------:R-:W5:Y:S04]  /*19710*/  LDL.LU R6, [R1+0x30] ;  /* 0x0000300001067983 */ /* 0x000f680000300800 */
[----:B------:R0:W-:Y:S01]  /*19720*/  STL [R1+0x5f8], R21 ;  /* 0x0005f81501007387 */ /* 0x0001e20000100800 */
[----:B--2---:R-:W-:-:S03]  /*19730*/  ISETP.GE.AND P0, PT, R18, RZ, PT ;  /* 0x000000ff1200720c */ /* 0x004fc60003f06270 */
[----:B0-----:R-:W2:Y:S04]  /*19740*/  LDL R21, [R1+0x5460] ;  /* 0x0054600001157983 */ /* 0x001ea80000100800 */
[----:B------:R0:W-:Y:S04]  /*19750*/  STL [R1+0x5f4], R9 ;  /* 0x0005f40901007387 */ /* 0x0001e80000100800 */
[----:B0-----:R-:W2:Y:S04]  /*19760*/  LDL R9, [R1+0x5464] ;  /* 0x0054640001097983 */ /* 0x001ea80000100800 */
[----:B------:R-:W2:Y:S04]  /*19770*/  LDL.LU R16, [R1+0x2c] ;  /* 0x00002c0001107983 */ /* 0x000ea80000300800 */
[----:B------:R0:W-:Y:S04]  /*19780*/  STL [R1+0x5f0], R23 ;  /* 0x0005f01701007387 */ /* 0x0001e80000100800 */
[----:B0-----:R-:W2:Y:S04]  /*19790*/  LDL.LU R23, [R1+0x28] ;  /* 0x0000280001177983 */ /* 0x001ea80000300800 */
[----:B------:R-:W2:Y:S01]  /*197a0*/  LDL.LU R18, [R1+0x90] ;  /* 0x0000900001127983 */ /* 0x000ea20000300800 */
[----:B------:R-:W-:-:S02]  /*197b0*/  ISETP.GT.U32.AND P4, PT, R2, R24, PT ;  /* 0x000000180200720c */ /* 0x000fc40003f84070 */
[----:B------:R-:W-:Y:S01]  /*197c0*/  ISETP.GE.AND P1, PT, R29, RZ, PT ;  /* 0x000000ff1d00720c */ /* 0x000fe20003f26270 */
[----:B------:R-:W-:Y:S01]  /*197d0*/  @!P2 IMAD.MOV R12, RZ, RZ, -R12 ;  /* 0x000000ffff0ca224 */ /* 0x000fe200078e0a0c */
[----:B------:R-:W3:Y:S09]  /*197e0*/  LDL R29, [R1+0x546c] ;  /* 0x00546c00011d7983 */ /* 0x000ef20000100800 */
[----:B------:R-:W-:Y:S01]  /*197f0*/  @!P4 IMAD.IADD R24, R24, 0x1, -R2 ;  /* 0x000000011818c824 */ /* 0x000fe200078e0a02 */
[----:B------:R-:W-:-:S13]  /*19800*/  ISETP.GT.U32.AND P4, PT, R2, R7, PT ;  /* 0x000000070200720c */ /* 0x000fda0003f84070 */
[----:B------:R-:W-:Y:S01]  /*19810*/  @!P4 IMAD.IADD R7, R7, 0x1, -R2 ;  /* 0x000000010707c824 */ /* 0x000fe200078e0a02 */
[----:B------:R-:W-:Y:S02]  /*19820*/  ISETP.GE.AND P4, PT, R15, RZ, PT ;  /* 0x000000ff0f00720c */ /* 0x000fe40003f86270 */
[----:B------:R-:W3:Y:S04]  /*19830*/  LDL R15, [R1+0x5468] ;  /* 0x00546800010f7983 */ /* 0x000ee80000100800 */
[----:B------:R0:W-:Y:S04]  /*19840*/  STL [R1+0x5ec], R12 ;  /* 0x0005ec0c01007387 */ /* 0x0001e80000100800 */
[----:B0-----:R-:W5:Y:S01]  /*19850*/  LDL.LU R12, [R1+0x24] ;  /* 0x00002400010c7983 */ /* 0x001f620000300800 */
[----:B--2---:R-:W-:Y:S01]  /*19860*/  @!P1 IMAD.MOV R18, RZ, RZ, -R18 ;  /* 0x000000ffff129224 */ /* 0x004fe200078e0a12 */
[----:B----4-:R-:W-:-:S04]  /*19870*/  ISETP.GE.AND P1, PT, R28, RZ, PT ;  /* 0x000000ff1c00720c */ /* 0x010fc80003f26270 */
[----:B------:R0:W-:Y:S04]  /*19880*/  STL [R1+0x5e8], R18 ;  /* 0x0005e81201007387 */ /* 0x0001e80000100800 */
[----:B------:R-:W2:Y:S04]  /*19890*/  LDL R28, [R1+0x5470] ;  /* 0x00547000011c7983 */ /* 0x000ea80000100800 */
[----:B0-----:R-:W4:Y:S01]  /*198a0*/  LDL.LU R18, [R1+0x88] ;  /* 0x0000880001127983 */ /* 0x001f220000300800 */
[----:B------:R-:W-:Y:S02]  /*198b0*/  @!P0 IMAD.MOV R22, RZ, RZ, -R22 ;  /* 0x000000ffff168224 */ /* 0x000fe400078e0a16 */
[----:B------:R-:W-:Y:S01]  /*198c0*/  @!P1 IMAD.MOV R10, RZ, RZ, -R10 ;  /* 0x000000ffff0a9224 */ /* 0x000fe200078e0a0a */
[----:B------:R-:W-:-:S02]  /*198d0*/  ISETP.GE.AND P0, PT, R21, RZ, PT ;  /* 0x000000ff1500720c */ /* 0x000fc40003f06270 */
[----:B------:R-:W-:Y:S01]  /*198e0*/  STL [R1+0x5e4], R22 ;  /* 0x0005e41601007387 */ /* 0x000fe20000100800 */
[----:B------:R-:W-:Y:S01]  /*198f0*/  IMAD.MOV.U32 R21, RZ, RZ, R11 ;  /* 0x000000ffff157224 */ /* 0x000fe200078e000b */
[----:B---3--:R-:W-:Y:S02]  /*19900*/  ISETP.GE.AND P1, PT, R15, RZ, PT ;  /* 0x000000ff0f00720c */ /* 0x008fe40003f26270 */
[----:B------:R-:W-:Y:S01]  /*19910*/  ISETP.GT.U32.AND P5, PT, R2, R0, PT ;  /* 0x000000000200720c */ /* 0x000fe20003fa4070 */
[----:B----4-:R-:W-:Y:S01]  /*19920*/  @!P4 IMAD.MOV R18, RZ, RZ, -R18 ;  /* 0x000000ffff12c224 */ /* 0x010fe200078e0a12 */
[----:B------:R-:W-:-:S04]  /*19930*/  ISETP.GE.AND P4, PT, R9, RZ, PT ;  /* 0x000000ff0900720c */ /* 0x000fc80003f86270 */
[----:B------:R0:W-:Y:S04]  /*19940*/  STL [R1+0x5e0], R18 ;  /* 0x0005e01201007387 */ /* 0x0001e80000100800 */
[----:B0-----:R-:W3:Y:S04]  /*19950*/  LDL R18, [R1+0x5474] ;  /* 0x0054740001127983 */ /* 0x001ee80000100800 */
[----:B------:R-:W4:Y:S04]  /*19960*/  LDL.LU R9, [R1+0x20] ;  /* 0x0000200001097983 */ /* 0x000f280000300800 */
[----:B------:R-:W4:Y:S04]  /*19970*/  LDL R22, [R1+0x5478] ;  /* 0x0054780001167983 */ /* 0x000f280000100800 */
[----:B------:R-:W4:Y:S04]  /*19980*/  LDL R11, [R1+0x547c] ;  /* 0x00547c00010b7983 */ /* 0x000f280000100800 */
[----:B------:R0:W-:Y:S04]  /*19990*/  STL [R1+0x5dc], R10 ;  /* 0x0005dc0a01007387 */ /* 0x0001e80000100800 */
[----:B0-----:R-:W4:Y:S04]  /*199a0*/  LDL.LU R10, [R1+0x1c] ;  /* 0x00001c00010a7983 */ /* 0x001f280000300800 */
[----:B------:R-:W4:Y:S01]  /*199b0*/  LDL.LU R15, [R1+0x596c] ;  /* 0x00596c00010f7983 */ /* 0x000f220000300800 */
[----:B------:R-:W-:Y:S01]  /*199c0*/  ISETP.GT.U32.AND P2, PT, R2, R7, PT ;  /* 0x000000070200720c */ /* 0x000fe20003f44070 */
[----:B------:R-:W-:-:S05]  /*199d0*/  @!P5 IMAD.IADD R0, R0, 0x1, -R2 ;  /* 0x000000010000d824 */ /* 0x000fca00078e0a02 */
[----:B------:R-:W-:-:S07]  /*199e0*/  ISETP.GT.U32.AND P5, PT, R2, R0, PT ;  /* 0x000000000200720c */ /* 0x000fce0003fa4070 */
[----:B------:R-:W-:Y:S01]  /*199f0*/  @!P2 IMAD.IADD R7, R7, 0x1, -R2 ;  /* 0x000000010707a824 */ /* 0x000fe200078e0a02 */
[----:B------:R-:W-:Y:S01]  /*19a00*/  ISETP.GT.U32.AND P2, PT, R2, R16, PT ;  /* 0x000000100200720c */ /* 0x000fe20003f44070 */
[----:B------:R-:W-:Y:S01]  /*19a10*/  @!P0 IMAD.MOV R21, RZ, RZ, -R21 ;  /* 0x000000ffff158224 */ /* 0x000fe200078e0a15 */
[----:B------:R-:W-:-:S03]  /*19a20*/  ISETP.GE.AND P0, PT, R29, RZ, PT ;  /* 0x000000ff1d00720c */ /* 0x000fc60003f06270 */
[----:B------:R-:W-:-:S04]  /*19a30*/  @!P5 IMAD.IADD R0, R0, 0x1, -R2 ;  /* 0x000000010000d824 */ /* 0x000fc800078e0a02 */
[----:B------:R-:W-:Y:S01]  /*19a40*/  IMAD.MOV.U32 R29, RZ, RZ, R0 ;  /* 0x000000ffff1d7224 */ /* 0x000fe200078e0000 */
[----:B------:R0:W-:Y:S03]  /*19a50*/  STL [R1+0x5d8], R21 ;  /* 0x0005d81501007387 */ /* 0x0001e60000100800 */
[----:B------:R-:W-:Y:S01]  /*19a60*/  @!P2 IMAD.IADD R16, R16, 0x1, -R2 ;  /* 0x000000011010a824 */ /* 0x000fe200078e0a02 */
[----:B--2---:R-:W-:Y:S01]  /*19a70*/  ISETP.GE.AND P2, PT, R28, RZ, PT ;  /* 0x000000ff1c00720c */ /* 0x004fe20003f46270 */
[----:B------:R-:W-:Y:S01]  /*19a80*/  @!P1 IMAD.MOV R29, RZ, RZ, -R29 ;  /* 0x000000ffff1d9224 */ /* 0x000fe200078e0a1d */
[----:B0-----:R-:W2:Y:S04]  /*19a90*/  LDL.LU R21, [R1+0x18] ;  /* 0x0000180001157983 */ /* 0x001ea80000300800 */
[----:B------:R-:W2:Y:S04]  /*19aa0*/  LDL R0, [R1+0x5480] ;  /* 0x0054800001007983 */ /* 0x000ea80000100800 */
[----:B------:R-:W2:Y:S01]  /*19ab0*/  LDL R28, [R1+0x5484] ;  /* 0x00548400011c7983 */ /* 0x000ea20000100800 */
[----:B---3--:R-:W-:Y:S01]  /*19ac0*/  ISETP.GE.AND P1, PT, R18, RZ, PT ;  /* 0x000000ff1200720c */ /* 0x008fe20003f26270 */
[----:B----4-:R-:W-:-:S05]  /*19ad0*/  @!P4 IMAD.MOV R15, RZ, RZ, -R15 ;  /* 0x000000ffff0fc224 */ /* 0x010fca00078e0a0f */
[----:B------:R0:W-:Y:S04]  /*19ae0*/  STL [R1+0x5d4], R15 ;  /* 0x0005d40f01007387 */ /* 0x0001e80000100800 */
[----:B0-----:R-:W3:Y:S04]  /*19af0*/  LDL.LU R15, [R1+0x14] ;  /* 0x00001400010f7983 */ /* 0x001ee80000300800 */
[----:B------:R0:W-:Y:S02]  /*19b00*/  STL [R1+0x5d0], R29 ;  /* 0x0005d01d01007387 */ /* 0x0001e40000100800 */
[----:B0-----:R-:W-:-:S02]  /*19b10*/  IMAD.MOV.U32 R29, RZ, RZ, R26 ;  /* 0x000000ffff1d7224 */ /* 0x001fc400078e001a */
[----:B------:R-:W4:Y:S04]  /*19b20*/  LDL R26, [R1+0x5488] ;  /* 0x00548800011a7983 */ /* 0x000f280000100800 */
[----:B------:R-:W3:Y:S01]  /*19b30*/  LDL.LU R18, [R1+0x70] ;  /* 0x0000700001127983 */ /* 0x000ee20000300800 */
[C---:B------:R-:W-:Y:S02]  /*19b40*/  ISETP.GT.U32.AND P5, PT, R2.reuse, R13, PT ;  /* 0x0000000d0200720c */ /* 0x040fe40003fa4070 */
[C---:B------:R-:W-:Y:S02]  /*19b50*/  ISETP.GT.U32.AND P3, PT, R2.reuse, R14, PT ;  /* 0x0000000e0200720c */ /* 0x040fe40003f64070 */
[----:B------:R-:W-:Y:S01]  /*19b60*/  ISETP.GT.U32.AND P4, PT, R2, R16, PT ;  /* 0x000000100200720c */ /* 0x000fe20003f84070 */
[----:B------:R-:W-:-:S08]  /*19b70*/  @!P0 IMAD.MOV R29, RZ, RZ, -R29 ;  /* 0x000000ffff1d8224 */ /* 0x000fd000078e0a1d */
[--C-:B------:R-:W-:Y:S02]  /*19b80*/  @!P5 IMAD.IADD R13, R13, 0x1, -R2.reuse ;  /* 0x000000010d0dd824 */ /* 0x100fe400078e0a02 */
[----:B------:R-:W-:-:S03]  /*19b90*/  @!P3 IMAD.IADD R14, R14, 0x1, -R2 ;  /* 0x000000010e0eb824 */ /* 0x000fc600078e0a02 */
[----:B------:R-:W-:Y:S02]  /*19ba0*/  ISETP.GT.U32.AND P5, PT, R2, R13, PT ;  /* 0x0000000d0200720c */ /* 0x000fe40003fa4070 */
[----:B------:R-:W-:Y:S02]  /*19bb0*/  ISETP.GE.AND P0, PT, R22, RZ, PT ;  /* 0x000000ff1600720c */ /* 0x000fe40003f06270 */
[----:B------:R-:W-:Y:S01]  /*19bc0*/  ISETP.GT.U32.AND P3, PT, R2, R14, PT ;  /* 0x0000000e0200720c */ /* 0x000fe20003f64070 */
[----:B------:R-:W-:Y:S01]  /*19bd0*/  @!P4 IMAD.IADD R16, R16, 0x1, -R2 ;  /* 0x000000011010c824 */ /* 0x000fe200078e0a02 */
[----:B------:R-:W-:Y:S01]  /*19be0*/  ISETP.GT.U32.AND P4, PT, R2, R10, PT ;  /* 0x0000000a0200720c */ /* 0x000fe20003f84070 */
[----:B------:R0:W-:Y:S01]  /*19bf0*/  STL [R1+0x5cc], R29 ;  /* 0x0005cc1d01007387 */ /* 0x0001e20000100800 */
[----:B------:R-:W-:-:S03]  /*19c00*/  @!P1 IMAD.MOV R5, RZ, RZ, -R5 ;  /* 0x000000ffff059224 */ /* 0x000fc600078e0a05 */
[----:B------:R-:W5:Y:S02]  /*19c10*/  LDL R22, [R1+0x548c] ;  /* 0x00548c0001167983 */ /* 0x000f640000100800 */
[----:B------:R-:W-:Y:S01]  /*19c20*/  @!P5 IMAD.IADD R13, R13, 0x1, -R2 ;  /* 0x000000010d0dd824 */ /* 0x000fe200078e0a02 */
[----:B--2---:R-:W-:-:S03]  /*19c30*/  ISETP.GE.AND P1, PT, R0, RZ, PT ;  /* 0x000000ff0000720c */ /* 0x004fc60003f26270 */
[----:B------:R-:W-:Y:S02]  /*19c40*/  @!P0 IMAD.MOV R13, RZ, RZ, -R13 ;  /* 0x000000ffff0d8224 */ /* 0x000fe400078e0a0d */
[--C-:B------:R-:W-:Y:S01]  /*19c50*/  @!P3 IMAD.IADD R14, R14, 0x1, -R2.reuse ;  /* 0x000000010e0eb824 */ /* 0x100fe200078e0a02 */
[----:B------:R-:W-:Y:S01]  /*19c60*/  ISETP.GE.AND P0, PT, R28, RZ, PT ;  /* 0x000000ff1c00720c */ /* 0x000fe20003f06270 */
[----:B------:R-:W-:Y:S02]  /*19c70*/  @!P4 IMAD.IADD R10, R10, 0x1, -R2 ;  /* 0x000000010a0ac824 */ /* 0x000fe400078e0a02 */
[----:B------:R-:W-:Y:S02]  /*19c80*/  IMAD.MOV.U32 R28, RZ, RZ, R14 ;  /* 0x000000ffff1c7224 */ /* 0x000fe400078e000e */
[----:B---3--:R-:W-:Y:S01]  /*19c90*/  @!P2 IMAD.MOV R18, RZ, RZ, -R18 ;  /* 0x000000ffff12a224 */ /* 0x008fe200078e0a12 */
[----:B------:R-:W-:Y:S02]  /*19ca0*/  ISETP.GE.AND P2, PT, R11, RZ, PT ;  /* 0x000000ff0b00720c */ /* 0x000fe40003f46270 */
[----:B------:R-:W2:Y:S04]  /*19cb0*/  LDL.LU R11, [R1+0x10] ;  /* 0x00001000010b7983 */ /* 0x000ea80000300800 */
[----:B------:R1:W-:Y:S04]  /*19cc0*/  STL [R1+0x5c8], R18 ;  /* 0x0005c81201007387 */ /* 0x0003e80000100800 */
[----:B0-----:R-:W3:Y:S04]  /*19cd0*/  LDL R29, [R1+0x5490] ;  /* 0x00549000011d7983 */ /* 0x001ee80000100800 */
[----:B------:R0:W-:Y:S01]  /*19ce0*/  STL [R1+0x5c4], R5 ;  /* 0x0005c40501007387 */ /* 0x0001e20000100800 */
[----:B-1----:R-:W-:Y:S01]  /*19cf0*/  IMAD.MOV.U32 R18, RZ, RZ, R27 ;  /* 0x000000ffff127224 */ /* 0x002fe200078e001b */
[----:B----4-:R-:W-:-:S03]  /*19d00*/  ISETP.GE.AND P4, PT, R26, RZ, PT ;  /* 0x000000ff1a00720c */ /* 0x010fc60003f86270 */
[----:B------:R-:W-:Y:S01]  /*19d10*/  @!P2 IMAD.MOV R18, RZ, RZ, -R18 ;  /* 0x000000ffff12a224 */ /* 0x000fe200078e0a12 */
[----:B0-----:R-:W4:Y:S04]  /*19d20*/  LDL.LU R5, [R1+0xc] ;  /* 0x00000c0001057983 */ /* 0x001f280000300800 */
[----:B------:R-:W2:Y:S04]  /*19d30*/  LDL R0, [R1+0x5494] ;  /* 0x0054940001007983 */ /* 0x000ea80000100800 */
[----:B------:R0:W-:Y:S04]  /*19d40*/  STL [R1+0x5c0], R13 ;  /* 0x0005c00d01007387 */ /* 0x0001e80000100800 */
[----:B0-----:R-:W2:Y:S04]  /*19d50*/  LDL.LU R13, [R1+0x8] ;  /* 0x00000800010d7983 */ /* 0x001ea80000300800 */
[----:B------:R-:W2:Y:S04]  /*19d60*/  LDL R27, [R1+0x5498] ;  /* 0x00549800011b7983 */ /* 0x000ea80000100800 */
[----:B------:R-:W2:Y:S04]  /*19d70*/  LDL R26, [R1+0x549c] ;  /* 0x00549c00011a7983 */ /* 0x000ea80000100800 */
[----:B------:R-:W2:Y:S04]  /*19d80*/  LDL.LU R14, [R1+0x4] ;  /* 0x00000400010e7983 */ /* 0x000ea80000300800 */
[----:B------:R0:W-:Y:S04]  /*19d90*/  STL [R1+0x5bc], R18 ;  /* 0x0005bc1201007387 */ /* 0x0001e80000100800 */
[----:B0-----:R-:W2:Y:S01]  /*19da0*/  LDL.LU R18, [R1+0x5968] ;  /* 0x0059680001127983 */ /* 0x001ea20000300800 */
[----:B------:R-:W-:-:S13]  /*19db0*/  ISETP.GT.U32.AND P5, PT, R2, R19, PT ;  /* 0x000000130200720c */ /* 0x000fda0003fa4070 */
[----:B------:R-:W-:-:S05]  /*19dc0*/  @!P5 IMAD.IADD R19, R19, 0x1, -R2 ;  /* 0x000000011313d824 */ /* 0x000fca00078e0a02 */
[----:B------:R-:W-:Y:S01]  /*19dd0*/  ISETP.GT.U32.AND P5, PT, R2, R19, PT ;  /* 0x000000130200720c */ /* 0x000fe20003fa4070 */
[----:B------:R-:W-:Y:S01]  /*19de0*/  @!P1 IMAD.MOV R28, RZ, RZ, -R28 ;  /* 0x000000ffff1c9224 */ /* 0x000fe200078e0a1c */
[----:B-----5:R-:W-:Y:S02]  /*19df0*/  ISETP.GE.AND P1, PT, R22, RZ, PT ;  /* 0x000000ff1600720c */ /* 0x020fe40003f26270 */
[----:B------:R-:W5:Y:S04]  /*19e00*/  LDL R22, [R1+0x54a0] ;  /* 0x0054a00001167983 */ /* 0x000f680000100800 */
[----:B------:R0:W-:Y:S05]  /*19e10*/  STL [R1+0x5b8], R28 ;  /* 0x0005b81c01007387 */ /* 0x0001ea0000100800 */
[----:B------:R-:W-:-:S04]  /*19e20*/  @!P5 IMAD.IADD R19, R19, 0x1, -R2 ;  /* 0x000000011313d824 */ /* 0x000fc800078e0a02 */
[----:B0-----:R-:W-:Y:S02]  /*19e30*/  IMAD.MOV.U32 R28, RZ, RZ, R19 ;  /* 0x000000ffff1c7224 */ /* 0x001fe400078e0013 */
[----:B------:R-:W4:Y:S01]  /*19e40*/  LDL R19, [R1+0x54a4] ;  /* 0x0054a40001137983 */ /* 0x000f220000100800 */
[----:B--2---:R-:W-:Y:S01]  /*19e50*/  @!P0 IMAD.MOV R18, RZ, RZ, -R18 ;  /* 0x000000ffff128224 */ /* 0x004fe200078e0a12 */
[----:B---3--:R-:W-:-:S04]  /*19e60*/  ISETP.GE.AND P0, PT, R29, RZ, PT ;  /* 0x000000ff1d00720c */ /* 0x008fc80003f06270 */
[----:B------:R0:W-:Y:S04]  /*19e70*/  STL [R1+0x5b4], R18 ;  /* 0x0005b41201007387 */ /* 0x0001e80000100800 */
[----:B0-----:R-:W2:Y:S04]  /*19e80*/  LDL.LU R18, [R1] ;  /* 0x0000000001127983 */ /* 0x001ea80000300800 */
[----:B------:R-:W3:Y:S01]  /*19e90*/  LDL.LU R29, [R1+0x5964] ;  /* 0x00596400011d7983 */ /* 0x000ee20000300800 */
[----:B------:R-:W-:-:S05]  /*19ea0*/  @!P4 IMAD.MOV R28, RZ, RZ, -R28 ;  /* 0x000000ffff1cc224 */ /* 0x000fca00078e0a1c */
[----:B------:R3:W-:Y:S01]  /*19eb0*/  STL [R1+0x5b0], R28 ;  /* 0x0005b01c01007387 */ /* 0x0007e20000100800 */
[C---:B------:R-:W-:Y:S02]  /*19ec0*/  ISETP.GT.U32.AND P3, PT, R2.reuse, R20, PT ;  /* 0x000000140200720c */ /* 0x040fe40003f64070 */
[C---:B------:R-:W-:Y:S02]  /*19ed0*/  ISETP.GT.U32.AND P5, PT, R2.reuse, R3, PT ;  /* 0x000000030200720c */ /* 0x040fe40003fa4070 */
[----:B------:R-:W-:-:S09]  /*19ee0*/  ISETP.GT.U32.AND P6, PT, R2, R17, PT ;  /* 0x000000110200720c */ /* 0x000fd20003fc4070 */
[----:B------:R-:W-:-:S05]  /*19ef0*/  @!P3 IMAD.IADD R20, R20, 0x1, -R2 ;  /* 0x000000011414b824 */ /* 0x000fca00078e0a02 */
[C---:B------:R-:W-:Y:S02]  /*19f00*/  ISETP.GT.U32.AND P3, PT, R2.reuse, R20, PT ;  /* 0x000000140200720c */ /* 0x040fe40003f64070 */
[----:B------:R-:W-:Y:S01]  /*19f10*/  ISETP.GT.U32.AND P2, PT, R2, R10, PT ;  /* 0x0000000a0200720c */ /* 0x000fe20003f44070 */
[--C-:B------:R-:W-:Y:S02]  /*19f20*/  @!P5 IMAD.IADD R3, R3, 0x1, -R2.reuse ;  /* 0x000000010303d824 */ /* 0x100fe400078e0a02 */
[----:B---3--:R-:W-:Y:S02]  /*19f30*/  IMAD.MOV.U32 R28, RZ, RZ, R29 ;  /* 0x000000ffff1c7224 */ /* 0x008fe400078e001d */
[----:B------:R-:W3:Y:S06]  /*19f40*/  LDL R29, [R1+0x54a8] ;  /* 0x0054a800011d7983 */ /* 0x000eec0000100800 */
[----:B------:R-:W-:-:S02]  /*19f50*/  @!P3 IMAD.IADD R20, R20, 0x1, -R2 ;  /* 0x000000011414b824 */ /* 0x000fc400078e0a02 */
[----:B------:R-:W-:Y:S01]  /*19f60*/  @!P6 IMAD.IADD R17, R17, 0x1, -R2 ;  /* 0x000000011111e824 */ /* 0x000fe200078e0a02 */
[----:B------:R-:W-:Y:S02]  /*19f70*/  ISETP.GT.U32.AND P5, PT, R2, R3, PT ;  /* 0x000000030200720c */ /* 0x000fe40003fa4070 */
[----:B------:R-:W-:Y:S01]  /*19f80*/  ISETP.GE.AND P4, PT, R0, RZ, PT ;  /* 0x000000ff0000720c */ /* 0x000fe20003f86270 */
[----:B------:R-:W-:Y:S01]  /*19f90*/  IMAD.MOV.U32 R0, RZ, RZ, R20 ;  /* 0x000000ffff007224 */ /* 0x000fe200078e0014 */
[----:B------:R-:W-:Y:S01]  /*19fa0*/  ISETP.GT.U32.AND P6, PT, R2, R17, PT ;  /* 0x000000110200720c */ /* 0x000fe20003fc4070 */
[----:B------:R-:W-:Y:S01]  /*19fb0*/  @!P2 IMAD.IADD R10, R10, 0x1, -R2 ;  /* 0x000000010a0aa824 */ /* 0x000fe200078e0a02 */
[C---:B----4-:R-:W-:Y:S01]  /*19fc0*/  ISETP.GT.U32.AND P2, PT, R2.reuse, R5, PT ;  /* 0x000000050200720c */ /* 0x050fe20003f44070 */
[----:B------:R-:W-:Y:S01]  /*19fd0*/  @!P1 IMAD.MOV R28, RZ, RZ, -R28 ;  /* 0x000000ffff1c9224 */ /* 0x000fe200078e0a1c */
[----:B------:R-:W-:Y:S01]  /*19fe0*/  ISETP.GE.AND P1, PT, R27, RZ, PT ;  /* 0x000000ff1b00720c */ /* 0x000fe20003f26270 */
[----:B------:R-:W-:Y:S01]  /*19ff0*/  @!P0 IMAD.MOV R0, RZ, RZ, -R0 ;  /* 0x000000ffff008224 */ /* 0x000fe200078e0a00 */
[----:B------:R-:W-:Y:S01]  /*1a000*/  ISETP.GT.U32.AND P3, PT, R2, R25, PT ;  /* 0x000000190200720c */ /* 0x000fe20003f64070 */
[----:B------:R-:W4:Y:S01]  /*1a010*/  LDL R20, [R1+0x54ac] ;  /* 0x0054ac0001147983 */ /* 0x000f220000100800 */
[----:B------:R-:W-:Y:S01]  /*1a020*/  ISETP.GE.AND P0, PT, R26, RZ, PT ;  /* 0x000000ff1a00720c */ /* 0x000fe20003f06270 */
[----:B------:R-:W-:-:S02]  /*1a030*/  IMAD.MOV.U32 R26, RZ, RZ, R24 ;  /* 0x000000ffff1a7224 */ /* 0x000fc400078e0018 */
[----:B------:R-:W-:Y:S01]  /*1a040*/  @!P5 IMAD.IADD R3, R3, 0x1, -R2 ;  /* 0x000000010303d824 */ /* 0x000fe200078e0a02 */
[----:B------:R0:W-:Y:S01]  /*1a050*/  STL [R1+0x5ac], R28 ;  /* 0x0005ac1c01007387 */ /* 0x0001e20000100800 */
[----:B------:R-:W-:Y:S02]  /*1a060*/  @!P4 IMAD.MOV R26, RZ, RZ, -R26 ;  /* 0x000000ffff1ac224 */ /* 0x000fe400078e0a1a */
[--C-:B------:R-:W-:Y:S02]  /*1a070*/  @!P6 IMAD.IADD R17, R17, 0x1, -R2.reuse ;  /* 0x000000011111e824 */ /* 0x100fe400078e0a02 */
[--C-:B------:R-:W-:Y:S01]  /*1a080*/  @!P2 IMAD.IADD R5, R5, 0x1, -R2.reuse ;  /* 0x000000010505a824 */ /* 0x100fe200078e0a02 */
[----:B-----5:R-:W-:Y:S01]  /*1a090*/  ISETP.GE.AND P2, PT, R22, RZ, PT ;  /* 0x000000ff1600720c */ /* 0x020fe20003f46270 */
[----:B------:R-:W-:Y:S01]  /*1a0a0*/  @!P1 IMAD.MOV R3, RZ, RZ, -R3 ;  /* 0x000000ffff039224 */ /* 0x000fe200078e0a03 */
[----:B0-----:R-:W5:Y:S04]  /*1a0b0*/  LDL.LU R28, [R1+0x5960] ;  /* 0x00596000011c7983 */ /* 0x001f680000300800 */
[----:B------:R-:W2:Y:S01]  /*1a0c0*/  LDL.LU R27, [R1+0x595c] ;  /* 0x00595c00011b7983 */ /* 0x000ea20000300800 */
[----:B------:R-:W-:-:S03]  /*1a0d0*/  @!P3 IMAD.IADD R25, R25, 0x1, -R2 ;  /* 0x000000011919b824 */ /* 0x000fc600078e0a02 */
[----:B------:R0:W-:Y:S01]  /*1a0e0*/  STL [R1+0x5a8], R0 ;  /* 0x0005a80001007387 */ /* 0x0001e20000100800 */
[----:B------:R-:W-:Y:S01]  /*1a0f0*/  @!P0 IMAD.MOV R17, RZ, RZ, -R17 ;  /* 0x000000ffff118224 */ /* 0x000fe200078e0a11 */
[----:B------:R-:W-:Y:S02]  /*1a100*/  ISETP.GE.AND P1, PT, R19, RZ, PT ;  /* 0x000000ff1300720c */ /* 0x000fe40003f26270 */
[----:B0-----:R-:W2:Y:S04]  /*1a110*/  LDL.LU R0, [R1+0x5958] ;  /* 0x0059580001007983 */ /* 0x001ea80000300800 */
[----:B------:R-:W2:Y:S04]  /*1a120*/  LDL R24, [R1+0x54b4] ;  /* 0x0054b40001187983 */ /* 0x000ea80000100800 */
[----:B------:R-:W5:Y:S04]  /*1a130*/  LDL R22, [R1+0x54b8] ;  /* 0x0054b80001167983 */ /* 0x000f680000100800 */
[----:B------:R0:W-:Y:S01]  /*1a140*/  STL [R1+0x5a4], R26 ;  /* 0x0005a41a01007387 */ /* 0x0001e20000100800 */
[----:B------:R-:W-:-:S03]  /*1a150*/  ISETP.GT.U32.AND P3, PT, R2, R25, PT ;  /* 0x000000190200720c */ /* 0x000fc60003f64070 */
[----:B0-----:R-:W5:Y:S04]  /*1a160*/  LDL.LU R26, [R1+0x5954] ;  /* 0x00595400011a7983 */ /* 0x001f680000300800 */
[----:B------:R0:W-:Y:S04]  /*1a170*/  STL [R1+0x5a0], R3 ;  /* 0x0005a00301007387 */ /* 0x0001e80000100800 */
[----:B0-----:R-:W5:Y:S04]  /*1a180*/  LDL.LU R3, [R1+0x5950] ;  /* 0x0059500001037983 */ /* 0x001f680000300800 */
[----:B------:R-:W5:Y:S04]  /*1a190*/  LDL R19, [R1+0x54bc] ;  /* 0x0054bc0001137983 */ /* 0x000f680000100800 */
[----:B------:R0:W-:Y:S04]  /*1a1a0*/  STL [R1+0x59c], R17 ;  /* 0x00059c1101007387 */ /* 0x0001e80000100800 */
[----:B0-----:R-:W5:Y:S01]  /*1a1b0*/  LDL R17, [R1+0x54c0] ;  /* 0x0054c00001117983 */ /* 0x001f620000100800 */
[----:B------:R-:W-:-:S04]  /*1a1c0*/  @!P3 IMAD.IADD R25, R25, 0x1, -R2 ;  /* 0x000000011919b824 */ /* 0x000fc800078e0a02 */
[----:B------:R-:W-:Y:S01]  /*1a1d0*/  @!P2 IMAD.MOV R25, RZ, RZ, -R25 ;  /* 0x000000ffff19a224 */ /* 0x000fe200078e0a19 */
[----:B---3--:R-:W-:Y:S02]  /*1a1e0*/  ISETP.GE.AND P0, PT, R29, RZ, PT ;  /* 0x000000ff1d00720c */ /* 0x008fe40003f06270 */
[----:B------:R-:W3:Y:S04]  /*1a1f0*/  LDL.LU R29, [R1+0x594c] ;  /* 0x00594c00011d7983 */ /* 0x000ee80000300800 */
[----:B------:R0:W-:Y:S02]  /*1a200*/  STL [R1+0x598], R25 ;  /* 0x0005981901007387 */ /* 0x0001e40000100800 */
[----:B0-----:R-:W-:Y:S02]  /*1a210*/  IMAD.MOV.U32 R25, RZ, RZ, R7 ;  /* 0x000000ffff197224 */ /* 0x001fe400078e0007 */
[----:B------:R-:W3:Y:S01]  /*1a220*/  LDL R7, [R1+0x54cc] ;  /* 0x0054cc0001077983 */ /* 0x000ee20000100800 */
[----:B------:R-:W-:-:S02]  /*1a230*/  ISETP.GT.U32.AND P5, PT, R2, R4, PT ;  /* 0x000000040200720c */ /* 0x000fc40003fa4070 */
[C---:B------:R-:W-:Y:S02]  /*1a240*/  ISETP.GT.U32.AND P6, PT, R2.reuse, R8, PT ;  /* 0x000000080200720c */ /* 0x040fe40003fc4070 */
[C---:B------:R-:W-:Y:S02]  /*1a250*/  ISETP.GT.U32.AND P3, PT, R2.reuse, R6, PT ;  /* 0x000000060200720c */ /* 0x040fe40003f64070 */
[----:B------:R-:W-:-:S07]  /*1a260*/  ISETP.GT.U32.AND P4, PT, R2, R5, PT ;  /* 0x000000050200720c */ /* 0x000fce0003f84070 */
[----:B------:R-:W-:-:S05]  /*1a270*/  @!P5 IMAD.IADD R4, R4, 0x1, -R2 ;  /* 0x000000010404d824 */ /* 0x000fca00078e0a02 */
[----:B------:R-:W-:Y:S01]  /*1a280*/  ISETP.GT.U32.AND P5, PT, R2, R4, PT ;  /* 0x000000040200720c */ /* 0x000fe20003fa4070 */
[--C-:B------:R-:W-:Y:S02]  /*1a290*/  @!P6 IMAD.IADD R8, R8, 0x1, -R2.reuse ;  /* 0x000000010808e824 */ /* 0x100fe400078e0a02 */
[----:B------:R-:W-:-:S03]  /*1a2a0*/  @!P3 IMAD.IADD R6, R6, 0x1, -R2 ;  /* 0x000000010606b824 */ /* 0x000fc600078e0a02 */
[C---:B------:R-:W-:Y:S02]  /*1a2b0*/  ISETP.GT.U32.AND P6, PT, R2.reuse, R8, PT ;  /* 0x000000080200720c */ /* 0x040fe40003fc4070 */
[----:B------:R-:W-:Y:S01]  /*1a2c0*/  ISETP.GT.U32.AND P3, PT, R2, R6, PT ;  /* 0x000000060200720c */ /* 0x000fe20003f64070 */
[--C-:B------:R-:W-:Y:S01]  /*1a2d0*/  @!P4 IMAD.IADD R5, R5, 0x1, -R2.reuse ;  /* 0x000000010505c824 */ /* 0x100fe200078e0a02 */
[----:B----4-:R-:W-:Y:S01]  /*1a2e0*/  ISETP.GE.AND P2, PT, R20, RZ, PT ;  /* 0x000000ff1400720c */ /* 0x010fe20003f46270 */
[----:B------:R-:W-:Y:S01]  /*1a2f0*/  @!P1 IMAD.MOV R25, RZ, RZ, -R25 ;  /* 0x000000ffff199224 */ /* 0x000fe200078e0a19 */
[----:B------:R-:W4:Y:S01]  /*1a300*/  LDL R20, [R1+0x54d0] ;  /* 0x0054d00001147983 */ /* 0x000f220000100800 */
[----:B------:R-:W-:Y:S01]  /*1a310*/  @!P5 IMAD.IADD R4, R4, 0x1, -R2 ;  /* 0x000000010404d824 */ /* 0x000fe200078e0a02 */
[----:B--2---:R-:W-:-:S03]  /*1a320*/  ISETP.GE.AND P1, PT, R24, RZ, PT ;  /* 0x000000ff1800720c */ /* 0x004fc60003f26270 */
[----:B------:R-:W-:Y:S01]  /*1a330*/  @!P0 IMAD.MOV R4, RZ, RZ, -R4 ;  /* 0x000000ffff048224 */ /* 0x000fe200078e0a04 */
[----:B-----5:R-:W-:Y:S01]  /*1a340*/  ISETP.GE.AND P0, PT, R22, RZ, PT ;  /* 0x000000ff1600720c */ /* 0x020fe20003f06270 */
[--C-:B------:R-:W-:Y:S01]  /*1a350*/  @!P6 IMAD.IADD R8, R8, 0x1, -R2.reuse ;  /* 0x000000010808e824 */ /* 0x100fe200078e0a02 */
[----:B------:R0:W-:Y:S01]  /*1a360*/  STL [R1+0x594], R25 ;  /* 0x0005941901007387 */ /* 0x0001e20000100800 */
[----:B------:R-:W-:Y:S01]  /*1a370*/  @!P3 IMAD.IADD R6, R6, 0x1, -R2 ;  /* 0x000000010606b824 */ /* 0x000fe200078e0a02 */
[C---:B------:R-:W-:Y:S01]  /*1a380*/  ISETP.GT.U32.AND P5, PT, R2.reuse, R23, PT ;  /* 0x000000170200720c */ /* 0x040fe20003fa4070 */
[----:B------:R-:W-:Y:S01]  /*1a390*/  @!P2 IMAD.MOV R8, RZ, RZ, -R8 ;  /* 0x000000ffff08a224 */ /* 0x000fe200078e0a08 */
[----:B------:R-:W-:-:S03]  /*1a3a0*/  ISETP.GT.U32.AND P6, PT, R2, R12, PT ;  /* 0x0000000c0200720c */ /* 0x000fc60003fc4070 */
[----:B------:R-:W-:Y:S01]  /*1a3b0*/  @!P1 IMAD.MOV R6, RZ, RZ, -R6 ;  /* 0x000000ffff069224 */ /* 0x000fe200078e0a06 */
[----:B0-----:R-:W2:Y:S04]  /*1a3c0*/  LDL.LU R25, [R1+0x5948] ;  /* 0x0059480001197983 */ /* 0x001ea80000300800 */
[----:B------:R-:W5:Y:S01]  /*1a3d0*/  LDL.LU R24, [R1+0x5944] ;  /* 0x0059440001187983 */ /* 0x000f620000300800 */
[----:B------:R-:W-:-:S03]  /*1a3e0*/  @!P0 IMAD.MOV R16, RZ, RZ, -R16 ;  /* 0x000000ffff108224 */ /* 0x000fc600078e0a10 */
[----:B------:R0:W-:Y:S04]  /*1a3f0*/  STL [R1+0x590], R4 ;  /* 0x0005900401007387 */ /* 0x0001e80000100800 */
[----:B0-----:R-:W2:Y:S04]  /*1a400*/  LDL.LU R4, [R1+0x5940] ;  /* 0x0059400001047983 */ /* 0x001ea80000300800 */
[----:B------:R-:W2:Y:S01]  /*1a410*/  LDL R22, [R1+0x54d4] ;  /* 0x0054d40001167983 */ /* 0x000ea20000100800 */
[--C-:B------:R-:W-:Y:S01]  /*1a420*/  @!P5 IMAD.IADD R23, R23, 0x1, -R2.reuse ;  /* 0x000000011717d824 */ /* 0x100fe200078e0a02 */
[----:B------:R-:W-:Y:S01]  /*1a430*/  ISETP.GE.AND P1, PT, R17, RZ, PT ;  /* 0x000000ff1100720c */ /* 0x000fe20003f26270 */
[----:B------:R-:W-:-:S03]  /*1a440*/  @!P6 IMAD.IADD R12, R12, 0x1, -R2 ;  /* 0x000000010c0ce824 */ /* 0x000fc600078e0a02 */
[C---:B------:R-:W-:Y:S02]  /*1a450*/  ISETP.GT.U32.AND P5, PT, R2.reuse, R23, PT ;  /* 0x000000170200720c */ /* 0x040fe40003fa4070 */
[----:B------:R-:W-:-:S11]  /*1a460*/  ISETP.GT.U32.AND P6, PT, R2, R12, PT ;  /* 0x0000000c0200720c */ /* 0x000fd60003fc4070 */
[--C-:B------:R-:W-:Y:S02]  /*1a470*/  @!P5 IMAD.IADD R23, R23, 0x1, -R2.reuse ;  /* 0x000000011717d824 */ /* 0x100fe400078e0a02 */
[----:B------:R-:W-:Y:S01]  /*1a480*/  @!P6 IMAD.IADD R12, R12, 0x1, -R2 ;  /* 0x000000010c0ce824 */ /* 0x000fe200078e0a02 */
[----:B---3--:R-:W-:-:S13]  /*1a490*/  ISETP.GT.U32.AND P4, PT, R2, R29, PT ;  /* 0x0000001d0200720c */ /* 0x008fda0003f84070 */
[----:B------:R-:W-:Y:S01]  /*1a4a0*/  @!P4 IMAD.IADD R29, R29, 0x1, -R2 ;  /* 0x000000011d1dc824 */ /* 0x000fe200078e0a02 */
[----:B------:R-:W-:Y:S02]  /*1a4b0*/  ISETP.GE.AND P4, PT, R19, RZ, PT ;  /* 0x000000ff1300720c */ /* 0x000fe40003f86270 */
[----:B------:R-:W3:Y:S04]  /*1a4c0*/  LDL R19, [R1+0x54d8] ;  /* 0x0054d80001137983 */ /* 0x000ee80000100800 */
[----:B------:R0:W-:Y:S01]  /*1a4d0*/  STL [R1+0x58c], R8 ;  /* 0x00058c0801007387 */ /* 0x0001e20000100800 */
[----:B------:R-:W-:-:S03]  /*1a4e0*/  ISETP.GE.AND P0, PT, R7, RZ, PT ;  /* 0x000000ff0700720c */ /* 0x000fc60003f06270 */
[----:B0-----:R-:W5:Y:S04]  /*1a4f0*/  LDL.LU R8, [R1+0x593c] ;  /* 0x00593c0001087983 */ /* 0x001f680000300800 */
[----:B------:R0:W-:Y:S04]  /*1a500*/  STL [R1+0x588], R6 ;  /* 0x0005880601007387 */ /* 0x0001e80000100800 */
[----:B0-----:R-:W5:Y:S04]  /*1a510*/  LDL.LU R6, [R1+0x5938] ;  /* 0x0059380001067983 */ /* 0x001f680000300800 */
[----:B------:R-:W5:Y:S04]  /*1a520*/  LDL R17, [R1+0x54dc] ;  /* 0x0054dc0001117983 */ /* 0x000f680000100800 */
[----:B------:R0:W-:Y:S04]  /*1a530*/  STL [R1+0x584], R16 ;  /* 0x0005841001007387 */ /* 0x0001e80000100800 */
[----:B0-----:R-:W5:Y:S04]  /*1a540*/  LDL R16, [R1+0x54e8] ;  /* 0x0054e80001107983 */ /* 0x001f680000100800 */
[----:B------:R-:W5:Y:S01]  /*1a550*/  LDL.LU R7, [R1+0x5934] ;  /* 0x0059340001077983 */ /* 0x000f620000300800 */
[----:B------:R-:W-:-:S05]  /*1a560*/  @!P4 IMAD.MOV R23, RZ, RZ, -R23 ;  /* 0x000000ffff17c224 */ /* 0x000fca00078e0a17 */
[----:B------:R0:W-:Y:S02]  /*1a570*/  STL [R1+0x580], R23 ;  /* 0x0005801701007387 */ /* 0x0001e40000100800 */
[----:B0-----:R-:W-:Y:S02]  /*1a580*/  IMAD.MOV.U32 R23, RZ, RZ, R12 ;  /* 0x000000ffff177224 */ /* 0x001fe400078e000c */
[----:B------:R-:W5:Y:S01]  /*1a590*/  LDL R12, [R1+0x54ec] ;  /* 0x0054ec00010c7983 */ /* 0x000f620000100800 */
[C---:B------:R-:W-:Y:S02]  /*1a5a0*/  ISETP.GT.U32.AND P3, PT, R2.reuse, R9, PT ;  /* 0x000000090200720c */ /* 0x040fe40003f64070 */
[----:B------:R-:W-:-:S11]  /*1a5b0*/  ISETP.GT.U32.AND P5, PT, R2, R21, PT ;  /* 0x000000150200720c */ /* 0x000fd60003fa4070 */
[----:B------:R-:W-:-:S05]  /*1a5c0*/  @!P3 IMAD.IADD R9, R9, 0x1, -R2 ;  /* 0x000000010909b824 */ /* 0x000fca00078e0a02 */
[C---:B------:R-:W-:Y:S02]  /*1a5d0*/  ISETP.GT.U32.AND P3, PT, R2.reuse, R9, PT ;  /* 0x000000090200720c */ /* 0x040fe40003f64070 */
[C---:B------:R-:W-:Y:S02]  /*1a5e0*/  ISETP.GT.U32.AND P6, PT, R2.reuse, R15, PT ;  /* 0x0000000f0200720c */ /* 0x040fe40003fc4070 */
[----:B------:R-:W-:Y:S01]  /*1a5f0*/  ISETP.GT.U32.AND P2, PT, R2, R29, PT ;  /* 0x0000001d0200720c */ /* 0x000fe20003f44070 */
[----:B------:R-:W-:Y:S01]  /*1a600*/  @!P5 IMAD.IADD R21, R21, 0x1, -R2 ;  /* 0x000000011515d824 */ /* 0x000fe200078e0a02 */
[----:B----4-:R-:W-:Y:S01]  /*1a610*/  ISETP.GE.AND P4, PT, R20, RZ, PT ;  /* 0x000000ff1400720c */ /* 0x010fe20003f86270 */
[----:B------:R-:W-:-:S06]  /*1a620*/  @!P1 IMAD.MOV R23, RZ, RZ, -R23 ;  /* 0x000000ffff179224 */ /* 0x000fcc00078e0a17 */
[--C-:B------:R-:W-:Y:S01]  /*1a630*/  @!P3 IMAD.IADD R9, R9, 0x1, -R2.reuse ;  /* 0x000000010909b824 */ /* 0x100fe200078e0a02 */
[C---:B------:R-:W-:Y:S01]  /*1a640*/  ISETP.GT.U32.AND P3, PT, R2.reuse, R11, PT ;  /* 0x0000000b0200720c */ /* 0x040fe20003f64070 */
[--C-:B------:R-:W-:Y:S01]  /*1a650*/  @!P6 IMAD.IADD R15, R15, 0x1, -R2.reuse ;  /* 0x000000010f0fe824 */ /* 0x100fe200078e0a02 */
[----:B------:R-:W-:Y:S01]  /*1a660*/  ISETP.GT.U32.AND P5, PT, R2, R21, PT ;  /* 0x000000150200720c */ /* 0x000fe20003fa4070 */
[----:B------:R-:W-:Y:S01]  /*1a670*/  @!P2 IMAD.IADD R29, R29, 0x1, -R2 ;  /* 0x000000011d1da824 */ /* 0x000fe200078e0a02 */
[----:B--2---:R-:W-:Y:S01]  /*1a680*/  ISETP.GE.AND P1, PT, R22, RZ, PT ;  /* 0x000000ff1600720c */ /* 0x004fe20003f26270 */
[----:B------:R-:W2:Y:S01]  /*1a690*/  LDL R20, [R1+0x54f0] ;  /* 0x0054f00001147983 */ /* 0x000ea20000100800 */
[----:B------:R-:W-:Y:S01]  /*1a6a0*/  ISETP.GT.U32.AND P6, PT, R2, R15, PT ;  /* 0x0000000f0200720c */ /* 0x000fe20003fc4070 */
[----:B------:R-:W-:-:S06]  /*1a6b0*/  @!P0 IMAD.MOV R9, RZ, RZ, -R9 ;  /* 0x000000ffff098224 */ /* 0x000fcc00078e0a09 */
[--C-:B------:R-:W-:Y:S01]  /*1a6c0*/  @!P3 IMAD.IADD R11, R11, 0x1, -R2.reuse ;  /* 0x000000010b0bb824 */ /* 0x100fe200078e0a02 */
[----:B------:R0:W-:Y:S01]  /*1a6d0*/  STL [R1+0x57c], R23 ;  /* 0x00057c1701007387 */ /* 0x0001e20000100800 */
[----:B------:R-:W-:Y:S02]  /*1a6e0*/  @!P5 IMAD.IADD R21, R21, 0x1, -R2 ;  /* 0x000000011515d824 */ /* 0x000fe400078e0a02 */
[----:B------:R-:W-:Y:S01]  /*1a6f0*/  @!P4 IMAD.MOV R10, RZ, RZ, -R10 ;  /* 0x000000ffff0ac224 */ /* 0x000fe200078e0a0a */
[----:B------:R-:W-:Y:S01]  /*1a700*/  ISETP.GT.U32.AND P3, PT, R2, R11, PT ;  /* 0x0000000b0200720c */ /* 0x000fe20003f64070 */
[----:B------:R-:W-:Y:S01]  /*1a710*/  @!P1 IMAD.MOV R21, RZ, RZ, -R21 ;  /* 0x000000ffff159224 */ /* 0x000fe200078e0a15 */
[----:B0-----:R-:W4:Y:S04]  /*1a720*/  LDL.LU R23, [R1+0x5930] ;  /* 0x0059300001177983 */ /* 0x001f280000300800 */
[----:B------:R-:W2:Y:S01]  /*1a730*/  LDL.LU R22, [R1+0x592c] ;  /* 0x00592c0001167983 */ /* 0x000ea20000300800 */
[----:B------:R-:W-:-:S03]  /*1a740*/  @!P6 IMAD.IADD R15, R15, 0x1, -R2 ;  /* 0x000000010f0fe824 */ /* 0x000fc600078e0a02 */
[----:B------:R0:W-:Y:S03]  /*1a750*/  STL [R1+0x578], R9 ;  /* 0x0005780901007387 */ /* 0x0001e60000100800 */
[----:B------:R-:W-:Y:S01]  /*1a760*/  @!P3 IMAD.IADD R11, R11, 0x1, -R2 ;  /* 0x000000010b0bb824 */ /* 0x000fe200078e0a02 */
[----:B0-----:R-:W2:Y:S01]  /*1a770*/  LDL.LU R9, [R1+0x5928] ;  /* 0x0059280001097983 */ /* 0x001ea20000300800 */
[----:B---3--:R-:W-:-:S03]  /*1a780*/  ISETP.GE.AND P0, PT, R19, RZ, PT ;  /* 0x000000ff1300720c */ /* 0x008fc60003f06270 */
[----:B------:R-:W3:Y:S01]  /*1a790*/  LDL R19, [R1+0x54f4] ;  /* 0x0054f40001137983 */ /* 0x000ee20000100800 */
[----:B-----5:R-:W-:Y:S02]  /*1a7a0*/  ISETP.GT.U32.AND P2, PT, R2, R7, PT ;  /* 0x000000070200720c */ /* 0x020fe40003f44070 */
[----:B------:R-:W-:-:S11]  /*1a7b0*/  ISETP.GE.AND P1, PT, R16, RZ, PT ;  /* 0x000000ff1000720c */ /* 0x000fd60003f26270 */
[----:B------:R-:W-:Y:S01]  /*1a7c0*/  @!P2 IMAD.IADD R7, R7, 0x1, -R2 ;  /* 0x000000010707a824 */ /* 0x000fe200078e0a02 */
[----:B------:R-:W-:Y:S02]  /*1a7d0*/  ISETP.GE.AND P2, PT, R17, RZ, PT ;  /* 0x000000ff1100720c */ /* 0x000fe40003f46270 */
[----:B------:R-:W5:Y:S04]  /*1a7e0*/  LDL R17, [R1+0x54f8] ;  /* 0x0054f80001117983 */ /* 0x000f680000100800 */
[----:B------:R0:W-:Y:S04]  /*1a7f0*/  STL [R1+0x574], R10 ;  /* 0x0005740a01007387 */ /* 0x0001e80000100800 */
[----:B0-----:R-:W4:Y:S04]  /*1a800*/  LDL.LU R10, [R1+0x5924] ;  /* 0x00592400010a7983 */ /* 0x001f280000300800 */
[----:B------:R-:W4:Y:S04]  /*1a810*/  LDL R16, [R1+0x54fc] ;  /* 0x0054fc0001107983 */ /* 0x000f280000100800 */
[----:B------:R0:W-:Y:S01]  /*1a820*/  STL [R1+0x570], R21 ;  /* 0x0005701501007387 */ /* 0x0001e20000100800 */
[----:B------:R-:W-:-:S02]  /*1a830*/  @!P2 IMAD.MOV R11, RZ, RZ, -R11 ;  /* 0x000000ffff0ba224 */ /* 0x000fc400078e0a0b */
[----:B0-----:R-:W-:Y:S02]  /*1a840*/  IMAD.MOV.U32 R21, RZ, RZ, R15 ;  /* 0x000000ffff157224 */ /* 0x001fe400078e000f */
[----:B------:R-:W4:Y:S02]  /*1a850*/  LDL R15, [R1+0x5508] ;  /* 0x00550800010f7983 */ /* 0x000f240000100800 */
[----:B------:R-:W-:Y:S01]  /*1a860*/  @!P0 IMAD.MOV R21, RZ, RZ, -R21 ;  /* 0x000000ffff158224 */ /* 0x000fe200078e0a15 */
[----:B------:R-:W-:-:S04]  /*1a870*/  ISETP.GE.AND P0, PT, R12, RZ, PT ;  /* 0x000000ff0c00720c */ /* 0x000fc80003f06270 */
[----:B------:R0:W-:Y:S04]  /*1a880*/  STL [R1+0x56c], R21 ;  /* 0x00056c1501007387 */ /* 0x0001e80000100800 */
[----:B0-----:R-:W4:Y:S04]  /*1a890*/  LDL.LU R21, [R1+0x5920] ;  /* 0x0059200001157983 */ /* 0x001f280000300800 */
[----:B------:R-:W4:Y:S04]  /*1a8a0*/  LDL.LU R12, [R1+0x591c] ;  /* 0x00591c00010c7983 */ /* 0x000f280000300800 */
[----:B------:R0:W-:Y:S04]  /*1a8b0*/  STL [R1+0x568], R11 ;  /* 0x0005680b01007387 */ /* 0x0001e80000100800 */
[----:B0-----:R-:W4:Y:S01]  /*1a8c0*/  LDL.LU R11, [R1+0x5918] ;  /* 0x00591800010b7983 */ /* 0x001f220000300800 */
[----:B------:R-:W-:-:S02]  /*1a8d0*/  ISETP.GT.U32.AND P5, PT, R2, R13, PT ;  /* 0x0000000d0200720c */ /* 0x000fc40003fa4070 */
[C---:B------:R-:W-:Y:S02]  /*1a8e0*/  ISETP.GT.U32.AND P6, PT, R2.reuse, R14, PT ;  /* 0x0000000e0200720c */ /* 0x040fe40003fc4070 */
[C---:B------:R-:W-:Y:S02]  /*1a8f0*/  ISETP.GT.U32.AND P3, PT, R2.reuse, R18, PT ;  /* 0x000000120200720c */ /* 0x040fe40003f64070 */
[----:B------:R-:W-:-:S07]  /*1a900*/  ISETP.GT.U32.AND P4, PT, R2, R7, PT ;  /* 0x000000070200720c */ /* 0x000fce0003f84070 */
[--C-:B------:R-:W-:Y:S02]  /*1a910*/  @!P5 IMAD.IADD R13, R13, 0x1, -R2.reuse ;  /* 0x000000010d0dd824 */ /* 0x100fe400078e0a02 */
[--C-:B------:R-:W-:Y:S02]  /*1a920*/  @!P6 IMAD.IADD R14, R14, 0x1, -R2.reuse ;  /* 0x000000010e0ee824 */ /* 0x100fe400078e0a02 */
[--C-:B------:R-:W-:Y:S01]  /*1a930*/  @!P3 IMAD.IADD R18, R18, 0x1, -R2.reuse ;  /* 0x000000011212b824 */ /* 0x100fe200078e0a02 */
[C---:B------:R-:W-:Y:S02]  /*1a940*/  ISETP.GT.U32.AND P5, PT, R2.reuse, R13, PT ;  /* 0x0000000d0200720c */ /* 0x040fe40003fa4070 */
[----:B------:R-:W-:Y:S02]  /*1a950*/  ISETP.GT.U32.AND P6, PT, R2, R14, PT ;  /* 0x0000000e0200720c */ /* 0x000fe40003fc4070 */
[----:B--2---:R-:W-:Y:S01]  /*1a960*/  ISETP.GE.AND P2, PT, R20, RZ, PT ;  /* 0x000000ff1400720c */ /* 0x004fe20003f46270 */
[----:B------:R-:W-:Y:S01]  /*1a970*/  IMAD.MOV.U32 R20, RZ, RZ, R5 ;  /* 0x000000ffff147224 */ /* 0x000fe200078e0005 */
[----:B------:R-:W-:Y:S01]  /*1a980*/  ISETP.GT.U32.AND P3, PT, R2, R18, PT ;  /* 0x000000120200720c */ /* 0x000fe20003f64070 */
[----:B------:R-:W-:Y:S01]  /*1a990*/  @!P4 IMAD.IADD R7, R7, 0x1, -R2 ;  /* 0x000000010707c824 */ /* 0x000fe200078e0a02 */
[----:B------:R-:W2:Y:S01]  /*1a9a0*/  LDL R5, [R1+0x5510] ;  /* 0x0055100001057983 */ /* 0x000ea20000100800 */
[----:B------:R-:W-:-:S04]  /*1a9b0*/  @!P1 IMAD.MOV R20, RZ, RZ, -R20 ;  /* 0x000000ffff149224 */ /* 0x000fc800078e0a14 */
[--C-:B------:R-:W-:Y:S02]  /*1a9c0*/  @!P5 IMAD.IADD R13, R13, 0x1, -R2.reuse ;  /* 0x000000010d0dd824 */ /* 0x100fe400078e0a02 */
[--C-:B------:R-:W-:Y:S02]  /*1a9d0*/  @!P6 IMAD.IADD R14, R14, 0x1, -R2.reuse ;  /* 0x000000010e0ee824 */ /* 0x100fe400078e0a02 */
[----:B------:R-:W-:Y:S01]  /*1a9e0*/  @!P0 IMAD.MOV R13, RZ, RZ, -R13 ;  /* 0x000000ffff0d8224 */ /* 0x000fe200078e0a0d */
[----:B------:R0:W-:Y:S01]  /*1a9f0*/  STL [R1+0x564], R20 ;  /* 0x0005641401007387 */ /* 0x0001e20000100800 */
[----:B------:R-:W-:Y:S02]  /*1aa00*/  @!P3 IMAD.IADD R18, R18, 0x1, -R2 ;  /* 0x000000011212b824 */ /* 0x000fe400078e0a02 */
[----:B------:R-:W-:Y:S01]  /*1aa10*/  @!P2 IMAD.MOV R14, RZ, RZ, -R14 ;  /* 0x000000ffff0ea224 */ /* 0x000fe200078e0a0e */
[----:B0-----:R-:W2:Y:S01]  /*1aa20*/  LDL.LU R20, [R1+0x5914] ;  /* 0x0059140001147983 */ /* 0x001ea20000300800 */
[----:B---3--:R-:W-:-:S03]  /*1aa30*/  ISETP.GE.AND P1, PT, R19, RZ, PT ;  /* 0x000000ff1300720c */ /* 0x008fc60003f26270 */
[----:B------:R-:W3:Y:S04]  /*1aa40*/  LDL.LU R19, [R1+0x5910] ;  /* 0x0059100001137983 */ /* 0x000ee80000300800 */
[----:B------:R0:W-:Y:S06]  /*1aa50*/  STL [R1+0x560], R13 ;  /* 0x0005600d01007387 */ /* 0x0001ec0000100800 */
[----:B------:R-:W-:Y:S01]  /*1aa60*/  @!P1 IMAD.MOV R18, RZ, RZ, -R18 ;  /* 0x000000ffff129224 */ /* 0x000fe200078e0a12 */
[----:B0-----:R-:W3:Y:S01]  /*1aa70*/  LDL.LU R13, [R1+0x590c] ;  /* 0x00590c00010d7983 */ /* 0x001ee20000300800 */
[----:B-----5:R-:W-:-:S03]  /*1aa80*/  ISETP.GE.AND P0, PT, R17, RZ, PT ;  /* 0x000000ff1100720c */ /* 0x020fc60003f06270 */
[----:B------:R-:W5:Y:S01]  /*1aa90*/  LDL R17, [R1+0x5514] ;  /* 0x0055140001117983 */ /* 0x000f620000100800 */
[----:B----4-:R-:W-:Y:S01]  /*1aaa0*/  ISETP.GE.AND P1, PT, R15, RZ, PT ;  /* 0x000000ff0f00720c */ /* 0x010fe20003f26270 */
[----:B------:R-:W-:Y:S01]  /*1aab0*/  IMAD.MOV.U32 R15, RZ, RZ, R29 ;  /* 0x000000ffff0f7224 */ /* 0x000fe200078e001d */
[----:B------:R-:W-:-:S13]  /*1aac0*/  ISETP.GT.U32.AND P4, PT, R2, R11, PT ;  /* 0x0000000b0200720c */ /* 0x000fda0003f84070 */
[----:B------:R-:W-:Y:S01]  /*1aad0*/  @!P4 IMAD.IADD R11, R11, 0x1, -R2 ;  /* 0x000000010b0bc824 */ /* 0x000fe200078e0a02 */
[----:B------:R-:W-:Y:S02]  /*1aae0*/  ISETP.GE.AND P4, PT, R16, RZ, PT ;  /* 0x000000ff1000720c */ /* 0x000fe40003f86270 */
[----:B------:R-:W4:Y:S04]  /*1aaf0*/  LDL.LU R16, [R1+0x5908] ;  /* 0x0059080001107983 */ /* 0x000f280000300800 */
[----:B------:R0:W-:Y:S04]  /*1ab00*/  STL [R1+0x55c], R14 ;  /* 0x00055c0e01007387 */ /* 0x0001e80000100800 */
[----:B0-----:R-:W3:Y:S04]  /*1ab10*/  LDL.LU R14, [R1+0x5904] ;  /* 0x00590400010e7983 */ /* 0x001ee80000300800 */
[----:B------:R0:W-:Y:S04]  /*1ab20*/  STL [R1+0x558], R18 ;  /* 0x0005581201007387 */ /* 0x0001e80000100800 */
[----:B------:R-:W3:Y:S01]  /*1ab30*/  LDL R29, [R1+0x550c] ;  /* 0x00550c00011d7983 */ /* 0x000ee20000100800 */
[----:B------:R-:W-:-:S02]  /*1ab40*/  ISETP.GT.U32.AND P5, PT, R2, R3, PT ;  /* 0x000000030200720c */ /* 0x000fc40003fa4070 */
[C---:B------:R-:W-:Y:S02]  /*1ab50*/  ISETP.GT.U32.AND P3, PT, R2.reuse, R6, PT ;  /* 0x000000060200720c */ /* 0x040fe40003f64070 */
[----:B------:R-:W-:-:S09]  /*1ab60*/  ISETP.GT.U32.AND P6, PT, R2, R4, PT ;  /* 0x000000040200720c */ /* 0x000fd20003fc4070 */
[----:B------:R-:W-:-:S05]  /*1ab70*/  @!P5 IMAD.IADD R3, R3, 0x1, -R2 ;  /* 0x000000010303d824 */ /* 0x000fca00078e0a02 */
[----:B------:R-:W-:Y:S01]  /*1ab80*/  ISETP.GT.U32.AND P5, PT, R2, R3, PT ;  /* 0x000000030200720c */ /* 0x000fe20003fa4070 */
[--C-:B------:R-:W-:Y:S02]  /*1ab90*/  @!P3 IMAD.IADD R6, R6, 0x1, -R2.reuse ;  /* 0x000000010606b824 */ /* 0x100fe400078e0a02 */
[----:B------:R-:W-:-:S03]  /*1aba0*/  @!P6 IMAD.IADD R4, R4, 0x1, -R2 ;  /* 0x000000010404e824 */ /* 0x000fc600078e0a02 */
[C---:B------:R-:W-:Y:S01]  /*1abb0*/  ISETP.GT.U32.AND P3, PT, R2.reuse, R6, PT ;  /* 0x000000060200720c */ /* 0x040fe20003f64070 */
[----:B------:R-:W-:Y:S01]  /*1abc0*/  @!P0 IMAD.MOV R15, RZ, RZ, -R15 ;  /* 0x000000ffff0f8224 */ /* 0x000fe200078e0a0f */
[----:B------:R-:W-:-:S05]  /*1abd0*/  ISETP.GT.U32.AND P6, PT, R2, R4, PT ;  /* 0x000000040200720c */ /* 0x000fca0003fc4070 */
[----:B------:R-:W-:-:S04]  /*1abe0*/  @!P5 IMAD.IADD R3, R3, 0x1, -R2 ;  /* 0x000000010303d824 */ /* 0x000fc800078e0a02 */
[----:B0-----:R-:W-:Y:S02]  /*1abf0*/  IMAD.MOV.U32 R18, RZ, RZ, R3 ;  /* 0x000000ffff127224 */ /* 0x001fe400078e0003 */
[----:B------:R-:W4:Y:S01]  /*1ac00*/  LDL R3, [R1+0x5520] ;  /* 0x0055200001037983 */ /* 0x000f220000100800 */
[----:B------:R-:W-:-:S03]  /*1ac10*/  @!P3 IMAD.IADD R6, R6, 0x1, -R2 ;  /* 0x000000010606b824 */ /* 0x000fc600078e0a02 */
[----:B------:R0:W-:Y:S01]  /*1ac20*/  STL [R1+0x554], R15 ;  /* 0x0005540f01007387 */ /* 0x0001e20000100800 */
[----:B------:R-:W-:Y:S01]  /*1ac30*/  @!P4 IMAD.MOV R18, RZ, RZ, -R18 ;  /* 0x000000ffff12c224 */ /* 0x000fe200078e0a12 */
[----:B--2---:R-:W-:Y:S01]  /*1ac40*/  ISETP.GE.AND P4, PT, R5, RZ, PT ;  /* 0x000000ff0500720c */ /* 0x004fe20003f86270 */
[----:B------:R-:W-:Y:S01]  /*1ac50*/  IMAD.MOV.U32 R5, RZ, RZ, R6 ;  /* 0x000000ffff057224 */ /* 0x000fe200078e0006 */
[----:B0-----:R-:W2:Y:S01]  /*1ac60*/  LDL.LU R15, [R1+0x5900] ;  /* 0x00590000010f7983 */ /* 0x001ea20000300800 */
[----:B------:R-:W-:Y:S01]  /*1ac70*/  @!P6 IMAD.IADD R4, R4, 0x1, -R2 ;  /* 0x000000010404e824 */ /* 0x000fe200078e0a02 */
[----:B---3--:R-:W-:Y:S02]  /*1ac80*/  ISETP.GE.AND P0, PT, R29, RZ, PT ;  /* 0x000000ff1d00720c */ /* 0x008fe40003f06270 */
[----:B------:R-:W3:Y:S04]  /*1ac90*/  LDL R29, [R1+0x5530] ;  /* 0x00553000011d7983 */ /* 0x000ee80000100800 */
[----:B------:R0:W-:Y:S04]  /*1aca0*/  STL [R1+0x550], R18 ;  /* 0x0005501201007387 */ /* 0x0001e80000100800 */
[----:B------:R-:W3:Y:S01]  /*1acb0*/  LDL R6, [R1+0x5518] ;  /* 0x0055180001067983 */ /* 0x000ee20000100800 */
[----:B0-----:R-:W-:-:S03]  /*1acc0*/  IMAD.MOV.U32 R18, RZ, RZ, R4 ;  /* 0x000000ffff127224 */ /* 0x001fc600078e0004 */
[----:B------:R-:W4:Y:S01]  /*1acd0*/  LDL R4, [R1+0x551c] ;  /* 0x00551c0001047983 */ /* 0x000f220000100800 */
[C---:B------:R-:W-:Y:S02]  /*1ace0*/  ISETP.GT.U32.AND P5, PT, R2.reuse, R8, PT ;  /* 0x000000080200720c */ /* 0x040fe40003fa4070 */
[C---:B------:R-:W-:Y:S02]  /*1acf0*/  ISETP.GT.U32.AND P6, PT, R2.reuse, R9, PT ;  /* 0x000000090200720c */ /* 0x040fe40003fc4070 */
[----:B------:R-:W-:-:S09]  /*1ad00*/  ISETP.GT.U32.AND P2, PT, R2, R11, PT ;  /* 0x0000000b0200720c */ /* 0x000fd20003f44070 */
[--C-:B------:R-:W-:Y:S02]  /*1ad10*/  @!P5 IMAD.IADD R8, R8, 0x1, -R2.reuse ;  /* 0x000000010808d824 */ /* 0x100fe400078e0a02 */
[----:B------:R-:W-:-:S03]  /*1ad20*/  @!P6 IMAD.IADD R9, R9, 0x1, -R2 ;  /* 0x000000010909e824 */ /* 0x000fc600078e0a02 */
[C---:B------:R-:W-:Y:S01]  /*1ad30*/  ISETP.GT.U32.AND P5, PT, R2.reuse, R8, PT ;  /* 0x000000080200720c */ /* 0x040fe20003fa4070 */
[----:B------:R-:W-:Y:S01]  /*1ad40*/  @!P2 IMAD.IADD R11, R11, 0x1, -R2 ;  /* 0x000000010b0ba824 */ /* 0x000fe200078e0a02 */
[C---:B------:R-:W-:Y:S01]  /*1ad50*/  ISETP.GT.U32.AND P6, PT, R2.reuse, R9, PT ;  /* 0x000000090200720c */ /* 0x040fe20003fc4070 */
[----:B------:R-:W-:Y:S01]  /*1ad60*/  @!P1 IMAD.MOV R18, RZ, RZ, -R18 ;  /* 0x000000ffff129224 */ /* 0x000fe200078e0a12 */
[----:B-----5:R-:W-:Y:S01]  /*1ad70*/  ISETP.GE.AND P1, PT, R17, RZ, PT ;  /* 0x000000ff1100720c */ /* 0x020fe20003f26270 */
[----:B------:R-:W-:Y:S01]  /*1ad80*/  @!P0 IMAD.MOV R5, RZ, RZ, -R5 ;  /* 0x000000ffff058224 */ /* 0x000fe200078e0a05 */
[----:B--2---:R-:W-:-:S07]  /*1ad90*/  ISETP.GT.U32.AND P2, PT, R2, R15, PT ;  /* 0x0000000f0200720c */ /* 0x004fce0003f44070 */
[--C-:B------:R-:W-:Y:S01]  /*1ada0*/  @!P5 IMAD.IADD R8, R8, 0x1, -R2.reuse ;  /* 0x000000010808d824 */ /* 0x100fe200078e0a02 */
[----:B------:R0:W-:Y:S01]  /*1adb0*/  STL [R1+0x54c], R18 ;  /* 0x00054c1201007387 */ /* 0x0001e20000100800 */
[----:B------:R-:W-:Y:S02]  /*1adc0*/  @!P4 IMAD.MOV R7, RZ, RZ, -R7 ;  /* 0x000000ffff07c224 */ /* 0x000fe400078e0a07 */
[--C-:B------:R-:W-:Y:S01]  /*1add0*/  @!P6 IMAD.IADD R9, R9, 0x1, -R2.reuse ;  /* 0x000000010909e824 */ /* 0x100fe200078e0a02 */
[----:B0-----:R-:W2:Y:S01]  /*1ade0*/  LDL.LU R18, [R1+0x58fc] ;  /* 0x0058fc0001127983 */ /* 0x001ea20000300800 */
[----:B------:R-:W-:-:S03]  /*1adf0*/  @!P2 IMAD.IADD R15, R15, 0x1, -R2 ;  /* 0x000000010f0fa824 */ /* 0x000fc600078e0a02 */
[----:B------:R-:W5:Y:S04]  /*1ae00*/  LDL.LU R17, [R1+0x58f8] ;  /* 0x0058f80001117983 */ /* 0x000f680000300800 */
[----:B------:R0:W-:Y:S04]  /*1ae10*/  STL [R1+0x548], R5 ;  /* 0x0005480501007387 */ /* 0x0001e80000100800 */
[----:B0-----:R-:W2:Y:S01]  /*1ae20*/  LDL.LU R5, [R1+0x58f4] ;  /* 0x0058f40001057983 */ /* 0x001ea20000300800 */
[----:B------:R-:W-:-:S13]  /*1ae30*/  ISETP.GT.U32.AND P3, PT, R2, R10, PT ;  /* 0x0000000a0200720c */ /* 0x000fda0003f64070 */
[----:B------:R-:W-:-:S05]  /*1ae40*/  @!P3 IMAD.IADD R10, R10, 0x1, -R2 ;  /* 0x000000010a0ab824 */ /* 0x000fca00078e0a02 */
[----:B------:R-:W-:-:S13]  /*1ae50*/  ISETP.GT.U32.AND P3, PT, R2, R10, PT ;  /* 0x0000000a0200720c */ /* 0x000fda0003f64070 */
[----:B------:R-:W-:Y:S01]  /*1ae60*/  @!P3 IMAD.IADD R10, R10, 0x1, -R2 ;  /* 0x000000010a0ab824 */ /* 0x000fe200078e0a02 */
[----:B---3--:R-:W-:Y:S01]  /*1ae70*/  ISETP.GE.AND P0, PT, R6, RZ, PT ;  /* 0x000000ff0600720c */ /* 0x008fe20003f06270 */
[----:B------:R-:W-:Y:S02]  /*1ae80*/  IMAD.MOV.U32 R6, RZ, RZ, R8 ;  /* 0x000000ffff067224 */ /* 0x000fe400078e0008 */
[----:B------:R-:W3:Y:S02]  /*1ae90*/  LDL R8, [R1+0x5534] ;  /* 0x0055340001087983 */ /* 0x000ee40000100800 */
[----:B------:R-:W-:Y:S01]  /*1aea0*/  @!P1 IMAD.MOV R6, RZ, RZ, -R6 ;  /* 0x000000ffff069224 */ /* 0x000fe200078e0a06 */
[----:B----4-:R-:W-:Y:S02]  /*1aeb0*/  ISETP.GE.AND P2, PT, R4, RZ, PT ;  /* 0x000000ff0400720c */ /* 0x010fe40003f46270 */
[----:B------:R-:W4:Y:S01]  /*1aec0*/  LDL R4, [R1+0x5538] ;  /* 0x0055380001047983 */ /* 0x000f220000100800 */
[----:B------:R-:W-:Y:S01]  /*1aed0*/  ISETP.GE.AND P1, PT, R3, RZ, PT ;  /* 0x000000ff0300720c */ /* 0x000fe20003f26270 */
[----:B------:R-:W-:-:S02]  /*1aee0*/  IMAD.MOV.U32 R3, RZ, RZ, R9 ;  /* 0x000000ffff037224 */ /* 0x000fc400078e0009 */
[----:B------:R0:W-:Y:S04]  /*1aef0*/  STL [R1+0x544], R7 ;  /* 0x0005440701007387 */ /* 0x0001e80000100800 */
[----:B0-----:R-:W2:Y:S04]  /*1af00*/  LDL R7, [R1+0x553c] ;  /* 0x00553c0001077983 */ /* 0x001ea80000100800 */
[----:B------:R0:W-:Y:S04]  /*1af10*/  STL [R1+0x540], R6 ;  /* 0x0005400601007387 */ /* 0x0001e80000100800 */
[----:B------:R-:W2:Y:S01]  /*1af20*/  LDL R9, [R1+0x552c] ;  /* 0x00552c0001097983 */ /* 0x000ea20000100800 */
[----:B------:R-:W-:-:S02]  /*1af30*/  @!P0 IMAD.MOV R3, RZ, RZ, -R3 ;  /* 0x000000ffff038224 */ /* 0x000fc400078e0a03 */
[----:B0-----:R-:W-:-:S03]  /*1af40*/  IMAD.MOV.U32 R6, RZ, RZ, R10 ;  /* 0x000000ffff067224 */ /* 0x001fc600078e000a */
[----:B------:R0:W-:Y:S01]  /*1af50*/  STL [R1+0x53c], R3 ;  /* 0x00053c0301007387 */ /* 0x0001e20000100800 */
[----:B------:R-:W-:Y:S01]  /*1af60*/  @!P2 IMAD.MOV R6, RZ, RZ, -R6 ;  /* 0x000000ffff06a224 */ /* 0x000fe200078e0a06 */
[----:B------:R-:W-:Y:S02]  /*1af70*/  ISETP.GE.AND P2, PT, R29, RZ, PT ;  /* 0x000000ff1d00720c */ /* 0x000fe40003f46270 */
[----:B------:R-:W4:Y:S04]  /*1af80*/  LDL R29, [R1+0x5544] ;  /* 0x00554400011d7983 */ /* 0x000f280000100800 */
[----:B0-----:R-:W5:Y:S01]  /*1af90*/  LDL R3, [R1+0x5540] ;  /* 0x0055400001037983 */ /* 0x001f620000100800 */
[----:B------:R-:W-:-:S13]  /*1afa0*/  ISETP.GT.U32.AND P5, PT, R2, R12, PT ;  /* 0x0000000c0200720c */ /* 0x000fda0003fa4070 */
[----:B------:R-:W-:-:S05]  /*1afb0*/  @!P5 IMAD.IADD R12, R12, 0x1, -R2 ;  /* 0x000000010c0cd824 */ /* 0x000fca00078e0a02 */
[C---:B------:R-:W-:Y:S01]  /*1afc0*/  ISETP.GT.U32.AND P5, PT, R2.reuse, R12, PT ;  /* 0x0000000c0200720c */ /* 0x040fe20003fa4070 */
[----:B------:R0:W-:Y:S01]  /*1afd0*/  STL [R1+0x538], R6 ;  /* 0x0005380601007387 */ /* 0x0001e20000100800 */
[C---:B------:R-:W-:Y:S02]  /*1afe0*/  ISETP.GT.U32.AND P6, PT, R2.reuse, R13, PT ;  /* 0x0000000d0200720c */ /* 0x040fe40003fc4070 */
[----:B------:R-:W-:-:S09]  /*1aff0*/  ISETP.GT.U32.AND P3, PT, R2, R14, PT ;  /* 0x0000000e0200720c */ /* 0x000fd20003f64070 */
[----:B------:R-:W-:-:S04]  /*1b000*/  @!P5 IMAD.IADD R12, R12, 0x1, -R2 ;  /* 0x000000010c0cd824 */ /* 0x000fc800078e0a02 */
[----:B0-----:R-:W-:Y:S01]  /*1b010*/  IMAD.MOV.U32 R6, RZ, RZ, R12 ;  /* 0x000000ffff067224 */ /* 0x001fe200078e000c */
[----:B------:R-:W-:Y:S01]  /*1b020*/  ISETP.GT.U32.AND P4, PT, R2, R15, PT ;  /* 0x0000000f0200720c */ /* 0x000fe20003f84070 */
[--C-:B------:R-:W-:Y:S02]  /*1b030*/  @!P6 IMAD.IADD R13, R13, 0x1, -R2.reuse ;  /* 0x000000010d0de824 */ /* 0x100fe400078e0a02 */
[----:B------:R-:W-:-:S03]  /*1b040*/  @!P3 IMAD.IADD R14, R14, 0x1, -R2 ;  /* 0x000000010e0eb824 */ /* 0x000fc600078e0a02 */
[C---:B------:R-:W-:Y:S02]  /*1b050*/  ISETP.GT.U32.AND P6, PT, R2.reuse, R13, PT ;  /* 0x0000000d0200720c */ /* 0x040fe40003fc4070 */
[----:B------:R-:W-:-:S05]  /*1b060*/  ISETP.GT.U32.AND P3, PT, R2, R14, PT ;  /* 0x0000000e0200720c */ /* 0x000fca0003f64070 */
[----:B------:R-:W-:Y:S01]  /*1b070*/  @!P4 IMAD.IADD R15, R15, 0x1, -R2 ;  /* 0x000000010f0fc824 */ /* 0x000fe200078e0a02 */
[----:B------:R-:W-:-:S05]  /*1b080*/  ISETP.GT.U32.AND P4, PT, R2, R19, PT ;  /* 0x000000130200720c */ /* 0x000fca0003f84070 */
[--C-:B------:R-:W-:Y:S02]  /*1b090*/  @!P6 IMAD.IADD R13, R13, 0x1, -R2.reuse ;  /* 0x000000010d0de824 */ /* 0x100fe400078e0a02 */
[----:B------:R-:W-:-:S06]  /*1b0a0*/  @!P3 IMAD.IADD R14, R14, 0x1, -R2 ;  /* 0x000000010e0eb824 */ /* 0x000fcc00078e0a02 */
[----:B------:R-:W-:Y:S02]  /*1b0b0*/  @!P4 IMAD.IADD R19, R19, 0x1, -R2 ;  /* 0x000000011313c824 */ /* 0x000fe400078e0a02 */
[----:B------:R-:W-:Y:S01]  /*1b0c0*/  IMAD.MOV.U32 R10, RZ, RZ, R15 ;  /* 0x000000ffff0a7224 */ /* 0x000fe200078e000f */
[----:B--2---:R-:W-:Y:S01]  /*1b0d0*/  ISETP.GE.AND P0, PT, R9, RZ, PT ;  /* 0x000000ff0900720c */ /* 0x004fe20003f06270 */
[----:B------:R-:W-:-:S04]  /*1b0e0*/  IMAD.MOV.U32 R9, RZ, RZ, R11 ;  /* 0x000000ffff097224 */ /* 0x000fc800078e000b */
[----:B------:R-:W-:Y:S01]  /*1b0f0*/  @!P1 IMAD.MOV R9, RZ, RZ, -R9 ;  /* 0x000000ffff099224 */ /* 0x000fe200078e0a09 */
[----:B---3--:R-:W-:-:S04]  /*1b100*/  ISETP.GE.AND P1, PT, R8, RZ, PT ;  /* 0x000000ff0800720c */ /* 0x008fc80003f26270 */
[----:B------:R-:W-:Y:S03]  /*1b110*/  STL [R1+0x534], R9 ;  /* 0x0005340901007387 */ /* 0x000fe60000100800 */
[----:B------:R-:W-:Y:S01]  /*1b120*/  @!P0 IMAD.MOV R6, RZ, RZ, -R6 ;  /* 0x000000ffff068224 */ /* 0x000fe200078e0a06 */
[----:B------:R-:W2:Y:S01]  /*1b130*/  LDL R8, [R1+0x554c] ;  /* 0x00554c0001087983 */ /* 0x000ea20000100800 */
[----:B----4-:R-:W-:-:S03]  /*1b140*/  ISETP.GE.AND P0, PT, R4, RZ, PT ;  /* 0x000000ff0400720c */ /* 0x010fc60003f06270 */
[----:B------:R-:W3:Y:S04]  /*1b150*/  LDL R4, [R1+0x5550] ;  /* 0x0055500001047983 */ /* 0x000ee80000100800 */
[----:B------:R0:W-:Y:S04]  /*1b160*/  STL [R1+0x530], R6 ;  /* 0x0005300601007387 */ /* 0x0001e80000100800 */
[----:B0-----:R-:W4:Y:S01]  /*1b170*/  LDL R6, [R1+0x5554] ;  /* 0x0055540001067983 */ /* 0x001f220000100800 */
[----:B------:R-:W-:Y:S01]  /*1b180*/  IMAD.MOV.U32 R9, RZ, RZ, R13 ;  /* 0x000000ffff097224 */ /* 0x000fe200078e000d */
[----:B------:R-:W-:Y:S01]  /*1b190*/  ISETP.GE.AND P4, PT, R7, RZ, PT ;  /* 0x000000ff0700720c */ /* 0x000fe20003f86270 */
[----:B------:R-:W-:-:S02]  /*1b1a0*/  IMAD.MOV.U32 R7, RZ, RZ, R14 ;  /* 0x000000ffff077224 */ /* 0x000fc400078e000e */
[----:B------:R-:W-:Y:S02]  /*1b1b0*/  @!P2 IMAD.MOV R9, RZ, RZ, -R9 ;  /* 0x000000ffff09a224 */ /* 0x000fe400078e0a09 */
[----:B------:R-:W-:Y:S01]  /*1b1c0*/  @!P1 IMAD.MOV R7, RZ, RZ, -R7 ;  /* 0x000000ffff079224 */ /* 0x000fe200078e0a07 */
[----:B-----5:R-:W-:Y:S02]  /*1b1d0*/  ISETP.GE.AND P1, PT, R3, RZ, PT ;  /* 0x000000ff0300720c */ /* 0x020fe40003f26270 */
[----:B------:R-:W-:Y:S01]  /*1b1e0*/  STL [R1+0x52c], R9 ;  /* 0x00052c0901007387 */ /* 0x000fe20000100800 */
[----:B------:R-:W-:Y:S01]  /*1b1f0*/  @!P0 IMAD.MOV R10, RZ, RZ, -R10 ;  /* 0x000000ffff0a8224 */ /* 0x000fe200078e0a0a */
[----:B------:R-:W-:Y:S02]  /*1b200*/  ISETP.GE.AND P0, PT, R29, RZ, PT ;  /* 0x000000ff1d00720c */ /* 0x000fe40003f06270 */
[----:B------:R0:W-:Y:S04]  /*1b210*/  STL [R1+0x528], R7 ;  /* 0x0005280701007387 */ /* 0x0001e80000100800 */
[----:B0-----:R-:W5:Y:S04]  /*1b220*/  LDL R7, [R1+0x555c] ;  /* 0x00555c0001077983 */ /* 0x001f680000100800 */
[----:B------:R-:W5:Y:S04]  /*1b230*/  LDL.LU R3, [R1+0x25c] ;  /* 0x00025c0001037983 */ /* 0x000f680000300800 */
[----:B------:R-:W5:Y:S01]  /*1b240*/  LDL.LU R29, [R1+0x260] ;  /* 0x00026000011d7983 */ /* 0x000f620000300800 */
[----:B------:R-:W-:-:S02]  /*1b250*/  ISETP.GT.U32.AND P5, PT, R2, R16, PT ;  /* 0x000000100200720c */ /* 0x000fc40003fa4070 */
[----:B------:R-:W-:-:S11]  /*1b260*/  ISETP.GT.U32.AND P6, PT, R2, R17, PT ;  /* 0x000000110200720c */ /* 0x000fd60003fc4070 */
[--C-:B------:R-:W-:Y:S02]  /*1b270*/  @!P5 IMAD.IADD R16, R16, 0x1, -R2.reuse ;  /* 0x000000011010d824 */ /* 0x100fe400078e0a02 */
[----:B------:R-:W-:-:S03]  /*1b280*/  @!P6 IMAD.IADD R17, R17, 0x1, -R2 ;  /* 0x000000011111e824 */ /* 0x000fc600078e0a02 */
[C---:B------:R-:W-:Y:S02]  /*1b290*/  ISETP.GT.U32.AND P5, PT, R2.reuse, R16, PT ;  /* 0x000000100200720c */ /* 0x040fe40003fa4070 */
[C---:B------:R-:W-:Y:S02]  /*1b2a0*/  ISETP.GT.U32.AND P6, PT, R2.reuse, R17, PT ;  /* 0x000000110200720c */ /* 0x040fe40003fc4070 */
[----:B------:R-:W-:-:S09]  /*1b2b0*/  ISETP.GT.U32.AND P3, PT, R2, R18, PT ;  /* 0x000000120200720c */ /* 0x000fd20003f64070 */
[--C-:B------:R-:W-:Y:S01]  /*1b2c0*/  @!P5 IMAD.IADD R16, R16, 0x1, -R2.reuse ;  /* 0x000000011010d824 */ /* 0x100fe200078e0a02 */
[C---:B------:R-:W-:Y:S01]  /*1b2d0*/  ISETP.GT.U32.AND P5, PT, R2.reuse, R20, PT ;  /* 0x000000140200720c */ /* 0x040fe20003fa4070 */
[--C-:B------:R-:W-:Y:S01]  /*1b2e0*/  @!P6 IMAD.IADD R17, R17, 0x1, -R2.reuse ;  /* 0x000000011111e824 */ /* 0x100fe200078e0a02 */
[----:B------:R-:W-:Y:S01]  /*1b2f0*/  ISETP.GT.U32.AND P6, PT, R2, R21, PT ;  /* 0x000000150200720c */ /* 0x000fe20003fc4070 */
[----:B------:R-:W-:-:S05]  /*1b300*/  @!P3 IMAD.IADD R18, R18, 0x1, -R2 ;  /* 0x000000011212b824 */ /* 0x000fca00078e0a02 */
[----:B------:R-:W-:-:S05]  /*1b310*/  ISETP.GT.U32.AND P3, PT, R2, R18, PT ;  /* 0x000000120200720c */ /* 0x000fca0003f64070 */
[--C-:B------:R-:W-:Y:S01]  /*1b320*/  @!P5 IMAD.IADD R20, R20, 0x1, -R2.reuse ;  /* 0x000000011414d824 */ /* 0x100fe200078e0a02 */
[----:B------:R-:W-:Y:S01]  /*1b330*/  ISETP.GT.U32.AND P5, PT, R2, R19, PT ;  /* 0x000000130200720c */ /* 0x000fe20003fa4070 */
[----:B------:R-:W-:-:S03]  /*1b340*/  @!P6 IMAD.IADD R21, R21, 0x1, -R2 ;  /* 0x000000011515e824 */ /* 0x000fc600078e0a02 */
[C---:B------:R-:W-:Y:S01]  /*1b350*/  ISETP.GT.U32.AND P2, PT, R2.reuse, R20, PT ;  /* 0x000000140200720c */ /* 0x040fe20003f44070 */
[----:B------:R-:W-:Y:S01]  /*1b360*/  IMAD.MOV.U32 R9, RZ, RZ, R16 ;  /* 0x000000ffff097224 */ /* 0x000fe200078e0010 */
[----:B------:R-:W-:Y:S01]  /*1b370*/  ISETP.GT.U32.AND P6, PT, R2, R21, PT ;  /* 0x000000150200720c */ /* 0x000fe20003fc4070 */
[----:B------:R-:W-:Y:S02]  /*1b380*/  @!P3 IMAD.IADD R18, R18, 0x1, -R2 ;  /* 0x000000011212b824 */ /* 0x000fe400078e0a02 */
[----:B------:R-:W-:Y:S01]  /*1b390*/  @!P4 IMAD.MOV R9, RZ, RZ, -R9 ;  /* 0x000000ffff09c224 */ /* 0x000fe200078e0a09 */
[----:B------:R-:W-:-:S03]  /*1b3a0*/  ISETP.GE.AND P4, PT, R5, RZ, PT ;  /* 0x000000ff0500720c */ /* 0x000fc60003f86270 */
[----:B------:R-:W-:-:S04]  /*1b3b0*/  @!P5 IMAD.IADD R19, R19, 0x1, -R2 ;  /* 0x000000011313d824 */ /* 0x000fc800078e0a02 */
[--C-:B------:R-:W-:Y:S01]  /*1b3c0*/  @!P2 IMAD.IADD R20, R20, 0x1, -R2.reuse ;  /* 0x000000011414a824 */ /* 0x100fe200078e0a02 */
[----:B------:R-:W-:Y:S01]  /*1b3d0*/  STL [R1+0x524], R10 ;  /* 0x0005240a01007387 */ /* 0x000fe20000100800 */
[----:B------:R-:W-:-:S03]  /*1b3e0*/  @!P6 IMAD.IADD R21, R21, 0x1, -R2 ;  /* 0x000000011515e824 */ /* 0x000fc600078e0a02 */
[----:B------:R-:W5:Y:S04]  /*1b3f0*/  LDL.LU R5, [R1+0x254] ;  /* 0x0002540001057983 */ /* 0x000f680000300800 */
[----:B------:R-:W-:Y:S01]  /*1b400*/  STL [R1+0x520], R9 ;  /* 0x0005200901007387 */ /* 0x000fe20000100800 */
[----:B--2---:R-:W-:Y:S01]  /*1b410*/  ISETP.GE.AND P5, PT, R8, RZ, PT ;  /* 0x000000ff0800720c */ /* 0x004fe20003fa6270 */
[----:B------:R-:W-:Y:S01]  /*1b420*/  IMAD.MOV.U32 R8, RZ, RZ, R17 ;  /* 0x000000ffff087224 */ /* 0x000fe200078e0011 */
[----:B---3--:R-:W-:Y:S01]  /*1b430*/  ISETP.GE.AND P2, PT, R4, RZ, PT ;  /* 0x000000ff0400720c */ /* 0x008fe20003f46270 */
[----:B------:R-:W-:Y:S02]  /*1b440*/  IMAD.MOV.U32 R4, RZ, RZ, R18 ;  /* 0x000000ffff047224 */ /* 0x000fe400078e0012 */
[----:B------:R-:W-:-:S02]  /*1b450*/  @!P1 IMAD.MOV R8, RZ, RZ, -R8 ;  /* 0x000000ffff089224 */ /* 0x000fc400078e0a08 */
[----:B------:R-:W-:-:S03]  /*1b460*/  @!P0 IMAD.MOV R4, RZ, RZ, -R4 ;  /* 0x000000ffff048224 */ /* 0x000fc600078e0a04 */
[----:B------:R0:W-:Y:S04]  /*1b470*/  STL [R1+0x51c], R8 ;  /* 0x00051c0801007387 */ /* 0x0001e80000100800 */
[----:B------:R1:W-:Y:S01]  /*1b480*/  STL [R1+0x518], R4 ;  /* 0x0005180401007387 */ /* 0x0003e20000100800 */
[----:B----4-:R-:W-:Y:S01]  /*1b490*/  ISETP.GE.AND P1, PT, R6, RZ, PT ;  /* 0x000000ff0600720c */ /* 0x010fe20003f26270 */
[----:B------:R-:W-:Y:S02]  /*1b4a0*/  IMAD.MOV.U32 R6, RZ, RZ, R20 ;  /* 0x000000ffff067224 */ /* 0x000fe400078e0014 */
[----:B0-----:R-:W-:Y:S02]  /*1b4b0*/  IMAD.MOV.U32 R8, RZ, RZ, R19 ;  /* 0x000000ffff087224 */ /* 0x001fe400078e0013 */
[----:B-1----:R-:W-:-:S02]  /*1b4c0*/  IMAD.MOV.U32 R4, RZ, RZ, R21 ;  /* 0x000000ffff047224 */ /* 0x002fc400078e0015 */
[----:B------:R-:W-:Y:S02]  /*1b4d0*/  @!P4 IMAD.MOV R8, RZ, RZ, -R8 ;  /* 0x000000ffff08c224 */ /* 0x000fe400078e0a08 */
[----:B------:R-:W-:Y:S02]  /*1b4e0*/  @!P5 IMAD.MOV R6, RZ, RZ, -R6 ;  /* 0x000000ffff06d224 */ /* 0x000fe400078e0a06 */
[----:B------:R-:W-:Y:S01]  /*1b4f0*/  @!P2 IMAD.MOV R4, RZ, RZ, -R4 ;  /* 0x000000ffff04a224 */ /* 0x000fe200078e0a04 */
[----:B------:R0:W-:Y:S04]  /*1b500*/  STL [R1+0x514], R8 ;  /* 0x0005140801007387 */ /* 0x0001e80000100800 */
[----:B------:R1:W-:Y:S04]  /*1b510*/  STL [R1+0x510], R6 ;  /* 0x0005100601007387 */ /* 0x0003e80000100800 */
[----:B------:R2:W-:Y:S04]  /*1b520*/  STL [R1+0x50c], R4 ;  /* 0x00050c0401007387 */ /* 0x0005e80000100800 */
[----:B------:R-:W3:Y:S04]  /*1b530*/  LDL R13, [R1+0x5560] ;  /* 0x00556000010d7983 */ /* 0x000ee80000100800 */
[----:B------:R-:W4:Y:S01]  /*1b540*/  LDL R11, [R1+0x5564] ;  /* 0x00556400010b7983 */ /* 0x000f220000100800 */
[----:B------:R-:W-:-:S03]  /*1b550*/  ISETP.GT.U32.AND P0, PT, R2, R23, PT ;  /* 0x000000170200720c */ /* 0x000fc60003f04070 */
[----:B0-----:R-:W4:Y:S01]  /*1b560*/  LDL R8, [R1+0x556c] ;  /* 0x00556c0001087983 */ /* 0x001f220000100800 */
[----:B-----5:R-:W-:-:S09]  /*1b570*/  IABS R9, R29 ;  /* 0x0000001d00097213 */ /* 0x020fd20000000000 */
[--C-:B------:R-:W-:Y:S01]  /*1b580*/  @!P0 IMAD.IADD R23, R23, 0x1, -R2.reuse ;  /* 0x0000000117178824 */ /* 0x100fe200078e0a02 */
[----:B------:R-:W-:Y:S02]  /*1b590*/  ISETP.GE.AND P0, PT, R29, RZ, PT ;  /* 0x000000ff1d00720c */ /* 0x000fe40003f06270 */
[----:B------:R-:W5:Y:S01]  /*1b5a0*/  LDL R29, [R1+0x5570] ;  /* 0x00557000011d7983 */ /* 0x000f620000100800 */
[C---:B------:R-:W-:Y:S02]  /*1b5b0*/  ISETP.GT.U32.AND P3, PT, R2.reuse, R22, PT ;  /* 0x000000160200720c */ /* 0x040fe40003f64070 */
[C---:B------:R-:W-:Y:S01]  /*1b5c0*/  ISETP.GT.U32.AND P6, PT, R2.reuse, R24, PT ;  /* 0x000000180200720c */ /* 0x040fe20003fc4070 */
[----:B------:R-:W5:Y:S01]  /*1b5d0*/  LDL.LU R12, [R1+0x258] ;  /* 0x00025800010c7983 */ /* 0x000f620000300800 */
[----:B------:R-:W-:Y:S02]  /*1b5e0*/  ISETP.GT.U32.AND P5, PT, R2, R25, PT ;  /* 0x000000190200720c */ /* 0x000fe40003fa4070 */
[----:B------:R-:W-:Y:S01]  /*1b5f0*/  ISETP.GE.AND P2, PT, R3, RZ, PT ;  /* 0x000000ff0300720c */ /* 0x000fe20003f46270 */
[----:B------:R-:W5:Y:S06]  /*1b600*/  LDL.LU R16, [R1+0x264] ;  /* 0x0002640001107983 */ /* 0x000f6c0000300800 */
[----:B------:R-:W-:-:S05]  /*1b610*/  @!P3 IMAD.IADD R22, R22, 0x1, -R2 ;  /* 0x000000011616b824 */ /* 0x000fca00078e0a02 */
[----:B------:R-:W-:Y:S01]  /*1b620*/  ISETP.GT.U32.AND P3, PT, R2, R22, PT ;  /* 0x000000160200720c */ /* 0x000fe20003f64070 */
[--C-:B------:R-:W-:Y:S01]  /*1b630*/  @!P6 IMAD.IADD R24, R24, 0x1, -R2.reuse ;  /* 0x000000011818e824 */ /* 0x100fe200078e0a02 */
[----:B------:R-:W-:Y:S01]  /*1b640*/  IABS R10, R3 ;  /* 0x00000003000a7213 */ /* 0x000fe20000000000 */
[----:B------:R-:W-:Y:S01]  /*1b650*/  @!P5 IMAD.IADD R25, R25, 0x1, -R2 ;  /* 0x000000011919d824 */ /* 0x000fe200078e0a02 */
[----:B------:R-:W-:-:S09]  /*1b660*/  ISETP.GT.U32.AND P6, PT, R2, R23, PT ;  /* 0x000000170200720c */ /* 0x000fd20003fc4070 */
[----:B------:R-:W-:Y:S01]  /*1b670*/  @!P3 IMAD.IADD R22, R22, 0x1, -R2 ;  /* 0x000000011616b824 */ /* 0x000fe200078e0a02 */
[----:B------:R-:W-:-:S03]  /*1b680*/  ISETP.GT.U32.AND P3, PT, R2, R26, PT ;  /* 0x0000001a0200720c */ /* 0x000fc60003f64070 */
[----:B------:R-:W-:-:S04]  /*1b690*/  IMAD.MOV.U32 R3, RZ, RZ, R22 ;  /* 0x000000ffff037224 */ /* 0x000fc800078e0016 */
[----:B------:R-:W-:Y:S01]  /*1b6a0*/  @!P1 IMAD.MOV R3, RZ, RZ, -R3 ;  /* 0x000000ffff039224 */ /* 0x000fe200078e0a03 */
[----:B------:R-:W-:-:S05]  /*1b6b0*/  ISETP.GT.U32.AND P1, PT, R2, R25, PT ;  /* 0x000000190200720c */ /* 0x000fca0003f24070 */
[--C-:B------:R-:W-:Y:S01]  /*1b6c0*/  @!P3 IMAD.IADD R26, R26, 0x1, -R2.reuse ;  /* 0x000000011a1ab824 */ /* 0x100fe200078e0a02 */
[----:B------:R-:W-:Y:S01]  /*1b6d0*/  ISETP.GT.U32.AND P5, PT, R2, R24, PT ;  /* 0x000000180200720c */ /* 0x000fe20003fa4070 */
[----:B------:R-:W-:-:S03]  /*1b6e0*/  @!P6 IMAD.IADD R23, R23, 0x1, -R2 ;  /* 0x000000011717e824 */ /* 0x000fc600078e0a02 */
[C---:B------:R-:W-:Y:S02]  /*1b6f0*/  ISETP.GT.U32.AND P3, PT, R2.reuse, R26, PT ;  /* 0x0000001a0200720c */ /* 0x040fe40003f64070 */
[----:B-1----:R-:W-:Y:S01]  /*1b700*/  IABS R6, R5 ;  /* 0x0000000500067213 */ /* 0x002fe20000000000 */
[----:B------:R0:W-:Y:S01]  /*1b710*/  STL [R1+0x508], R3 ;  /* 0x0005080301007387 */ /* 0x0001e20000100800 */
[----:B------:R-:W-:Y:S02]  /*1b720*/  ISETP.GT.U32.AND P6, PT, R2, R27, PT ;  /* 0x0000001b0200720c */ /* 0x000fe40003fc4070 */
[----:B------:R-:W-:Y:S01]  /*1b730*/  ISETP.GE.AND P4, PT, R7, RZ, PT ;  /* 0x000000ff0700720c */ /* 0x000fe20003f86270 */
[----:B------:R-:W-:Y:S01]  /*1b740*/  @!P1 IMAD.IADD R25, R25, 0x1, -R2 ;  /* 0x0000000119199824 */ /* 0x000fe200078e0a02 */
[----:B------:R-:W5:Y:S01]  /*1b750*/  LDL.LU R17, [R1+0x268] ;  /* 0x0002680001117983 */ /* 0x000f620000300800 */
[----:B--2---:R-:W-:-:S04]  /*1b760*/  IMAD.HI.U32 R4, R0, R9, RZ ;  /* 0x0000000900047227 */ /* 0x004fc800078e00ff */
[----:B0-----:R-:W-:-:S04]  /*1b770*/  IMAD.HI.U32 R3, R0, R6, RZ ;  /* 0x0000000600037227 */ /* 0x001fc800078e00ff */
[----:B------:R-:W-:Y:S02]  /*1b780*/  IMAD.MOV R3, RZ, RZ, -R3 ;  /* 0x000000ffff037224 */ /* 0x000fe400078e0a03 */
[----:B------:R-:W-:Y:S02]  /*1b790*/  IMAD.MOV R4, RZ, RZ, -R4 ;  /* 0x000000ffff047224 */ /* 0x000fe400078e0a04 */
[----:B------:R-:W-:Y:S02]  /*1b7a0*/  @!P5 IMAD.IADD R24, R24, 0x1, -R2 ;  /* 0x000000011818d824 */ /* 0x000fe400078e0a02 */
[----:B------:R-:W-:Y:S02]  /*1b7b0*/  IMAD R6, R2, R3, R6 ;  /* 0x0000000302067224 */ /* 0x000fe400078e0206 */
[----:B------:R-:W-:Y:S02]  /*1b7c0*/  @!P3 IMAD.IADD R26, R26, 0x1, -R2 ;  /* 0x000000011a1ab824 */ /* 0x000fe400078e0a02 */
[----:B------:R-:W-:-:S02]  /*1b7d0*/  IMAD.MOV.U32 R3, RZ, RZ, R23 ;  /* 0x000000ffff037224 */ /* 0x000fc400078e0017 */
[----:B------:R-:W-:Y:S02]  /*1b7e0*/  IMAD R9, R2, R4, R9 ;  /* 0x0000000402097224 */ /* 0x000fe400078e0209 */
[----:B------:R-:W-:Y:S02]  /*1b7f0*/  @!P6 IMAD.IADD R27, R27, 0x1, -R2 ;  /* 0x000000011b1be824 */ /* 0x000fe400078e0a02 */
[----:B------:R-:W-:Y:S02]  /*1b800*/  IMAD.MOV.U32 R4, RZ, RZ, R24 ;  /* 0x000000ffff047224 */ /* 0x000fe400078e0018 */
[----:B------:R-:W-:-:S05]  /*1b810*/  @!P4 IMAD.MOV R3, RZ, RZ, -R3 ;  /* 0x000000ffff03c224 */ /* 0x000fca00078e0a03 */
[----:B------:R0:W-:Y:S02]  /*1b820*/  STL [R1+0x44c], R3 ;  /* 0x00044c0301007387 */ /* 0x0001e40000100800 */
[----:B0-----:R-:W-:Y:S01]  /*1b830*/  IMAD.MOV.U32 R3, RZ, RZ, R25 ;  /* 0x000000ffff037224 */ /* 0x001fe200078e0019 */
[----:B------:R-:W-:-:S13]  /*1b840*/  ISETP.GT.U32.AND P5, PT, R2, R28, PT ;  /* 0x0000001c0200720c */ /* 0x000fda0003fa4070 */
[----:B------:R-:W-:Y:S01]  /*1b850*/  @!P5 IMAD.IADD R28, R28, 0x1, -R2 ;  /* 0x000000011c1cd824 */ /* 0x000fe200078e0a02 */
[----:B---3--:R-:W-:Y:S02]  /*1b860*/  ISETP.GE.AND P1, PT, R13, RZ, PT ;  /* 0x000000ff0d00720c */ /* 0x008fe40003f26270 */
[----:B----4-:R-:W-:Y:S02]  /*1b870*/  ISETP.GE.AND P3, PT, R11, RZ, PT ;  /* 0x000000ff0b00720c */ /* 0x010fe40003f66270 */
[----:B------:R-:W-:-:S09]  /*1b880*/  ISETP.GE.AND P6, PT, R8, RZ, PT ;  /* 0x000000ff0800720c */ /* 0x000fd20003fc6270 */
[----:B------:R-:W-:-:S05]  /*1b890*/  @!P1 IMAD.MOV R4, RZ, RZ, -R4 ;  /* 0x000000ffff049224 */ /* 0x000fca00078e0a04 */
[----:B------:R0:W-:Y:S01]  /*1b8a0*/  STL [R1+0x42c], R4 ;  /* 0x00042c0401007387 */ /* 0x0001e20000100800 */
[----:B------:R-:W-:Y:S01]  /*1b8b0*/  @!P3 IMAD.MOV R3, RZ, RZ, -R3 ;  /* 0x000000ffff03b224 */ /* 0x000fe200078e0a03 */
[----:B-----5:R-:W-:Y:S01]  /*1b8c0*/  ISETP.GE.AND P3, PT, R29, RZ, PT ;  /* 0x000000ff1d00720c */ /* 0x020fe20003f66270 */
[----:B0-----:R-:W-:-:S03]  /*1b8d0*/  IMAD.MOV.U32 R4, RZ, RZ, R26 ;  /* 0x000000ffff047224 */ /* 0x001fc600078e001a */
[----:B------:R0:W-:Y:S01]  /*1b8e0*/  STL [R1+0x3f8], R3 ;  /* 0x0003f80301007387 */ /* 0x0001e20000100800 */
[----:B------:R-:W-:-:S03]  /*1b8f0*/  @!P6 IMAD.MOV R4, RZ, RZ, -R4 ;  /* 0x000000ffff04e224 */ /* 0x000fc600078e0a04 */
[----:B------:R-:W2:Y:S04]  /*1b900*/  LDL.LU R15, [R1+0x26c] ;  /* 0x00026c00010f7983 */ /* 0x000ea80000300800 */
[----:B------:R-:W3:Y:S04]  /*1b910*/  LDL.LU R29, [R1+0x270] ;  /* 0x00027000011d7983 */ /* 0x000ee80000300800 */
[----:B------:R1:W-:Y:S04]  /*1b920*/  STL [R1+0x3f4], R4 ;  /* 0x0003f40401007387 */ /* 0x0003e80000100800 */
[----:B------:R-:W4:Y:S01]  /*1b930*/  LDL R13, [R1+0x5574] ;  /* 0x00557400010d7983 */ /* 0x000f220000100800 */
[----:B------:R-:W-:-:S13]  /*1b940*/  ISETP.GT.U32.AND P1, PT, R2, R28, PT ;  /* 0x0000001c0200720c */ /* 0x000fda0003f24070 */
[----:B------:R-:W-:Y:S01]  /*1b950*/  @!P1 IMAD.IADD R28, R28, 0x1, -R2 ;  /* 0x000000011c1c9824 */ /* 0x000fe200078e0a02 */
[----:B------:R-:W-:Y:S02]  /*1b960*/  ISETP.GE.AND P1, PT, R5, RZ, PT ;  /* 0x000000ff0500720c */ /* 0x000fe40003f26270 */
[----:B------:R-:W5:Y:S01]  /*1b970*/  LDL.LU R5, [R1+0x274] ;  /* 0x0002740001057983 */ /* 0x000f620000300800 */
[----:B------:R-:W-:Y:S01]  /*1b980*/  IMAD.HI.U32 R7, R0, R10, RZ ;  /* 0x0000000a00077227 */ /* 0x000fe200078e00ff */
[----:B------:R-:W-:Y:S02]  /*1b990*/  ISETP.GT.U32.AND P5, PT, R2, R27, PT ;  /* 0x0000001b0200720c */ /* 0x000fe40003fa4070 */
[----:B------:R-:W3:Y:S01]  /*1b9a0*/  LDL.LU R19, [R1+0x278] ;  /* 0x0002780001137983 */ /* 0x000ee20000300800 */
[----:B------:R-:W-:-:S04]  /*1b9b0*/  IMAD.MOV R7, RZ, RZ, -R7 ;  /* 0x000000ffff077224 */ /* 0x000fc800078e0a07 */
[----:B------:R-:W-:-:S05]  /*1b9c0*/  IMAD R10, R2, R7, R10 ;  /* 0x00000007020a7224 */ /* 0x000fca00078e020a */
[C---:B------:R-:W-:Y:S02]  /*1b9d0*/  ISETP.GT.U32.AND P4, PT, R2.reuse, R10, PT ;  /* 0x0000000a0200720c */ /* 0x040fe40003f84070 */
[----:B0-----:R-:W-:Y:S02]  /*1b9e0*/  IABS R3, R12 ;  /* 0x0000000c00037213 */ /* 0x001fe40000000000 */
[----:B------:R-:W-:Y:S01]  /*1b9f0*/  ISETP.GT.U32.AND P6, PT, R2, R9, PT ;  /* 0x000000090200720c */ /* 0x000fe20003fc4070 */
[----:B------:R-:W-:Y:S02]  /*1ba00*/  @!P5 IMAD.IADD R27, R27, 0x1, -R2 ;  /* 0x000000011b1bd824 */ /* 0x000fe400078e0a02 */
[----:B------:R-:W-:-:S06]  /*1ba10*/  IMAD.HI.U32 R11, R0, R3, RZ ;  /* 0x00000003000b7227 */ /* 0x000fcc00078e00ff */
[----:B------:R-:W-:Y:S01]  /*1ba20*/  @!P4 IMAD.IADD R10, R10, 0x1, -R2 ;  /* 0x000000010a0ac824 */ /* 0x000fe200078e0a02 */
[----:B------:R-:W-:-:S04]  /*1ba30*/  ISETP.GT.U32.AND P5, PT, R2, R6, PT ;  /* 0x000000060200720c */ /* 0x000fc80003fa4070 */
[C---:B------:R-:W-:Y:S01]  /*1ba40*/  ISETP.GT.U32.AND P4, PT, R2.reuse, R10, PT ;  /* 0x0000000a0200720c */ /* 0x040fe20003f84070 */
[----:B------:R-:W-:Y:S01]  /*1ba50*/  IMAD.MOV R11, RZ, RZ, -R11 ;  /* 0x000000ffff0b7224 */ /* 0x000fe200078e0a0b */
[----:B------:R-:W-:Y:S01]  /*1ba60*/  IABS R7, R17 ;  /* 0x0000001100077213 */ /* 0x000fe20000000000 */
[----:B------:R-:W-:Y:S02]  /*1ba70*/  IMAD.MOV.U32 R14, RZ, RZ, R27 ;  /* 0x000000ffff0e7224 */ /* 0x000fe400078e001b */
[----:B------:R-:W-:Y:S01]  /*1ba80*/  IMAD R11, R2, R11, R3 ;  /* 0x0000000b020b7224 */ /* 0x000fe200078e0203 */
[----:B------:R-:W-:Y:S01]  /*1ba90*/  IABS R8, R16 ;  /* 0x0000001000087213 */ /* 0x000fe20000000000 */
[----:B------:R-:W-:Y:S02]  /*1baa0*/  @!P6 IMAD.IADD R9, R9, 0x1, -R2 ;  /* 0x000000010909e824 */ /* 0x000fe400078e0a02 */
[----:B------:R-:W-:Y:S01]  /*1bab0*/  @!P3 IMAD.MOV R14, RZ, RZ, -R14 ;  /* 0x000000ffff0eb224 */ /* 0x000fe200078e0a0e */
[----:B------:R-:W-:Y:S01]  /*1bac0*/  ISETP.GE.AND P3, PT, R12, RZ, PT ;  /* 0x000000ff0c00720c */ /* 0x000fe20003f66270 */
[----:B------:R-:W-:Y:S01]  /*1bad0*/  IMAD.HI.U32 R12, R0, R7, RZ ;  /* 0x00000007000c7227 */ /* 0x000fe200078e00ff */
[----:B------:R-:W-:-:S03]  /*1bae0*/  ISETP.GT.U32.AND P6, PT, R2, R9, PT ;  /* 0x000000090200720c */ /* 0x000fc60003fc4070 */
[--C-:B------:R-:W-:Y:S01]  /*1baf0*/  @!P4 IMAD.IADD R10, R10, 0x1, -R2.reuse ;  /* 0x000000010a0ac824 */ /* 0x100fe200078e0a02 */
[----:B------:R-:W-:Y:S01]  /*1bb00*/  ISETP.GT.U32.AND P4, PT, R2, R11, PT ;  /* 0x0000000b0200720c */ /* 0x000fe20003f84070 */
[----:B-1----:R-:W-:Y:S01]  /*1bb10*/  IMAD.HI.U32 R4, R0, R8, RZ ;  /* 0x0000000800047227 */ /* 0x002fe200078e00ff */
[----:B------:R0:W-:Y:S03]  /*1bb20*/  STL [R1+0x3f0], R14 ;  /* 0x0003f00e01007387 */ /* 0x0001e60000100800 */
[----:B------:R-:W-:Y:S01]  /*1bb30*/  @!P5 IMAD.IADD R6, R6, 0x1, -R2 ;  /* 0x000000010606d824 */ /* 0x000fe200078e0a02 */
[----:B------:R-:W5:Y:S01]  /*1bb40*/  LDL.LU R18, [R1+0x27c] ;  /* 0x00027c0001127983 */ /* 0x000f620000300800 */
[----:B------:R-:W-:Y:S02]  /*1bb50*/  IMAD.MOV R12, RZ, RZ, -R12 ;  /* 0x000000ffff0c7224 */ /* 0x000fe400078e0a0c */
[----:B------:R-:W-:Y:S01]  /*1bb60*/  IMAD.MOV R4, RZ, RZ, -R4 ;  /* 0x000000ffff047224 */ /* 0x000fe200078e0a04 */
[C---:B------:R-:W-:Y:S01]  /*1bb70*/  ISETP.GT.U32.AND P5, PT, R2.reuse, R6, PT ;  /* 0x000000060200720c */ /* 0x040fe20003fa4070 */
[----:B------:R-:W-:-:S02]  /*1bb80*/  IMAD R7, R2, R12, R7 ;  /* 0x0000000c02077224 */ /* 0x000fc400078e0207 */
[C---:B------:R-:W-:Y:S02]  /*1bb90*/  IMAD R8, R2.reuse, R4, R8 ;  /* 0x0000000402087224 */ /* 0x040fe400078e0208 */
[--C-:B------:R-:W-:Y:S01]  /*1bba0*/  @!P4 IMAD.IADD R11, R11, 0x1, -R2.reuse ;  /* 0x000000010b0bc824 */ /* 0x100fe200078e0a02 */
[C---:B------:R-:W-:Y:S01]  /*1bbb0*/  ISETP.GT.U32.AND P4, PT, R2.reuse, R7, PT ;  /* 0x000000070200720c */ /* 0x040fe20003f84070 */
[----:B------:R-:W-:Y:S01]  /*1bbc0*/  @!P6 IMAD.IADD R9, R9, 0x1, -R2 ;  /* 0x000000010909e824 */ /* 0x000fe200078e0a02 */
[----:B------:R-:W-:-:S05]  /*1bbd0*/  ISETP.GT.U32.AND P6, PT, R2, R8, PT ;  /* 0x000000080200720c */ /* 0x000fca0003fc4070 */
[----:B------:R-:W-:-:S06]  /*1bbe0*/  @!P5 IMAD.IADD R6, R6, 0x1, -R2 ;  /* 0x000000010606d824 */ /* 0x000fcc00078e0a02 */
[--C-:B------:R-:W-:Y:S01]  /*1bbf0*/  @!P4 IMAD.IADD R7, R7, 0x1, -R2.reuse ;  /* 0x000000010707c824 */ /* 0x100fe200078e0a02 */
[----:B------:R-:W-:Y:S01]  /*1bc00*/  ISETP.GT.U32.AND P4, PT, R2, R11, PT ;  /* 0x0000000b0200720c */ /* 0x000fe20003f84070 */
[----:B------:R-:W-:Y:S01]  /*1bc10*/  @!P6 IMAD.IADD R8, R8, 0x1, -R2 ;  /* 0x000000010808e824 */ /* 0x000fe200078e0a02 */
[----:B------:R-:W-:Y:S01]  /*1bc20*/  ISETP.GE.AND P6, PT, R16, RZ, PT ;  /* 0x000000ff1000720c */ /* 0x000fe20003fc6270 */
[----:B------:R-:W-:Y:S02]  /*1bc30*/  IMAD.MOV.U32 R16, RZ, RZ, R28 ;  /* 0x000000ffff107224 */ /* 0x000fe400078e001c */
[----:B------:R-:W-:Y:S02]  /*1bc40*/  @!P2 IMAD.MOV R10, RZ, RZ, -R10 ;  /* 0x000000ffff0aa224 */ /* 0x000fe400078e0a0a */
[----:B------:R-:W-:Y:S02]  /*1bc50*/  @!P0 IMAD.MOV R9, RZ, RZ, -R9 ;  /* 0x000000ffff098224 */ /* 0x000fe400078e0a09 */
[----:B------:R-:W-:-:S04]  /*1bc60*/  @!P1 IMAD.MOV R6, RZ, RZ, -R6 ;  /* 0x000000ffff069224 */ /* 0x000fc800078e0a06 */
[----:B------:R-:W-:Y:S01]  /*1bc70*/  @!P4 IMAD.IADD R11, R11, 0x1, -R2 ;  /* 0x000000010b0bc824 */ /* 0x000fe200078e0a02 */
[----:B--2---:R-:W-:Y:S02]  /*1bc80*/  IABS R3, R15 ;  /* 0x0000000f00037213 */ /* 0x004fe40000000000 */
[----:B----4-:R-:W-:-:S03]  /*1bc90*/  ISETP.GE.AND P5, PT, R13, RZ, PT ;  /* 0x000000ff0d00720c */ /* 0x010fc60003fa6270 */
[----:B0-----:R-:W-:-:S04]  /*1bca0*/  IMAD.HI.U32 R14, R0, R3, RZ ;  /* 0x00000003000e7227 */ /* 0x001fc800078e00ff */
[----:B------:R-:W-:-:S04]  /*1bcb0*/  IMAD.MOV R14, RZ, RZ, -R14 ;  /* 0x000000ffff0e7224 */ /* 0x000fc800078e0a0e */
[C---:B------:R-:W-:Y:S02]  /*1bcc0*/  IMAD R3, R2.reuse, R14, R3 ;  /* 0x0000000e02037224 */ /* 0x040fe400078e0203 */
[----:B------:R-:W-:Y:S01]  /*1bcd0*/  @!P5 IMAD.MOV R16, RZ, RZ, -R16 ;  /* 0x000000ffff10d224 */ /* 0x000fe200078e0a10 */
[----:B------:R-:W-:-:S04]  /*1bce0*/  ISETP.GT.U32.AND P5, PT, R2, R8, PT ;  /* 0x000000080200720c */ /* 0x000fc80003fa4070 */
[----:B------:R0:W-:Y:S01]  /*1bcf0*/  STL [R1+0x3e8], R16 ;  /* 0x0003e81001007387 */ /* 0x0001e20000100800 */
[----:B------:R-:W-:-:S03]  /*1bd00*/  ISETP.GT.U32.AND P0, PT, R2, R3, PT ;  /* 0x000000030200720c */ /* 0x000fc60003f04070 */
[----:B0-----:R-:W2:Y:S04]  /*1bd10*/  LDL.LU R16, [R1+0x280] ;  /* 0x0002800001107983 */ /* 0x001ea80000300800 */
[----:B------:R-:W-:Y:S04]  /*1bd20*/  STL [R1+0x3e4], R10 ;  /* 0x0003e40a01007387 */ /* 0x000fe80000100800 */
[----:B------:R-:W-:Y:S04]  /*1bd30*/  STL [R1+0x3e0], R9 ;  /* 0x0003e00901007387 */ /* 0x000fe80000100800 */
[----:B------:R0:W-:Y:S01]  /*1bd40*/  STL [R1+0x3ac], R6 ;  /* 0x0003ac0601007387 */ /* 0x0001e20000100800 */
[----:B------:R-:W-:-:S02]  /*1bd50*/  @!P5 IMAD.IADD R8, R8, 0x1, -R2 ;  /* 0x000000010808d824 */ /* 0x000fc400078e0a02 */
[----:B0-----:R-:W-:-:S04]  /*1bd60*/  IMAD.MOV.U32 R6, RZ, RZ, R11 ;  /* 0x000000ffff067224 */ /* 0x001fc800078e000b */
[----:B------:R-:W-:Y:S01]  /*1bd70*/  @!P3 IMAD.MOV R6, RZ, RZ, -R6 ;  /* 0x000000ffff06b224 */ /* 0x000fe200078e0a06 */
[----:B------:R-:W-:Y:S01]  /*1bd80*/  ISETP.GE.AND P5, PT, R15, RZ, PT ;  /* 0x000000ff0f00720c */ /* 0x000fe20003fa6270 */
[----:B------:R-:W-:-:S03]  /*1bd90*/  @!P0 IMAD.IADD R3, R3, 0x1, -R2 ;  /* 0x0000000103038824 */ /* 0x000fc600078e0a02 */
[----:B------:R-:W-:Y:S01]  /*1bda0*/  STL [R1+0x4c0], R6 ;  /* 0x0004c00601007387 */ /* 0x000fe20000100800 */
[----:B---3--:R-:W-:-:S03]  /*1bdb0*/  IABS R4, R29 ;  /* 0x0000001d00047213 */ /* 0x008fc60000000000 */
[----:B------:R-:W3:Y:S01]  /*1bdc0*/  LDL.LU R15, [R1+0x28c] ;  /* 0x00028c00010f7983 */ /* 0x000ee20000300800 */
[----:B------:R-:W-:-:S03]  /*1bdd0*/  ISETP.GE.AND P0, PT, R29, RZ, PT ;  /* 0x000000ff1d00720c */ /* 0x000fc60003f06270 */
[----:B------:R-:W4:Y:S01]  /*1bde0*/  LDL.LU R29, [R1+0x284] ;  /* 0x00028400011d7983 */ /* 0x000f220000300800 */
[----:B------:R-:W-:-:S04]  /*1bdf0*/  IMAD.HI.U32 R12, R0, R4, RZ ;  /* 0x00000004000c7227 */ /* 0x000fc800078e00ff */
[----:B------:R-:W-:-:S04]  /*1be00*/  IMAD.MOV R12, RZ, RZ, -R12 ;  /* 0x000000ffff0c7224 */ /* 0x000fc800078e0a0c */
[----:B------:R-:W-:-:S05]  /*1be10*/  IMAD R4, R2, R12, R4 ;  /* 0x0000000c02047224 */ /* 0x000fca00078e0204 */
[----:B------:R-:W-:Y:S02]  /*1be20*/  ISETP.GT.U32.AND P4, PT, R2, R4, PT ;  /* 0x000000040200720c */ /* 0x000fe40003f84070 */
[----:B-----5:R-:W-:-:S11]  /*1be30*/  IABS R13, R5 ;  /* 0x00000005000d7213 */ /* 0x020fd60000000000 */
[----:B------:R-:W-:Y:S01]  /*1be40*/  @!P4 IMAD.IADD R4, R4, 0x1, -R2 ;  /* 0x000000010404c824 */ /* 0x000fe200078e0a02 */
[----:B------:R-:W-:Y:S02]  /*1be50*/  ISETP.GE.AND P4, PT, R5, RZ, PT ;  /* 0x000000ff0500720c */ /* 0x000fe40003f86270 */
[----:B------:R-:W5:Y:S01]  /*1be60*/  LDL.LU R5, [R1+0x288] ;  /* 0x0002880001057983 */ /* 0x000f620000300800 */
[----:B------:R-:W-:Y:S01]  /*1be70*/  IMAD.HI.U32 R14, R0, R13, RZ ;  /* 0x0000000d000e7227 */ /* 0x000fe200078e00ff */
[C---:B------:R-:W-:Y:S02]  /*1be80*/  ISETP.GT.U32.AND P2, PT, R2.reuse, R7, PT ;  /* 0x000000070200720c */ /* 0x040fe40003f44070 */
[C---:B------:R-:W-:Y:S01]  /*1be90*/  ISETP.GT.U32.AND P3, PT, R2.reuse, R3, PT ;  /* 0x000000030200720c */ /* 0x040fe20003f64070 */
[----:B------:R-:W-:Y:S01]  /*1bea0*/  IMAD.MOV R14, RZ, RZ, -R14 ;  /* 0x000000ffff0e7224 */ /* 0x000fe200078e0a0e */
[----:B------:R-:W-:Y:S01]  /*1beb0*/  IABS R12, R19 ;  /* 0x00000013000c7213 */ /* 0x000fe20000000000 */
[----:B------:R-:W-:Y:S01]  /*1bec0*/  IMAD.MOV.U32 R10, RZ, RZ, R8 ;  /* 0x000000ffff0a7224 */ /* 0x000fe200078e0008 */
[----:B------:R-:W-:Y:S01]  /*1bed0*/  ISETP.GE.AND P1, PT, R17, RZ, PT ;  /* 0x000000ff1100720c */ /* 0x000fe20003f26270 */
[----:B------:R-:W-:Y:S01]  /*1bee0*/  IMAD R9, R2, R14, R13 ;  /* 0x0000000e02097224 */ /* 0x000fe200078e020d */
[----:B------:R-:W5:Y:S01]  /*1bef0*/  LDL.LU R17, [R1+0x290] ;  /* 0x0002900001117983 */ /* 0x000f620000300800 */
[----:B------:R-:W-:-:S04]  /*1bf00*/  IMAD.HI.U32 R13, R0, R12, RZ ;  /* 0x0000000c000d7227 */ /* 0x000fc800078e00ff */
[----:B------:R-:W-:Y:S02]  /*1bf10*/  IMAD.MOV R13, RZ, RZ, -R13 ;  /* 0x000000ffff0d7224 */ /* 0x000fe400078e0a0d */
[----:B------:R-:W-:Y:S02]  /*1bf20*/  @!P6 IMAD.MOV R10, RZ, RZ, -R10 ;  /* 0x000000ffff0ae224 */ /* 0x000fe400078e0a0a */
[--C-:B------:R-:W-:Y:S02]  /*1bf30*/  @!P2 IMAD.IADD R7, R7, 0x1, -R2.reuse ;  /* 0x000000010707a824 */ /* 0x100fe400078e0a02 */
[----:B------:R-:W-:Y:S01]  /*1bf40*/  @!P3 IMAD.IADD R3, R3, 0x1, -R2 ;  /* 0x000000010303b824 */ /* 0x000fe200078e0a02 */
[----:B------:R0:W-:Y:S01]  /*1bf50*/  STL [R1+0x4f4], R10 ;  /* 0x0004f40a01007387 */ /* 0x0001e20000100800 */
[----:B------:R-:W-:Y:S02]  /*1bf60*/  IMAD R13, R2, R13, R12 ;  /* 0x0000000d020d7224 */ /* 0x000fe400078e020c */
[----:B------:R-:W-:-:S04]  /*1bf70*/  IMAD.MOV.U32 R12, RZ, RZ, R7 ;  /* 0x000000ffff0c7224 */ /* 0x000fc800078e0007 */
[----:B------:R-:W-:Y:S02]  /*1bf80*/  @!P1 IMAD.MOV R12, RZ, RZ, -R12 ;  /* 0x000000ffff0c9224 */ /* 0x000fe400078e0a0c */
[----:B0-----:R-:W-:-:S04]  /*1bf90*/  IMAD.MOV.U32 R10, RZ, RZ, R3 ;  /* 0x000000ffff0a7224 */ /* 0x001fc800078e0003 */
[----:B------:R-:W-:Y:S01]  /*1bfa0*/  @!P5 IMAD.MOV R10, RZ, RZ, -R10 ;  /* 0x000000ffff0ad224 */ /* 0x000fe200078e0a0a */
[----:B------:R-:W-:Y:S01]  /*1bfb0*/  STL [R1+0x500], R12 ;  /* 0x0005000c01007387 */ /* 0x000fe20000100800 */
[----:B------:R-:W-:Y:S02]  /*1bfc0*/  IABS R6, R18 ;  /* 0x0000001200067213 */ /* 0x000fe40000000000 */
[----:B------:R-:W-:Y:S01]  /*1bfd0*/  ISETP.GE.AND P5, PT, R18, RZ, PT ;  /* 0x000000ff1200720c */ /* 0x000fe20003fa6270 */
[----:B------:R-:W-:Y:S04]  /*1bfe0*/  STL [R1+0x504], R10 ;  /* 0x0005040a01007387 */ /* 0x000fe80000100800 */
[----:B------:R-:W5:Y:S01]  /*1bff0*/  LDL.LU R18, [R1+0x294] ;  /* 0x0002940001127983 */ /* 0x000f620000300800 */
[----:B------:R-:W-:Y:S01]  /*1c000*/  ISETP.GT.U32.AND P2, PT, R2, R9, PT ;  /* 0x000000090200720c */ /* 0x000fe20003f44070 */
[----:B------:R-:W-:-:S12]  /*1c010*/  IMAD.HI.U32 R8, R0, R6, RZ ;  /* 0x0000000600087227 */ /* 0x000fd800078e00ff */
[----:B------:R-:W-:Y:S01]  /*1c020*/  @!P2 IMAD.IADD R9, R9, 0x1, -R2 ;  /* 0x000000010909a824 */ /* 0x000fe200078e0a02 */
[----:B------:R-:W-:-:S04]  /*1c030*/  ISETP.GT.U32.AND P2, PT, R2, R4, PT ;  /* 0x000000040200720c */ /* 0x000fc80003f44070 */
[C---:B------:R-:W-:Y:S01]  /*1c040*/  ISETP.GT.U32.AND P6, PT, R2.reuse, R9, PT ;  /* 0x000000090200720c */ /* 0x040fe20003fc4070 */
[----:B------:R-:W-:Y:S01]  /*1c050*/  IMAD.MOV R7, RZ, RZ, -R8 ;  /* 0x000000ffff077224 */ /* 0x000fe200078e0a08 */
[----:B------:R-:W-:-:S03]  /*1c060*/  ISETP.GT.U32.AND P3, PT, R2, R13, PT ;  /* 0x0000000d0200720c */ /* 0x000fc60003f64070 */
[----:B------:R-:W-:-:S04]  /*1c070*/  IMAD R6, R2, R7, R6 ;  /* 0x0000000702067224 */ /* 0x000fc800078e0206 */
[----:B------:R-:W-:-:S04]  /*1c080*/  @!P2 IMAD.IADD R4, R4, 0x1, -R2 ;  /* 0x000000010404a824 */ /* 0x000fc800078e0a02 */
[----:B------:R-:W-:Y:S01]  /*1c090*/  @!P6 IMAD.IADD R9, R9, 0x1, -R2 ;  /* 0x000000010909e824 */ /* 0x000fe200078e0a02 */
[----:B------:R-:W-:Y:S01]  /*1c0a0*/  ISETP.GT.U32.AND P6, PT, R2, R6, PT ;  /* 0x000000060200720c */ /* 0x000fe20003fc4070 */
[----:B------:R-:W-:-:S04]  /*1c0b0*/  IMAD.MOV.U32 R14, RZ, RZ, R4 ;  /* 0x000000ffff0e7224 */ /* 0x000fc800078e0004 */
[----:B------:R-:W-:Y:S02]  /*1c0c0*/  @!P0 IMAD.MOV R14, RZ, RZ, -R14 ;  /* 0x000000ffff0e8224 */ /* 0x000fe400078e0a0e */
[----:B------:R-:W-:-:S06]  /*1c0d0*/  @!P3 IMAD.IADD R13, R13, 0x1, -R2 ;  /* 0x000000010d0db824 */ /* 0x000fcc00078e0a02 */
[----:B------:R-:W-:-:S05]  /*1c0e0*/  @!P6 IMAD.IADD R6, R6, 0x1, -R2 ;  /* 0x000000010606e824 */ /* 0x000fca00078e0a02 */
[C---:B------:R-:W-:Y:S02]  /*1c0f0*/  ISETP.GT.U32.AND P0, PT, R2.reuse, R6, PT ;  /* 0x000000060200720c */ /* 0x040fe40003f04070 */
[----:B------:R-:W-:-:S11]  /*1c100*/  ISETP.GT.U32.AND P6, PT, R2, R13, PT ;  /* 0x0000000d0200720c */ /* 0x000fd60003fc4070 */
[--C-:B------:R-:W-:Y:S01]  /*1c110*/  @!P0 IMAD.IADD R6, R6, 0x1, -R2.reuse ;  /* 0x0000000106068824 */ /* 0x100fe200078e0a02 */
[----:B------:R-:W-:Y:S01]  /*1c120*/  ISETP.GE.AND P1, PT, R19, RZ, PT ;  /* 0x000000ff1300720c */ /* 0x000fe20003f26270 */
[----:B------:R-:W-:Y:S02]  /*1c130*/  @!P6 IMAD.IADD R13, R13, 0x1, -R2 ;  /* 0x000000010d0de824 */ /* 0x000fe400078e0a02 */
[----:B------:R-:W-:-:S10]  /*1c140*/  @!P5 IMAD.MOV R6, RZ, RZ, -R6 ;  /* 0x000000ffff06d224 */ /* 0x000fd400078e0a06 */
[----:B------:R-:W-:Y:S01]  /*1c150*/  @!P1 IMAD.MOV R13, RZ, RZ, -R13 ;  /* 0x000000ffff0d9224 */ /* 0x000fe200078e0a0d */
[----:B--2---:R-:W-:Y:S02]  /*1c160*/  IABS R11, R16 ;  /* 0x00000010000b7213 */ /* 0x004fe40000000000 */
[----:B------:R-:W-:Y:S02]  /*1c170*/  ISETP.GE.AND P2, PT, R16, RZ, PT ;  /* 0x000000ff1000720c */ /* 0x000fe40003f46270 */
[----:B------:R-:W2:Y:S01]  /*1c180*/  LDL.LU R16, [R1+0x298] ;  /* 0x0002980001107983 */ /* 0x000ea20000300800 */
[----:B------:R-:W-:-:S03]  /*1c190*/  IMAD.HI.U32 R3, R0, R11, RZ ;  /* 0x0000000b00037227 */ /* 0x000fc600078e00ff */
[----:B------:R0:W-:Y:S01]  /*1c1a0*/  STL [R1+0x4fc], R14 ;  /* 0x0004fc0e01007387 */ /* 0x0001e20000100800 */
[----:B------:R-:W-:-:S04]  /*1c1b0*/  IMAD.MOV R3, RZ, RZ, -R3 ;  /* 0x000000ffff037224 */ /* 0x000fc800078e0a03 */
[----:B------:R-:W-:Y:S02]  /*1c1c0*/  IMAD R11, R2, R3, R11 ;  /* 0x00000003020b7224 */ /* 0x000fe400078e020b */
[----:B0-----:R-:W-:-:S04]  /*1c1d0*/  IMAD.MOV.U32 R14, RZ, RZ, R9 ;  /* 0x000000ffff0e7224 */ /* 0x001fc800078e0009 */
[----:B------:R-:W-:Y:S01]  /*1c1e0*/  @!P4 IMAD.MOV R14, RZ, RZ, -R14 ;  /* 0x000000ffff0ec224 */ /* 0x000fe200078e0a0e */
[----:B---3--:R-:W-:Y:S02]  /*1c1f0*/  ISETP.GE.AND P3, PT, R15, RZ, PT ;  /* 0x000000ff0f00720c */ /* 0x008fe40003f66270 */
[----:B------:R-:W-:Y:S02]  /*1c200*/  IABS R10, R15 ;  /* 0x0000000f000a7213 */ /* 0x000fe40000000000 */
[----:B------:R-:W3:Y:S01]  /*1c210*/  LDL.LU R15, [R1+0x29c] ;  /* 0x00029c00010f7983 */ /* 0x000ee20000300800 */
[----:B----4-:R-:W-:-:S05]  /*1c220*/  IABS R7, R29 ;  /* 0x0000001d00077213 */ /* 0x010fca0000000000 */
[----:B------:R-:W-:Y:S01]  /*1c230*/  IMAD.HI.U32 R4, R0, R7, RZ ;  /* 0x0000000700047227 */ /* 0x000fe200078e00ff */
[----:B------:R-:W-:-:S03]  /*1c240*/  ISETP.GT.U32.AND P4, PT, R2, R11, PT ;  /* 0x0000000b0200720c */ /* 0x000fc60003f84070 */
[----:B------:R-:W-:-:S04]  /*1c250*/  IMAD.MOV R4, RZ, RZ, -R4 ;  /* 0x000000ffff047224 */ /* 0x000fc800078e0a04 */
[----:B------:R-:W-:-:S05]  /*1c260*/  IMAD R7, R2, R4, R7 ;  /* 0x0000000402077224 */ /* 0x000fca00078e0207 */
[----:B------:R-:W-:Y:S01]  /*1c270*/  ISETP.GT.U32.AND P0, PT, R2, R7, PT ;  /* 0x000000070200720c */ /* 0x000fe20003f04070 */
[----:B------:R-:W-:Y:S01]  /*1c280*/  @!P4 IMAD.IADD R11, R11, 0x1, -R2 ;  /* 0x000000010b0bc824 */ /* 0x000fe200078e0a02 */
[----:B------:R0:W-:Y:S01]  /*1c290*/  STL [R1+0x4f8], R14 ;  /* 0x0004f80e01007387 */ /* 0x0001e20000100800 */
[----:B------:R-:W-:-:S03]  /*1c2a0*/  ISETP.GE.AND P4, PT, R29, RZ, PT ;  /* 0x000000ff1d00720c */ /* 0x000fc60003f86270 */
[----:B------:R-:W4:Y:S07]  /*1c2b0*/  LDL.LU R29, [R1+0x2a0] ;  /* 0x0002a000011d7983 */ /* 0x000f2e0000300800 */
[----:B------:R-:W-:-:S05]  /*1c2c0*/  @!P0 IMAD.IADD R7, R7, 0x1, -R2 ;  /* 0x0000000107078824 */ /* 0x000fca00078e0a02 */
[----:B------:R-:W-:Y:S01]  /*1c2d0*/  ISETP.GT.U32.AND P0, PT, R2, R7, PT ;  /* 0x000000070200720c */ /* 0x000fe20003f04070 */
[----:B------:R3:W-:Y:S01]  /*1c2e0*/  STL [R1+0x4ec], R13 ;  /* 0x0004ec0d01007387 */ /* 0x0007e20000100800 */
[----:B-----5:R-:W-:-:S03]  /*1c2f0*/  IABS R3, R5 ;  /* 0x0000000500037213 */ /* 0x020fc60000000000 */
[----:B------:R-:W5:Y:S04]  /*1c300*/  LDL.LU R19, [R1+0x2a4] ;  /* 0x0002a40001137983 */ /* 0x000f680000300800 */
[----:B------:R1:W-:Y:S04]  /*1c310*/  STL [R1+0x4f0], R6 ;  /* 0x0004f00601007387 */ /* 0x0003e80000100800 */
[----:B------:R-:W-:Y:S01]  /*1c320*/  @!P0 IMAD.IADD R7, R7, 0x1, -R2 ;  /* 0x0000000107078824 */ /* 0x000fe200078e0a02 */
[----:B------:R-:W-:Y:S02]  /*1c330*/  ISETP.GE.AND P0, PT, R5, RZ, PT ;  /* 0x000000ff0500720c */ /* 0x000fe40003f06270 */
[----:B------:R-:W5:Y:S01]  /*1c340*/  LDL.LU R5, [R1+0x2a8] ;  /* 0x0002a80001057983 */ /* 0x000f620000300800 */
[----:B------:R-:W-:-:S04]  /*1c350*/  IMAD.HI.U32 R12, R0, R10, RZ ;  /* 0x0000000a000c7227 */ /* 0x000fc800078e00ff */
[----:B------:R-:W-:-:S04]  /*1c360*/  IMAD.MOV R9, RZ, RZ, -R12 ;  /* 0x000000ffff097224 */ /* 0x000fc800078e0a0c */
[----:B------:R-:W-:-:S05]  /*1c370*/  IMAD R10, R2, R9, R10 ;  /* 0x00000009020a7224 */ /* 0x000fca00078e020a */
[----:B------:R-:W-:Y:S02]  /*1c380*/  ISETP.GT.U32.AND P6, PT, R2, R10, PT ;  /* 0x0000000a0200720c */ /* 0x000fe40003fc4070 */
[----:B------:R-:W-:-:S05]  /*1c390*/  IABS R8, R17 ;  /* 0x0000001100087213 */ /* 0x000fca0000000000 */
[----:B------:R-:W-:Y:S01]  /*1c3a0*/  IMAD.HI.U32 R4, R0, R8, RZ ;  /* 0x0000000800047227 */ /* 0x000fe200078e00ff */
[----:B------:R-:W-:-:S03]  /*1c3b0*/  IABS R9, R18 ;  /* 0x0000001200097213 */ /* 0x000fc60000000000 */
[----:B------:R-:W-:Y:S02]  /*1c3c0*/  IMAD.MOV R4, RZ, RZ, -R4 ;  /* 0x000000ffff047224 */ /* 0x000fe400078e0a04 */
[----:B------:R-:W-:Y:S02]  /*1c3d0*/  @!P6 IMAD.IADD R10, R10, 0x1, -R2 ;  /* 0x000000010a0ae824 */ /* 0x000fe400078e0a02 */
[----:B------:R-:W-:-:S03]  /*1c3e0*/  IMAD.HI.U32 R12, R0, R3, RZ ;  /* 0x00000003000c7227 */ /* 0x000fc600078e00ff */
[C---:B------:R-:W-:Y:S01]  /*1c3f0*/  ISETP.GT.U32.AND P1, PT, R2.reuse, R10, PT ;  /* 0x0000000a0200720c */ /* 0x040fe20003f24070 */
[----:B------:R-:W-:Y:S02]  /*1c400*/  IMAD R8, R2, R4, R8 ;  /* 0x0000000402087224 */ /* 0x000fe400078e0208 */
[----:B------:R-:W-:Y:S01]  /*1c410*/  IMAD.HI.U32 R4, R0, R9, RZ ;  /* 0x0000000900047227 */ /* 0x000fe200078e00ff */
[----:B------:R-:W-:-:S03]  /*1c420*/  ISETP.GT.U32.AND P6, PT, R2, R11, PT ;  /* 0x0000000b0200720c */ /* 0x000fc60003fc4070 */
[----:B------:R-:W-:Y:S02]  /*1c430*/  IMAD.MOV R12, RZ, RZ, -R12 ;  /* 0x000000ffff0c7224 */ /* 0x000fe400078e0a0c */
[----:B------:R-:W-:Y:S02]  /*1c440*/  IMAD.MOV R4, RZ, RZ, -R4 ;  /* 0x000000ffff047224 */ /* 0x000fe400078e0a04 */
[C---:B------:R-:W-:Y:S02]  /*1c450*/  IMAD R3, R2.reuse, R12, R3 ;  /* 0x0000000c02037224 */ /* 0x040fe400078e0203 */
[----:B------:R-:W-:Y:S02]  /*1c460*/  IMAD R9, R2, R4, R9 ;  /* 0x0000000402097224 */ /* 0x000fe400078e0209 */
[--C-:B------:R-:W-:Y:S01]  /*1c470*/  @!P1 IMAD.IADD R10, R10, 0x1, -R2.reuse ;  /* 0x000000010a0a9824 */ /* 0x100fe200078e0a02 */
[C---:B------:R-:W-:Y:S02]  /*1c480*/  ISETP.GT.U32.AND P5, PT, R2.reuse, R3, PT ;  /* 0x000000030200720c */ /* 0x040fe40003fa4070 */
[C---:B------:R-:W-:Y:S01]  /*1c490*/  ISETP.GT.U32.AND P1, PT, R2.reuse, R9, PT ;  /* 0x000000090200720c */ /* 0x040fe20003f24070 */
[----:B------:R-:W-:Y:S01]  /*1c4a0*/  @!P6 IMAD.IADD R11, R11, 0x1, -R2 ;  /* 0x000000010b0be824 */ /* 0x000fe200078e0a02 */
[----:B------:R-:W-:-:S03]  /*1c4b0*/  ISETP.GT.U32.AND P6, PT, R2, R8, PT ;  /* 0x000000080200720c */ /* 0x000fc60003fc4070 */
[----:B------:R-:W-:-:S06]  /*1c4c0*/  @!P2 IMAD.MOV R11, RZ, RZ, -R11 ;  /* 0x000000ffff0ba224 */ /* 0x000fcc00078e0a0b */
[--C-:B------:R-:W-:Y:S02]  /*1c4d0*/  @!P5 IMAD.IADD R3, R3, 0x1, -R2.reuse ;  /* 0x000000010303d824 */ /* 0x100fe400078e0a02 */
[--C-:B------:R-:W-:Y:S02]  /*1c4e0*/  @!P1 IMAD.IADD R9, R9, 0x1, -R2.reuse ;  /* 0x0000000109099824 */ /* 0x100fe400078e0a02 */
[----:B------:R-:W-:Y:S01]  /*1c4f0*/  @!P6 IMAD.IADD R8, R8, 0x1, -R2 ;  /* 0x000000010808e824 */ /* 0x000fe200078e0a02 */
[C---:B------:R-:W-:Y:S02]  /*1c500*/  ISETP.GT.U32.AND P6, PT, R2.reuse, R3, PT ;  /* 0x000000030200720c */ /* 0x040fe40003fc4070 */
[----:B------:R-:W-:Y:S02]  /*1c510*/  ISETP.GT.U32.AND P2, PT, R2, R9, PT ;  /* 0x000000090200720c */ /* 0x000fe40003f44070 */
[----:B------:R-:W-:Y:S02]  /*1c520*/  ISETP.GE.AND P5, PT, R17, RZ, PT ;  /* 0x000000ff1100720c */ /* 0x000fe40003fa6270 */
[----:B------:R-:W5:Y:S01]  /*1c530*/  LDL.LU R17, [R1+0x2ac] ;  /* 0x0002ac0001117983 */ /* 0x000f620000300800 */
[----:B------:R-:W-:-:S02]  /*1c540*/  @!P3 IMAD.MOV R10, RZ, RZ, -R10 ;  /* 0x000000ffff0ab224 */ /* 0x000fc400078e0a0a */
[----:B------:R-:W-:Y:S01]  /*1c550*/  @!P4 IMAD.MOV R7, RZ, RZ, -R7 ;  /* 0x000000ffff07c224 */ /* 0x000fe200078e0a07 */
[----:B------:R-:W-:Y:S03]  /*1c560*/  STL [R1+0x4d8], R11 ;  /* 0x0004d80b01007387 */ /* 0x000fe60000100800 */
[--C-:B------:R-:W-:Y:S01]  /*1c570*/  @!P6 IMAD.IADD R3, R3, 0x1, -R2.reuse ;  /* 0x000000010303e824 */ /* 0x100fe200078e0a02 */
[----:B------:R-:W-:Y:S01]  /*1c580*/  STL [R1+0x4e4], R10 ;  /* 0x0004e40a01007387 */ /* 0x000fe20000100800 */
[----:B------:R-:W-:-:S03]  /*1c590*/  @!P2 IMAD.IADD R9, R9, 0x1, -R2 ;  /* 0x000000010909a824 */ /* 0x000fc600078e0a02 */
[----:B------:R5:W-:Y:S01]  /*1c5a0*/  STL [R1+0x4e8], R7 ;  /* 0x0004e80701007387 */ /* 0x000be20000100800 */
[----:B------:R-:W-:Y:S02]  /*1c5b0*/  ISETP.GT.U32.AND P1, PT, R2, R8, PT ;  /* 0x000000080200720c */ /* 0x000fe40003f24070 */
[----:B------:R-:W-:-:S11]  /*1c5c0*/  ISETP.GE.AND P3, PT, R18, RZ, PT ;  /* 0x000000ff1200720c */ /* 0x000fd60003f66270 */
[----:B------:R-:W-:Y:S02]  /*1c5d0*/  @!P1 IMAD.IADD R8, R8, 0x1, -R2 ;  /* 0x0000000108089824 */ /* 0x000fe400078e0a02 */
[----:B------:R-:W-:Y:S02]  /*1c5e0*/  IMAD.MOV.U32 R20, RZ, RZ, R3 ;  /* 0x000000ffff147224 */ /* 0x000fe400078e0003 */
[----:B0-----:R-:W-:Y:S02]  /*1c5f0*/  IMAD.MOV.U32 R14, RZ, RZ, R8 ;  /* 0x000000ffff0e7224 */ /* 0x001fe400078e0008 */
[----:B------:R-:W-:Y:S02]  /*1c600*/  @!P0 IMAD.MOV R20, RZ, RZ, -R20 ;  /* 0x000000ffff148224 */ /* 0x000fe400078e0a14 */
[----:B------:R-:W-:Y:S02]  /*1c610*/  @!P5 IMAD.MOV R14, RZ, RZ, -R14 ;  /* 0x000000ffff0ed224 */ /* 0x000fe400078e0a0e */
[----:B------:R-:W-:Y:S01]  /*1c620*/  @!P3 IMAD.MOV R9, RZ, RZ, -R9 ;  /* 0x000000ffff09b224 */ /* 0x000fe200078e0a09 */
[----:B--2---:R-:W-:-:S02]  /*1c630*/  IABS R12, R16 ;  /* 0x00000010000c7213 */ /* 0x004fc40000000000 */
[----:B------:R-:W-:Y:S02]  /*1c640*/  ISETP.GE.AND P6, PT, R16, RZ, PT ;  /* 0x000000ff1000720c */ /* 0x000fe40003fc6270 */
[----:B------:R-:W2:Y:S01]  /*1c650*/  LDL.LU R16, [R1+0x2b0] ;  /* 0x0002b00001107983 */ /* 0x000ea20000300800 */
[----:B------:R-:W-:-:S04]  /*1c660*/  IMAD.HI.U32 R4, R0, R12, RZ ;  /* 0x0000000c00047227 */ /* 0x000fc800078e00ff */
[----:B------:R-:W-:-:S04]  /*1c670*/  IMAD.MOV R4, RZ, RZ, -R4 ;  /* 0x000000ffff047224 */ /* 0x000fc800078e0a04 */
[----:B------:R-:W-:-:S05]  /*1c680*/  IMAD R12, R2, R4, R12 ;  /* 0x00000004020c7224 */ /* 0x000fca00078e020c */
[----:B------:R-:W-:Y:S02]  /*1c690*/  ISETP.GT.U32.AND P4, PT, R2, R12, PT ;  /* 0x0000000c0200720c */ /* 0x000fe40003f84070 */
[----:B---3--:R-:W-:Y:S02]  /*1c6a0*/  IABS R13, R15 ;  /* 0x0000000f000d7213 */ /* 0x008fe40000000000 */
[----:B------:R-:W-:Y:S02]  /*1c6b0*/  ISETP.GE.AND P2, PT, R15, RZ, PT ;  /* 0x000000ff0f00720c */ /* 0x000fe40003f46270 */
[----:B------:R-:W3:Y:S01]  /*1c6c0*/  LDL.LU R15, [R1+0x2b4] ;  /* 0x0002b400010f7983 */ /* 0x000ee20000300800 */
[----:B-1----:R-:W-:-:S03]  /*1c6d0*/  IMAD.HI.U32 R6, R0, R13, RZ ;  /* 0x0000000d00067227 */ /* 0x002fc600078e00ff */
[----:B------:R-:W3:Y:S01]  /*1c6e0*/  LDL.LU R18, [R1+0x2b8] ;  /* 0x0002b80001127983 */ /* 0x000ee20000300800 */
[----:B------:R-:W-:-:S04]  /*1c6f0*/  IMAD.MOV R6, RZ, RZ, -R6 ;  /* 0x000000ffff067224 */ /* 0x000fc800078e0a06 */
[----:B------:R-:W-:-:S05]  /*1c700*/  IMAD R13, R2, R6, R13 ;  /* 0x00000006020d7224 */ /* 0x000fca00078e020d */
[----:B------:R-:W-:Y:S01]  /*1c710*/  ISETP.GT.U32.AND P1, PT, R2, R13, PT ;  /* 0x0000000d0200720c */ /* 0x000fe20003f24070 */
[--C-:B------:R-:W-:Y:S01]  /*1c720*/  @!P4 IMAD.IADD R12, R12, 0x1, -R2.reuse ;  /* 0x000000010c0cc824 */ /* 0x100fe200078e0a02 */
[----:B----4-:R-:W-:Y:S02]  /*1c730*/  IABS R4, R29 ;  /* 0x0000001d00047213 */ /* 0x010fe40000000000 */
[----:B------:R-:W-:Y:S02]  /*1c740*/  ISETP.GE.AND P4, PT, R29, RZ, PT ;  /* 0x000000ff1d00720c */ /* 0x000fe40003f86270 */
[----:B------:R-:W4:Y:S07]  /*1c750*/  LDL.LU R29, [R1+0x2bc] ;  /* 0x0002bc00011d7983 */ /* 0x000f2e0000300800 */
[----:B------:R-:W-:-:S05]  /*1c760*/  @!P1 IMAD.IADD R13, R13, 0x1, -R2 ;  /* 0x000000010d0d9824 */ /* 0x000fca00078e0a02 */
[----:B------:R-:W-:Y:S01]  /*1c770*/  ISETP.GT.U32.AND P1, PT, R2, R13, PT ;  /* 0x0000000d0200720c */ /* 0x000fe20003f24070 */
[----:B------:R-:W-:Y:S04]  /*1c780*/  STL [R1+0x4e0], R20 ;  /* 0x0004e01401007387 */ /* 0x000fe80000100800 */
[----:B------:R0:W-:Y:S04]  /*1c790*/  STL [R1+0x4dc], R14 ;  /* 0x0004dc0e01007387 */ /* 0x0001e80000100800 */
[----:B------:R1:W-:Y:S04]  /*1c7a0*/  STL [R1+0x4d4], R9 ;  /* 0x0004d40901007387 */ /* 0x0003e80000100800 */
[----:B------:R-:W-:Y:S01]  /*1c7b0*/  @!P1 IMAD.IADD R13, R13, 0x1, -R2 ;  /* 0x000000010d0d9824 */ /* 0x000fe200078e0a02 */
[----:B-----5:R-:W-:-:S02]  /*1c7c0*/  IABS R7, R5 ;  /* 0x0000000500077213 */ /* 0x020fc40000000000 */
[----:B------:R-:W-:Y:S02]  /*1c7d0*/  ISETP.GE.AND P1, PT, R5, RZ, PT ;  /* 0x000000ff0500720c */ /* 0x000fe40003f26270 */
[----:B------:R-:W5:Y:S01]  /*1c7e0*/  LDL.LU R5, [R1+0x2c0] ;  /* 0x0002c00001057983 */ /* 0x000f620000300800 */
[----:B------:R-:W-:Y:S01]  /*1c7f0*/  IABS R11, R19 ;  /* 0x00000013000b7213 */ /* 0x000fe20000000000 */
[----:B------:R-:W-:Y:S01]  /*1c800*/  IMAD.HI.U32 R6, R0, R4, RZ ;  /* 0x0000000400067227 */ /* 0x000fe200078e00ff */
[----:B------:R-:W-:-:S03]  /*1c810*/  ISETP.GT.U32.AND P0, PT, R2, R12, PT ;  /* 0x0000000c0200720c */ /* 0x000fc60003f04070 */
[----:B------:R-:W-:Y:S02]  /*1c820*/  IMAD.MOV R6, RZ, RZ, -R6 ;  /* 0x000000ffff067224 */ /* 0x000fe400078e0a06 */
[----:B------:R-:W-:-:S04]  /*1c830*/  IMAD.HI.U32 R10, R0, R11, RZ ;  /* 0x0000000b000a7227 */ /* 0x000fc800078e00ff */
[----:B------:R-:W-:Y:S02]  /*1c840*/  IMAD R4, R2, R6, R4 ;  /* 0x0000000602047224 */ /* 0x000fe400078e0204 */
[----:B------:R-:W-:-:S03]  /*1c850*/  IMAD.MOV R8, RZ, RZ, -R10 ;  /* 0x000000ffff087224 */ /* 0x000fc600078e0a0a */
[C---:B------:R-:W-:Y:S01]  /*1c860*/  ISETP.GT.U32.AND P5, PT, R2.reuse, R4, PT ;  /* 0x000000040200720c */ /* 0x040fe20003fa4070 */
[----:B------:R-:W-:Y:S02]  /*1c870*/  IMAD R11, R2, R8, R11 ;  /* 0x00000008020b7224 */ /* 0x000fe400078e020b */
[----:B------:R-:W-:-:S04]  /*1c880*/  IMAD.HI.U32 R3, R0, R7, RZ ;  /* 0x0000000700037227 */ /* 0x000fc800078e00ff */
[----:B------:R-:W-:Y:S01]  /*1c890*/  @!P0 IMAD.IADD R12, R12, 0x1, -R2 ;  /* 0x000000010c0c8824 */ /* 0x000fe200078e0a02 */
[----:B------:R-:W-:Y:S01]  /*1c8a0*/  ISETP.GT.U32.AND P0, PT, R2, R11, PT ;  /* 0x0000000b0200720c */ /* 0x000fe20003f04070 */
[----:B------:R-:W-:-:S04]  /*1c8b0*/  IMAD.MOV R3, RZ, RZ, -R3 ;  /* 0x000000ffff037224 */ /* 0x000fc800078e0a03 */
[----:B------:R-:W-:Y:S02]  /*1c8c0*/  IMAD R7, R2, R3, R7 ;  /* 0x0000000302077224 */ /* 0x000fe400078e0207 */
[----:B------:R-:W-:-:S03]  /*1c8d0*/  @!P5 IMAD.IADD R4, R4, 0x1, -R2 ;  /* 0x000000010404d824 */ /* 0x000fc600078e0a02 */
[----:B------:R-:W-:-:S03]  /*1c8e0*/  ISETP.GT.U32.AND P5, PT, R2, R7, PT ;  /* 0x000000070200720c */ /* 0x000fc60003fa4070 */
[----:B------:R-:W-:Y:S01]  /*1c8f0*/  @!P0 IMAD.IADD R11, R11, 0x1, -R2 ;  /* 0x000000010b0b8824 */ /* 0x000fe200078e0a02 */
[----:B------:R-:W-:Y:S02]  /*1c900*/  ISETP.GT.U32.AND P0, PT, R2, R4, PT ;  /* 0x000000040200720c */ /* 0x000fe40003f04070 */
[----:B------:R-:W-:Y:S01]  /*1c910*/  ISETP.GE.AND P3, PT, R19, RZ, PT ;  /* 0x000000ff1300720c */ /* 0x000fe20003f66270 */
[----:B------:R-:W-:Y:S02]  /*1c920*/  IMAD.MOV.U32 R19, RZ, RZ, R12 ;  /* 0x000000ffff137224 */ /* 0x000fe400078e000c */
[----:B------:R-:W-:Y:S02]  /*1c930*/  @!P2 IMAD.MOV R13, RZ, RZ, -R13 ;  /* 0x000000ffff0da224 */ /* 0x000fe400078e0a0d */
[----:B------:R-:W-:Y:S02]  /*1c940*/  @!P6 IMAD.MOV R19, RZ, RZ, -R19 ;  /* 0x000000ffff13e224 */ /* 0x000fe400078e0a13 */
[----:B------:R-:W-:-:S03]  /*1c950*/  @!P5 IMAD.IADD R7, R7, 0x1, -R2 ;  /* 0x000000010707d824 */ /* 0x000fc600078e0a02 */
[----:B------:R-:W-:Y:S01]  /*1c960*/  STL [R1+0x4d0], R19 ;  /* 0x0004d01301007387 */ /* 0x000fe20000100800 */
[----:B------:R-:W-:Y:S01]  /*1c970*/  @!P0 IMAD.IADD R4, R4, 0x1, -R2 ;  /* 0x0000000104048824 */ /* 0x000fe200078e0a02 */
[----:B------:R-:W-:-:S05]  /*1c980*/  IABS R6, R17 ;  /* 0x0000001100067213 */ /* 0x000fca0000000000 */
[----:B------:R-:W-:-:S04]  /*1c990*/  IMAD.HI.U32 R8, R0, R6, RZ ;  /* 0x0000000600087227 */ /* 0x000fc800078e00ff */
[----:B------:R-:W-:Y:S01]  /*1c9a0*/  IMAD.MOV R8, RZ, RZ, -R8 ;  /* 0x000000ffff087224 */ /* 0x000fe200078e0a08 */
[----:B------:R-:W-:Y:S01]  /*1c9b0*/  ISETP.GE.AND P0, PT, R17, RZ, PT ;  /* 0x000000ff1100720c */ /* 0x000fe20003f06270 */
[----:B------:R0:W-:Y:S02]  /*1c9c0*/  STL [R1+0x4cc], R13 ;  /* 0x0004cc0d01007387 */ /* 0x0001e40000100800 */
[C---:B------:R-:W-:Y:S01]  /*1c9d0*/  IMAD R6, R2.reuse, R8, R6 ;  /* 0x0000000802067224 */ /* 0x040fe200078e0206 */
[C---:B------:R-:W-:Y:S01]  /*1c9e0*/  ISETP.GT.U32.AND P5, PT, R2.reuse, R7, PT ;  /* 0x000000070200720c */ /* 0x040fe20003fa4070 */
[----:B------:R-:W5:Y:S01]  /*1c9f0*/  LDL.LU R17, [R1+0x2c4] ;  /* 0x0002c40001117983 */ /* 0x000f620000300800 */
[C---:B------:R-:W-:Y:S02]  /*1ca00*/  ISETP.GT.U32.AND P6, PT, R2.reuse, R11, PT ;  /* 0x0000000b0200720c */ /* 0x040fe40003fc4070 */
[----:B------:R-:W-:Y:S01]  /*1ca10*/  ISETP.GT.U32.AND P2, PT, R2, R6, PT ;  /* 0x000000060200720c */ /* 0x000fe20003f44070 */
[----:B------:R-:W-:-:S08]  /*1ca20*/  @!P4 IMAD.MOV R4, RZ, RZ, -R4 ;  /* 0x000000ffff04c224 */ /* 0x000fd000078e0a04 */
[--C-:B------:R-:W-:Y:S02]  /*1ca30*/  @!P5 IMAD.IADD R7, R7, 0x1, -R2.reuse ;  /* 0x000000010707d824 */ /* 0x100fe400078e0a02 */
[--C-:B------:R-:W-:Y:S02]  /*1ca40*/  @!P6 IMAD.IADD R11, R11, 0x1, -R2.reuse ;  /* 0x000000010b0be824 */ /* 0x100fe400078e0a02 */
[----:B------:R-:W-:-:S05]  /*1ca50*/  @!P2 IMAD.IADD R6, R6, 0x1, -R2 ;  /* 0x000000010606a824 */ /* 0x000fca00078e0a02 */
[----:B------:R-:W-:Y:S01]  /*1ca60*/  ISETP.GT.U32.AND P2, PT, R2, R6, PT ;  /* 0x000000060200720c */ /* 0x000fe20003f44070 */
[----:B------:R-:W-:-:S12]  /*1ca70*/  @!P1 IMAD.MOV R7, RZ, RZ, -R7 ;  /* 0x000000ffff079224 */ /* 0x000fd800078e0a07 */
[----:B------:R-:W-:Y:S01]  /*1ca80*/  @!P2 IMAD.IADD R6, R6, 0x1, -R2 ;  /* 0x000000010606a824 */ /* 0x000fe200078e0a02 */
[----:B--2---:R-:W-:-:S05]  /*1ca90*/  IABS R8, R16 ;  /* 0x0000001000087213 */ /* 0x004fca0000000000 */
[----:B0-----:R-:W-:-:S04]  /*1caa0*/  IMAD.HI.U32 R14, R0, R8, RZ ;  /* 0x00000008000e7227 */ /* 0x001fc800078e00ff */
[----:B------:R-:W-:-:S04]  /*1cab0*/  IMAD.MOV R14, RZ, RZ, -R14 ;  /* 0x000000ffff0e7224 */ /* 0x000fc800078e0a0e */
[----:B------:R-:W-:Y:S01]  /*1cac0*/  IMAD R8, R2, R14, R8 ;  /* 0x0000000e02087224 */ /* 0x000fe200078e0208 */
[----:B---3--:R-:W-:-:S05]  /*1cad0*/  IABS R3, R15 ;  /* 0x0000000f00037213 */ /* 0x008fca0000000000 */
[----:B------:R-:W-:-:S04]  /*1cae0*/  IMAD.HI.U32 R12, R0, R3, RZ ;  /* 0x00000003000c7227 */ /* 0x000fc800078e00ff */
[----:B------:R-:W-:-:S04]  /*1caf0*/  IMAD.MOV R12, RZ, RZ, -R12 ;  /* 0x000000ffff0c7224 */ /* 0x000fc800078e0a0c */
[----:B------:R-:W-:Y:S01]  /*1cb00*/  IMAD R3, R2, R12, R3 ;  /* 0x0000000c02037224 */ /* 0x000fe200078e0203 */
[----:B-1----:R-:W-:-:S04]  /*1cb10*/  IABS R9, R18 ;  /* 0x0000001200097213 */ /* 0x002fc80000000000 */
[C---:B------:R-:W-:Y:S02]  /*1cb20*/  ISETP.GT.U32.AND P5, PT, R2.reuse, R3, PT ;  /* 0x000000030200720c */ /* 0x040fe40003fa4070 */
[----:B------:R-:W-:Y:S02]  /*1cb30*/  ISETP.GT.U32.AND P6, PT, R2, R8, PT ;  /* 0x000000080200720c */ /* 0x000fe40003fc4070 */
[----:B------:R-:W-:Y:S02]  /*1cb40*/  ISETP.GE.AND P4, PT, R16, RZ, PT ;  /* 0x000000ff1000720c */ /* 0x000fe40003f86270 */
[----:B------:R-:W2:Y:S01]  /*1cb50*/  LDL.LU R16, [R1+0x2c8] ;  /* 0x0002c80001107983 */ /* 0x000ea20000300800 */
[----:B----4-:R-:W-:Y:S01]  /*1cb60*/  IABS R10, R29 ;  /* 0x0000001d000a7213 */ /* 0x010fe20000000000 */
[----:B------:R-:W-:-:S04]  /*1cb70*/  IMAD.HI.U32 R13, R0, R9, RZ ;  /* 0x00000009000d7227 */ /* 0x000fc800078e00ff */
[----:B------:R-:W-:Y:S02]  /*1cb80*/  IMAD.MOV R13, RZ, RZ, -R13 ;  /* 0x000000ffff0d7224 */ /* 0x000fe400078e0a0d */
[----:B------:R-:W-:Y:S02]  /*1cb90*/  IMAD.MOV.U32 R14, RZ, RZ, R11 ;  /* 0x000000ffff0e7224 */ /* 0x000fe400078e000b */
[--C-:B------:R-:W-:Y:S02]  /*1cba0*/  @!P5 IMAD.IADD R3, R3, 0x1, -R2.reuse ;  /* 0x000000010303d824 */ /* 0x100fe400078e0a02 */
[----:B------:R-:W-:Y:S01]  /*1cbb0*/  IMAD.HI.U32 R12, R0, R10, RZ ;  /* 0x0000000a000c7227 */ /* 0x000fe200078e00ff */
[----:B------:R5:W-:Y:S03]  /*1cbc0*/  STL [R1+0x4c8], R4 ;  /* 0x0004c80401007387 */ /* 0x000be60000100800 */
[----:B------:R-:W-:Y:S01]  /*1cbd0*/  @!P6 IMAD.IADD R8, R8, 0x1, -R2 ;  /* 0x000000010808e824 */ /* 0x000fe200078e0a02 */
[----:B------:R-:W-:Y:S01]  /*1cbe0*/  ISETP.GE.AND P6, PT, R15, RZ, PT ;  /* 0x000000ff0f00720c */ /* 0x000fe20003fc6270 */
[C---:B------:R-:W-:Y:S01]  /*1cbf0*/  IMAD R9, R2.reuse, R13, R9 ;  /* 0x0000000d02097224 */ /* 0x040fe200078e0209 */
[----:B------:R-:W3:Y:S01]  /*1cc00*/  LDL.LU R15, [R1+0x2cc] ;  /* 0x0002cc00010f7983 */ /* 0x000ee20000300800 */
[----:B------:R-:W-:Y:S01]  /*1cc10*/  @!P3 IMAD.MOV R14, RZ, RZ, -R14 ;  /* 0x000000ffff0eb224 */ /* 0x000fe200078e0a0e */
[C---:B------:R-:W-:Y:S01]  /*1cc20*/  ISETP.GT.U32.AND P3, PT, R2.reuse, R3, PT ;  /* 0x000000030200720c */ /* 0x040fe20003f64070 */
[----:B------:R-:W-:Y:S01]  /*1cc30*/  IMAD.MOV R12, RZ, RZ, -R12 ;  /* 0x000000ffff0c7224 */ /* 0x000fe200078e0a0c */
[----:B------:R-:W-:-:S03]  /*1cc40*/  ISETP.GT.U32.AND P2, PT, R2, R9, PT ;  /* 0x000000090200720c */ /* 0x000fc60003f44070 */
[----:B------:R-:W-:Y:S02]  /*1cc50*/  IMAD R10, R2, R12, R10 ;  /* 0x0000000c020a7224 */ /* 0x000fe400078e020a */
[----:B------:R-:W-:Y:S01]  /*1cc60*/  IMAD.MOV.U32 R12, RZ, RZ, R6 ;  /* 0x000000ffff0c7224 */ /* 0x000fe200078e0006 */
[----:B------:R-:W-:Y:S03]  /*1cc70*/  STL [R1+0x4c4], R14 ;  /* 0x0004c40e01007387 */ /* 0x000fe60000100800 */
[----:B------:R-:W-:Y:S01]  /*1cc80*/  @!P0 IMAD.MOV R12, RZ, RZ, -R12 ;  /* 0x000000ffff0c8224 */ /* 0x000fe200078e0a0c */
[----:B------:R0:W-:Y:S01]  /*1cc90*/  STL [R1+0x4a4], R7 ;  /* 0x0004a40701007387 */ /* 0x0001e20000100800 */
[--C-:B------:R-:W-:Y:S01]  /*1cca0*/  @!P3 IMAD.IADD R3, R3, 0x1, -R2.reuse ;  /* 0x000000010303b824 */ /* 0x100fe200078e0a02 */
[----:B------:R-:W-:Y:S02]  /*1ccb0*/  ISETP.GE.AND P3, PT, R29, RZ, PT ;  /* 0x000000ff1d00720c */ /* 0x000fe40003f66270 */
[----:B------:R-:W-:Y:S01]  /*1ccc0*/  STL [R1+0x4b4], R12 ;  /* 0x0004b40c01007387 */ /* 0x000fe20000100800 */
[----:B------:R-:W-:Y:S01]  /*1ccd0*/  ISETP.GE.AND P1, PT, R18, RZ, PT ;  /* 0x000000ff1200720c */ /* 0x000fe20003f26270 */
[----:B------:R-:W-:-:S02]  /*1cce0*/  @!P2 IMAD.IADD R9, R9, 0x1, -R2 ;  /* 0x000000010909a824 */ /* 0x000fc400078e0a02 */
[----:B------:R-:W4:Y:S01]  /*1ccf0*/  LDL.LU R29, [R1+0x2d0] ;  /* 0x0002d000011d7983 */ /* 0x000f220000300800 */
[----:B-----5:R-:W-:-:S03]  /*1cd00*/  IABS R4, R5 ;  /* 0x0000000500047213 */ /* 0x020fc60000000000 */
[----:B------:R-:W5:Y:S01]  /*1cd10*/  LDL.LU R19, [R1+0x2d4] ;  /* 0x0002d40001137983 */ /* 0x000f620000300800 */
[----:B------:R-:W-:-:S03]  /*1cd20*/  ISETP.GE.AND P2, PT, R5, RZ, PT ;  /* 0x000000ff0500720c */ /* 0x000fc60003f46270 */
[----:B------:R-:W4:Y:S04]  /*1cd30*/  LDL.LU R18, [R1+0x2d8] ;  /* 0x0002d80001127983 */ /* 0x000f280000300800 */
[----:B------:R-:W4:Y:S01]  /*1cd40*/  LDL.LU R5, [R1+0x2dc] ;  /* 0x0002dc0001057983 */ /* 0x000f220000300800 */
[----:B------:R-:W-:Y:S01]  /*1cd50*/  ISETP.GT.U32.AND P5, PT, R2, R8, PT ;  /* 0x000000080200720c */ /* 0x000fe20003fa4070 */
[----:B------:R-:W-:-:S04]  /*1cd60*/  IMAD.HI.U32 R11, R0, R4, RZ ;  /* 0x00000004000b7227 */ /* 0x000fc800078e00ff */
[----:B------:R-:W-:Y:S01]  /*1cd70*/  IMAD.MOV R11, RZ, RZ, -R11 ;  /* 0x000000ffff0b7224 */ /* 0x000fe200078e0a0b */
[----:B------:R-:W-:-:S03]  /*1cd80*/  ISETP.GT.U32.AND P0, PT, R2, R10, PT ;  /* 0x0000000a0200720c */ /* 0x000fc60003f04070 */
[----:B------:R-:W-:-:S04]  /*1cd90*/  IMAD R4, R2, R11, R4 ;  /* 0x0000000b02047224 */ /* 0x000fc800078e0204 */
[----:B------:R-:W-:Y:S01]  /*1cda0*/  @!P5 IMAD.IADD R8, R8, 0x1, -R2 ;  /* 0x000000010808d824 */ /* 0x000fe200078e0a02 */
[----:B------:R-:W-:-:S05]  /*1cdb0*/  ISETP.GT.U32.AND P5, PT, R2, R4, PT ;  /* 0x000000040200720c */ /* 0x000fca0003fa4070 */
[----:B------:R-:W-:-:S08]  /*1cdc0*/  @!P0 IMAD.IADD R10, R10, 0x1, -R2 ;  /* 0x000000010a0a8824 */ /* 0x000fd000078e0a02 */
[----:B------:R-:W-:Y:S01]  /*1cdd0*/  @!P5 IMAD.IADD R4, R4, 0x1, -R2 ;  /* 0x000000010404d824 */ /* 0x000fe200078e0a02 */
[C---:B------:R-:W-:Y:S01]  /*1cde0*/  ISETP.GT.U32.AND P5, PT, R2.reuse, R10, PT ;  /* 0x0000000a0200720c */ /* 0x040fe20003fa4070 */
[----:B------:R-:W-:Y:S01]  /*1cdf0*/  @!P4 IMAD.MOV R8, RZ, RZ, -R8 ;  /* 0x000000ffff08c224 */ /* 0x000fe200078e0a08 */
[C---:B------:R-:W-:Y:S01]  /*1ce00*/  ISETP.GT.U32.AND P0, PT, R2.reuse, R9, PT ;  /* 0x000000090200720c */ /* 0x040fe20003f04070 */
[----:B------:R-:W-:Y:S01]  /*1ce10*/  @!P6 IMAD.MOV R3, RZ, RZ, -R3 ;  /* 0x000000ffff03e224 */ /* 0x000fe200078e0a03 */
[----:B------:R-:W-:Y:S02]  /*1ce20*/  ISETP.GT.U32.AND P4, PT, R2, R4, PT ;  /* 0x000000040200720c */ /* 0x000fe40003f84070 */
[----:B------:R-:W-:Y:S07]  /*1ce30*/  STL [R1+0x4b8], R8 ;  /* 0x0004b80801007387 */ /* 0x000fee0000100800 */
[----:B------:R-:W-:Y:S01]  /*1ce40*/  @!P5 IMAD.IADD R10, R10, 0x1, -R2 ;  /* 0x000000010a0ad824 */ /* 0x000fe200078e0a02 */
[----:B0-----:R-:W-:-:S05]  /*1ce50*/  IABS R7, R17 ;  /* 0x0000001100077213 */ /* 0x001fca0000000000 */
[----:B------:R-:W-:-:S04]  /*1ce60*/  IMAD.HI.U32 R11, R0, R7, RZ ;  /* 0x00000007000b7227 */ /* 0x000fc800078e00ff */
[----:B------:R-:W-:-:S04]  /*1ce70*/  IMAD.MOV R11, RZ, RZ, -R11 ;  /* 0x000000ffff0b7224 */ /* 0x000fc800078e0a0b */
[----:B------:R-:W-:-:S05]  /*1ce80*/  IMAD R7, R2, R11, R7 ;  /* 0x0000000b02077224 */ /* 0x000fca00078e0207 */
[----:B------:R-:W-:Y:S01]  /*1ce90*/  ISETP.GT.U32.AND P5, PT, R2, R7, PT ;  /* 0x000000070200720c */ /* 0x000fe20003fa4070 */
[----:B------:R0:W-:Y:S01]  /*1cea0*/  STL [R1+0x4bc], R3 ;  /* 0x0004bc0301007387 */ /* 0x0001e20000100800 */
[--C-:B------:R-:W-:Y:S01]  /*1ceb0*/  @!P0 IMAD.IADD R9, R9, 0x1, -R2.reuse ;  /* 0x0000000109098824 */ /* 0x100fe200078e0a02 */
[----:B------:R-:W-:Y:S01]  /*1cec0*/  ISETP.GE.AND P6, PT, R17, RZ, PT ;  /* 0x000000ff1100720c */ /* 0x000fe20003fc6270 */
[--C-:B------:R-:W-:Y:S01]  /*1ced0*/  @!P4 IMAD.IADD R4, R4, 0x1, -R2.reuse ;  /* 0x000000010404c824 */ /* 0x100fe200078e0a02 */
[----:B------:R-:W4:Y:S08]  /*1cee0*/  LDL.LU R17, [R1+0x2e0] ;  /* 0x0002e00001117983 */ /* 0x000f300000300800 */
[----:B------:R-:W-:-:S05]  /*1cef0*/  @!P5 IMAD.IADD R7, R7, 0x1, -R2 ;  /* 0x000000010707d824 */ /* 0x000fca00078e0a02 */
[----:B------:R-:W-:Y:S01]  /*1cf00*/  ISETP.GT.U32.AND P5, PT, R2, R7, PT ;  /* 0x000000070200720c */ /* 0x000fe20003fa4070 */
[----:B------:R-:W-:Y:S02]  /*1cf10*/  @!P3 IMAD.MOV R10, RZ, RZ, -R10 ;  /* 0x000000ffff0ab224 */ /* 0x000fe400078e0a0a */
[----:B------:R-:W-:-:S10]  /*1cf20*/  @!P2 IMAD.MOV R4, RZ, RZ, -R4 ;  /* 0x000000ffff04a224 */ /* 0x000fd400078e0a04 */
[----:B------:R-:W-:Y:S01]  /*1cf30*/  @!P5 IMAD.IADD R7, R7, 0x1, -R2 ;  /* 0x000000010707d824 */ /* 0x000fe200078e0a02 */
[----:B--2---:R-:W-:-:S05]  /*1cf40*/  IABS R6, R16 ;  /* 0x0000001000067213 */ /* 0x004fca0000000000 */
[----:B0-----:R-:W-:Y:S01]  /*1cf50*/  IMAD.HI.U32 R3, R0, R6, RZ ;  /* 0x0000000600037227 */ /* 0x001fe200078e00ff */
[----:B------:R-:W-:Y:S02]  /*1cf60*/  ISETP.GE.AND P0, PT, R16, RZ, PT ;  /* 0x000000ff1000720c */ /* 0x000fe40003f06270 */
[----:B------:R-:W2:Y:S01]  /*1cf70*/  LDL.LU R16, [R1+0x2e4] ;  /* 0x0002e40001107983 */ /* 0x000ea20000300800 */
[----:B------:R-:W-:-:S04]  /*1cf80*/  IMAD.MOV R3, RZ, RZ, -R3 ;  /* 0x000000ffff037224 */ /* 0x000fc800078e0a03 */
[----:B------:R-:W-:Y:S01]  /*1cf90*/  IMAD R6, R2, R3, R6 ;  /* 0x0000000302067224 */ /* 0x000fe200078e0206 */
[----:B---3--:R-:W-:Y:S02]  /*1cfa0*/  IABS R12, R15 ;  /* 0x0000000f000c7213 */ /* 0x008fe40000000000 */
[----:B------:R-:W-:Y:S01]  /*1cfb0*/  ISETP.GE.AND P4, PT, R15, RZ, PT ;  /* 0x000000ff0f00720c */ /* 0x000fe20003f86270 */
[----:B------:R-:W-:Y:S02]  /*1cfc0*/  IMAD.MOV.U32 R15, RZ, RZ, R9 ;  /* 0x000000ffff0f7224 */ /* 0x000fe400078e0009 */
[----:B------:R-:W-:-:S04]  /*1cfd0*/  IMAD.HI.U32 R8, R0, R12, RZ ;  /* 0x0000000c00087227 */ /* 0x000fc800078e00ff */
[----:B------:R-:W-:Y:S01]  /*1cfe0*/  @!P1 IMAD.MOV R15, RZ, RZ, -R15 ;  /* 0x000000ffff0f9224 */ /* 0x000fe200078e0a0f */
[----:B------:R-:W-:Y:S01]  /*1cff0*/  ISETP.GT.U32.AND P1, PT, R2, R6, PT ;  /* 0x000000060200720c */ /* 0x000fe20003f24070 */
[----:B------:R-:W-:-:S04]  /*1d000*/  IMAD.MOV R8, RZ, RZ, -R8 ;  /* 0x000000ffff087224 */ /* 0x000fc800078e0a08 */
[----:B------:R-:W-:Y:S01]  /*1d010*/  IMAD R12, R2, R8, R12 ;  /* 0x00000008020c7224 */ /* 0x000fe200078e020c */
[----:B------:R0:W-:Y:S01]  /*1d020*/  STL [R1+0x4b0], R15 ;  /* 0x0004b00f01007387 */ /* 0x0001e20000100800 */
[----:B-----5:R-:W-:-:S06]  /*1d030*/  IABS R8, R19 ;  /* 0x0000001300087213 */ /* 0x020fcc0000000000 */
[----:B------:R-:W-:Y:S02]  /*1d040*/  @!P1 IMAD.IADD R6, R6, 0x1, -R2 ;  /* 0x0000000106069824 */ /* 0x000fe400078e0a02 */
[----:B0-----:R-:W-:Y:S01]  /*1d050*/  IMAD.MOV.U32 R15, RZ, RZ, R7 ;  /* 0x000000ffff0f7224 */ /* 0x001fe200078e0007 */
[----:B----4-:R-:W-:Y:S01]  /*1d060*/  IABS R11, R18 ;  /* 0x00000012000b7213 */ /* 0x010fe20000000000 */
[----:B------:R-:W-:Y:S01]  /*1d070*/  IMAD.HI.U32 R9, R0, R8, RZ ;  /* 0x0000000800097227 */ /* 0x000fe200078e00ff */
[----:B------:R-:W-:Y:S01]  /*1d080*/  IABS R3, R5 ;  /* 0x0000000500037213 */ /* 0x000fe20000000000 */
[----:B------:R0:W-:Y:S01]  /*1d090*/  STL [R1+0x4ac], R10 ;  /* 0x0004ac0a01007387 */ /* 0x0001e20000100800 */
[----:B------:R-:W-:Y:S01]  /*1d0a0*/  ISETP.GT.U32.AND P1, PT, R2, R6, PT ;  /* 0x000000060200720c */ /* 0x000fe20003f24070 */
[----:B------:R-:W-:Y:S02]  /*1d0b0*/  @!P6 IMAD.MOV R15, RZ, RZ, -R15 ;  /* 0x000000ffff0fe224 */ /* 0x000fe400078e0a0f */
[----:B------:R-:W-:Y:S01]  /*1d0c0*/  STL [R1+0x4a8], R4 ;  /* 0x0004a80401007387 */ /* 0x000fe20000100800 */
[----:B0-----:R-:W-:-:S02]  /*1d0d0*/  IMAD.MOV.U32 R10, RZ, RZ, R3 ;  /* 0x000000ffff0a7224 */ /* 0x001fc400078e0003 */
[----:B------:R-:W-:Y:S02]  /*1d0e0*/  IMAD.MOV R3, RZ, RZ, -R9 ;  /* 0x000000ffff037224 */ /* 0x000fe400078e0a09 */
[----:B------:R-:W-:Y:S01]  /*1d0f0*/  IMAD.HI.U32 R9, R0, R11, RZ ;  /* 0x0000000b00097227 */ /* 0x000fe200078e00ff */
[----:B------:R0:W-:Y:S01]  /*1d100*/  STL [R1+0x480], R15 ;  /* 0x0004800f01007387 */ /* 0x0001e20000100800 */
[----:B------:R-:W-:Y:S02]  /*1d110*/  IABS R13, R29 ;  /* 0x0000001d000d7213 */ /* 0x000fe40000000000 */
[----:B------:R-:W-:Y:S01]  /*1d120*/  IMAD.MOV R9, RZ, RZ, -R9 ;  /* 0x000000ffff097224 */ /* 0x000fe200078e0a09 */
[----:B------:R-:W-:-:S03]  /*1d130*/  ISETP.GE.AND P2, PT, R29, RZ, PT ;  /* 0x000000ff1d00720c */ /* 0x000fc60003f46270 */
[----:B------:R-:W-:Y:S01]  /*1d140*/  IMAD R11, R2, R9, R11 ;  /* 0x00000009020b7224 */ /* 0x000fe200078e020b */
[----:B0-----:R-:W3:Y:S04]  /*1d150*/  LDL.LU R15, [R1+0x2e8] ;  /* 0x0002e800010f7983 */ /* 0x001ee80000300800 */
[----:B------:R-:W4:Y:S01]  /*1d160*/  LDL.LU R29, [R1+0x2ec] ;  /* 0x0002ec00011d7983 */ /* 0x000f220000300800 */
[----:B------:R-:W-:Y:S01]  /*1d170*/  @!P1 IMAD.IADD R6, R6, 0x1, -R2 ;  /* 0x0000000106069824 */ /* 0x000fe200078e0a02 */
[----:B------:R-:W-:-:S03]  /*1d180*/  ISETP.GT.U32.AND P1, PT, R2, R11, PT ;  /* 0x0000000b0200720c */ /* 0x000fc60003f24070 */
[----:B------:R-:W-:-:S04]  /*1d190*/  IMAD.MOV.U32 R9, RZ, RZ, R6 ;  /* 0x000000ffff097224 */ /* 0x000fc800078e0006 */
[----:B------:R-:W-:-:S05]  /*1d1a0*/  @!P0 IMAD.MOV R9, RZ, RZ, -R9 ;  /* 0x000000ffff098224 */ /* 0x000fca00078e0a09 */
[----:B------:R0:W-:Y:S01]  /*1d1b0*/  STL [R1+0x48c], R9 ;  /* 0x00048c0901007387 */ /* 0x0001e20000100800 */
[----:B------:R-:W-:Y:S01]  /*1d1c0*/  @!P1 IMAD.IADD R11, R11, 0x1, -R2 ;  /* 0x000000010b0b9824 */ /* 0x000fe200078e0a02 */
[----:B------:R-:W-:Y:S02]  /*1d1d0*/  ISETP.GE.AND P1, PT, R5, RZ, PT ;  /* 0x000000ff0500720c */ /* 0x000fe40003f26270 */
[----:B------:R-:W5:Y:S01]  /*1d1e0*/  LDL.LU R5, [R1+0x300] ;  /* 0x0003000001057983 */ /* 0x000f620000300800 */
[----:B------:R-:W-:-:S04]  /*1d1f0*/  IMAD.HI.U32 R14, R0, R13, RZ ;  /* 0x0000000d000e7227 */ /* 0x000fc800078e00ff */
[----:B------:R-:W-:Y:S01]  /*1d200*/  IMAD.MOV R14, RZ, RZ, -R14 ;  /* 0x000000ffff0e7224 */ /* 0x000fe200078e0a0e */
[----:B------:R-:W-:-:S03]  /*1d210*/  ISETP.GT.U32.AND P3, PT, R2, R12, PT ;  /* 0x0000000c0200720c */ /* 0x000fc60003f64070 */
[----:B------:R-:W-:-:S05]  /*1d220*/  IMAD R4, R2, R14, R13 ;  /* 0x0000000e02047224 */ /* 0x000fca00078e020d */
[C---:B------:R-:W-:Y:S01]  /*1d230*/  ISETP.GT.U32.AND P5, PT, R2.reuse, R4, PT ;  /* 0x000000040200720c */ /* 0x040fe20003fa4070 */
[----:B------:R-:W-:-:S04]  /*1d240*/  IMAD R3, R2, R3, R8 ;  /* 0x0000000302037224 */ /* 0x000fc800078e0208 */
[----:B------:R-:W-:Y:S01]  /*1d250*/  @!P3 IMAD.IADD R12, R12, 0x1, -R2 ;  /* 0x000000010c0cb824 */ /* 0x000fe200078e0a02 */
[----:B------:R-:W-:-:S04]  /*1d260*/  ISETP.GT.U32.AND P6, PT, R2, R3, PT ;  /* 0x000000030200720c */ /* 0x000fc80003fc4070 */
[----:B------:R-:W-:-:S03]  /*1d270*/  ISETP.GT.U32.AND P3, PT, R2, R12, PT ;  /* 0x0000000c0200720c */ /* 0x000fc60003f64070 */
[----:B------:R-:W-:Y:S02]  /*1d280*/  @!P5 IMAD.IADD R4, R4, 0x1, -R2 ;  /* 0x000000010404d824 */ /* 0x000fe400078e0a02 */
[----:B------:R-:W-:-:S03]  /*1d290*/  IMAD.HI.U32 R8, R0, R10, RZ ;  /* 0x0000000a00087227 */ /* 0x000fc600078e00ff */
[----:B------:R-:W-:Y:S01]  /*1d2a0*/  ISETP.GT.U32.AND P5, PT, R2, R4, PT ;  /* 0x000000040200720c */ /* 0x000fe20003fa4070 */
[----:B------:R-:W-:-:S04]  /*1d2b0*/  IMAD.MOV R8, RZ, RZ, -R8 ;  /* 0x000000ffff087224 */ /* 0x000fc800078e0a08 */
[----:B------:R-:W-:Y:S02]  /*1d2c0*/  @!P3 IMAD.IADD R12, R12, 0x1, -R2 ;  /* 0x000000010c0cb824 */ /* 0x000fe400078e0a02 */
[C---:B------:R-:W-:Y:S02]  /*1d2d0*/  IMAD R10, R2.reuse, R8, R10 ;  /* 0x00000008020a7224 */ /* 0x040fe400078e020a */
[----:B------:R-:W-:Y:S02]  /*1d2e0*/  @!P6 IMAD.IADD R3, R3, 0x1, -R2 ;  /* 0x000000010303e824 */ /* 0x000fe400078e0a02 */
[----:B------:R-:W-:Y:S01]  /*1d2f0*/  @!P4 IMAD.MOV R12, RZ, RZ, -R12 ;  /* 0x000000ffff0cc224 */ /* 0x000fe200078e0a0c */
[----:B------:R-:W-:Y:S01]  /*1d300*/  ISETP.GT.U32.AND P3, PT, R2, R10, PT ;  /* 0x0000000a0200720c */ /* 0x000fe20003f64070 */
[----:B------:R-:W-:Y:S01]  /*1d310*/  @!P5 IMAD.IADD R4, R4, 0x1, -R2 ;  /* 0x000000010404d824 */ /* 0x000fe200078e0a02 */
[----:B------:R-:W-:Y:S02]  /*1d320*/  ISETP.GT.U32.AND P6, PT, R2, R3, PT ;  /* 0x000000030200720c */ /* 0x000fe40003fc4070 */
[----:B------:R-:W-:Y:S01]  /*1d330*/  ISETP.GE.AND P0, PT, R19, RZ, PT ;  /* 0x000000ff1300720c */ /* 0x000fe20003f06270 */
[----:B------:R-:W-:Y:S01]  /*1d340*/  STL [R1+0x490], R12 ;  /* 0x0004900c01007387 */ /* 0x000fe20000100800 */
[----:B------:R-:W-:Y:S01]  /*1d350*/  @!P2 IMAD.MOV R4, RZ, RZ, -R4 ;  /* 0x000000ffff04a224 */ /* 0x000fe200078e0a04 */
[----:B------:R-:W-:-:S02]  /*1d360*/  IABS R8, R17 ;  /* 0x0000001100087213 */ /* 0x000fc40000000000 */
[----:B------:R-:W3:Y:S01]  /*1d370*/  LDL.LU R19, [R1+0x2f0] ;  /* 0x0002f00001137983 */ /* 0x000ee20000300800 */
[----:B------:R-:W-:-:S03]  /*1d380*/  ISETP.GE.AND P5, PT, R18, RZ, PT ;  /* 0x000000ff1200720c */ /* 0x000fc60003fa6270 */
[----:B------:R-:W3:Y:S01]  /*1d390*/  LDL.LU R22, [R1+0x2f4] ;  /* 0x0002f40001167983 */ /* 0x000ee20000300800 */
[----:B0-----:R-:W-:-:S03]  /*1d3a0*/  IMAD.HI.U32 R9, R0, R8, RZ ;  /* 0x0000000800097227 */ /* 0x001fc600078e00ff */
[----:B------:R4:W-:Y:S04]  /*1d3b0*/  STL [R1+0x498], R4 ;  /* 0x0004980401007387 */ /* 0x0009e80000100800 */
[----:B------:R-:W3:Y:S01]  /*1d3c0*/  LDL.LU R18, [R1+0x2f8] ;  /* 0x0002f80001127983 */ /* 0x000ee20000300800 */
[----:B------:R-:W-:Y:S02]  /*1d3d0*/  IMAD.MOV R9, RZ, RZ, -R9 ;  /* 0x000000ffff097224 */ /* 0x000fe400078e0a09 */
[--C-:B------:R-:W-:Y:S01]  /*1d3e0*/  @!P3 IMAD.IADD R10, R10, 0x1, -R2.reuse ;  /* 0x000000010a0ab824 */ /* 0x100fe200078e0a02 */
[C---:B------:R-:W-:Y:S01]  /*1d3f0*/  ISETP.GT.U32.AND P3, PT, R2.reuse, R11, PT ;  /* 0x0000000b0200720c */ /* 0x040fe20003f64070 */
[----:B------:R-:W-:Y:S01]  /*1d400*/  @!P6 IMAD.IADD R3, R3, 0x1, -R2 ;  /* 0x000000010303e824 */ /* 0x000fe200078e0a02 */
[----:B------:R-:W-:Y:S01]  /*1d410*/  ISETP.GE.AND P2, PT, R17, RZ, PT ;  /* 0x000000ff1100720c */ /* 0x000fe20003f46270 */
[C---:B------:R-:W-:Y:S01]  /*1d420*/  IMAD R8, R2.reuse, R9, R8 ;  /* 0x0000000902087224 */ /* 0x040fe200078e0208 */
[----:B------:R-:W3:Y:S04]  /*1d430*/  LDL.LU R17, [R1+0x2fc] ;  /* 0x0002fc0001117983 */ /* 0x000ee80000300800 */
[----:B------:R-:W-:-:S05]  /*1d440*/  ISETP.GT.U32.AND P6, PT, R2, R8, PT ;  /* 0x000000080200720c */ /* 0x000fca0003fc4070 */
[----:B------:R-:W-:-:S04]  /*1d450*/  @!P3 IMAD.IADD R11, R11, 0x1, -R2 ;  /* 0x000000010b0bb824 */ /* 0x000fc800078e0a02 */
[----:B------:R-:W-:Y:S01]  /*1d460*/  @!P5 IMAD.MOV R11, RZ, RZ, -R11 ;  /* 0x000000ffff0bd224 */ /* 0x000fe200078e0a0b */
[----:B------:R-:W-:-:S03]  /*1d470*/  ISETP.GT.U32.AND P4, PT, R2, R10, PT ;  /* 0x0000000a0200720c */ /* 0x000fc60003f84070 */
[----:B------:R-:W-:-:S10]  /*1d480*/  @!P6 IMAD.IADD R8, R8, 0x1, -R2 ;  /* 0x000000010808e824 */ /* 0x000fd400078e0a02 */
[----:B------:R-:W-:-:S04]  /*1d490*/  @!P4 IMAD.IADD R10, R10, 0x1, -R2 ;  /* 0x000000010a0ac824 */ /* 0x000fc800078e0a02 */
[----:B------:R-:W-:-:S04]  /*1d4a0*/  IMAD.MOV.U32 R13, RZ, RZ, R10 ;  /* 0x000000ffff0d7224 */ /* 0x000fc800078e000a */
[----:B------:R-:W-:Y:S01]  /*1d4b0*/  @!P1 IMAD.MOV R13, RZ, RZ, -R13 ;  /* 0x000000ffff0d9224 */ /* 0x000fe200078e0a0d */
[----:B--2---:R-:W-:-:S05]  /*1d4c0*/  IABS R7, R16 ;  /* 0x0000001000077213 */ /* 0x004fca0000000000 */
[----:B------:R-:W-:-:S04]  /*1d4d0*/  IMAD.HI.U32 R6, R0, R7, RZ ;  /* 0x0000000700067227 */ /* 0x000fc800078e00ff */
[----:B------:R-:W-:-:S04]  /*1d4e0*/  IMAD.MOV R6, RZ, RZ, -R6 ;  /* 0x000000ffff067224 */ /* 0x000fc800078e0a06 */
[----:B------:R-:W-:Y:S02]  /*1d4f0*/  IMAD R7, R2, R6, R7 ;  /* 0x0000000602077224 */ /* 0x000fe400078e0207 */
[----:B------:R-:W-:-:S04]  /*1d500*/  IMAD.MOV.U32 R6, RZ, RZ, R3 ;  /* 0x000000ffff067224 */ /* 0x000fc800078e0003 */
[----:B------:R-:W-:Y:S01]  /*1d510*/  @!P0 IMAD.MOV R6, RZ, RZ, -R6 ;  /* 0x000000ffff068224 */ /* 0x000fe200078e0a06 */
[----:B------:R-:W-:-:S04]  /*1d520*/  ISETP.GT.U32.AND P0, PT, R2, R7, PT ;  /* 0x000000070200720c */ /* 0x000fc80003f04070 */
[----:B------:R-:W-:Y:S04]  /*1d530*/  STL [R1+0x4a0], R6 ;  /* 0x0004a00601007387 */ /* 0x000fe80000100800 */
[----:B------:R-:W-:Y:S05]  /*1d540*/  STL [R1+0x49c], R11 ;  /* 0x00049c0b01007387 */ /* 0x000fea0000100800 */
[----:B------:R-:W-:Y:S01]  /*1d550*/  @!P0 IMAD.IADD R7, R7, 0x1, -R2 ;  /* 0x0000000107078824 */ /* 0x000fe200078e0a02 */
[----:B------:R-:W-:-:S04]  /*1d560*/  ISETP.GT.U32.AND P0, PT, R2, R8, PT ;  /* 0x000000080200720c */ /* 0x000fc80003f04070 */
[----:B------:R-:W-:Y:S02]  /*1d570*/  ISETP.GT.U32.AND P5, PT, R2, R7, PT ;  /* 0x000000070200720c */ /* 0x000fe40003fa4070 */
[----:B------:R-:W-:-:S07]  /*1d580*/  ISETP.GE.AND P3, PT, R16, RZ, PT ;  /* 0x000000ff1000720c */ /* 0x000fce0003f66270 */
[----:B------:R-:W-:-:S04]  /*1d590*/  @!P0 IMAD.IADD R8, R8, 0x1, -R2 ;  /* 0x0000000108088824 */ /* 0x000fc800078e0a02 */
[----:B------:R-:W-:Y:S02]  /*1d5a0*/  @!P5 IMAD.IADD R7, R7, 0x1, -R2 ;  /* 0x000000010707d824 */ /* 0x000fe400078e0a02 */
[----:B------:R-:W-:Y:S01]  /*1d5b0*/  IMAD.MOV.U32 R20, RZ, RZ, R8 ;  /* 0x000000ffff147224 */ /* 0x000fe200078e0008 */
[----:B----4-:R-:W-:Y:S02]  /*1d5c0*/  IABS R4, R29 ;  /* 0x0000001d00047213 */ /* 0x010fe40000000000 */
[----:B------:R-:W-:Y:S02]  /*1d5d0*/  ISETP.GE.AND P6, PT, R29, RZ, PT ;  /* 0x000000ff1d00720c */ /* 0x000fe40003fc6270 */
[----:B------:R-:W2:Y:S01]  /*1d5e0*/  LDL.LU R29, [R1+0x304] ;  /* 0x00030400011d7983 */ /* 0x000ea20000300800 */
[----:B------:R-:W-:-:S03]  /*1d5f0*/  @!P2 IMAD.MOV R20, RZ, RZ, -R20 ;  /* 0x000000ffff14a224 */ /* 0x000fc600078e0a14 */
[----:B------:R-:W-:Y:S01]  /*1d600*/  STL [R1+0x494], R13 ;  /* 0x0004940d01007387 */ /* 0x000fe20000100800 */
[----:B-----5:R-:W-:Y:S02]  /*1d610*/  IABS R3, R5 ;  /* 0x0000000500037213 */ /* 0x020fe40000000000 */
[----:B------:R-:W-:Y:S01]  /*1d620*/  ISETP.GE.AND P1, PT, R5, RZ, PT ;  /* 0x000000ff0500720c */ /* 0x000fe20003f26270 */
[----:B------:R-:W-:-:S04]  /*1d630*/  IMAD.MOV.U32 R5, RZ, RZ, R7 ;  /* 0x000000ffff057224 */ /* 0x000fc800078e0007 */
[----:B------:R-:W-:Y:S01]  /*1d640*/  @!P3 IMAD.MOV R5, RZ, RZ, -R5 ;  /* 0x000000ffff05b224 */ /* 0x000fe200078e0a05 */
[----:B------:R-:W-:Y:S04]  /*1d650*/  STL [R1+0x488], R20 ;  /* 0x0004881401007387 */ /* 0x000fe80000100800 */
[----:B------:R0:W-:Y:S04]  /*1d660*/  STL [R1+0x484], R5 ;  /* 0x0004840501007387 */ /* 0x0001e80000100800 */
[----:B0-----:R-:W4:Y:S01]  /*1d670*/  LDL.LU R5, [R1+0x308] ;  /* 0x0003080001057983 */ /* 0x001f220000300800 */
[----:B---3--:R-:W-:Y:S01]  /*1d680*/  IABS R9, R15 ;  /* 0x0000000f00097213 */ /* 0x008fe20000000000 */
[C---:B------:R-:W-:Y:S01]  /*1d690*/  IMAD.HI.U32 R6, R0.reuse, R4, RZ ;  /* 0x0000000400067227 */ /* 0x040fe200078e00ff */
[----:B------:R-:W-:Y:S01]  /*1d6a0*/  ISETP.GE.AND P4, PT, R15, RZ, PT ;  /* 0x000000ff0f00720c */ /* 0x000fe20003f86270 */
[----:B------:R-:W3:Y:S02]  /*1d6b0*/  LDL.LU R21, [R1+0x30c] ;  /* 0x00030c0001157983 */ /* 0x000ee40000300800 */
[----:B------:R-:W-:-:S02]  /*1d6c0*/  IMAD.HI.U32 R12, R0, R9, RZ ;  /* 0x00000009000c7227 */ /* 0x000fc400078e00ff */
[----:B------:R-:W5:Y:S02]  /*1d6d0*/  LDL.LU R20, [R1+0x310] ;  /* 0x0003100001147983 */ /* 0x000f640000300800 */
[----:B------:R-:W-:Y:S02]  /*1d6e0*/  IMAD.MOV R12, RZ, RZ, -R12 ;  /* 0x000000ffff0c7224 */ /* 0x000fe400078e0a0c */
[----:B------:R-:W-:Y:S02]  /*1d6f0*/  IMAD.MOV R10, RZ, RZ, -R6 ;  /* 0x000000ffff0a7224 */ /* 0x000fe400078e0a06 */
[C---:B------:R-:W-:Y:S02]  /*1d700*/  IMAD R6, R2.reuse, R12, R9 ;  /* 0x0000000c02067224 */ /* 0x040fe400078e0209 */
[----:B------:R-:W-:-:S03]  /*1d710*/  IMAD R4, R2, R10, R4 ;  /* 0x0000000a02047224 */ /* 0x000fc600078e0204 */
[----:B------:R-:W-:Y:S01]  /*1d720*/  ISETP.GT.U32.AND P0, PT, R2, R6, PT ;  /* 0x000000060200720c */ /* 0x000fe20003f04070 */
[----:B------:R-:W-:Y:S01]  /*1d730*/  IMAD.HI.U32 R13, R0, R3, RZ ;  /* 0x00000003000d7227 */ /* 0x000fe200078e00ff */
[----:B------:R-:W-:-:S03]  /*1d740*/  ISETP.GT.U32.AND P5, PT, R2, R4, PT ;  /* 0x000000040200720c */ /* 0x000fc60003fa4070 */
[----:B------:R-:W-:-:S04]  /*1d750*/  IMAD.MOV R13, RZ, RZ, -R13 ;  /* 0x000000ffff0d7224 */ /* 0x000fc800078e0a0d */
[----:B------:R-:W-:-:S04]  /*1d760*/  IMAD R3, R2, R13, R3 ;  /* 0x0000000d02037224 */ /* 0x000fc800078e0203 */
[--C-:B------:R-:W-:Y:S01]  /*1d770*/  @!P0 IMAD.IADD R6, R6, 0x1, -R2.reuse ;  /* 0x0000000106068824 */ /* 0x100fe200078e0a02 */
[----:B------:R-:W-:Y:S01]  /*1d780*/  ISETP.GT.U32.AND P0, PT, R2, R3, PT ;  /* 0x000000030200720c */ /* 0x000fe20003f04070 */
[----:B------:R-:W-:Y:S01]  /*1d790*/  @!P5 IMAD.IADD R4, R4, 0x1, -R2 ;  /* 0x000000010404d824 */ /* 0x000fe200078e0a02 */
[----:B------:R-:W-:Y:S02]  /*1d7a0*/  IABS R10, R22 ;  /* 0x00000016000a7213 */ /* 0x000fe40000000000 */
[C---:B------:R-:W-:Y:S02]  /*1d7b0*/  ISETP.GT.U32.AND P2, PT, R2.reuse, R6, PT ;  /* 0x000000060200720c */ /* 0x040fe40003f44070 */
[----:B------:R-:W-:Y:S01]  /*1d7c0*/  ISETP.GT.U32.AND P5, PT, R2, R4, PT ;  /* 0x000000040200720c */ /* 0x000fe20003fa4070 */
[----:B------:R-:W-:Y:S01]  /*1d7d0*/  IMAD.HI.U32 R14, R0, R10, RZ ;  /* 0x0000000a000e7227 */ /* 0x000fe200078e00ff */
[----:B------:R-:W-:-:S03]  /*1d7e0*/  IABS R11, R18 ;  /* 0x00000012000b7213 */ /* 0x000fc60000000000 */
[----:B------:R-:W-:Y:S02]  /*1d7f0*/  IMAD.MOV R14, RZ, RZ, -R14 ;  /* 0x000000ffff0e7224 */ /* 0x000fe400078e0a0e */
[----:B------:R-:W-:Y:S01]  /*1d800*/  IMAD.HI.U32 R15, R0, R11, RZ ;  /* 0x0000000b000f7227 */ /* 0x000fe200078e00ff */
[----:B------:R-:W-:-:S03]  /*1d810*/  IABS R12, R17 ;  /* 0x00000011000c7213 */ /* 0x000fc60000000000 */
[----:B------:R-:W-:Y:S02]  /*1d820*/  @!P0 IMAD.IADD R3, R3, 0x1, -R2 ;  /* 0x0000000103038824 */ /* 0x000fe400078e0a02 */
[----:B------:R-:W-:Y:S02]  /*1d830*/  IMAD.MOV R15, RZ, RZ, -R15 ;  /* 0x000000ffff0f7224 */ /* 0x000fe400078e0a0f */
[----:B------:R-:W-:Y:S02]  /*1d840*/  IMAD R10, R2, R14, R10 ;  /* 0x0000000e020a7224 */ /* 0x000fe400078e020a */
[--C-:B------:R-:W-:Y:S01]  /*1d850*/  @!P2 IMAD.IADD R6, R6, 0x1, -R2.reuse ;  /* 0x000000010606a824 */ /* 0x100fe200078e0a02 */
[----:B------:R-:W-:Y:S01]  /*1d860*/  IABS R9, R19 ;  /* 0x0000001300097213 */ /* 0x000fe20000000000 */
[----:B------:R-:W-:Y:S01]  /*1d870*/  IMAD R11, R2, R15, R11 ;  /* 0x0000000f020b7224 */ /* 0x000fe200078e020b */
[----:B------:R-:W-:Y:S01]  /*1d880*/  ISETP.GE.AND P3, PT, R19, RZ, PT ;  /* 0x000000ff1300720c */ /* 0x000fe20003f66270 */
[----:B------:R-:W-:Y:S01]  /*1d890*/  @!P5 IMAD.IADD R4, R4, 0x1, -R2 ;  /* 0x000000010404d824 */ /* 0x000fe200078e0a02 */
[C---:B------:R-:W-:Y:S01]  /*1d8a0*/  ISETP.GT.U32.AND P0, PT, R2.reuse, R3, PT ;  /* 0x000000030200720c */ /* 0x040fe20003f04070 */
[----:B------:R-:W-:Y:S01]  /*1d8b0*/  IMAD.MOV.U32 R19, RZ, RZ, R6 ;  /* 0x000000ffff137224 */ /* 0x000fe200078e0006 */
[----:B------:R-:W-:Y:S01]  /*1d8c0*/  ISETP.GT.U32.AND P5, PT, R2, R10, PT ;  /* 0x0000000a0200720c */ /* 0x000fe20003fa4070 */
[----:B------:R-:W-:-:S04]  /*1d8d0*/  IMAD.HI.U32 R16, R0, R12, RZ ;  /* 0x0000000c00107227 */ /* 0x000fc800078e00ff */
[----:B------:R-:W-:Y:S01]  /*1d8e0*/  @!P4 IMAD.MOV R19, RZ, RZ, -R19 ;  /* 0x000000ffff13c224 */ /* 0x000fe200078e0a13 */
[----:B------:R-:W-:Y:S01]  /*1d8f0*/  ISETP.GT.U32.AND P4, PT, R2, R11, PT ;  /* 0x0000000b0200720c */ /* 0x000fe20003f84070 */
[----:B------:R-:W-:-:S04]  /*1d900*/  IMAD.MOV R16, RZ, RZ, -R16 ;  /* 0x000000ffff107224 */ /* 0x000fc800078e0a10 */
[----:B------:R-:W-:Y:S02]  /*1d910*/  IMAD R12, R2, R16, R12 ;  /* 0x00000010020c7224 */ /* 0x000fe400078e020c */
[--C-:B------:R-:W-:Y:S02]  /*1d920*/  @!P0 IMAD.IADD R3, R3, 0x1, -R2.reuse ;  /* 0x0000000103038824 */ /* 0x100fe400078e0a02 */
[----:B------:R-:W-:Y:S01]  /*1d930*/  @!P5 IMAD.IADD R10, R10, 0x1, -R2 ;  /* 0x000000010a0ad824 */ /* 0x000fe200078e0a02 */
[C---:B------:R-:W-:Y:S01]  /*1d940*/  ISETP.GT.U32.AND P0, PT, R2.reuse, R12, PT ;  /* 0x0000000c0200720c */ /* 0x040fe20003f04070 */
[----:B------:R-:W-:Y:S02]  /*1d950*/  IMAD.MOV.U32 R7, RZ, RZ, R4 ;  /* 0x000000ffff077224 */ /* 0x000fe400078e0004 */
[--C-:B------:R-:W-:Y:S01]  /*1d960*/  @!P4 IMAD.IADD R11, R11, 0x1, -R2.reuse ;  /* 0x000000010b0bc824 */ /* 0x100fe200078e0a02 */
[----:B------:R-:W-:Y:S01]  /*1d970*/  ISETP.GT.U32.AND P4, PT, R2, R10, PT ;  /* 0x0000000a0200720c */ /* 0x000fe20003f84070 */
[----:B------:R-:W-:Y:S01]  /*1d980*/  @!P6 IMAD.MOV R7, RZ, RZ, -R7 ;  /* 0x000000ffff07e224 */ /* 0x000fe200078e0a07 */
[----:B------:R0:W-:Y:S07]  /*1d990*/  STL [R1+0x47c], R19 ;  /* 0x00047c1301007387 */ /* 0x0001ee0000100800 */
[--C-:B------:R-:W-:Y:S01]  /*1d9a0*/  @!P0 IMAD.IADD R12, R12, 0x1, -R2.reuse ;  /* 0x000000010c0c8824 */ /* 0x100fe200078e0a02 */
[----:B0-----:R-:W5:Y:S04]  /*1d9b0*/  LDL.LU R19, [R1+0x314] ;  /* 0x0003140001137983 */ /* 0x001f680000300800 */
[----:B------:R0:W-:Y:S01]  /*1d9c0*/  STL [R1+0x478], R7 ;  /* 0x0004780701007387 */ /* 0x0001e20000100800 */
[----:B------:R-:W-:-:S02]  /*1d9d0*/  @!P4 IMAD.IADD R10, R10, 0x1, -R2 ;  /* 0x000000010a0ac824 */ /* 0x000fc400078e0a02 */
[----:B0-----:R-:W-:-:S04]  /*1d9e0*/  IMAD.MOV.U32 R7, RZ, RZ, R3 ;  /* 0x000000ffff077224 */ /* 0x001fc800078e0003 */
[----:B------:R-:W-:Y:S01]  /*1d9f0*/  @!P1 IMAD.MOV R7, RZ, RZ, -R7 ;  /* 0x000000ffff079224 */ /* 0x000fe200078e0a07 */
[----:B------:R-:W-:-:S04]  /*1da00*/  ISETP.GT.U32.AND P1, PT, R2, R12, PT ;  /* 0x0000000c0200720c */ /* 0x000fc80003f24070 */
[----:B------:R-:W-:Y:S09]  /*1da10*/  STL [R1+0x474], R7 ;  /* 0x0004740701007387 */ /* 0x000ff20000100800 */
[----:B------:R-:W-:Y:S01]  /*1da20*/  @!P1 IMAD.IADD R12, R12, 0x1, -R2 ;  /* 0x000000010c0c9824 */ /* 0x000fe200078e0a02 */
[----:B--2---:R-:W-:-:S05]  /*1da30*/  IABS R8, R29 ;  /* 0x0000001d00087213 */ /* 0x004fca0000000000 */
[----:B------:R-:W-:-:S04]  /*1da40*/  IMAD.HI.U32 R4, R0, R8, RZ ;  /* 0x0000000800047227 */ /* 0x000fc800078e00ff */
[----:B------:R-:W-:-:S04]  /*1da50*/  IMAD.MOV R4, RZ, RZ, -R4 ;  /* 0x000000ffff047224 */ /* 0x000fc800078e0a04 */
[----:B------:R-:W-:-:S05]  /*1da60*/  IMAD R8, R2, R4, R8 ;  /* 0x0000000402087224 */ /* 0x000fca00078e0208 */
[----:B------:R-:W-:Y:S02]  /*1da70*/  ISETP.GT.U32.AND P4, PT, R2, R8, PT ;  /* 0x000000080200720c */ /* 0x000fe40003f84070 */
[----:B------:R-:W-:Y:S02]  /*1da80*/  ISETP.GE.AND P1, PT, R29, RZ, PT ;  /* 0x000000ff1d00720c */ /* 0x000fe40003f26270 */
[----:B------:R-:W2:Y:S09]  /*1da90*/  LDL.LU R29, [R1+0x31c] ;  /* 0x00031c00011d7983 */ /* 0x000eb20000300800 */
[----:B------:R-:W-:Y:S01]  /*1daa0*/  @!P4 IMAD.IADD R8, R8, 0x1, -R2 ;  /* 0x000000010808c824 */ /* 0x000fe200078e0a02 */
[----:B----4-:R-:W-:-:S02]  /*1dab0*/  IABS R6, R5 ;  /* 0x0000000500067213 */ /* 0x010fc40000000000 */
[----:B------:R-:W-:Y:S02]  /*1dac0*/  ISETP.GE.AND P4, PT, R5, RZ, PT ;  /* 0x000000ff0500720c */ /* 0x000fe40003f86270 */
[----:B------:R-:W4:Y:S01]  /*1dad0*/  LDL.LU R5, [R1+0x320] ;  /* 0x0003200001057983 */ /* 0x000f220000300800 */
[----:B------:R-:W-:-:S04]  /*1dae0*/  IMAD.HI.U32 R13, R0, R9, RZ ;  /* 0x00000009000d7227 */ /* 0x000fc800078e00ff */
[----:B------:R-:W-:-:S04]  /*1daf0*/  IMAD.MOV R13, RZ, RZ, -R13 ;  /* 0x000000ffff0d7224 */ /* 0x000fc800078e0a0d */
[----:B------:R-:W-:-:S05]  /*1db00*/  IMAD R9, R2, R13, R9 ;  /* 0x0000000d02097224 */ /* 0x000fca00078e0209 */
[----:B------:R-:W-:Y:S01]  /*1db10*/  ISETP.GT.U32.AND P2, PT, R2, R9, PT ;  /* 0x000000090200720c */ /* 0x000fe20003f44070 */
[----:B------:R-:W-:Y:S01]  /*1db20*/  IMAD.HI.U32 R3, R0, R6, RZ ;  /* 0x0000000600037227 */ /* 0x000fe200078e00ff */
[----:B------:R-:W-:-:S03]  /*1db30*/  ISETP.GT.U32.AND P0, PT, R2, R11, PT ;  /* 0x0000000b0200720c */ /* 0x000fc60003f04070 */
[----:B------:R-:W-:-:S08]  /*1db40*/  IMAD.MOV R3, RZ, RZ, -R3 ;  /* 0x000000ffff037224 */ /* 0x000fd000078e0a03 */
[----:B------:R-:W-:-:S05]  /*1db50*/  @!P2 IMAD.IADD R9, R9, 0x1, -R2 ;  /* 0x000000010909a824 */ /* 0x000fca00078e0a02 */
[C---:B------:R-:W-:Y:S01]  /*1db60*/  ISETP.GT.U32.AND P5, PT, R2.reuse, R9, PT ;  /* 0x000000090200720c */ /* 0x040fe20003fa4070 */
[----:B------:R-:W-:Y:S02]  /*1db70*/  IMAD R6, R2, R3, R6 ;  /* 0x0000000302067224 */ /* 0x000fe400078e0206 */
[----:B------:R-:W-:-:S03]  /*1db80*/  @!P0 IMAD.IADD R11, R11, 0x1, -R2 ;  /* 0x000000010b0b8824 */ /* 0x000fc600078e0a02 */
[----:B------:R-:W-:-:S07]  /*1db90*/  ISETP.GT.U32.AND P0, PT, R2, R6, PT ;  /* 0x000000060200720c */ /* 0x000fce0003f04070 */
[----:B------:R-:W-:-:S04]  /*1dba0*/  @!P5 IMAD.IADD R9, R9, 0x1, -R2 ;  /* 0x000000010909d824 */ /* 0x000fc800078e0a02 */
[----:B------:R-:W-:Y:S01]  /*1dbb0*/  IMAD.MOV.U32 R15, RZ, RZ, R9 ;  /* 0x000000ffff0f7224 */ /* 0x000fe200078e0009 */
[----:B---3--:R-:W-:Y:S01]  /*1dbc0*/  IABS R4, R21 ;  /* 0x0000001500047213 */ /* 0x008fe20000000000 */
[----:B------:R-:W-:Y:S02]  /*1dbd0*/  @!P0 IMAD.IADD R6, R6, 0x1, -R2 ;  /* 0x0000000106068824 */ /* 0x000fe400078e0a02 */
[----:B------:R-:W-:Y:S01]  /*1dbe0*/  @!P3 IMAD.MOV R15, RZ, RZ, -R15 ;  /* 0x000000ffff0fb224 */ /* 0x000fe200078e0a0f */
[----:B------:R-:W-:Y:S02]  /*1dbf0*/  ISETP.GE.AND P2, PT, R18, RZ, PT ;  /* 0x000000ff1200720c */ /* 0x000fe40003f46270 */
[----:B------:R-:W3:Y:S01]  /*1dc00*/  LDL.LU R18, [R1+0x318] ;  /* 0x0003180001127983 */ /* 0x000ee20000300800 */
[----:B------:R-:W-:Y:S01]  /*1dc10*/  ISETP.GE.AND P6, PT, R22, RZ, PT ;  /* 0x000000ff1600720c */ /* 0x000fe20003fc6270 */
[----:B------:R-:W-:Y:S01]  /*1dc20*/  IMAD.HI.U32 R14, R0, R4, RZ ;  /* 0x00000004000e7227 */ /* 0x000fe200078e00ff */
[----:B------:R-:W-:Y:S01]  /*1dc30*/  ISETP.GE.AND P5, PT, R17, RZ, PT ;  /* 0x000000ff1100720c */ /* 0x000fe20003fa6270 */
[----:B------:R-:W-:Y:S01]  /*1dc40*/  STL [R1+0x470], R15 ;  /* 0x0004700f01007387 */ /* 0x000fe20000100800 */
[----:B------:R-:W-:-:S03]  /*1dc50*/  ISETP.GT.U32.AND P0, PT, R2, R6, PT ;  /* 0x000000060200720c */ /* 0x000fc60003f04070 */
[----:B------:R-:W3:Y:S01]  /*1dc60*/  LDL.LU R23, [R1+0x324] ;  /* 0x0003240001177983 */ /* 0x000ee20000300800 */
[----:B------:R-:W-:Y:S01]  /*1dc70*/  IMAD.MOV R14, RZ, RZ, -R14 ;  /* 0x000000ffff0e7224 */ /* 0x000fe200078e0a0e */
[C---:B------:R-:W-:Y:S02]  /*1dc80*/  ISETP.GT.U32.AND P3, PT, R2.reuse, R8, PT ;  /* 0x000000080200720c */ /* 0x040fe40003f64070 */
[----:B------:R-:W3:Y:S01]  /*1dc90*/  LDL.LU R17, [R1+0x328] ;  /* 0x0003280001117983 */ /* 0x000ee20000300800 */
[----:B------:R-:W-:Y:S02]  /*1dca0*/  IMAD R4, R2, R14, R4 ;  /* 0x0000000e02047224 */ /* 0x000fe400078e0204 */
[----:B------:R-:W-:-:S03]  /*1dcb0*/  @!P6 IMAD.MOV R10, RZ, RZ, -R10 ;  /* 0x000000ffff0ae224 */ /* 0x000fc600078e0a0a */
[----:B------:R-:W-:Y:S01]  /*1dcc0*/  ISETP.GT.U32.AND P6, PT, R2, R4, PT ;  /* 0x000000040200720c */ /* 0x000fe20003fc4070 */
[--C-:B------:R-:W-:Y:S01]  /*1dcd0*/  @!P0 IMAD.IADD R6, R6, 0x1, -R2.reuse ;  /* 0x0000000106068824 */ /* 0x100fe200078e0a02 */
[----:B------:R0:W-:Y:S01]  /*1dce0*/  STL [R1+0x46c], R10 ;  /* 0x00046c0a01007387 */ /* 0x0001e20000100800 */
[----:B------:R-:W-:Y:S02]  /*1dcf0*/  @!P2 IMAD.MOV R11, RZ, RZ, -R11 ;  /* 0x000000ffff0ba224 */ /* 0x000fe400078e0a0b */
[----:B------:R-:W-:Y:S02]  /*1dd00*/  @!P3 IMAD.IADD R8, R8, 0x1, -R2 ;  /* 0x000000010808b824 */ /* 0x000fe400078e0a02 */
[----:B------:R-:W-:Y:S02]  /*1dd10*/  @!P5 IMAD.MOV R12, RZ, RZ, -R12 ;  /* 0x000000ffff0cd224 */ /* 0x000fe400078e0a0c */
[----:B------:R-:W-:Y:S02]  /*1dd20*/  @!P1 IMAD.MOV R8, RZ, RZ, -R8 ;  /* 0x000000ffff089224 */ /* 0x000fe400078e0a08 */
[----:B0-----:R-:W-:Y:S01]  /*1dd30*/  IMAD.MOV.U32 R10, RZ, RZ, R6 ;  /* 0x000000ffff0a7224 */ /* 0x001fe200078e0006 */
[----:B------:R-:W-:Y:S03]  /*1dd40*/  STL [R1+0x468], R11 ;  /* 0x0004680b01007387 */ /* 0x000fe60000100800 */
[----:B------:R-:W-:Y:S01]  /*1dd50*/  @!P4 IMAD.MOV R10, RZ, RZ, -R10 ;  /* 0x000000ffff0ac224 */ /* 0x000fe200078e0a0a */
[----:B------:R0:W-:Y:S01]  /*1dd60*/  STL [R1+0x45c], R12 ;  /* 0x00045c0c01007387 */ /* 0x0001e20000100800 */
[----:B------:R-:W-:-:S03]  /*1dd70*/  @!P6 IMAD.IADD R4, R4, 0x1, -R2 ;  /* 0x000000010404e824 */ /* 0x000fc600078e0a02 */
[----:B------:R-:W-:Y:S04]  /*1dd80*/  STL [R1+0x460], R8 ;  /* 0x0004600801007387 */ /* 0x000fe80000100800 */
[----:B------:R1:W-:Y:S01]  /*1dd90*/  STL [R1+0x464], R10 ;  /* 0x0004640a01007387 */ /* 0x0003e20000100800 */
[----:B------:R-:W-:Y:S02]  /*1dda0*/  ISETP.GE.AND P2, PT, R21, RZ, PT ;  /* 0x000000ff1500720c */ /* 0x000fe40003f46270 */
[----:B--2---:R-:W-:Y:S02]  /*1ddb0*/  ISETP.GE.AND P6, PT, R29, RZ, PT ;  /* 0x000000ff1d00720c */ /* 0x004fe40003fc6270 */
[----:B0-----:R-:W-:Y:S02]  /*1ddc0*/  IABS R12, R29 ;  /* 0x0000001d000c7213 */ /* 0x001fe40000000000 */
[----:B------:R-:W2:Y:S01]  /*1ddd0*/  LDL.LU R29, [R1+0x32c] ;  /* 0x00032c00011d7983 */ /* 0x000ea20000300800 */
[----:B----4-:R-:W-:-:S02]  /*1dde0*/  ISETP.GE.AND P4, PT, R5, RZ, PT ;  /* 0x000000ff0500720c */ /* 0x010fc40003f86270 */
[----:B------:R-:W-:Y:S02]  /*1ddf0*/  IABS R6, R5 ;  /* 0x0000000500067213 */ /* 0x000fe40000000000 */
[----:B------:R-:W4:Y:S04]  /*1de00*/  LDL.LU R5, [R1+0x330] ;  /* 0x0003300001057983 */ /* 0x000f280000300800 */
[----:B------:R-:W4:Y:S04]  /*1de10*/  LDL.LU R22, [R1+0x334] ;  /* 0x0003340001167983 */ /* 0x000f280000300800 */
[----:B------:R-:W4:Y:S01]  /*1de20*/  LDL.LU R21, [R1+0x338] ;  /* 0x0003380001157983 */ /* 0x000f220000300800 */
[----:B-----5:R-:W-:-:S05]  /*1de30*/  IABS R3, R20 ;  /* 0x0000001400037213 */ /* 0x020fca0000000000 */
[----:B------:R-:W-:-:S04]  /*1de40*/  IMAD.HI.U32 R13, R0, R3, RZ ;  /* 0x00000003000d7227 */ /* 0x000fc800078e00ff */
[----:B------:R-:W-:-:S04]  /*1de50*/  IMAD.MOV R13, RZ, RZ, -R13 ;  /* 0x000000ffff0d7224 */ /* 0x000fc800078e0a0d */
[----:B------:R-:W-:Y:S01]  /*1de60*/  IMAD R3, R2, R13, R3 ;  /* 0x0000000d02037224 */ /* 0x000fe200078e0203 */
[----:B------:R-:W-:-:S04]  /*1de70*/  IABS R7, R19 ;  /* 0x0000001300077213 */ /* 0x000fc80000000000 */
[----:B------:R-:W-:Y:S01]  /*1de80*/  ISETP.GT.U32.AND P0, PT, R2, R3, PT ;  /* 0x000000030200720c */ /* 0x000fe20003f04070 */
[----:B------:R-:W-:Y:S01]  /*1de90*/  IMAD.HI.U32 R9, R0, R7, RZ ;  /* 0x0000000700097227 */ /* 0x000fe200078e00ff */
[----:B------:R-:W-:-:S03]  /*1dea0*/  ISETP.GT.U32.AND P1, PT, R2, R4, PT ;  /* 0x000000040200720c */ /* 0x000fc60003f24070 */
[----:B------:R-:W-:-:S04]  /*1deb0*/  IMAD.MOV R9, RZ, RZ, -R9 ;  /* 0x000000ffff097224 */ /* 0x000fc800078e0a09 */
[----:B------:R-:W-:-:S04]  /*1dec0*/  IMAD R11, R2, R9, R7 ;  /* 0x00000009020b7224 */ /* 0x000fc800078e0207 */
[--C-:B------:R-:W-:Y:S02]  /*1ded0*/  @!P0 IMAD.IADD R3, R3, 0x1, -R2.reuse ;  /* 0x0000000103038824 */ /* 0x100fe400078e0a02 */
[----:B------:R-:W-:Y:S01]  /*1dee0*/  @!P1 IMAD.IADD R4, R4, 0x1, -R2 ;  /* 0x0000000104049824 */ /* 0x000fe200078e0a02 */
[----:B------:R-:W-:Y:S01]  /*1def0*/  ISETP.GT.U32.AND P1, PT, R2, R11, PT ;  /* 0x0000000b0200720c */ /* 0x000fe20003f24070 */
[----:B-1----:R-:W-:Y:S01]  /*1df00*/  IMAD.HI.U32 R10, R0, R12, RZ ;  /* 0x0000000c000a7227 */ /* 0x002fe200078e00ff */
[----:B------:R-:W-:-:S03]  /*1df10*/  ISETP.GT.U32.AND P0, PT, R2, R3, PT ;  /* 0x000000030200720c */ /* 0x000fc60003f04070 */
[----:B------:R-:W-:Y:S01]  /*1df20*/  IMAD.MOV R10, RZ, RZ, -R10 ;  /* 0x000000ffff0a7224 */ /* 0x000fe200078e0a0a */
[----:B------:R-:W-:Y:S01]  /*1df30*/  ISETP.GE.AND P5, PT, R20, RZ, PT ;  /* 0x000000ff1400720c */ /* 0x000fe20003fa6270 */
[----:B------:R-:W-:-:S04]  /*1df40*/  IMAD.HI.U32 R15, R0, R6, RZ ;  /* 0x00000006000f7227 */ /* 0x000fc800078e00ff */
[C---:B------:R-:W-:Y:S02]  /*1df50*/  IMAD R12, R2.reuse, R10, R12 ;  /* 0x0000000a020c7224 */ /* 0x040fe400078e020c */
[----:B------:R-:W-:Y:S01]  /*1df60*/  IMAD.MOV R15, RZ, RZ, -R15 ;  /* 0x000000ffff0f7224 */ /* 0x000fe200078e0a0f */
[----:B---3--:R-:W-:Y:S01]  /*1df70*/  IABS R9, R18 ;  /* 0x0000001200097213 */ /* 0x008fe20000000000 */
[--C-:B------:R-:W-:Y:S01]  /*1df80*/  @!P0 IMAD.IADD R3, R3, 0x1, -R2.reuse ;  /* 0x0000000103038824 */ /* 0x100fe200078e0a02 */
[C---:B------:R-:W-:Y:S01]  /*1df90*/  ISETP.GT.U32.AND P0, PT, R2.reuse, R12, PT ;  /* 0x0000000c0200720c */ /* 0x040fe20003f04070 */
[----:B------:R-:W-:Y:S02]  /*1dfa0*/  @!P1 IMAD.IADD R11, R11, 0x1, -R2 ;  /* 0x000000010b0b9824 */ /* 0x000fe400078e0a02 */
[C---:B------:R-:W-:Y:S02]  /*1dfb0*/  IMAD R6, R2.reuse, R15, R6 ;  /* 0x0000000f02067224 */ /* 0x040fe400078e0206 */
[----:B------:R-:W-:Y:S01]  /*1dfc0*/  @!P2 IMAD.MOV R4, RZ, RZ, -R4 ;  /* 0x000000ffff04a224 */ /* 0x000fe200078e0a04 */
[----:B------:R-:W-:Y:S01]  /*1dfd0*/  IABS R8, R17 ;  /* 0x0000001100087213 */ /* 0x000fe20000000000 */
[----:B------:R-:W-:Y:S01]  /*1dfe0*/  IMAD.MOV.U32 R15, RZ, RZ, R3 ;  /* 0x000000ffff0f7224 */ /* 0x000fe200078e0003 */
[----:B------:R-:W-:Y:S01]  /*1dff0*/  ISETP.GT.U32.AND P2, PT, R2, R11, PT ;  /* 0x0000000b0200720c */ /* 0x000fe20003f44070 */
[----:B------:R-:W-:-:S04]  /*1e000*/  IMAD.HI.U32 R14, R0, R9, RZ ;  /* 0x00000009000e7227 */ /* 0x000fc800078e00ff */
[----:B------:R-:W-:Y:S01]  /*1e010*/  @!P5 IMAD.MOV R15, RZ, RZ, -R15 ;  /* 0x000000ffff0fd224 */ /* 0x000fe200078e0a0f */
[----:B------:R-:W-:Y:S01]  /*1e020*/  ISETP.GT.U32.AND P5, PT, R2, R6, PT ;  /* 0x000000060200720c */ /* 0x000fe20003fa4070 */
[----:B------:R-:W-:-:S04]  /*1e030*/  IMAD.HI.U32 R10, R0, R8, RZ ;  /* 0x00000008000a7227 */ /* 0x000fc800078e00ff */
[----:B------:R-:W-:Y:S01]  /*1e040*/  IMAD.MOV R14, RZ, RZ, -R14 ;  /* 0x000000ffff0e7224 */ /* 0x000fe200078e0a0e */
[----:B------:R-:W-:Y:S01]  /*1e050*/  IABS R7, R23 ;  /* 0x0000001700077213 */ /* 0x000fe20000000000 */
[----:B------:R-:W-:Y:S02]  /*1e060*/  IMAD.MOV R10, RZ, RZ, -R10 ;  /* 0x000000ffff0a7224 */ /* 0x000fe400078e0a0a */
[----:B------:R-:W-:Y:S02]  /*1e070*/  IMAD R9, R2, R14, R9 ;  /* 0x0000000e02097224 */ /* 0x000fe400078e0209 */
[----:B------:R-:W-:Y:S02]  /*1e080*/  @!P0 IMAD.IADD R12, R12, 0x1, -R2 ;  /* 0x000000010c0c8824 */ /* 0x000fe400078e0a02 */
[C---:B------:R-:W-:Y:S02]  /*1e090*/  IMAD R8, R2.reuse, R10, R8 ;  /* 0x0000000a02087224 */ /* 0x040fe400078e0208 */
[----:B------:R-:W-:Y:S01]  /*1e0a0*/  @!P2 IMAD.IADD R11, R11, 0x1, -R2 ;  /* 0x000000010b0ba824 */ /* 0x000fe200078e0a02 */
[----:B------:R-:W-:Y:S01]  /*1e0b0*/  ISETP.GT.U32.AND P0, PT, R2, R12, PT ;  /* 0x0000000c0200720c */ /* 0x000fe20003f04070 */
[----:B------:R-:W-:Y:S01]  /*1e0c0*/  IMAD.HI.U32 R13, R0, R7, RZ ;  /* 0x00000007000d7227 */ /* 0x000fe200078e00ff */
[----:B------:R-:W-:-:S03]  /*1e0d0*/  ISETP.GT.U32.AND P2, PT, R2, R9, PT ;  /* 0x000000090200720c */ /* 0x000fc60003f44070 */
[----:B------:R-:W-:Y:S01]  /*1e0e0*/  @!P5 IMAD.IADD R6, R6, 0x1, -R2 ;  /* 0x000000010606d824 */ /* 0x000fe200078e0a02 */
[----:B------:R-:W-:Y:S01]  /*1e0f0*/  ISETP.GT.U32.AND P5, PT, R2, R8, PT ;  /* 0x000000080200720c */ /* 0x000fe20003fa4070 */
[----:B------:R-:W-:-:S04]  /*1e100*/  IMAD.MOV R13, RZ, RZ, -R13 ;  /* 0x000000ffff0d7224 */ /* 0x000fc800078e0a0d */
[----:B------:R-:W-:Y:S01]  /*1e110*/  IMAD R7, R2, R13, R7 ;  /* 0x0000000d02077224 */ /* 0x000fe200078e0207 */
[----:B------:R-:W-:Y:S01]  /*1e120*/  STL [R1+0x458], R4 ;  /* 0x0004580401007387 */ /* 0x000fe20000100800 */
[--C-:B------:R-:W-:Y:S02]  /*1e130*/  @!P0 IMAD.IADD R12, R12, 0x1, -R2.reuse ;  /* 0x000000010c0c8824 */ /* 0x100fe400078e0a02 */
[--C-:B------:R-:W-:Y:S01]  /*1e140*/  @!P2 IMAD.IADD R9, R9, 0x1, -R2.reuse ;  /* 0x000000010909a824 */ /* 0x100fe200078e0a02 */
[----:B------:R-:W-:Y:S01]  /*1e150*/  ISETP.GT.U32.AND P0, PT, R2, R7, PT ;  /* 0x000000070200720c */ /* 0x000fe20003f04070 */
[----:B------:R-:W3:Y:S01]  /*1e160*/  LDL.LU R20, [R1+0x33c] ;  /* 0x00033c0001147983 */ /* 0x000ee20000300800 */
[----:B------:R-:W-:Y:S01]  /*1e170*/  ISETP.GE.AND P3, PT, R19, RZ, PT ;  /* 0x000000ff1300720c */ /* 0x000fe20003f66270 */
[----:B------:R-:W-:Y:S01]  /*1e180*/  @!P5 IMAD.IADD R8, R8, 0x1, -R2 ;  /* 0x000000010808d824 */ /* 0x000fe200078e0a02 */
[----:B------:R-:W-:Y:S01]  /*1e190*/  ISETP.GE.AND P1, PT, R18, RZ, PT ;  /* 0x000000ff1200720c */ /* 0x000fe20003f26270 */
[----:B------:R-:W5:Y:S01]  /*1e1a0*/  LDL.LU R19, [R1+0x340] ;  /* 0x0003400001137983 */ /* 0x000f620000300800 */
[----:B------:R-:W-:-:S03]  /*1e1b0*/  ISETP.GT.U32.AND P5, PT, R2, R9, PT ;  /* 0x000000090200720c */ /* 0x000fc60003fa4070 */
[----:B------:R-:W3:Y:S04]  /*1e1c0*/  LDL.LU R18, [R1+0x344] ;  /* 0x0003440001127983 */ /* 0x000ee80000300800 */
[----:B------:R0:W-:Y:S01]  /*1e1d0*/  STL [R1+0x454], R15 ;  /* 0x0004540f01007387 */ /* 0x0001e20000100800 */
[----:B------:R-:W-:Y:S01]  /*1e1e0*/  @!P0 IMAD.IADD R7, R7, 0x1, -R2 ;  /* 0x0000000107078824 */ /* 0x000fe200078e0a02 */
[----:B------:R-:W-:-:S04]  /*1e1f0*/  ISETP.GT.U32.AND P0, PT, R2, R6, PT ;  /* 0x000000060200720c */ /* 0x000fc80003f04070 */
[----:B------:R-:W-:Y:S02]  /*1e200*/  @!P5 IMAD.IADD R9, R9, 0x1, -R2 ;  /* 0x000000010909d824 */ /* 0x000fe400078e0a02 */
[----:B------:R-:W-:-:S07]  /*1e210*/  IMAD.MOV.U32 R24, RZ, RZ, R11 ;  /* 0x000000ffff187224 */ /* 0x000fce00078e000b */
[----:B------:R-:W-:Y:S02]  /*1e220*/  @!P0 IMAD.IADD R6, R6, 0x1, -R2 ;  /* 0x0000000106068824 */ /* 0x000fe400078e0a02 */
[----:B------:R-:W-:-:S05]  /*1e230*/  @!P3 IMAD.MOV R24, RZ, RZ, -R24 ;  /* 0x000000ffff18b224 */ /* 0x000fca00078e0a18 */
[----:B------:R-:W-:Y:S01]  /*1e240*/  STL [R1+0x450], R24 ;  /* 0x0004501801007387 */ /* 0x000fe20000100800 */
[----:B--2---:R-:W-:-:S05]  /*1e250*/  IABS R14, R29 ;  /* 0x0000001d000e7213 */ /* 0x004fca0000000000 */
[----:B------:R-:W-:Y:S01]  /*1e260*/  IMAD.MOV.U32 R3, RZ, RZ, R14 ;  /* 0x000000ffff037224 */ /* 0x000fe200078e000e */
[----:B----4-:R-:W-:-:S05]  /*1e270*/  IABS R13, R22 ;  /* 0x00000016000d7213 */ /* 0x010fca0000000000 */
[----:B0-----:R-:W-:Y:S01]  /*1e280*/  IMAD.HI.U32 R15, R0, R13, RZ ;  /* 0x0000000d000f7227 */ /* 0x001fe200078e00ff */
[----:B------:R-:W-:-:S03]  /*1e290*/  IABS R10, R5 ;  /* 0x00000005000a7213 */ /* 0x000fc60000000000 */
[----:B------:R-:W-:Y:S02]  /*1e2a0*/  IMAD.MOV R15, RZ, RZ, -R15 ;  /* 0x000000ffff0f7224 */ /* 0x000fe400078e0a0f */
[----:B------:R-:W-:-:S04]  /*1e2b0*/  IMAD.HI.U32 R14, R0, R3, RZ ;  /* 0x00000003000e7227 */ /* 0x000fc800078e00ff */
[----:B------:R-:W-:Y:S02]  /*1e2c0*/  IMAD R13, R2, R15, R13 ;  /* 0x0000000f020d7224 */ /* 0x000fe400078e020d */
[----:B------:R-:W-:Y:S01]  /*1e2d0*/  IMAD.HI.U32 R16, R0, R10, RZ ;  /* 0x0000000a00107227 */ /* 0x000fe200078e00ff */
[----:B------:R-:W-:Y:S02]  /*1e2e0*/  IABS R4, R21 ;  /* 0x0000001500047213 */ /* 0x000fe40000000000 */
[C---:B------:R-:W-:Y:S01]  /*1e2f0*/  ISETP.GT.U32.AND P5, PT, R2.reuse, R13, PT ;  /* 0x0000000d0200720c */ /* 0x040fe20003fa4070 */
[----:B------:R-:W-:Y:S02]  /*1e300*/  IMAD.MOV R14, RZ, RZ, -R14 ;  /* 0x000000ffff0e7224 */ /* 0x000fe400078e0a0e */
[----:B------:R-:W-:Y:S02]  /*1e310*/  IMAD.MOV R16, RZ, RZ, -R16 ;  /* 0x000000ffff107224 */ /* 0x000fe400078e0a10 */
[----:B------:R-:W-:-:S02]  /*1e320*/  IMAD R3, R2, R14, R3 ;  /* 0x0000000e02037224 */ /* 0x000fc400078e0203 */
[----:B------:R-:W-:-:S04]  /*1e330*/  IMAD.HI.U32 R14, R0, R4, RZ ;  /* 0x00000004000e7227 */ /* 0x000fc800078e00ff */
[----:B------:R-:W-:Y:S02]  /*1e340*/  IMAD R10, R2, R16, R10 ;  /* 0x00000010020a7224 */ /* 0x000fe400078e020a */
[----:B------:R-:W-:-:S03]  /*1e350*/  IMAD.MOV R14, RZ, RZ, -R14 ;  /* 0x000000ffff0e7224 */ /* 0x000fc600078e0a0e */
[C---:B------:R-:W-:Y:S01]  /*1e360*/  ISETP.GT.U32.AND P0, PT, R2.reuse, R10, PT ;  /* 0x0000000a0200720c */ /* 0x040fe20003f04070 */
[----:B------:R-:W-:Y:S02]  /*1e370*/  IMAD R14, R2, R14, R4 ;  /* 0x0000000e020e7224 */ /* 0x000fe400078e0204 */
[----:B------:R-:W-:Y:S01]  /*1e380*/  @!P5 IMAD.IADD R13, R13, 0x1, -R2 ;  /* 0x000000010d0dd824 */ /* 0x000fe200078e0a02 */
[----:B------:R-:W-:Y:S01]  /*1e390*/  ISETP.GE.AND P5, PT, R5, RZ, PT ;  /* 0x000000ff0500720c */ /* 0x000fe20003fa6270 */
[----:B------:R-:W-:Y:S02]  /*1e3a0*/  IMAD.MOV.U32 R4, RZ, RZ, R12 ;  /* 0x000000ffff047224 */ /* 0x000fe400078e000c */
[----:B------:R-:W-:Y:S02]  /*1e3b0*/  IMAD.MOV.U32 R5, RZ, RZ, R6 ;  /* 0x000000ffff057224 */ /* 0x000fe400078e0006 */
[----:B------:R-:W-:Y:S02]  /*1e3c0*/  @!P6 IMAD.MOV R4, RZ, RZ, -R4 ;  /* 0x000000ffff04e224 */ /* 0x000fe400078e0a04 */
[----:B------:R-:W-:-:S02]  /*1e3d0*/  @!P4 IMAD.MOV R5, RZ, RZ, -R5 ;  /* 0x000000ffff05c224 */ /* 0x000fc400078e0a05 */
[----:B------:R-:W-:Y:S01]  /*1e3e0*/  @!P0 IMAD.IADD R10, R10, 0x1, -R2 ;  /* 0x000000010a0a8824 */ /* 0x000fe200078e0a02 */
[----:B------:R-:W-:Y:S01]  /*1e3f0*/  STL [R1+0x448], R4 ;  /* 0x0004480401007387 */ /* 0x000fe20000100800 */
[----:B------:R-:W-:-:S03]  /*1e400*/  ISETP.GE.AND P0, PT, R29, RZ, PT ;  /* 0x000000ff1d00720c */ /* 0x000fc60003f06270 */
[----:B------:R0:W-:Y:S04]  /*1e410*/  STL [R1+0x444], R5 ;  /* 0x0004440501007387 */ /* 0x0001e80000100800 */
[----:B------:R-:W2:Y:S01]  /*1e420*/  LDL.LU R29, [R1+0x358] ;  /* 0x00035800011d7983 */ /* 0x000ea20000300800 */
[C---:B------:R-:W-:Y:S02]  /*1e430*/  ISETP.GT.U32.AND P2, PT, R2.reuse, R3, PT ;  /* 0x000000030200720c */ /* 0x040fe40003f44070 */
[----:B------:R-:W-:-:S11]  /*1e440*/  ISETP.GT.U32.AND P3, PT, R2, R7, PT ;  /* 0x000000070200720c */ /* 0x000fd60003f64070 */
[--C-:B------:R-:W-:Y:S02]  /*1e450*/  @!P2 IMAD.IADD R3, R3, 0x1, -R2.reuse ;  /* 0x000000010303a824 */ /* 0x100fe400078e0a02 */
[----:B------:R-:W-:Y:S01]  /*1e460*/  @!P3 IMAD.IADD R7, R7, 0x1, -R2 ;  /* 0x000000010707b824 */ /* 0x000fe200078e0a02 */
[----:B------:R-:W-:Y:S02]  /*1e470*/  ISETP.GE.AND P3, PT, R23, RZ, PT ;  /* 0x000000ff1700720c */ /* 0x000fe40003f66270 */
[----:B------:R-:W-:Y:S01]  /*1e480*/  ISETP.GT.U32.AND P2, PT, R2, R3, PT ;  /* 0x000000030200720c */ /* 0x000fe20003f44070 */
[----:B0-----:R-:W-:Y:S02]  /*1e490*/  IMAD.MOV.U32 R5, RZ, RZ, R7 ;  /* 0x000000ffff057224 */ /* 0x001fe400078e0007 */
[----:B------:R-:W-:-:S08]  /*1e4a0*/  @!P1 IMAD.MOV R9, RZ, RZ, -R9 ;  /* 0x000000ffff099224 */ /* 0x000fd000078e0a09 */
[----:B------:R-:W-:Y:S02]  /*1e4b0*/  @!P3 IMAD.MOV R5, RZ, RZ, -R5 ;  /* 0x000000ffff05b224 */ /* 0x000fe400078e0a05 */
[----:B------:R-:W-:Y:S01]  /*1e4c0*/  @!P2 IMAD.IADD R3, R3, 0x1, -R2 ;  /* 0x000000010303a824 */ /* 0x000fe200078e0a02 */
[----:B------:R-:W-:Y:S02]  /*1e4d0*/  ISETP.GE.AND P2, PT, R17, RZ, PT ;  /* 0x000000ff1100720c */ /* 0x000fe40003f46270 */
[----:B------:R-:W4:Y:S04]  /*1e4e0*/  LDL.LU R17, [R1+0x348] ;  /* 0x0003480001117983 */ /* 0x000f280000300800 */
[----:B------:R-:W-:Y:S04]  /*1e4f0*/  STL [R1+0x440], R9 ;  /* 0x0004400901007387 */ /* 0x000fe80000100800 */
[----:B------:R0:W-:Y:S04]  /*1e500*/  STL [R1+0x43c], R5 ;  /* 0x00043c0501007387 */ /* 0x0001e80000100800 */
[----:B0-----:R-:W4:Y:S01]  /*1e510*/  LDL.LU R5, [R1+0x34c] ;  /* 0x00034c0001057983 */ /* 0x001f220000300800 */
[----:B------:R-:W-:-:S02]  /*1e520*/  ISETP.GT.U32.AND P6, PT, R2, R8, PT ;  /* 0x000000080200720c */ /* 0x000fc40003fc4070 */
[----:B---3--:R-:W-:-:S11]  /*1e530*/  IABS R11, R20 ;  /* 0x00000014000b7213 */ /* 0x008fd60000000000 */
[----:B------:R-:W-:Y:S01]  /*1e540*/  @!P6 IMAD.IADD R8, R8, 0x1, -R2 ;  /* 0x000000010808e824 */ /* 0x000fe200078e0a02 */
[----:B------:R-:W-:Y:S01]  /*1e550*/  ISETP.GT.U32.AND P6, PT, R2, R14, PT ;  /* 0x0000000e0200720c */ /* 0x000fe20003fc4070 */
[----:B------:R-:W-:Y:S01]  /*1e560*/  IMAD.HI.U32 R16, R0, R11, RZ ;  /* 0x0000000b00107227 */ /* 0x000fe200078e00ff */
[C---:B------:R-:W-:Y:S02]  /*1e570*/  ISETP.GT.U32.AND P4, PT, R2.reuse, R10, PT ;  /* 0x0000000a0200720c */ /* 0x040fe40003f84070 */
[----:B------:R-:W-:Y:S01]  /*1e580*/  ISETP.GT.U32.AND P1, PT, R2, R13, PT ;  /* 0x0000000d0200720c */ /* 0x000fe20003f24070 */
[----:B------:R-:W-:Y:S02]  /*1e590*/  IMAD.MOV R16, RZ, RZ, -R16 ;  /* 0x000000ffff107224 */ /* 0x000fe400078e0a10 */
[----:B------:R-:W-:-:S06]  /*1e5a0*/  IMAD.MOV.U32 R6, RZ, RZ, R8 ;  /* 0x000000ffff067224 */ /* 0x000fcc00078e0008 */
[----:B------:R-:W-:Y:S02]  /*1e5b0*/  @!P6 IMAD.IADD R14, R14, 0x1, -R2 ;  /* 0x000000010e0ee824 */ /* 0x000fe400078e0a02 */
[----:B------:R-:W-:-:S03]  /*1e5c0*/  IMAD R11, R2, R16, R11 ;  /* 0x00000010020b7224 */ /* 0x000fc600078e020b */
[----:B------:R-:W-:Y:S01]  /*1e5d0*/  ISETP.GT.U32.AND P3, PT, R2, R14, PT ;  /* 0x0000000e0200720c */ /* 0x000fe20003f64070 */
[----:B------:R-:W-:Y:S01]  /*1e5e0*/  @!P2 IMAD.MOV R6, RZ, RZ, -R6 ;  /* 0x000000ffff06a224 */ /* 0x000fe200078e0a06 */
[----:B------:R-:W-:Y:S01]  /*1e5f0*/  ISETP.GE.AND P2, PT, R22, RZ, PT ;  /* 0x000000ff1600720c */ /* 0x000fe20003f46270 */
[----:B------:R-:W-:Y:S01]  /*1e600*/  @!P0 IMAD.MOV R3, RZ, RZ, -R3 ;  /* 0x000000ffff038224 */ /* 0x000fe200078e0a03 */
[----:B------:R-:W-:Y:S01]  /*1e610*/  ISETP.GT.U32.AND P6, PT, R2, R11, PT ;  /* 0x0000000b0200720c */ /* 0x000fe20003fc4070 */
[--C-:B------:R-:W-:Y:S02]  /*1e620*/  @!P4 IMAD.IADD R10, R10, 0x1, -R2.reuse ;  /* 0x000000010a0ac824 */ /* 0x100fe400078e0a02 */
[----:B------:R-:W-:Y:S01]  /*1e630*/  @!P1 IMAD.IADD R13, R13, 0x1, -R2 ;  /* 0x000000010d0d9824 */ /* 0x000fe200078e0a02 */
[----:B------:R0:W-:Y:S01]  /*1e640*/  STL [R1+0x438], R6 ;  /* 0x0004380601007387 */ /* 0x0001e20000100800 */
[----:B-----5:R-:W-:-:S03]  /*1e650*/  IABS R4, R19 ;  /* 0x0000001300047213 */ /* 0x020fc60000000000 */
[----:B------:R1:W-:Y:S01]  /*1e660*/  STL [R1+0x434], R3 ;  /* 0x0004340301007387 */ /* 0x0003e20000100800 */
[----:B------:R-:W-:Y:S01]  /*1e670*/  @!P3 IMAD.IADD R14, R14, 0x1, -R2 ;  /* 0x000000010e0eb824 */ /* 0x000fe200078e0a02 */
[----:B------:R-:W-:Y:S02]  /*1e680*/  ISETP.GE.AND P3, PT, R19, RZ, PT ;  /* 0x000000ff1300720c */ /* 0x000fe40003f66270 */
[----:B------:R-:W3:Y:S01]  /*1e690*/  LDL.LU R19, [R1+0x350] ;  /* 0x0003500001137983 */ /* 0x000ee20000300800 */
[----:B0-----:R-:W-:Y:S02]  /*1e6a0*/  IMAD.MOV.U32 R6, RZ, RZ, R10 ;  /* 0x000000ffff067224 */ /* 0x001fe400078e000a */
[----:B-1----:R-:W-:Y:S02]  /*1e6b0*/  IMAD.MOV.U32 R3, RZ, RZ, R13 ;  /* 0x000000ffff037224 */ /* 0x002fe400078e000d */
[----:B------:R-:W-:Y:S02]  /*1e6c0*/  @!P5 IMAD.MOV R6, RZ, RZ, -R6 ;  /* 0x000000ffff06d224 */ /* 0x000fe400078e0a06 */
[----:B------:R-:W-:Y:S01]  /*1e6d0*/  @!P2 IMAD.MOV R3, RZ, RZ, -R3 ;  /* 0x000000ffff03a224 */ /* 0x000fe200078e0a03 */
[----:B------:R-:W-:Y:S01]  /*1e6e0*/  IABS R12, R18 ;  /* 0x00000012000c7213 */ /* 0x000fe20000000000 */
[----:B------:R-:W-:Y:S01]  /*1e6f0*/  @!P6 IMAD.IADD R11, R11, 0x1, -R2 ;  /* 0x000000010b0be824 */ /* 0x000fe200078e0a02 */
[----:B------:R-:W-:Y:S01]  /*1e700*/  STL [R1+0x430], R6 ;  /* 0x0004300601007387 */ /* 0x000fe20000100800 */
[----:B------:R-:W-:-:S03]  /*1e710*/  ISETP.GE.AND P6, PT, R18, RZ, PT ;  /* 0x000000ff1200720c */ /* 0x000fc60003fc6270 */
[----:B------:R0:W-:Y:S04]  /*1e720*/  STL [R1+0x394], R3 ;  /* 0x0003940301007387 */ /* 0x0001e80000100800 */
[----:B------:R-:W5:Y:S01]  /*1e730*/  LDL.LU R18, [R1+0x354] ;  /* 0x0003540001127983 */ /* 0x000f620000300800 */
[----:B------:R-:W-:Y:S01]  /*1e740*/  ISETP.GE.AND P4, PT, R21, RZ, PT ;  /* 0x000000ff1500720c */ /* 0x000fe20003f86270 */
[----:B------:R-:W-:Y:S02]  /*1e750*/  IMAD.MOV.U32 R8, RZ, RZ, R14 ;  /* 0x000000ffff087224 */ /* 0x000fe400078e000e */
[----:B------:R-:W-:-:S04]  /*1e760*/  IMAD.HI.U32 R15, R0, R4, RZ ;  /* 0x00000004000f7227 */ /* 0x000fc800078e00ff */
[----:B------:R-:W-:-:S06]  /*1e770*/  IMAD.MOV R15, RZ, RZ, -R15 ;  /* 0x000000ffff0f7224 */ /* 0x000fcc00078e0a0f */
[----:B------:R-:W-:Y:S02]  /*1e780*/  @!P4 IMAD.MOV R8, RZ, RZ, -R8 ;  /* 0x000000ffff08c224 */ /* 0x000fe400078e0a08 */
[----:B------:R-:W-:-:S05]  /*1e790*/  IMAD R4, R2, R15, R4 ;  /* 0x0000000f02047224 */ /* 0x000fca00078e0204 */
[----:B------:R-:W-:-:S13]  /*1e7a0*/  ISETP.GT.U32.AND P0, PT, R2, R4, PT ;  /* 0x000000040200720c */ /* 0x000fda0003f04070 */
[----:B------:R-:W-:Y:S01]  /*1e7b0*/  @!P0 IMAD.IADD R4, R4, 0x1, -R2 ;  /* 0x0000000104048824 */ /* 0x000fe200078e0a02 */
[----:B--2---:R-:W-:Y:S02]  /*1e7c0*/  ISETP.GE.AND P2, PT, R29, RZ, PT ;  /* 0x000000ff1d00720c */ /* 0x004fe40003f46270 */
[----:B0-----:R-:W-:Y:S02]  /*1e7d0*/  IABS R3, R29 ;  /* 0x0000001d00037213 */ /* 0x001fe40000000000 */
[----:B------:R-:W2:Y:S04]  /*1e7e0*/  LDL.LU R29, [R1+0x35c] ;  /* 0x00035c00011d7983 */ /* 0x000ea80000300800 */
[----:B------:R-:W-:Y:S04]  /*1e7f0*/  STL [R1+0x38c], R8 ;  /* 0x00038c0801007387 */ /* 0x000fe80000100800 */
[----:B------:R-:W2:Y:S01]  /*1e800*/  LDL.LU R21, [R1+0x360] ;  /* 0x0003600001157983 */ /* 0x000ea20000300800 */
[----:B------:R-:W-:-:S02]  /*1e810*/  ISETP.GT.U32.AND P0, PT, R2, R11, PT ;  /* 0x0000000b0200720c */ /* 0x000fc40003f04070 */
[----:B------:R-:W-:Y:S02]  /*1e820*/  ISETP.GT.U32.AND P5, PT, R2, R4, PT ;  /* 0x000000040200720c */ /* 0x000fe40003fa4070 */
[----:B------:R-:W-:Y:S02]  /*1e830*/  ISETP.GE.AND P1, PT, R20, RZ, PT ;  /* 0x000000ff1400720c */ /* 0x000fe40003f26270 */
[----:B------:R-:W2:Y:S07]  /*1e840*/  LDL.LU R20, [R1+0x364] ;  /* 0x0003640001147983 */ /* 0x000eae0000300800 */
[----:B------:R-:W-:-:S02]  /*1e850*/  @!P0 IMAD.IADD R11, R11, 0x1, -R2 ;  /* 0x000000010b0b8824 */ /* 0x000fc400078e0a02 */
[----:B------:R-:W-:Y:S02]  /*1e860*/  @!P5 IMAD.IADD R4, R4, 0x1, -R2 ;  /* 0x000000010404d824 */ /* 0x000fe400078e0a02 */
[----:B------:R-:W-:-:S04]  /*1e870*/  IMAD.MOV.U32 R10, RZ, RZ, R11 ;  /* 0x000000ffff0a7224 */ /* 0x000fc800078e000b */
[----:B------:R-:W-:-:S05]  /*1e880*/  @!P1 IMAD.MOV R10, RZ, RZ, -R10 ;  /* 0x000000ffff0a9224 */ /* 0x000fca00078e0a0a */
[----:B------:R-:W-:Y:S01]  /*1e890*/  STL [R1+0x420], R10 ;  /* 0x0004200a01007387 */ /* 0x000fe20000100800 */
[----:B----4-:R-:W-:Y:S02]  /*1e8a0*/  IABS R13, R5 ;  /* 0x00000005000d7213 */ /* 0x010fe40000000000 */
[----:B------:R-:W-:Y:S01]  /*1e8b0*/  ISETP.GE.AND P5, PT, R5, RZ, PT ;  /* 0x000000ff0500720c */ /* 0x000fe20003fa6270 */
[----:B------:R-:W-:-:S04]  /*1e8c0*/  IMAD.MOV.U32 R5, RZ, RZ, R4 ;  /* 0x000000ffff057224 */ /* 0x000fc800078e0004 */
[----:B------:R-:W-:-:S05]  /*1e8d0*/  @!P3 IMAD.MOV R5, RZ, RZ, -R5 ;  /* 0x000000ffff05b224 */ /* 0x000fca00078e0a05 */
[----:B------:R0:W-:Y:S04]  /*1e8e0*/  STL [R1+0x428], R5 ;  /* 0x0004280501007387 */ /* 0x0001e80000100800 */
[----:B0-----:R-:W4:Y:S01]  /*1e8f0*/  LDL.LU R5, [R1+0x368] ;  /* 0x0003680001057983 */ /* 0x001f220000300800 */
[----:B------:R-:W-:Y:S02]  /*1e900*/  IABS R6, R17 ;  /* 0x0000001100067213 */ /* 0x000fe40000000000 */
[----:B------:R-:W-:Y:S02]  /*1e910*/  ISETP.GE.AND P0, PT, R17, RZ, PT ;  /* 0x000000ff1100720c */ /* 0x000fe40003f06270 */
[----:B------:R-:W4:Y:S01]  /*1e920*/  LDL.LU R17, [R1+0x36c] ;  /* 0x00036c0001117983 */ /* 0x000f220000300800 */
[----:B------:R-:W-:-:S04]  /*1e930*/  IMAD.HI.U32 R7, R0, R12, RZ ;  /* 0x0000000c00077227 */ /* 0x000fc800078e00ff */
[----:B------:R-:W-:-:S04]  /*1e940*/  IMAD.MOV R7, RZ, RZ, -R7 ;  /* 0x000000ffff077224 */ /* 0x000fc800078e0a07 */
[----:B------:R-:W-:-:S05]  /*1e950*/  IMAD R7, R2, R7, R12 ;  /* 0x0000000702077224 */ /* 0x000fca00078e020c */
[----:B------:R-:W-:Y:S01]  /*1e960*/  ISETP.GT.U32.AND P4, PT, R2, R7, PT ;  /* 0x000000070200720c */ /* 0x000fe20003f84070 */
[----:B------:R-:W-:Y:S02]  /*1e970*/  IMAD.MOV.U32 R14, RZ, RZ, R6 ;  /* 0x000000ffff0e7224 */ /* 0x000fe400078e0006 */
[----:B------:R-:W-:-:S04]  /*1e980*/  IMAD.HI.U32 R9, R0, R3, RZ ;  /* 0x0000000300097227 */ /* 0x000fc800078e00ff */
[----:B------:R-:W-:-:S04]  /*1e990*/  IMAD.HI.U32 R8, R0, R14, RZ ;  /* 0x0000000e00087227 */ /* 0x000fc800078e00ff */
[----:B------:R-:W-:Y:S02]  /*1e9a0*/  IMAD.MOV R9, RZ, RZ, -R9 ;  /* 0x000000ffff097224 */ /* 0x000fe400078e0a09 */
[----:B------:R-:W-:Y:S02]  /*1e9b0*/  IMAD.MOV R8, RZ, RZ, -R8 ;  /* 0x000000ffff087224 */ /* 0x000fe400078e0a08 */
[----:B------:R-:W-:Y:S02]  /*1e9c0*/  @!P4 IMAD.IADD R7, R7, 0x1, -R2 ;  /* 0x000000010707c824 */ /* 0x000fe400078e0a02 */
[C---:B------:R-:W-:Y:S02]  /*1e9d0*/  IMAD R3, R2.reuse, R9, R3 ;  /* 0x0000000902037224 */ /* 0x040fe400078e0203 */
[C---:B------:R-:W-:Y:S01]  /*1e9e0*/  IMAD R14, R2.reuse, R8, R14 ;  /* 0x00000008020e7224 */ /* 0x040fe200078e020e */
[----:B------:R-:W-:Y:S01]  /*1e9f0*/  ISETP.GT.U32.AND P4, PT, R2, R7, PT ;  /* 0x000000070200720c */ /* 0x000fe20003f84070 */
[----:B------:R-:W-:Y:S01]  /*1ea00*/  IMAD.HI.U32 R6, R0, R13, RZ ;  /* 0x0000000d00067227 */ /* 0x000fe200078e00ff */
[----:B------:R-:W-:-:S02]  /*1ea10*/  ISETP.GT.U32.AND P1, PT, R2, R3, PT ;  /* 0x000000030200720c */ /* 0x000fc40003f24070 */
[----:B------:R-:W-:Y:S01]  /*1ea20*/  ISETP.GT.U32.AND P3, PT, R2, R14, PT ;  /* 0x0000000e0200720c */ /* 0x000fe20003f64070 */
[----:B------:R-:W-:Y:S01]  /*1ea30*/  IMAD.MOV R6, RZ, RZ, -R6 ;  /* 0x000000ffff067224 */ /* 0x000fe200078e0a06 */
[----:B---3--:R-:W-:-:S03]  /*1ea40*/  IABS R12, R19 ;  /* 0x00000013000c7213 */ /* 0x008fc60000000000 */
[----:B------:R-:W-:Y:S02]  /*1ea50*/  IMAD R13, R2, R6, R13 ;  /* 0x00000006020d7224 */ /* 0x000fe400078e020d */
[----:B------:R-:W-:-:S04]  /*1ea60*/  IMAD.HI.U32 R6, R0, R12, RZ ;  /* 0x0000000c00067227 */ /* 0x000fc800078e00ff */
[--C-:B------:R-:W-:Y:S01]  /*1ea70*/  @!P4 IMAD.IADD R7, R7, 0x1, -R2.reuse ;  /* 0x000000010707c824 */ /* 0x100fe200078e0a02 */
[----:B------:R-:W-:Y:S01]  /*1ea80*/  ISETP.GT.U32.AND P4, PT, R2, R13, PT ;  /* 0x0000000d0200720c */ /* 0x000fe20003f84070 */
[--C-:B------:R-:W-:Y:S01]  /*1ea90*/  @!P1 IMAD.IADD R3, R3, 0x1, -R2.reuse ;  /* 0x0000000103039824 */ /* 0x100fe200078e0a02 */
[----:B-----5:R-:W-:Y:S01]  /*1eaa0*/  IABS R11, R18 ;  /* 0x00000012000b7213 */ /* 0x020fe20000000000 */
[----:B------:R-:W-:Y:S02]  /*1eab0*/  @!P3 IMAD.IADD R14, R14, 0x1, -R2 ;  /* 0x000000010e0eb824 */ /* 0x000fe400078e0a02 */
[----:B------:R-:W-:Y:S02]  /*1eac0*/  IMAD.MOV.U32 R8, RZ, RZ, R7 ;  /* 0x000000ffff087224 */ /* 0x000fe400078e0007 */
[----:B------:R-:W-:Y:S01]  /*1ead0*/  IMAD.MOV R4, RZ, RZ, -R6 ;  /* 0x000000ffff047224 */ /* 0x000fe200078e0a06 */
[C---:B------:R-:W-:Y:S01]  /*1eae0*/  ISETP.GT.U32.AND P3, PT, R2.reuse, R3, PT ;  /* 0x000000030200720c */ /* 0x040fe20003f64070 */
[----:B------:R-:W-:Y:S01]  /*1eaf0*/  @!P6 IMAD.MOV R8, RZ, RZ, -R8 ;  /* 0x000000ffff08e224 */ /* 0x000fe200078e0a08 */
[C---:B------:R-:W-:Y:S01]  /*1eb00*/  ISETP.GT.U32.AND P6, PT, R2.reuse, R14, PT ;  /* 0x0000000e0200720c */ /* 0x040fe20003fc4070 */
[----:B------:R-:W-:-:S02]  /*1eb10*/  IMAD R12, R2, R4, R12 ;  /* 0x00000004020c7224 */ /* 0x000fc400078e020c */
[----:B------:R-:W-:-:S04]  /*1eb20*/  IMAD.HI.U32 R6, R0, R11, RZ ;  /* 0x0000000b00067227 */ /* 0x000fc800078e00ff */
[----:B------:R-:W-:Y:S02]  /*1eb30*/  IMAD.MOV R6, RZ, RZ, -R6 ;  /* 0x000000ffff067224 */ /* 0x000fe400078e0a06 */
[--C-:B------:R-:W-:Y:S02]  /*1eb40*/  @!P4 IMAD.IADD R13, R13, 0x1, -R2.reuse ;  /* 0x000000010d0dc824 */ /* 0x100fe400078e0a02 */
[C---:B------:R-:W-:Y:S02]  /*1eb50*/  IMAD R11, R2.reuse, R6, R11 ;  /* 0x00000006020b7224 */ /* 0x040fe400078e020b */
[--C-:B------:R-:W-:Y:S01]  /*1eb60*/  @!P3 IMAD.IADD R3, R3, 0x1, -R2.reuse ;  /* 0x000000010303b824 */ /* 0x100fe200078e0a02 */
[----:B------:R-:W-:Y:S01]  /*1eb70*/  ISETP.GT.U32.AND P4, PT, R2, R13, PT ;  /* 0x0000000d0200720c */ /* 0x000fe20003f84070 */
[--C-:B------:R-:W-:Y:S01]  /*1eb80*/  @!P6 IMAD.IADD R14, R14, 0x1, -R2.reuse ;  /* 0x000000010e0ee824 */ /* 0x100fe200078e0a02 */
[----:B------:R-:W-:Y:S01]  /*1eb90*/  ISETP.GT.U32.AND P3, PT, R2, R11, PT ;  /* 0x0000000b0200720c */ /* 0x000fe20003f64070 */
[----:B------:R0:W-:Y:S10]  /*1eba0*/  STL [R1+0x424], R8 ;  /* 0x0004240801007387 */ /* 0x0001f40000100800 */
[--C-:B------:R-:W-:Y:S01]  /*1ebb0*/  @!P4 IMAD.IADD R13, R13, 0x1, -R2.reuse ;  /* 0x000000010d0dc824 */ /* 0x100fe200078e0a02 */
[----:B------:R-:W-:Y:S01]  /*1ebc0*/  ISETP.GE.AND P4, PT, R19, RZ, PT ;  /* 0x000000ff1300720c */ /* 0x000fe20003f86270 */
[----:B------:R-:W-:Y:S01]  /*1ebd0*/  @!P3 IMAD.IADD R11, R11, 0x1, -R2 ;  /* 0x000000010b0bb824 */ /* 0x000fe200078e0a02 */
[----:B------:R-:W-:Y:S01]  /*1ebe0*/  ISETP.GE.AND P3, PT, R18, RZ, PT ;  /* 0x000000ff1200720c */ /* 0x000fe20003f66270 */
[----:B------:R-:W3:Y:S04]  /*1ebf0*/  LDL.LU R19, [R1+0x370] ;  /* 0x0003700001137983 */ /* 0x000ee80000300800 */
[----:B------:R-:W5:Y:S01]  /*1ec00*/  LDL.LU R18, [R1+0x374] ;  /* 0x0003740001127983 */ /* 0x000f620000300800 */
[----:B------:R-:W-:-:S02]  /*1ec10*/  ISETP.GT.U32.AND P1, PT, R2, R12, PT ;  /* 0x0000000c0200720c */ /* 0x000fc40003f24070 */
[----:B--2---:R-:W-:-:S05]  /*1ec20*/  IABS R9, R29 ;  /* 0x0000001d00097213 */ /* 0x004fca0000000000 */
[----:B------:R-:W-:-:S04]  /*1ec30*/  IMAD.HI.U32 R4, R0, R9, RZ ;  /* 0x0000000900047227 */ /* 0x000fc800078e00ff */
[----:B------:R-:W-:-:S04]  /*1ec40*/  IMAD.MOV R4, RZ, RZ, -R4 ;  /* 0x000000ffff047224 */ /* 0x000fc800078e0a04 */
[----:B------:R-:W-:-:S05]  /*1ec50*/  IMAD R9, R2, R4, R9 ;  /* 0x0000000402097224 */ /* 0x000fca00078e0209 */
[----:B------:R-:W-:-:S13]  /*1ec60*/  ISETP.GT.U32.AND P6, PT, R2, R9, PT ;  /* 0x000000090200720c */ /* 0x000fda0003fc4070 */
[--C-:B------:R-:W-:Y:S01]  /*1ec70*/  @!P6 IMAD.IADD R9, R9, 0x1, -R2.reuse ;  /* 0x000000010909e824 */ /* 0x100fe200078e0a02 */
[----:B------:R-:W-:Y:S02]  /*1ec80*/  ISETP.GE.AND P6, PT, R29, RZ, PT ;  /* 0x000000ff1d00720c */ /* 0x000fe40003fc6270 */
[----:B------:R-:W2:Y:S01]  /*1ec90*/  LDL.LU R29, [R1+0x378] ;  /* 0x00037800011d7983 */ /* 0x000ea20000300800 */
[----:B------:R-:W-:Y:S01]  /*1eca0*/  @!P1 IMAD.IADD R12, R12, 0x1, -R2 ;  /* 0x000000010c0c9824 */ /* 0x000fe200078e0a02 */
[----:B------:R-:W-:-:S04]  /*1ecb0*/  IABS R10, R21 ;  /* 0x00000015000a7213 */ /* 0x000fc80000000000 */
[----:B------:R-:W-:Y:S01]  /*1ecc0*/  ISETP.GT.U32.AND P1, PT, R2, R12, PT ;  /* 0x0000000c0200720c */ /* 0x000fe20003f24070 */
[----:B------:R-:W-:-:S04]  /*1ecd0*/  IMAD.HI.U32 R4, R0, R10, RZ ;  /* 0x0000000a00047227 */ /* 0x000fc800078e00ff */
[----:B------:R-:W-:-:S04]  /*1ece0*/  IMAD.MOV R4, RZ, RZ, -R4 ;  /* 0x000000ffff047224 */ /* 0x000fc800078e0a04 */
[----:B------:R-:W-:-:S04]  /*1ecf0*/  IMAD R10, R2, R4, R10 ;  /* 0x00000004020a7224 */ /* 0x000fc800078e020a */
[----:B------:R-:W-:Y:S01]  /*1ed00*/  @!P1 IMAD.IADD R12, R12, 0x1, -R2 ;  /* 0x000000010c0c9824 */ /* 0x000fe200078e0a02 */
[----:B------:R-:W-:Y:S01]  /*1ed10*/  ISETP.GT.U32.AND P1, PT, R2, R10, PT ;  /* 0x0000000a0200720c */ /* 0x000fe20003f24070 */
[----:B------:R-:W-:Y:S02]  /*1ed20*/  @!P0 IMAD.MOV R14, RZ, RZ, -R14 ;  /* 0x000000ffff0e8224 */ /* 0x000fe400078e0a0e */
[----:B------:R-:W-:-:S10]  /*1ed30*/  IMAD.MOV.U32 R15, RZ, RZ, R3 ;  /* 0x000000ffff0f7224 */ /* 0x000fd400078e0003 */
[----:B------:R-:W-:-:S05]  /*1ed40*/  @!P1 IMAD.IADD R10, R10, 0x1, -R2 ;  /* 0x000000010a0a9824 */ /* 0x000fca00078e0a02 */
[----:B------:R-:W-:Y:S01]  /*1ed50*/  ISETP.GT.U32.AND P0, PT, R2, R10, PT ;  /* 0x0000000a0200720c */ /* 0x000fe20003f04070 */
[----:B------:R-:W-:Y:S02]  /*1ed60*/  @!P2 IMAD.MOV R15, RZ, RZ, -R15 ;  /* 0x000000ffff0fa224 */ /* 0x000fe400078e0a0f */
[----:B------:R-:W-:Y:S02]  /*1ed70*/  @!P5 IMAD.MOV R13, RZ, RZ, -R13 ;  /* 0x000000ffff0dd224 */ /* 0x000fe400078e0a0d */
[----:B------:R-:W-:Y:S01]  /*1ed80*/  @!P4 IMAD.MOV R12, RZ, RZ, -R12 ;  /* 0x000000ffff0cc224 */ /* 0x000fe200078e0a0c */
[----:B------:R-:W-:Y:S01]  /*1ed90*/  STL [R1+0x41c], R15 ;  /* 0x00041c0f01007387 */ /* 0x000fe20000100800 */
[----:B----4-:R-:W-:-:S03]  /*1eda0*/  IABS R4, R5 ;  /* 0x0000000500047213 */ /* 0x010fc60000000000 */
[----:B------:R-:W-:Y:S03]  /*1edb0*/  STL [R1+0x3fc], R14 ;  /* 0x0003fc0e01007387 */ /* 0x000fe60000100800 */
[----:B------:R-:W-:Y:S01]  /*1edc0*/  @!P0 IMAD.IADD R10, R10, 0x1, -R2 ;  /* 0x000000010a0a8824 */ /* 0x000fe200078e0a02 */
[----:B------:R1:W-:Y:S01]  /*1edd0*/  STL [R1+0x40c], R13 ;  /* 0x00040c0d01007387 */ /* 0x0003e20000100800 */
[----:B------:R-:W-:-:S03]  /*1ede0*/  ISETP.GE.AND P0, PT, R5, RZ, PT ;  /* 0x000000ff0500720c */ /* 0x000fc60003f06270 */
[----:B------:R-:W-:Y:S04]  /*1edf0*/  STL [R1+0x418], R12 ;  /* 0x0004180c01007387 */ /* 0x000fe80000100800 */
[----:B------:R-:W4:Y:S01]  /*1ee00*/  LDL.LU R5, [R1+0x37c] ;  /* 0x00037c0001057983 */ /* 0x000f220000300800 */
[----:B0-----:R-:W-:-:S05]  /*1ee10*/  IABS R8, R20 ;  /* 0x0000001400087213 */ /* 0x001fca0000000000 */
[----:B------:R-:W-:-:S04]  /*1ee20*/  IMAD.HI.U32 R6, R0, R8, RZ ;  /* 0x0000000800067227 */ /* 0x000fc800078e00ff */
[----:B------:R-:W-:Y:S01]  /*1ee30*/  IMAD.MOV R6, RZ, RZ, -R6 ;  /* 0x000000ffff067224 */ /* 0x000fe200078e0a06 */
[----:B------:R-:W-:-:S03]  /*1ee40*/  ISETP.GT.U32.AND P1, PT, R2, R11, PT ;  /* 0x0000000b0200720c */ /* 0x000fc60003f24070 */
[C---:B------:R-:W-:Y:S01]  /*1ee50*/  IMAD R8, R2.reuse, R6, R8 ;  /* 0x0000000602087224 */ /* 0x040fe200078e0208 */
[----:B------:R-:W-:Y:S01]  /*1ee60*/  ISETP.GT.U32.AND P2, PT, R2, R9, PT ;  /* 0x000000090200720c */ /* 0x000fe20003f44070 */
[----:B------:R-:W-:-:S03]  /*1ee70*/  IMAD.HI.U32 R6, R0, R4, RZ ;  /* 0x0000000400067227 */ /* 0x000fc600078e00ff */
[----:B------:R-:W-:Y:S01]  /*1ee80*/  ISETP.GT.U32.AND P4, PT, R2, R8, PT ;  /* 0x000000080200720c */ /* 0x000fe20003f84070 */
[----:B------:R-:W-:Y:S01]  /*1ee90*/  IMAD.MOV R6, RZ, RZ, -R6 ;  /* 0x000000ffff067224 */ /* 0x000fe200078e0a06 */
[----:B------:R-:W-:-:S03]  /*1eea0*/  IABS R7, R17 ;  /* 0x0000001100077213 */ /* 0x000fc60000000000 */
[----:B------:R-:W-:Y:S02]  /*1eeb0*/  @!P1 IMAD.IADD R11, R11, 0x1, -R2 ;  /* 0x000000010b0b9824 */ /* 0x000fe400078e0a02 */
[----:B------:R-:W-:Y:S02]  /*1eec0*/  IMAD R4, R2, R6, R4 ;  /* 0x0000000602047224 */ /* 0x000fe400078e0204 */
[----:B------:R-:W-:-:S04]  /*1eed0*/  IMAD.HI.U32 R3, R0, R7, RZ ;  /* 0x0000000700037227 */ /* 0x000fc800078e00ff */
[--C-:B------:R-:W-:Y:S02]  /*1eee0*/  @!P4 IMAD.IADD R8, R8, 0x1, -R2.reuse ;  /* 0x000000010808c824 */ /* 0x100fe400078e0a02 */
[----:B-1----:R-:W-:Y:S02]  /*1eef0*/  IMAD.MOV.U32 R13, RZ, RZ, R11 ;  /* 0x000000ffff0d7224 */ /* 0x002fe400078e000b */
[----:B------:R-:W-:Y:S01]  /*1ef00*/  @!P2 IMAD.IADD R9, R9, 0x1, -R2 ;  /* 0x000000010909a824 */ /* 0x000fe200078e0a02 */
[C---:B------:R-:W-:Y:S01]  /*1ef10*/  ISETP.GT.U32.AND P2, PT, R2.reuse, R4, PT ;  /* 0x000000040200720c */ /* 0x040fe20003f44070 */
[----:B------:R-:W-:Y:S02]  /*1ef20*/  IMAD.MOV R3, RZ, RZ, -R3 ;  /* 0x000000ffff037224 */ /* 0x000fe400078e0a03 */
[----:B------:R-:W-:Y:S01]  /*1ef30*/  @!P3 IMAD.MOV R13, RZ, RZ, -R13 ;  /* 0x000000ffff0db224 */ /* 0x000fe200078e0a0d */
[C---:B------:R-:W-:Y:S01]  /*1ef40*/  ISETP.GT.U32.AND P3, PT, R2.reuse, R8, PT ;  /* 0x000000080200720c */ /* 0x040fe20003f64070 */
[----:B------:R-:W-:Y:S01]  /*1ef50*/  IMAD R7, R2, R3, R7 ;  /* 0x0000000302077224 */ /* 0x000fe200078e0207 */
[----:B------:R-:W-:-:S02]  /*1ef60*/  ISETP.GE.AND P5, PT, R21, RZ, PT ;  /* 0x000000ff1500720c */ /* 0x000fc40003fa6270 */
[----:B------:R-:W-:Y:S02]  /*1ef70*/  ISETP.GE.AND P1, PT, R20, RZ, PT ;  /* 0x000000ff1400720c */ /* 0x000fe40003f26270 */
[----:B------:R-:W-:Y:S01]  /*1ef80*/  ISETP.GT.U32.AND P4, PT, R2, R7, PT ;  /* 0x000000070200720c */ /* 0x000fe20003f84070 */
[----:B------:R0:W-:Y:S02]  /*1ef90*/  STL [R1+0x414], R13 ;  /* 0x0004140d01007387 */ /* 0x0001e40000100800 */
[--C-:B------:R-:W-:Y:S01]  /*1efa0*/  @!P2 IMAD.IADD R4, R4, 0x1, -R2.reuse ;  /* 0x000000010404a824 */ /* 0x100fe200078e0a02 */
[----:B------:R-:W-:Y:S02]  /*1efb0*/  ISETP.GE.AND P2, PT, R17, RZ, PT ;  /* 0x000000ff1100720c */ /* 0x000fe40003f46270 */
[----:B------:R-:W4:Y:S01]  /*1efc0*/  LDL.LU R17, [R1+0x380] ;  /* 0x0003800001117983 */ /* 0x000f220000300800 */
[----:B------:R-:W-:-:S03]  /*1efd0*/  @!P3 IMAD.IADD R8, R8, 0x1, -R2 ;  /* 0x000000010808b824 */ /* 0x000fc600078e0a02 */
[----:B------:R-:W4:Y:S01]  /*1efe0*/  LDL.LU R28, [R1+0x384] ;  /* 0x00038400011c7983 */ /* 0x000f220000300800 */
[----:B0-----:R-:W-:Y:S02]  /*1eff0*/  IMAD.MOV.U32 R13, RZ, RZ, R8 ;  /* 0x000000ffff0d7224 */ /* 0x001fe400078e0008 */
[----:B------:R-:W-:Y:S01]  /*1f000*/  @!P6 IMAD.MOV R9, RZ, RZ, -R9 ;  /* 0x000000ffff09e224 */ /* 0x000fe200078e0a09 */
[----:B------:R-:W4:Y:S01]  /*1f010*/  LDL.LU R27, [R1+0x388] ;  /* 0x00038800011b7983 */ /* 0x000f220000300800 */
[----:B------:R-:W-:Y:S01]  /*1f020*/  @!P4 IMAD.IADD R7, R7, 0x1, -R2 ;  /* 0x000000010707c824 */ /* 0x000fe200078e0a02 */
[----:B------:R-:W-:Y:S01]  /*1f030*/  ISETP.GT.U32.AND P4, PT, R2, R4, PT ;  /* 0x000000040200720c */ /* 0x000fe20003f84070 */
[----:B------:R-:W-:Y:S02]  /*1f040*/  @!P5 IMAD.MOV R10, RZ, RZ, -R10 ;  /* 0x000000ffff0ad224 */ /* 0x000fe400078e0a0a */
[----:B------:R-:W-:Y:S01]  /*1f050*/  @!P1 IMAD.MOV R13, RZ, RZ, -R13 ;  /* 0x000000ffff0d9224 */ /* 0x000fe200078e0a0d */
[----:B------:R0:W-:Y:S04]  /*1f060*/  STL [R1+0x410], R9 ;  /* 0x0004100901007387 */ /* 0x0001e80000100800 */
[----:B------:R-:W-:Y:S04]  /*1f070*/  STL [R1+0x400], R10 ;  /* 0x0004000a01007387 */ /* 0x000fe80000100800 */
[----:B------:R1:W-:Y:S04]  /*1f080*/  STL [R1+0x404], R13 ;  /* 0x0004040d01007387 */ /* 0x0003e80000100800 */
[----:B------:R-:W4:Y:S01]  /*1f090*/  LDL.LU R26, [R1+0x39c] ;  /* 0x00039c00011a7983 */ /* 0x000f220000300800 */
[----:B------:R-:W-:-:S03]  /*1f0a0*/  @!P4 IMAD.IADD R4, R4, 0x1, -R2 ;  /* 0x000000010404c824 */ /* 0x000fc600078e0a02 */
[----:B------:R-:W4:Y:S01]  /*1f0b0*/  LDL.LU R23, [R1+0x3a0] ;  /* 0x0003a00001177983 */ /* 0x000f220000300800 */
[----:B------:R-:W-:-:S05]  /*1f0c0*/  @!P0 IMAD.MOV R4, RZ, RZ, -R4 ;  /* 0x000000ffff048224 */ /* 0x000fca00078e0a04 */
[----:B------:R0:W-:Y:S04]  /*1f0d0*/  STL [R1+0x408], R4 ;  /* 0x0004080401007387 */ /* 0x0001e80000100800 */
[----:B------:R-:W4:Y:S04]  /*1f0e0*/  LDL.LU R25, [R1+0x3a4] ;  /* 0x0003a40001197983 */ /* 0x000f280000300800 */
[----:B------:R-:W4:Y:S04]  /*1f0f0*/  LDL.LU R22, [R1+0x3a8] ;  /* 0x0003a80001167983 */ /* 0x000f280000300800 */
[----:B------:R-:W4:Y:S01]  /*1f100*/  LDL.LU R21, [R1+0x3b0] ;  /* 0x0003b00001157983 */ /* 0x000f220000300800 */
[----:B---3--:R-:W-:-:S05]  /*1f110*/  IABS R16, R19 ;  /* 0x0000001300107213 */ /* 0x008fca0000000000 */
[----:B------:R-:W-:-:S04]  /*1f120*/  IMAD.HI.U32 R11, R0, R16, RZ ;  /* 0x00000010000b7227 */ /* 0x000fc800078e00ff */
[----:B------:R-:W-:-:S04]  /*1f130*/  IMAD.MOV R11, RZ, RZ, -R11 ;  /* 0x000000ffff0b7224 */ /* 0x000fc800078e0a0b */
[----:B------:R-:W-:-:S05]  /*1f140*/  IMAD R16, R2, R11, R16 ;  /* 0x0000000b02107224 */ /* 0x000fca00078e0210 */
[----:B------:R-:W-:Y:S02]  /*1f150*/  ISETP.GT.U32.AND P3, PT, R2, R16, PT ;  /* 0x000000100200720c */ /* 0x000fe40003f64070 */
[----:B--2---:R-:W-:Y:S02]  /*1f160*/  IABS R3, R29 ;  /* 0x0000001d00037213 */ /* 0x004fe40000000000 */
[----:B------:R-:W-:Y:S02]  /*1f170*/  ISETP.GE.AND P0, PT, R29, RZ, PT ;  /* 0x000000ff1d00720c */ /* 0x000fe40003f06270 */
[----:B------:R-:W2:Y:S07]  /*1f180*/  LDL.LU R29, [R1+0x3b8] ;  /* 0x0003b800011d7983 */ /* 0x000eae0000300800 */
[----:B------:R-:W-:-:S05]  /*1f190*/  @!P3 IMAD.IADD R16, R16, 0x1, -R2 ;  /* 0x000000011010b824 */ /* 0x000fca00078e0a02 */
[----:B------:R-:W-:-:S13]  /*1f1a0*/  ISETP.GT.U32.AND P3, PT, R2, R16, PT ;  /* 0x000000100200720c */ /* 0x000fda0003f64070 */
[----:B------:R-:W-:Y:S01]  /*1f1b0*/  @!P3 IMAD.IADD R16, R16, 0x1, -R2 ;  /* 0x000000011010b824 */ /* 0x000fe200078e0a02 */
[----:B-----5:R-:W-:-:S05]  /*1f1c0*/  IABS R6, R18 ;  /* 0x0000001200067213 */ /* 0x020fca0000000000 */
[----:B------:R-:W-:Y:S01]  /*1f1d0*/  IMAD.HI.U32 R12, R0, R6, RZ ;  /* 0x00000006000c7227 */ /* 0x000fe200078e00ff */
[----:B----4-:R-:W-:Y:S02]  /*1f1e0*/  IABS R15, R5 ;  /* 0x00000005000f7213 */ /* 0x010fe40000000000 */
[----:B------:R-:W-:Y:S02]  /*1f1f0*/  ISETP.GE.AND P3, PT, R5, RZ, PT ;  /* 0x000000ff0500720c */ /* 0x000fe40003f66270 */
[----:B------:R-:W3:Y:S01]  /*1f200*/  LDL.LU R5, [R1+0x3c0] ;  /* 0x0003c00001057983 */ /* 0x000ee20000300800 */
[----:B------:R-:W-:-:S04]  /*1f210*/  IMAD.MOV R12, RZ, RZ, -R12 ;  /* 0x000000ffff0c7224 */ /* 0x000fc800078e0a0c */
[C---:B------:R-:W-:Y:S01]  /*1f220*/  IMAD R6, R2.reuse, R12, R6 ;  /* 0x0000000c02067224 */ /* 0x040fe200078e0206 */
[----:B------:R-:W-:-:S04]  /*1f230*/  ISETP.GT.U32.AND P6, PT, R2, R7, PT ;  /* 0x000000070200720c */ /* 0x000fc80003fc4070 */
[----:B------:R-:W-:Y:S01]  /*1f240*/  ISETP.GT.U32.AND P4, PT, R2, R6, PT ;  /* 0x000000060200720c */ /* 0x000fe20003f84070 */
[----:B0-----:R-:W-:-:S04]  /*1f250*/  IMAD.HI.U32 R9, R0, R3, RZ ;  /* 0x0000000300097227 */ /* 0x001fc800078e00ff */
[----:B------:R-:W-:-:S04]  /*1f260*/  IMAD.MOV R9, RZ, RZ, -R9 ;  /* 0x000000ffff097224 */ /* 0x000fc800078e0a09 */
[----:B------:R-:W-:-:S04]  /*1f270*/  IMAD R3, R2, R9, R3 ;  /* 0x0000000902037224 */ /* 0x000fc800078e0203 */
[--C-:B------:R-:W-:Y:S02]  /*1f280*/  @!P4 IMAD.IADD R6, R6, 0x1, -R2.reuse ;  /* 0x000000010606c824 */ /* 0x100fe400078e0a02 */
[----:B------:R-:W-:Y:S01]  /*1f290*/  @!P6 IMAD.IADD R7, R7, 0x1, -R2 ;  /* 0x000000010707e824 */ /* 0x000fe200078e0a02 */
[----:B------:R-:W-:Y:S01]  /*1f2a0*/  ISETP.GT.U32.AND P6, PT, R2, R3, PT ;  /* 0x000000030200720c */ /* 0x000fe20003fc4070 */
[----:B------:R-:W-:Y:S01]  /*1f2b0*/  IMAD.HI.U32 R8, R0, R15, RZ ;  /* 0x0000000f00087227 */ /* 0x000fe200078e00ff */
[----:B------:R-:W-:-:S03]  /*1f2c0*/  ISETP.GT.U32.AND P4, PT, R2, R6, PT ;  /* 0x000000060200720c */ /* 0x000fc60003f84070 */
[----:B------:R-:W-:-:S04]  /*1f2d0*/  IMAD.MOV R8, RZ, RZ, -R8 ;  /* 0x000000ffff087224 */ /* 0x000fc800078e0a08 */
[----:B------:R-:W-:-:S04]  /*1f2e0*/  IMAD R15, R2, R8, R15 ;  /* 0x00000008020f7224 */ /* 0x000fc800078e020f */
[--C-:B------:R-:W-:Y:S02]  /*1f2f0*/  @!P6 IMAD.IADD R3, R3, 0x1, -R2.reuse ;  /* 0x000000010303e824 */ /* 0x100fe400078e0a02 */
[----:B------:R-:W-:Y:S01]  /*1f300*/  @!P4 IMAD.IADD R6, R6, 0x1, -R2 ;  /* 0x000000010606c824 */ /* 0x000fe200078e0a02 */
[----:B------:R-:W-:Y:S02]  /*1f310*/  ISETP.GT.U32.AND P4, PT, R2, R15, PT ;  /* 0x0000000f0200720c */ /* 0x000fe40003f84070 */
[----:B------:R-:W-:Y:S02]  /*1f320*/  IABS R14, R17 ;  /* 0x00000011000e7213 */ /* 0x000fe40000000000 */
[----:B-1----:R-:W-:-:S03]  /*1f330*/  IABS R13, R28 ;  /* 0x0000001c000d7213 */ /* 0x002fc60000000000 */
[----:B------:R-:W-:Y:S01]  /*1f340*/  IMAD.HI.U32 R4, R0, R14, RZ ;  /* 0x0000000e00047227 */ /* 0x000fe200078e00ff */
[----:B------:R-:W-:-:S03]  /*1f350*/  ISETP.GT.U32.AND P6, PT, R2, R3, PT ;  /* 0x000000030200720c */ /* 0x000fc60003fc4070 */
[----:B------:R-:W-:-:S04]  /*1f360*/  IMAD.HI.U32 R9, R0, R13, RZ ;  /* 0x0000000d00097227 */ /* 0x000fc800078e00ff */
[----:B------:R-:W-:Y:S02]  /*1f370*/  IMAD.MOV R4, RZ, RZ, -R4 ;  /* 0x000000ffff047224 */ /* 0x000fe400078e0a04 */
[----:B------:R-:W-:Y:S02]  /*1f380*/  IMAD.MOV R9, RZ, RZ, -R9 ;  /* 0x000000ffff097224 */ /* 0x000fe400078e0a09 */
[C---:B------:R-:W-:Y:S02]  /*1f390*/  IMAD R14, R2.reuse, R4, R14 ;  /* 0x00000004020e7224 */ /* 0x040fe400078e020e */
[C---:B------:R-:W-:Y:S01]  /*1f3a0*/  IMAD R13, R2.reuse, R9, R13 ;  /* 0x00000009020d7224 */ /* 0x040fe200078e020d */
[----:B------:R-:W-:Y:S01]  /*1f3b0*/  IABS R12, R27 ;  /* 0x0000001b000c7213 */ /* 0x000fe20000000000 */
[--C-:B------:R-:W-:Y:S01]  /*1f3c0*/  @!P4 IMAD.IADD R15, R15, 0x1, -R2.reuse ;  /* 0x000000010f0fc824 */ /* 0x100fe200078e0a02 */
[----:B------:R-:W-:Y:S02]  /*1f3d0*/  IABS R4, R26 ;  /* 0x0000001a00047213 */ /* 0x000fe40000000000 */
[----:B------:R-:W-:Y:S01]  /*1f3e0*/  ISETP.GT.U32.AND P4, PT, R2, R13, PT ;  /* 0x0000000d0200720c */ /* 0x000fe20003f84070 */
[----:B------:R-:W-:-:S02]  /*1f3f0*/  @!P6 IMAD.IADD R3, R3, 0x1, -R2 ;  /* 0x000000010303e824 */ /* 0x000fc400078e0a02 */
[----:B------:R-:W-:Y:S01]  /*1f400*/  IMAD.HI.U32 R9, R0, R4, RZ ;  /* 0x0000000400097227 */ /* 0x000fe200078e00ff */
[----:B------:R-:W-:Y:S02]  /*1f410*/  ISETP.GE.AND P1, PT, R18, RZ, PT ;  /* 0x000000ff1200720c */ /* 0x000fe40003f26270 */
[----:B------:R-:W-:Y:S01]  /*1f420*/  ISETP.GT.U32.AND P6, PT, R2, R14, PT ;  /* 0x0000000e0200720c */ /* 0x000fe20003fc4070 */
[----:B------:R-:W-:-:S04]  /*1f430*/  IMAD.HI.U32 R8, R0, R12, RZ ;  /* 0x0000000c00087227 */ /* 0x000fc800078e00ff */
[----:B------:R-:W-:Y:S02]  /*1f440*/  IMAD.MOV R9, RZ, RZ, -R9 ;  /* 0x000000ffff097224 */ /* 0x000fe400078e0a09 */
[----:B------:R-:W-:Y:S02]  /*1f450*/  IMAD.MOV R8, RZ, RZ, -R8 ;  /* 0x000000ffff087224 */ /* 0x000fe400078e0a08 */
[C---:B------:R-:W-:Y:S01]  /*1f460*/  IMAD R4, R2.reuse, R9, R4 ;  /* 0x0000000902047224 */ /* 0x040fe200078e0204 */
[----:B------:R-:W-:Y:S01]  /*1f470*/  IABS R10, R22 ;  /* 0x00000016000a7213 */ /* 0x000fe20000000000 */
[C---:B------:R-:W-:Y:S02]  /*1f480*/  IMAD R12, R2.reuse, R8, R12 ;  /* 0x00000008020c7224 */ /* 0x040fe400078e020c */
[--C-:B------:R-:W-:Y:S01]  /*1f490*/  @!P4 IMAD.IADD R13, R13, 0x1, -R2.reuse ;  /* 0x000000010d0dc824 */ /* 0x100fe200078e0a02 */
[----:B------:R-:W-:Y:S01]  /*1f4a0*/  ISETP.GT.U32.AND P4, PT, R2, R4, PT ;  /* 0x000000040200720c */ /* 0x000fe20003f84070 */
[----:B------:R-:W-:Y:S01]  /*1f4b0*/  @!P6 IMAD.IADD R14, R14, 0x1, -R2 ;  /* 0x000000010e0ee824 */ /* 0x000fe200078e0a02 */
[C---:B------:R-:W-:Y:S01]  /*1f4c0*/  ISETP.GT.U32.AND P6, PT, R2.reuse, R12, PT ;  /* 0x0000000c0200720c */ /* 0x040fe20003fc4070 */
[----:B------:R-:W-:Y:S01]  /*1f4d0*/  @!P1 IMAD.MOV R6, RZ, RZ, -R6 ;  /* 0x000000ffff069224 */ /* 0x000fe200078e0a06 */
[----:B------:R-:W-:Y:S01]  /*1f4e0*/  ISETP.GT.U32.AND P1, PT, R2, R13, PT ;  /* 0x0000000d0200720c */ /* 0x000fe20003f24070 */
[----:B------:R-:W-:Y:S01]  /*1f4f0*/  IMAD.HI.U32 R18, R0, R10, RZ ;  /* 0x0000000a00127227 */ /* 0x000fe200078e00ff */
[----:B------:R-:W-:-:S03]  /*1f500*/  ISETP.GE.AND P5, PT, R19, RZ, PT ;  /* 0x000000ff1300720c */ /* 0x000fc60003fa6270 */
[----:B------:R-:W-:Y:S01]  /*1f510*/  IMAD.MOV R18, RZ, RZ, -R18 ;  /* 0x000000ffff127224 */ /* 0x000fe200078e0a12 */
[----:B------:R-:W-:Y:S02]  /*1f520*/  IABS R11, R23 ;  /* 0x00000017000b7213 */ /* 0x000fe40000000000 */
[----:B------:R-:W-:Y:S01]  /*1f530*/  IABS R8, R25 ;  /* 0x0000001900087213 */ /* 0x000fe20000000000 */
[----:B------:R-:W-:Y:S01]  /*1f540*/  IMAD R10, R2, R18, R10 ;  /* 0x00000012020a7224 */ /* 0x000fe200078e020a */
[----:B------:R-:W-:Y:S01]  /*1f550*/  IABS R9, R21 ;  /* 0x0000001500097213 */ /* 0x000fe20000000000 */
[----:B------:R-:W-:Y:S02]  /*1f560*/  @!P4 IMAD.IADD R4, R4, 0x1, -R2 ;  /* 0x000000010404c824 */ /* 0x000fe400078e0a02 */
[----:B------:R-:W-:Y:S01]  /*1f570*/  @!P2 IMAD.MOV R7, RZ, RZ, -R7 ;  /* 0x000000ffff07a224 */ /* 0x000fe200078e0a07 */
[----:B------:R-:W-:Y:S01]  /*1f580*/  ISETP.GT.U32.AND P2, PT, R2, R15, PT ;  /* 0x0000000f0200720c */ /* 0x000fe20003f44070 */
[----:B------:R-:W-:Y:S01]  /*1f590*/  IMAD.HI.U32 R20, R0, R11, RZ ;  /* 0x0000000b00147227 */ /* 0x000fe200078e00ff */
[----:B------:R-:W-:-:S03]  /*1f5a0*/  ISETP.GT.U32.AND P4, PT, R2, R14, PT ;  /* 0x0000000e0200720c */ /* 0x000fc60003f84070 */
[--C-:B------:R-:W-:Y:S01]  /*1f5b0*/  @!P6 IMAD.IADD R12, R12, 0x1, -R2.reuse ;  /* 0x000000010c0ce824 */ /* 0x100fe200078e0a02 */
[----:B------:R-:W-:Y:S01]  /*1f5c0*/  ISETP.GE.AND P6, PT, R17, RZ, PT ;  /* 0x000000ff1100720c */ /* 0x000fe20003fc6270 */
[----:B------:R-:W-:Y:S01]  /*1f5d0*/  @!P0 IMAD.MOV R3, RZ, RZ, -R3 ;  /* 0x000000ffff038224 */ /* 0x000fe200078e0a03 */
[C---:B------:R-:W-:Y:S01]  /*1f5e0*/  ISETP.GT.U32.AND P0, PT, R2.reuse, R4, PT ;  /* 0x000000040200720c */ /* 0x040fe20003f04070 */
[----:B------:R-:W-:Y:S01]  /*1f5f0*/  @!P1 IMAD.IADD R13, R13, 0x1, -R2 ;  /* 0x000000010d0d9824 */ /* 0x000fe200078e0a02 */
[----:B------:R-:W-:Y:S01]  /*1f600*/  ISETP.GT.U32.AND P1, PT, R2, R10, PT ;  /* 0x0000000a0200720c */ /* 0x000fe20003f24070 */
[----:B------:R-:W-:-:S04]  /*1f610*/  IMAD.HI.U32 R19, R0, R8, RZ ;  /* 0x0000000800137227 */ /* 0x000fc800078e00ff */
[----:B------:R-:W-:-:S04]  /*1f620*/  IMAD.HI.U32 R17, R0, R9, RZ ;  /* 0x0000000900117227 */ /* 0x000fc800078e00ff */
[----:B------:R-:W-:Y:S02]  /*1f630*/  IMAD.MOV R20, RZ, RZ, -R20 ;  /* 0x000000ffff147224 */ /* 0x000fe400078e0a14 */
[----:B------:R-:W-:Y:S01]  /*1f640*/  @!P5 IMAD.MOV R16, RZ, RZ, -R16 ;  /* 0x000000ffff10d224 */ /* 0x000fe200078e0a10 */
[C---:B------:R-:W-:Y:S01]  /*1f650*/  ISETP.GT.U32.AND P5, PT, R2.reuse, R12, PT ;  /* 0x0000000c0200720c */ /* 0x040fe20003fa4070 */
[----:B------:R-:W-:Y:S02]  /*1f660*/  IMAD.MOV R19, RZ, RZ, -R19 ;  /* 0x000000ffff137224 */ /* 0x000fe400078e0a13 */
[----:B------:R-:W-:Y:S01]  /*1f670*/  IMAD.MOV R17, RZ, RZ, -R17 ;  /* 0x000000ffff117224 */ /* 0x000fe200078e0a11 */
[----:B------:R2:W-:Y:S01]  /*1f680*/  STL [R1+0x3ec], R7 ;  /* 0x0003ec0701007387 */ /* 0x0005e20000100800 */
[C---:B------:R-:W-:Y:S02]  /*1f690*/  IMAD R11, R2.reuse, R20, R11 ;  /* 0x00000014020b7224 */ /* 0x040fe400078e020b */
[C---:B------:R-:W-:Y:S01]  /*1f6a0*/  IMAD R8, R2.reuse, R19, R8 ;  /* 0x0000001302087224 */ /* 0x040fe200078e0208 */
[----:B------:R0:W-:Y:S01]  /*1f6b0*/  STL [R1+0x368], R16 ;  /* 0x0003681001007387 */ /* 0x0001e20000100800 */
[----:B------:R-:W-:-:S02]  /*1f6c0*/  IMAD R9, R2, R17, R9 ;  /* 0x0000001102097224 */ /* 0x000fc400078e0209 */
[--C-:B------:R-:W-:Y:S01]  /*1f6d0*/  @!P2 IMAD.IADD R15, R15, 0x1, -R2.reuse ;  /* 0x000000010f0fa824 */ /* 0x100fe200078e0a02 */
[----:B------:R-:W4:Y:S01]  /*1f6e0*/  LDL.LU R24, [R1+0x3d4] ;  /* 0x0003d40001187983 */ /* 0x000f220000300800 */
[----:B------:R-:W-:Y:S01]  /*1f6f0*/  ISETP.GT.U32.AND P2, PT, R2, R11, PT ;  /* 0x0000000b0200720c */ /* 0x000fe20003f44070 */
[--C-:B------:R-:W-:Y:S01]  /*1f700*/  @!P4 IMAD.IADD R14, R14, 0x1, -R2.reuse ;  /* 0x000000010e0ec824 */ /* 0x100fe200078e0a02 */
[----:B------:R-:W-:Y:S01]  /*1f710*/  ISETP.GT.U32.AND P4, PT, R2, R8, PT ;  /* 0x000000080200720c */ /* 0x000fe20003f84070 */
[----:B------:R3:W-:Y:S01]  /*1f720*/  STL [R1+0x364], R6 ;  /* 0x0003640601007387 */ /* 0x0007e20000100800 */
[--C-:B------:R-:W-:Y:S01]  /*1f730*/  @!P0 IMAD.IADD R4, R4, 0x1, -R2.reuse ;  /* 0x0000000104048824 */ /* 0x100fe200078e0a02 */
[----:B------:R-:W-:Y:S01]  /*1f740*/  ISETP.GT.U32.AND P0, PT, R2, R9, PT ;  /* 0x000000090200720c */ /* 0x000fe20003f04070 */
[--C-:B------:R-:W-:Y:S01]  /*1f750*/  @!P1 IMAD.IADD R10, R10, 0x1, -R2.reuse ;  /* 0x000000010a0a9824 */ /* 0x100fe200078e0a02 */
[----:B------:R1:W-:Y:S01]  /*1f760*/  STL [R1+0x360], R3 ;  /* 0x0003600301007387 */ /* 0x0003e20000100800 */
[----:B------:R-:W-:Y:S01]  /*1f770*/  ISETP.GE.AND P1, PT, R23, RZ, PT ;  /* 0x000000ff1700720c */ /* 0x000fe20003f26270 */
[----:B------:R-:W-:-:S02]  /*1f780*/  @!P5 IMAD.IADD R12, R12, 0x1, -R2 ;  /* 0x000000010c0cd824 */ /* 0x000fc400078e0a02 */
[----:B------:R-:W5:Y:S01]  /*1f790*/  LDL.LU R23, [R1+0x3d8] ;  /* 0x0003d80001177983 */ /* 0x000f620000300800 */
[----:B------:R-:W-:Y:S01]  /*1f7a0*/  ISETP.GE.AND P5, PT, R28, RZ, PT ;  /* 0x000000ff1c00720c */ /* 0x000fe20003fa6270 */
[--C-:B------:R-:W-:Y:S01]  /*1f7b0*/  @!P2 IMAD.IADD R11, R11, 0x1, -R2.reuse ;  /* 0x000000010b0ba824 */ /* 0x100fe200078e0a02 */
[----:B------:R-:W-:Y:S01]  /*1f7c0*/  ISETP.GE.AND P2, PT, R27, RZ, PT ;  /* 0x000000ff1b00720c */ /* 0x000fe20003f46270 */
[--C-:B------:R-:W-:Y:S01]  /*1f7d0*/  @!P4 IMAD.IADD R8, R8, 0x1, -R2.reuse ;  /* 0x000000010808c824 */ /* 0x100fe200078e0a02 */
[----:B------:R-:W-:Y:S02]  /*1f7e0*/  ISETP.GE.AND P4, PT, R26, RZ, PT ;  /* 0x000000ff1a00720c */ /* 0x000fe40003f86270 */
[----:B------:R-:W-:Y:S02]  /*1f7f0*/  @!P0 IMAD.IADD R9, R9, 0x1, -R2 ;  /* 0x0000000109098824 */ /* 0x000fe400078e0a02 */
[----:B------:R-:W-:Y:S01]  /*1f800*/  @!P3 IMAD.MOV R15, RZ, RZ, -R15 ;  /* 0x000000ffff0fb224 */ /* 0x000fe200078e0a0f */
[----:B------:R-:W-:-:S04]  /*1f810*/  ISETP.GT.U32.AND P3, PT, R2, R8, PT ;  /* 0x000000080200720c */ /* 0x000fc80003f64070 */
[----:B------:R-:W-:Y:S01]  /*1f820*/  @!P5 IMAD.MOV R13, RZ, RZ, -R13 ;  /* 0x000000ffff0dd224 */ /* 0x000fe200078e0a0d */
[----:B------:R-:W-:Y:S01]  /*1f830*/  ISETP.GT.U32.AND P5, PT, R2, R9, PT ;  /* 0x000000090200720c */ /* 0x000fe20003fa4070 */
[----:B------:R-:W-:Y:S02]  /*1f840*/  @!P6 IMAD.MOV R14, RZ, RZ, -R14 ;  /* 0x000000ffff0ee224 */ /* 0x000fe400078e0a0e */
[----:B------:R-:W-:Y:S01]  /*1f850*/  @!P2 IMAD.MOV R12, RZ, RZ, -R12 ;  /* 0x000000ffff0ca224 */ /* 0x000fe200078e0a0c */
[----:B------:R-:W-:Y:S01]  /*1f860*/  STL [R1+0x35c], R15 ;  /* 0x00035c0f01007387 */ /* 0x000fe20000100800 */
[----:B------:R-:W-:-:S03]  /*1f870*/  @!P4 IMAD.MOV R4, RZ, RZ, -R4 ;  /* 0x000000ffff04c224 */ /* 0x000fc600078e0a04 */
[----:B------:R-:W-:Y:S01]  /*1f880*/  STL [R1+0x354], R14 ;  /* 0x0003540e01007387 */ /* 0x000fe20000100800 */
[--C-:B------:R-:W-:Y:S01]  /*1f890*/  @!P3 IMAD.IADD R8, R8, 0x1, -R2.reuse ;  /* 0x000000010808b824 */ /* 0x100fe200078e0a02 */
[----:B------:R-:W-:Y:S02]  /*1f8a0*/  ISETP.GE.AND P3, PT, R22, RZ, PT ;  /* 0x000000ff1600720c */ /* 0x000fe40003f66270 */
[----:B------:R0:W-:Y:S01]  /*1f8b0*/  STL [R1+0x350], R13 ;  /* 0x0003500d01007387 */ /* 0x0001e20000100800 */
[----:B------:R-:W-:-:S03]  /*1f8c0*/  @!P5 IMAD.IADD R9, R9, 0x1, -R2 ;  /* 0x000000010909d824 */ /* 0x000fc600078e0a02 */
[----:B------:R-:W-:Y:S04]  /*1f8d0*/  STL [R1+0x3bc], R12 ;  /* 0x0003bc0c01007387 */ /* 0x000fe80000100800 */
[----:B------:R5:W-:Y:S04]  /*1f8e0*/  STL [R1+0x3c4], R4 ;  /* 0x0003c40401007387 */ /* 0x000be80000100800 */
[----:B------:R-:W5:Y:S01]  /*1f8f0*/  LDL.LU R22, [R1+0x808] ;  /* 0x0008080001167983 */ /* 0x000f620000300800 */
[----:B--2---:R-:W-:Y:S02]  /*1f900*/  IABS R7, R29 ;  /* 0x0000001d00077213 */ /* 0x004fe40000000000 */
[----:B------:R-:W-:-:S02]  /*1f910*/  ISETP.GE.AND P5, PT, R29, RZ, PT ;  /* 0x000000ff1d00720c */ /* 0x000fc40003fa6270 */
[----:B------:R-:W2:Y:S01]  /*1f920*/  LDL.LU R29, [R1+0x814] ;  /* 0x00081400011d7983 */ /* 0x000ea20000300800 */
[----:B0-----:R-:W-:-:S04]  /*1f930*/  IMAD.HI.U32 R16, R0, R7, RZ ;  /* 0x0000000700107227 */ /* 0x001fc800078e00ff */
[----:B------:R-:W-:-:S04]  /*1f940*/  IMAD.MOV R16, RZ, RZ, -R16 ;  /* 0x000000ffff107224 */ /* 0x000fc800078e0a10 */
[----:B------:R-:W-:-:S05]  /*1f950*/  IMAD R7, R2, R16, R7 ;  /* 0x0000001002077224 */ /* 0x000fca00078e0207 */
[----:B------:R-:W-:-:S13]  /*1f960*/  ISETP.GT.U32.AND P2, PT, R2, R7, PT ;  /* 0x000000070200720c */ /* 0x000fda0003f44070 */
[----:B------:R-:W-:Y:S01]  /*1f970*/  @!P2 IMAD.IADD R7, R7, 0x1, -R2 ;  /* 0x000000010707a824 */ /* 0x000fe200078e0a02 */
[----:B---3--:R-:W-:Y:S02]  /*1f980*/  IABS R6, R5 ;  /* 0x0000000500067213 */ /* 0x008fe40000000000 */
[----:B------:R-:W-:Y:S02]  /*1f990*/  ISETP.GE.AND P2, PT, R5, RZ, PT ;  /* 0x000000ff0500720c */ /* 0x000fe40003f46270 */
[----:B------:R-:W3:Y:S01]  /*1f9a0*/  LDL.LU R5, [R1+0x81c] ;  /* 0x00081c0001057983 */ /* 0x000ee20000300800 */
[----:B------:R-:W-:-:S13]  /*1f9b0*/  ISETP.GT.U32.AND P6, PT, R2, R10, PT ;  /* 0x0000000a0200720c */ /* 0x000fda0003fc4070 */
[----:B------:R-:W-:Y:S01]  /*1f9c0*/  @!P6 IMAD.IADD R10, R10, 0x1, -R2 ;  /* 0x000000010a0ae824 */ /* 0x000fe200078e0a02 */
[----:B------:R-:W-:Y:S02]  /*1f9d0*/  ISETP.GE.AND P6, PT, R21, RZ, PT ;  /* 0x000000ff1500720c */ /* 0x000fe40003fc6270 */
[----:B------:R-:W3:Y:S01]  /*1f9e0*/  LDL.LU R21, [R1+0x7fc] ;  /* 0x0007fc0001157983 */ /* 0x000ee20000300800 */
[----:B------:R-:W-:Y:S02]  /*1f9f0*/  ISETP.GT.U32.AND P0, PT, R2, R11, PT ;  /* 0x0000000b0200720c */ /* 0x000fe40003f04070 */
[----:B------:R-:W-:Y:S01]  /*1fa00*/  ISETP.GE.AND P4, PT, R25, RZ, PT ;  /* 0x000000ff1900720c */ /* 0x000fe20003f86270 */
[----:B-1----:R-:W-:-:S04]  /*1fa10*/  IMAD.HI.U32 R3, R0, R6, RZ ;  /* 0x0000000600037227 */ /* 0x002fc800078e00ff */
[----:B------:R-:W-:Y:S02]  /*1fa20*/  IMAD.MOV.U32 R13, RZ, RZ, R8 ;  /* 0x000000ffff0d7224 */ /* 0x000fe400078e0008 */
[----:B------:R-:W-:-:S04]  /*1fa30*/  IMAD.MOV R3, RZ, RZ, -R3 ;  /* 0x000000ffff037224 */ /* 0x000fc800078e0a03 */
[----:B------:R-:W-:Y:S02]  /*1fa40*/  @!P0 IMAD.IADD R11, R11, 0x1, -R2 ;  /* 0x000000010b0b8824 */ /* 0x000fe400078e0a02 */
[----:B------:R-:W-:Y:S02]  /*1fa50*/  @!P4 IMAD.MOV R13, RZ, RZ, -R13 ;  /* 0x000000ffff0dc224 */ /* 0x000fe400078e0a0d */
[----:B------:R-:W-:Y:S02]  /*1fa60*/  @!P1 IMAD.MOV R11, RZ, RZ, -R11 ;  /* 0x000000ffff0b9224 */ /* 0x000fe400078e0a0b */
[----:B------:R-:W-:Y:S02]  /*1fa70*/  @!P3 IMAD.MOV R10, RZ, RZ, -R10 ;  /* 0x000000ffff0ab224 */ /* 0x000fe400078e0a0a */
[----:B------:R-:W-:Y:S01]  /*1fa80*/  IMAD R6, R2, R3, R6 ;  /* 0x0000000302067224 */ /* 0x000fe200078e0206 */
[----:B------:R0:W-:Y:S01]  /*1fa90*/  STL [R1+0x3c8], R11 ;  /* 0x0003c80b01007387 */ /* 0x0001e20000100800 */
[----:B------:R-:W-:-:S03]  /*1faa0*/  @!P6 IMAD.MOV R9, RZ, RZ, -R9 ;  /* 0x000000ffff09e224 */ /* 0x000fc600078e0a09 */
[----:B------:R-:W-:Y:S01]  /*1fab0*/  STL [R1+0x3cc], R13 ;  /* 0x0003cc0d01007387 */ /* 0x000fe20000100800 */
[----:B------:R-:W-:-:S03]  /*1fac0*/  ISETP.GT.U32.AND P0, PT, R2, R6, PT ;  /* 0x000000060200720c */ /* 0x000fc60003f04070 */
[----:B------:R-:W-:Y:S10]  /*1fad0*/  STL [R1+0x3d0], R10 ;  /* 0x0003d00a01007387 */ /* 0x000ff40000100800 */
[----:B------:R-:W-:Y:S01]  /*1fae0*/  @!P0 IMAD.IADD R6, R6, 0x1, -R2 ;  /* 0x0000000106068824 */ /* 0x000fe200078e0a02 */
[----:B------:R-:W-:-:S04]  /*1faf0*/  ISETP.GT.U32.AND P0, PT, R2, R7, PT ;  /* 0x000000070200720c */ /* 0x000fc80003f04070 */
[----:B------:R-:W-:-:S09]  /*1fb00*/  ISETP.GT.U32.AND P4, PT, R2, R6, PT ;  /* 0x000000060200720c */ /* 0x000fd20003f84070 */
[----:B------:R-:W-:-:S04]  /*1fb10*/  @!P0 IMAD.IADD R7, R7, 0x1, -R2 ;  /* 0x0000000107078824 */ /* 0x000fc800078e0a02 */
[----:B------:R-:W-:Y:S02]  /*1fb20*/  @!P5 IMAD.MOV R7, RZ, RZ, -R7 ;  /* 0x000000ffff07d224 */ /* 0x000fe400078e0a07 */
[----:B------:R-:W-:Y:S01]  /*1fb30*/  @!P4 IMAD.IADD R6, R6, 0x1, -R2 ;  /* 0x000000010606c824 */ /* 0x000fe200078e0a02 */
[----:B----4-:R-:W-:Y:S02]  /*1fb40*/  IABS R3, R24 ;  /* 0x0000001800037213 */ /* 0x010fe40000000000 */
[----:B------:R-:W-:Y:S02]  /*1fb50*/  ISETP.GE.AND P3, PT, R24, RZ, PT ;  /* 0x000000ff1800720c */ /* 0x000fe40003f66270 */
[----:B------:R-:W4:Y:S04]  /*1fb60*/  LDL.LU R24, [R1+0x800] ;  /* 0x0008000001187983 */ /* 0x000f280000300800 */
[----:B------:R1:W-:Y:S01]  /*1fb70*/  STL [R1+0x3dc], R9 ;  /* 0x0003dc0901007387 */ /* 0x0003e20000100800 */
[----:B-----5:R-:W-:-:S02]  /*1fb80*/  IABS R4, R23 ;  /* 0x0000001700047213 */ /* 0x020fc40000000000 */
[----:B------:R-:W-:Y:S02]  /*1fb90*/  ISETP.GE.AND P6, PT, R23, RZ, PT ;  /* 0x000000ff1700720c */ /* 0x000fe40003fc6270 */
[----:B------:R-:W5:Y:S01]  /*1fba0*/  LDL.LU R23, [R1+0x80c] ;  /* 0x00080c0001177983 */ /* 0x000f620000300800 */
[----:B------:R-:W-:-:S04]  /*1fbb0*/  IMAD.HI.U32 R8, R0, R4, RZ ;  /* 0x0000000400087227 */ /* 0x000fc800078e00ff */
[----:B------:R-:W-:Y:S01]  /*1fbc0*/  IMAD.MOV R8, RZ, RZ, -R8 ;  /* 0x000000ffff087224 */ /* 0x000fe200078e0a08 */
[----:B------:R3:W-:Y:S03]  /*1fbd0*/  STL [R1+0x3d8], R7 ;  /* 0x0003d80701007387 */ /* 0x0007e60000100800 */
[----:B------:R-:W-:Y:S01]  /*1fbe0*/  IMAD R4, R2, R8, R4 ;  /* 0x0000000802047224 */ /* 0x000fe200078e0204 */
[----:B--2---:R-:W-:Y:S02]  /*1fbf0*/  ISETP.GE.AND P4, PT, R29, RZ, PT ;  /* 0x000000ff1d00720c */ /* 0x004fe40003f86270 */
[----:B------:R-:W-:Y:S02]  /*1fc00*/  IABS R8, R29 ;  /* 0x0000001d00087213 */ /* 0x000fe40000000000 */
[----:B------:R-:W2:Y:S04]  /*1fc10*/  LDL.LU R29, [R1+0x810] ;  /* 0x00081000011d7983 */ /* 0x000ea80000300800 */
[----:B------:R-:W2:Y:S01]  /*1fc20*/  LDL.LU R27, [R1+0x82c] ;  /* 0x00082c00011b7983 */ /* 0x000ea20000300800 */
[----:B0-----:R-:W-:-:S04]  /*1fc30*/  IMAD.MOV.U32 R11, RZ, RZ, R6 ;  /* 0x000000ffff0b7224 */ /* 0x001fc800078e0006 */
[----:B------:R-:W-:Y:S01]  /*1fc40*/  @!P2 IMAD.MOV R11, RZ, RZ, -R11 ;  /* 0x000000ffff0ba224 */ /* 0x000fe200078e0a0b */
[----:B-1----:R-:W-:Y:S02]  /*1fc50*/  IABS R9, R22 ;  /* 0x0000001600097213 */ /* 0x002fe40000000000 */
[----:B------:R-:W-:Y:S02]  /*1fc60*/  ISETP.GE.AND P0, PT, R22, RZ, PT ;  /* 0x000000ff1600720c */ /* 0x000fe40003f06270 */
[----:B------:R0:W-:Y:S04]  /*1fc70*/  STL [R1+0x3d4], R11 ;  /* 0x0003d40b01007387 */ /* 0x0001e80000100800 */
[----:B------:R-:W2:Y:S01]  /*1fc80*/  LDL.LU R22, [R1+0x830] ;  /* 0x0008300001167983 */ /* 0x000ea20000300800 */
[----:B------:R-:W-:-:S04]  /*1fc90*/  IMAD.HI.U32 R12, R0, R3, RZ ;  /* 0x00000003000c7227 */ /* 0x000fc800078e00ff */
[----:B------:R-:W-:-:S04]  /*1fca0*/  IMAD.MOV R12, RZ, RZ, -R12 ;  /* 0x000000ffff0c7224 */ /* 0x000fc800078e0a0c */
[----:B------:R-:W-:-:S05]  /*1fcb0*/  IMAD R3, R2, R12, R3 ;  /* 0x0000000c02037224 */ /* 0x000fca00078e0203 */
[C---:B------:R-:W-:Y:S02]  /*1fcc0*/  ISETP.GT.U32.AND P1, PT, R2.reuse, R3, PT ;  /* 0x000000030200720c */ /* 0x040fe40003f24070 */
[----:B---3--:R-:W-:Y:S02]  /*1fcd0*/  IABS R7, R5 ;  /* 0x0000000500077213 */ /* 0x008fe40000000000 */
[----:B------:R-:W-:Y:S02]  /*1fce0*/  ISETP.GE.AND P2, PT, R5, RZ, PT ;  /* 0x000000ff0500720c */ /* 0x000fe40003f46270 */
[----:B------:R-:W3:Y:S07]  /*1fcf0*/  LDL.LU R5, [R1+0x834] ;  /* 0x0008340001057983 */ /* 0x000eee0000300800 */
[----:B------:R-:W-:Y:S01]  /*1fd00*/  @!P1 IMAD.IADD R3, R3, 0x1, -R2 ;  /* 0x0000000103039824 */ /* 0x000fe200078e0a02 */
[----:B------:R-:W-:Y:S01]  /*1fd10*/  ISETP.GT.U32.AND P1, PT, R2, R4, PT ;  /* 0x000000040200720c */ /* 0x000fe20003f24070 */
[----:B------:R-:W-:-:S03]  /*1fd20*/  IMAD.HI.U32 R10, R0, R9, RZ ;  /* 0x00000009000a7227 */ /* 0x000fc600078e00ff */
[----:B------:R-:W-:Y:S01]  /*1fd30*/  ISETP.GT.U32.AND P5, PT, R2, R3, PT ;  /* 0x000000030200720c */ /* 0x000fe20003fa4070 */
[----:B------:R-:W-:-:S04]  /*1fd40*/  IMAD.MOV R10, RZ, RZ, -R10 ;  /* 0x000000ffff0a7224 */ /* 0x000fc800078e0a0a */
[----:B------:R-:W-:-:S04]  /*1fd50*/  IMAD R9, R2, R10, R9 ;  /* 0x0000000a02097224 */ /* 0x000fc800078e0209 */
[----:B------:R-:W-:-:S04]  /*1fd60*/  @!P1 IMAD.IADD R4, R4, 0x1, -R2 ;  /* 0x0000000104049824 */ /* 0x000fc800078e0a02 */
[----:B------:R-:W-:Y:S01]  /*1fd70*/  @!P5 IMAD.IADD R3, R3, 0x1, -R2 ;  /* 0x000000010303d824 */ /* 0x000fe200078e0a02 */
[C---:B------:R-:W-:Y:S02]  /*1fd80*/  ISETP.GT.U32.AND P5, PT, R2.reuse, R9, PT ;  /* 0x000000090200720c */ /* 0x040fe40003fa4070 */
[----:B------:R-:W-:Y:S01]  /*1fd90*/  ISETP.GT.U32.AND P1, PT, R2, R4, PT ;  /* 0x000000040200720c */ /* 0x000fe20003f24070 */
[----:B------:R-:W-:-:S10]  /*1fda0*/  IMAD.MOV.U32 R16, RZ, RZ, R3 ;  /* 0x000000ffff107224 */ /* 0x000fd400078e0003 */
[--C-:B------:R-:W-:Y:S02]  /*1fdb0*/  @!P5 IMAD.IADD R9, R9, 0x1, -R2.reuse ;  /* 0x000000010909d824 */ /* 0x100fe400078e0a02 */
[----:B------:R-:W-:-:S03]  /*1fdc0*/  @!P1 IMAD.IADD R4, R4, 0x1, -R2 ;  /* 0x0000000104049824 */ /* 0x000fc600078e0a02 */
[----:B------:R-:W-:Y:S01]  /*1fdd0*/  ISETP.GT.U32.AND P5, PT, R2, R9, PT ;  /* 0x000000090200720c */ /* 0x000fe20003fa4070 */
[----:B------:R-:W-:Y:S02]  /*1fde0*/  IMAD.MOV.U32 R15, RZ, RZ, R4 ;  /* 0x000000ffff0f7224 */ /* 0x000fe400078e0004 */
[----:B------:R-:W-:Y:S02]  /*1fdf0*/  @!P3 IMAD.MOV R16, RZ, RZ, -R16 ;  /* 0x000000ffff10b224 */ /* 0x000fe400078e0a10 */
[----:B------:R-:W-:Y:S01]  /*1fe00*/  @!P6 IMAD.MOV R15, RZ, RZ, -R15 ;  /* 0x000000ffff0fe224 */ /* 0x000fe200078e0a0f */
[----:B------:R-:W-:Y:S02]  /*1fe10*/  IABS R6, R21 ;  /* 0x0000001500067213 */ /* 0x000fe40000000000 */
[----:B------:R-:W-:Y:S04]  /*1fe20*/  STL [R1+0x3c0], R16 ;  /* 0x0003c01001007387 */ /* 0x000fe80000100800 */
[----:B------:R2:W-:Y:S01]  /*1fe30*/  STL [R1+0x3b0], R15 ;  /* 0x0003b00f01007387 */ /* 0x0005e20000100800 */
[----:B------:R-:W-:Y:S01]  /*1fe40*/  @!P5 IMAD.IADD R9, R9, 0x1, -R2 ;  /* 0x000000010909d824 */ /* 0x000fe200078e0a02 */
[----:B------:R-:W-:-:S02]  /*1fe50*/  ISETP.GE.AND P5, PT, R21, RZ, PT ;  /* 0x000000ff1500720c */ /* 0x000fc40003fa6270 */
[----:B------:R-:W3:Y:S04]  /*1fe60*/  LDL.LU R26, [R1+0x850] ;  /* 0x00085000011a7983 */ /* 0x000ee80000300800 */
[----:B------:R-:W3:Y:S01]  /*1fe70*/  LDL.LU R21, [R1+0x858] ;  /* 0x0008580001157983 */ /* 0x000ee20000300800 */
[----:B0-----:R-:W-:-:S04]  /*1fe80*/  IMAD.HI.U32 R11, R0, R8, RZ ;  /* 0x00000008000b7227 */ /* 0x001fc800078e00ff */
[----:B------:R-:W-:Y:S02]  /*1fe90*/  IMAD.MOV R11, RZ, RZ, -R11 ;  /* 0x000000ffff0b7224 */ /* 0x000fe400078e0a0b */
[----:B------:R-:W-:-:S04]  /*1fea0*/  IMAD.HI.U32 R14, R0, R7, RZ ;  /* 0x00000007000e7227 */ /* 0x000fc800078e00ff */
[----:B------:R-:W-:Y:S02]  /*1feb0*/  IMAD R8, R2, R11, R8 ;  /* 0x0000000b02087224 */ /* 0x000fe400078e0208 */
[----:B------:R-:W-:-:S03]  /*1fec0*/  IMAD.MOV R14, RZ, RZ, -R14 ;  /* 0x000000ffff0e7224 */ /* 0x000fc600078e0a0e */
[C---:B------:R-:W-:Y:S01]  /*1fed0*/  ISETP.GT.U32.AND P1, PT, R2.reuse, R8, PT ;  /* 0x000000080200720c */ /* 0x040fe20003f24070 */
[----:B------:R-:W-:-:S05]  /*1fee0*/  IMAD R7, R2, R14, R7 ;  /* 0x0000000e02077224 */ /* 0x000fca00078e0207 */
[----:B------:R-:W-:Y:S01]  /*1fef0*/  ISETP.GT.U32.AND P3, PT, R2, R7, PT ;  /* 0x000000070200720c */ /* 0x000fe20003f64070 */
[----:B------:R-:W-:-:S04]  /*1ff00*/  IMAD.HI.U32 R13, R0, R6, RZ ;  /* 0x00000006000d7227 */ /* 0x000fc800078e00ff */
[----:B------:R-:W-:Y:S02]  /*1ff10*/  IMAD.MOV R13, RZ, RZ, -R13 ;  /* 0x000000ffff0d7224 */ /* 0x000fe400078e0a0d */
[----:B------:R-:W-:Y:S02]  /*1ff20*/  @!P1 IMAD.IADD R8, R8, 0x1, -R2 ;  /* 0x0000000108089824 */ /* 0x000fe400078e0a02 */
[----:B------:R-:W-:-:S04]  /*1ff30*/  IMAD R6, R2, R13, R6 ;  /* 0x0000000d02067224 */ /* 0x000fc800078e0206 */
[----:B------:R-:W-:Y:S01]  /*1ff40*/  @!P3 IMAD.IADD R7, R7, 0x1, -R2 ;  /* 0x000000010707b824 */ /* 0x000fe200078e0a02 */
[----:B------:R-:W-:-:S13]  /*1ff50*/  ISETP.GT.U32.AND P3, PT, R2, R8, PT ;  /* 0x000000080200720c */ /* 0x000fda0003f64070 */
[----:B------:R-:W-:Y:S01]  /*1ff60*/  @!P3 IMAD.IADD R8, R8, 0x1, -R2 ;  /* 0x000000010808b824 */ /* 0x000fe200078e0a02 */
[----:B----4-:R-:W-:-:S05]  /*1ff70*/  IABS R10, R24 ;  /* 0x00000018000a7213 */ /* 0x010fca0000000000 */
[----:B------:R-:W-:Y:S01]  /*1ff80*/  IMAD.HI.U32 R12, R0, R10, RZ ;  /* 0x0000000a000c7227 */ /* 0x000fe200078e00ff */
[----:B-----5:R-:W-:-:S03]  /*1ff90*/  IABS R11, R23 ;  /* 0x00000017000b7213 */ /* 0x020fc60000000000 */
[----:B------:R-:W-:Y:S02]  /*1ffa0*/  IMAD.MOV R13, RZ, RZ, -R12 ;  /* 0x000000ffff0d7224 */ /* 0x000fe400078e0a0c */
[----:B------:R-:W-:-:S04]  /*1ffb0*/  IMAD.HI.U32 R12, R0, R11, RZ ;  /* 0x0000000b000c7227 */ /* 0x000fc800078e00ff */
[----:B------:R-:W-:-:S04]  /*1ffc0*/  IMAD.MOV R12, RZ, RZ, -R12 ;  /* 0x000000ffff0c7224 */ /* 0x000fc800078e0a0c */
[----:B------:R-:W-:-:S05]  /*1ffd0*/  IMAD R4, R2, R12, R11 ;  /* 0x0000000c02047224 */ /* 0x000fca00078e020b */
[C---:B------:R-:W-:Y:S01]  /*1ffe0*/  ISETP.GT.U32.AND P3, PT, R2.reuse, R4, PT ;  /* 0x000000040200720c */ /* 0x040fe20003f64070 */
[----:B------:R-:W-:Y:S02]  /*1fff0*/  IMAD R3, R2, R13, R10 ;  /* 0x0000000d02037224 */ /* 0x000fe400078e020a */
[----:B------:R-:W-:-:S04]  /*20000*/  IMAD.MOV.U32 R10, RZ, RZ, R9 ;  /* 0x000000ffff0a7224 */ /* 0x000fc800078e0009 */
[----:B------:R-:W-:-:S05]  /*20010*/  @!P0 IMAD.MOV R10, RZ, RZ, -R10 ;  /* 0x000000ffff0a8224 */ /* 0x000fca00078e0a0a */
[----:B------:R-:W-:Y:S01]  /*20020*/  STL [R1+0x3b8], R10 ;  /* 0x0003b80a01007387 */ /* 0x000fe20000100800 */
[----:B------:R-:W-:Y:S01]  /*20030*/  @!P3 IMAD.IADD R4, R4, 0x1, -R2 ;  /* 0x000000010404b824 */ /* 0x000fe200078e0a02 */
[----:B--2---:R-:W-:Y:S02]  /*20040*/  IABS R15, R29 ;  /* 0x0000001d000f7213 */ /* 0x004fe40000000000 */
[----:B------:R-:W-:Y:S02]  /*20050*/  ISETP.GE.AND P3, PT, R29, RZ, PT ;  /* 0x000000ff1d00720c */ /* 0x000fe40003f66270 */
[----:B------:R-:W2:Y:S01]  /*20060*/  LDL.LU R29, [R1+0x86c] ;  /* 0x00086c00011d7983 */ /* 0x000ea20000300800 */
[C---:B------:R-:W-:Y:S02]  /*20070*/  ISETP.GT.U32.AND P1, PT, R2.reuse, R3, PT ;  /* 0x000000030200720c */ /* 0x040fe40003f24070 */
[----:B------:R-:W-:Y:S01]  /*20080*/  ISETP.GT.U32.AND P6, PT, R2, R6, PT ;  /* 0x000000060200720c */ /* 0x000fe20003fc4070 */
[----:B------:R-:W-:-:S10]  /*20090*/  IMAD.MOV.U32 R16, RZ, RZ, R8 ;  /* 0x000000ffff107224 */ /* 0x000fd400078e0008 */
[--C-:B------:R-:W-:Y:S02]  /*200a0*/  @!P1 IMAD.IADD R3, R3, 0x1, -R2.reuse ;  /* 0x0000000103039824 */ /* 0x100fe400078e0a02 */
[----:B------:R-:W-:Y:S01]  /*200b0*/  @!P6 IMAD.IADD R6, R6, 0x1, -R2 ;  /* 0x000000010606e824 */ /* 0x000fe200078e0a02 */
[C---:B------:R-:W-:Y:S02]  /*200c0*/  ISETP.GT.U32.AND P6, PT, R2.reuse, R7, PT ;  /* 0x000000070200720c */ /* 0x040fe40003fc4070 */
[----:B------:R-:W-:Y:S01]  /*200d0*/  ISETP.GT.U32.AND P0, PT, R2, R3, PT ;  /* 0x000000030200720c */ /* 0x000fe20003f04070 */
[----:B------:R-:W-:-:S05]  /*200e0*/  @!P4 IMAD.MOV R16, RZ, RZ, -R16 ;  /* 0x000000ffff10c224 */ /* 0x000fca00078e0a10 */
[----:B------:R-:W-:Y:S04]  /*200f0*/  STL [R1+0x348], R16 ;  /* 0x0003481001007387 */ /* 0x000fe80000100800 */
[----:B------:R-:W4:Y:S01]  /*20100*/  LDL.LU R25, [R1+0x870] ;  /* 0x0008700001197983 */ /* 0x000f220000300800 */
[--C-:B------:R-:W-:Y:S02]  /*20110*/  @!P6 IMAD.IADD R7, R7, 0x1, -R2.reuse ;  /* 0x000000010707e824 */ /* 0x100fe400078e0a02 */
[----:B------:R-:W-:Y:S01]  /*20120*/  @!P0 IMAD.IADD R3, R3, 0x1, -R2 ;  /* 0x0000000103038824 */ /* 0x000fe200078e0a02 */
[----:B------:R-:W-:Y:S02]  /*20130*/  ISETP.GE.AND P0, PT, R23, RZ, PT ;  /* 0x000000ff1700720c */ /* 0x000fe40003f06270 */
[----:B------:R-:W-:Y:S01]  /*20140*/  ISETP.GE.AND P6, PT, R24, RZ, PT ;  /* 0x000000ff1800720c */ /* 0x000fe20003fc6270 */
[----:B------:R-:W5:Y:S01]  /*20150*/  LDL.LU R23, [R1+0x874] ;  /* 0x0008740001177983 */ /* 0x000f620000300800 */
[----:B------:R-:W-:-:S03]  /*20160*/  ISETP.GT.U32.AND P1, PT, R2, R6, PT ;  /* 0x000000060200720c */ /* 0x000fc60003f24070 */
[----:B------:R-:W5:Y:S01]  /*20170*/  LDL.LU R24, [R1+0x880] ;  /* 0x0008800001187983 */ /* 0x000f620000300800 */
[----:B------:R-:W-:-:S04]  /*20180*/  IMAD.HI.U32 R9, R0, R15, RZ ;  /* 0x0000000f00097227 */ /* 0x000fc800078e00ff */
[----:B------:R-:W-:-:S04]  /*20190*/  IMAD.MOV R9, RZ, RZ, -R9 ;  /* 0x000000ffff097224 */ /* 0x000fc800078e0a09 */
[----:B------:R-:W-:Y:S02]  /*201a0*/  IMAD R15, R2, R9, R15 ;  /* 0x00000009020f7224 */ /* 0x000fe400078e020f */
[----:B------:R-:W-:Y:S01]  /*201b0*/  @!P1 IMAD.IADD R6, R6, 0x1, -R2 ;  /* 0x0000000106069824 */ /* 0x000fe200078e0a02 */
[----:B------:R-:W-:Y:S02]  /*201c0*/  IABS R14, R27 ;  /* 0x0000001b000e7213 */ /* 0x000fe40000000000 */
[----:B------:R-:W-:-:S03]  /*201d0*/  ISETP.GT.U32.AND P1, PT, R2, R15, PT ;  /* 0x0000000f0200720c */ /* 0x000fc60003f24070 */
[----:B------:R-:W-:-:S04]  /*201e0*/  IMAD.HI.U32 R11, R0, R14, RZ ;  /* 0x0000000e000b7227 */ /* 0x000fc800078e00ff */
[----:B------:R-:W-:Y:S02]  /*201f0*/  IMAD.MOV R11, RZ, RZ, -R11 ;  /* 0x000000ffff0b7224 */ /* 0x000fe400078e0a0b */
[----:B------:R-:W-:Y:S02]  /*20200*/  @!P2 IMAD.MOV R7, RZ, RZ, -R7 ;  /* 0x000000ffff07a224 */ /* 0x000fe400078e0a07 */
[C---:B------:R-:W-:Y:S02]  /*20210*/  IMAD R14, R2.reuse, R11, R14 ;  /* 0x0000000b020e7224 */ /* 0x040fe400078e020e */
[----:B------:R-:W-:Y:S01]  /*20220*/  @!P1 IMAD.IADD R15, R15, 0x1, -R2 ;  /* 0x000000010f0f9824 */ /* 0x000fe200078e0a02 */
[----:B------:R0:W-:Y:S02]  /*20230*/  STL [R1+0x39c], R7 ;  /* 0x00039c0701007387 */ /* 0x0001e40000100800 */
[C---:B------:R-:W-:Y:S02]  /*20240*/  ISETP.GT.U32.AND P2, PT, R2.reuse, R14, PT ;  /* 0x0000000e0200720c */ /* 0x040fe40003f44070 */
[----:B------:R-:W-:Y:S01]  /*20250*/  ISETP.GT.U32.AND P4, PT, R2, R15, PT ;  /* 0x0000000f0200720c */ /* 0x000fe20003f84070 */
[----:B------:R-:W-:-:S02]  /*20260*/  @!P6 IMAD.MOV R3, RZ, RZ, -R3 ;  /* 0x000000ffff03e224 */ /* 0x000fc400078e0a03 */
[----:B0-----:R-:W-:-:S04]  /*20270*/  IMAD.MOV.U32 R7, RZ, RZ, R6 ;  /* 0x000000ffff077224 */ /* 0x001fc800078e0006 */
[----:B------:R-:W-:Y:S01]  /*20280*/  @!P5 IMAD.MOV R7, RZ, RZ, -R7 ;  /* 0x000000ffff07d224 */ /* 0x000fe200078e0a07 */
[----:B------:R-:W-:-:S03]  /*20290*/  IABS R13, R22 ;  /* 0x00000016000d7213 */ /* 0x000fc60000000000 */
[--C-:B------:R-:W-:Y:S02]  /*202a0*/  @!P2 IMAD.IADD R14, R14, 0x1, -R2.reuse ;  /* 0x000000010e0ea824 */ /* 0x100fe400078e0a02 */
[----:B------:R-:W-:Y:S01]  /*202b0*/  @!P4 IMAD.IADD R15, R15, 0x1, -R2 ;  /* 0x000000010f0fc824 */ /* 0x000fe200078e0a02 */
[----:B------:R-:W-:Y:S01]  /*202c0*/  STL [R1+0x3a0], R7 ;  /* 0x0003a00701007387 */ /* 0x000fe20000100800 */
[----:B------:R-:W-:Y:S02]  /*202d0*/  ISETP.GE.AND P4, PT, R22, RZ, PT ;  /* 0x000000ff1600720c */ /* 0x000fe40003f86270 */
[----:B---3--:R-:W-:Y:S01]  /*202e0*/  IABS R12, R5 ;  /* 0x00000005000c7213 */ /* 0x008fe20000000000 */
[----:B------:R0:W-:Y:S01]  /*202f0*/  STL [R1+0x3a8], R3 ;  /* 0x0003a80301007387 */ /* 0x0001e20000100800 */
[----:B------:R-:W-:-:S03]  /*20300*/  ISETP.GE.AND P2, PT, R5, RZ, PT ;  /* 0x000000ff0500720c */ /* 0x000fc60003f46270 */
[----:B------:R-:W3:Y:S04]  /*20310*/  LDL.LU R22, [R1+0x884] ;  /* 0x0008840001167983 */ /* 0x000ee80000300800 */
[----:B------:R-:W3:Y:S01]  /*20320*/  LDL.LU R5, [R1+0x888] ;  /* 0x0008880001057983 */ /* 0x000ee20000300800 */
[----:B------:R-:W-:Y:S01]  /*20330*/  IMAD.HI.U32 R10, R0, R13, RZ ;  /* 0x0000000d000a7227 */ /* 0x000fe200078e00ff */
[----:B------:R-:W-:-:S03]  /*20340*/  ISETP.GT.U32.AND P1, PT, R2, R4, PT ;  /* 0x000000040200720c */ /* 0x000fc60003f24070 */
[----:B------:R-:W-:-:S04]  /*20350*/  IMAD.HI.U32 R9, R0, R12, RZ ;  /* 0x0000000c00097227 */ /* 0x000fc800078e00ff */
[----:B------:R-:W-:Y:S02]  /*20360*/  IMAD.MOV R10, RZ, RZ, -R10 ;  /* 0x000000ffff0a7224 */ /* 0x000fe400078e0a0a */
[----:B------:R-:W-:Y:S02]  /*20370*/  IMAD.MOV R9, RZ, RZ, -R9 ;  /* 0x000000ffff097224 */ /* 0x000fe400078e0a09 */
[C---:B------:R-:W-:Y:S02]  /*20380*/  IMAD R13, R2.reuse, R10, R13 ;  /* 0x0000000a020d7224 */ /* 0x040fe400078e020d */
[----:B------:R-:W-:-:S03]  /*20390*/  IMAD R12, R2, R9, R12 ;  /* 0x00000009020c7224 */ /* 0x000fc600078e020c */
[----:B------:R-:W-:Y:S01]  /*203a0*/  ISETP.GT.U32.AND P5, PT, R2, R13, PT ;  /* 0x0000000d0200720c */ /* 0x000fe20003fa4070 */
[----:B------:R-:W-:Y:S01]  /*203b0*/  @!P1 IMAD.IADD R4, R4, 0x1, -R2 ;  /* 0x0000000104049824 */ /* 0x000fe200078e0a02 */
[----:B------:R-:W-:Y:S02]  /*203c0*/  ISETP.GT.U32.AND P1, PT, R2, R12, PT ;  /* 0x0000000c0200720c */ /* 0x000fe40003f24070 */
[----:B------:R-:W-:-:S09]  /*203d0*/  IABS R8, R21 ;  /* 0x0000001500087213 */ /* 0x000fd20000000000 */
[--C-:B------:R-:W-:Y:S02]  /*203e0*/  @!P5 IMAD.IADD R13, R13, 0x1, -R2.reuse ;  /* 0x000000010d0dd824 */ /* 0x100fe400078e0a02 */
[----:B------:R-:W-:Y:S02]  /*203f0*/  @!P1 IMAD.IADD R12, R12, 0x1, -R2 ;  /* 0x000000010c0c9824 */ /* 0x000fe400078e0a02 */
[----:B0-----:R-:W-:Y:S01]  /*20400*/  IMAD.HI.U32 R3, R0, R8, RZ ;  /* 0x0000000800037227 */ /* 0x001fe200078e00ff */
[----:B------:R-:W-:-:S03]  /*20410*/  ISETP.GT.U32.AND P1, PT, R2, R13, PT ;  /* 0x0000000d0200720c */ /* 0x000fc60003f24070 */
[----:B------:R-:W-:-:S04]  /*20420*/  IMAD.MOV R3, RZ, RZ, -R3 ;  /* 0x000000ffff037224 */ /* 0x000fc800078e0a03 */
[----:B------:R-:W-:-:S06]  /*20430*/  IMAD R8, R2, R3, R8 ;  /* 0x0000000302087224 */ /* 0x000fcc00078e0208 */
[----:B------:R-:W-:Y:S01]  /*20440*/  @!P1 IMAD.IADD R13, R13, 0x1, -R2 ;  /* 0x000000010d0d9824 */ /* 0x000fe200078e0a02 */
[----:B------:R-:W-:Y:S01]  /*20450*/  ISETP.GT.U32.AND P1, PT, R2, R8, PT ;  /* 0x000000080200720c */ /* 0x000fe20003f24070 */
[----:B------:R-:W-:-:S05]  /*20460*/  @!P0 IMAD.MOV R4, RZ, RZ, -R4 ;  /* 0x000000ffff048224 */ /* 0x000fca00078e0a04 */
[----:B------:R-:W-:Y:S07]  /*20470*/  STL [R1+0x3a4], R4 ;  /* 0x0003a40401007387 */ /* 0x000fee0000100800 */
[----:B------:R-:W-:Y:S01]  /*20480*/  @!P1 IMAD.IADD R8, R8, 0x1, -R2 ;  /* 0x0000000108089824 */ /* 0x000fe200078e0a02 */
[----:B------:R-:W-:Y:S02]  /*20490*/  ISETP.GE.AND P1, PT, R21, RZ, PT ;  /* 0x000000ff1500720c */ /* 0x000fe40003f26270 */
[----:B------:R-:W3:Y:S01]  /*204a0*/  LDL.LU R21, [R1+0x890] ;  /* 0x0008900001157983 */ /* 0x000ee20000300800 */
[----:B------:R-:W-:-:S02]  /*204b0*/  ISETP.GT.U32.AND P5, PT, R2, R14, PT ;  /* 0x0000000e0200720c */ /* 0x000fc40003fa4070 */
[----:B------:R-:W-:Y:S02]  /*204c0*/  ISETP.GE.AND P6, PT, R27, RZ, PT ;  /* 0x000000ff1b00720c */ /* 0x000fe40003fc6270 */
[----:B------:R-:W-:Y:S01]  /*204d0*/  ISETP.GT.U32.AND P0, PT, R2, R12, PT ;  /* 0x0000000c0200720c */ /* 0x000fe20003f04070 */
[----:B------:R-:W-:Y:S01]  /*204e0*/  @!P3 IMAD.MOV R15, RZ, RZ, -R15 ;  /* 0x000000ffff0fb224 */ /* 0x000fe200078e0a0f */
[----:B------:R-:W-:-:S07]  /*204f0*/  IABS R10, R26 ;  /* 0x0000001a000a7213 */ /* 0x000fce0000000000 */
[----:B------:R-:W-:-:S04]  /*20500*/  @!P5 IMAD.IADD R14, R14, 0x1, -R2 ;  /* 0x000000010e0ed824 */ /* 0x000fc800078e0a02 */
[----:B------:R-:W-:Y:S01]  /*20510*/  @!P6 IMAD.MOV R14, RZ, RZ, -R14 ;  /* 0x000000ffff0ee224 */ /* 0x000fe200078e0a0e */
[----:B------:R-:W-:Y:S01]  /*20520*/  ISETP.GT.U32.AND P6, PT, R2, R8, PT ;  /* 0x000000080200720c */ /* 0x000fe20003fc4070 */
[----:B------:R-:W-:Y:S01]  /*20530*/  @!P0 IMAD.IADD R12, R12, 0x1, -R2 ;  /* 0x000000010c0c8824 */ /* 0x000fe200078e0a02 */
[----:B------:R-:W-:Y:S01]  /*20540*/  STL [R1+0x340], R15 ;  /* 0x0003400f01007387 */ /* 0x000fe20000100800 */
[----:B------:R-:W-:-:S03]  /*20550*/  IMAD.HI.U32 R6, R0, R10, RZ ;  /* 0x0000000a00067227 */ /* 0x000fc600078e00ff */
[----:B------:R0:W-:Y:S01]  /*20560*/  STL [R1+0x33c], R14 ;  /* 0x00033c0e01007387 */ /* 0x0001e20000100800 */
[----:B------:R-:W-:Y:S02]  /*20570*/  @!P4 IMAD.MOV R13, RZ, RZ, -R13 ;  /* 0x000000ffff0dc224 */ /* 0x000fe400078e0a0d */
[----:B------:R-:W-:Y:S02]  /*20580*/  IMAD.MOV R6, RZ, RZ, -R6 ;  /* 0x000000ffff067224 */ /* 0x000fe400078e0a06 */
[----:B0-----:R-:W-:-:S04]  /*20590*/  IMAD.MOV.U32 R14, RZ, RZ, R12 ;  /* 0x000000ffff0e7224 */ /* 0x001fc800078e000c */
[----:B------:R-:W-:Y:S01]  /*205a0*/  @!P2 IMAD.MOV R14, RZ, RZ, -R14 ;  /* 0x000000ffff0ea224 */ /* 0x000fe200078e0a0e */
[----:B------:R-:W-:Y:S01]  /*205b0*/  STL [R1+0x338], R13 ;  /* 0x0003380d01007387 */ /* 0x000fe20000100800 */
[----:B------:R-:W-:Y:S02]  /*205c0*/  IMAD R10, R2, R6, R10 ;  /* 0x00000006020a7224 */ /* 0x000fe400078e020a */
[----:B------:R-:W-:Y:S01]  /*205d0*/  @!P6 IMAD.IADD R8, R8, 0x1, -R2 ;  /* 0x000000010808e824 */ /* 0x000fe200078e0a02 */
[----:B------:R-:W-:Y:S02]  /*205e0*/  STL [R1+0x388], R14 ;  /* 0x0003880e01007387 */ /* 0x000fe40000100800 */
[----:B------:R-:W-:Y:S02]  /*205f0*/  ISETP.GT.U32.AND P5, PT, R2, R10, PT ;  /* 0x0000000a0200720c */ /* 0x000fe40003fa4070 */
[----:B--2---:R-:W-:Y:S02]  /*20600*/  IABS R6, R29 ;  /* 0x0000001d00067213 */ /* 0x004fe40000000000 */
[----:B------:R-:W-:-:S02]  /*20610*/  ISETP.GE.AND P6, PT, R29, RZ, PT ;  /* 0x000000ff1d00720c */ /* 0x000fc40003fc6270 */
[----:B------:R-:W2:Y:S01]  /*20620*/  LDL.LU R29, [R1+0x8a0] ;  /* 0x0008a000011d7983 */ /* 0x000ea20000300800 */
[----:B------:R-:W-:-:S06]  /*20630*/  IMAD.HI.U32 R4, R0, R6, RZ ;  /* 0x0000000600047227 */ /* 0x000fcc00078e00ff */
[----:B------:R-:W-:Y:S02]  /*20640*/  @!P5 IMAD.IADD R10, R10, 0x1, -R2 ;  /* 0x000000010a0ad824 */ /* 0x000fe400078e0a02 */
[----:B------:R-:W-:-:S03]  /*20650*/  IMAD.MOV R4, RZ, RZ, -R4 ;  /* 0x000000ffff047224 */ /* 0x000fc600078e0a04 */
[C---:B------:R-:W-:Y:S01]  /*20660*/  ISETP.GT.U32.AND P3, PT, R2.reuse, R10, PT ;  /* 0x0000000a0200720c */ /* 0x040fe20003f64070 */
[----:B------:R-:W-:-:S05]  /*20670*/  IMAD R6, R2, R4, R6 ;  /* 0x0000000402067224 */ /* 0x000fca00078e0206 */
[----:B------:R-:W-:Y:S02]  /*20680*/  ISETP.GT.U32.AND P5, PT, R2, R6, PT ;  /* 0x000000060200720c */ /* 0x000fe40003fa4070 */
[----:B----4-:R-:W-:Y:S02]  /*20690*/  IABS R11, R25 ;  /* 0x00000019000b7213 */ /* 0x010fe40000000000 */
[----:B-----5:R-:W-:Y:S02]  /*206a0*/  IABS R3, R23 ;  /* 0x0000001700037213 */ /* 0x020fe40000000000 */
[----:B------:R-:W-:-:S03]  /*206b0*/  IABS R7, R24 ;  /* 0x0000001800077213 */ /* 0x000fc60000000000 */
        /* <DEDUP_REMOVED lines=8> */
[C---:B------:R-:W-:Y:S01]  /*20740*/  ISETP.GT.U32.AND P2, PT, R2.reuse, R3, PT ;  /* 0x000000030200720c */ /* 0x040fe20003f44070 */
[----:B------:R-:W-:Y:S02]  /*20750*/  IMAD R11, R2, R16, R11 ;  /* 0x00000010020b7224 */ /* 0x000fe400078e020b */
[----:B------:R-:W-:Y:S01]  /*20760*/  @!P3 IMAD.IADD R10, R10, 0x1, -R2 ;  /* 0x000000010a0ab824 */ /* 0x000fe200078e0a02 */
[----:B------:R-:W-:-:S02]  /*20770*/  ISETP.GT.U32.AND P3, PT, R2, R7, PT ;  /* 0x000000070200720c */ /* 0x000fc40003f64070 */
[----:B------:R-:W-:Y:S01]  /*20780*/  ISETP.GE.AND P0, PT, R26, RZ, PT ;  /* 0x000000ff1a00720c */ /* 0x000fe20003f06270 */
[----:B------:R-:W-:Y:S01]  /*20790*/  @!P5 IMAD.IADD R6, R6, 0x1, -R2 ;  /* 0x000000010606d824 */ /* 0x000fe200078e0a02 */
[----:B------:R-:W-:-:S04]  /*207a0*/  ISETP.GT.U32.AND P4, PT, R2, R11, PT ;  /* 0x0000000b0200720c */ /* 0x000fc80003f84070 */
[----:B------:R-:W-:Y:S01]  /*207b0*/  ISETP.GT.U32.AND P5, PT, R2, R6, PT ;  /* 0x000000060200720c */ /* 0x000fe20003fa4070 */
[----:B------:R-:W-:-:S04]  /*207c0*/  @!P2 IMAD.IADD R3, R3, 0x1, -R2 ;  /* 0x000000010303a824 */ /* 0x000fc800078e0a02 */
[----:B------:R-:W-:Y:S02]  /*207d0*/  @!P3 IMAD.IADD R7, R7, 0x1, -R2 ;  /* 0x000000010707b824 */ /* 0x000fe400078e0a02 */
[----:B------:R-:W-:Y:S01]  /*207e0*/  @!P0 IMAD.MOV R10, RZ, RZ, -R10 ;  /* 0x000000ffff0a8224 */ /* 0x000fe200078e0a0a */
[C---:B------:R-:W-:Y:S01]  /*207f0*/  ISETP.GT.U32.AND P0, PT, R2.reuse, R3, PT ;  /* 0x000000030200720c */ /* 0x040fe20003f04070 */
[--C-:B------:R-:W-:Y:S01]  /*20800*/  @!P4 IMAD.IADD R11, R11, 0x1, -R2.reuse ;  /* 0x000000010b0bc824 */ /* 0x100fe200078e0a02 */
[----:B------:R-:W-:Y:S02]  /*20810*/  ISETP.GE.AND P4, PT, R23, RZ, PT ;  /* 0x000000ff1700720c */ /* 0x000fe40003f86270 */
[----:B------:R-:W-:Y:S01]  /*20820*/  ISETP.GT.U32.AND P3, PT, R2, R7, PT ;  /* 0x000000070200720c */ /* 0x000fe20003f64070 */
[----:B------:R-:W4:Y:S01]  /*20830*/  LDL.LU R23, [R1+0x8ac] ;  /* 0x0008ac0001177983 */ /* 0x000f220000300800 */
[----:B------:R-:W-:-:S03]  /*20840*/  @!P5 IMAD.IADD R6, R6, 0x1, -R2 ;  /* 0x000000010606d824 */ /* 0x000fc600078e0a02 */
[----:B------:R0:W-:Y:S01]  /*20850*/  STL [R1+0x334], R10 ;  /* 0x0003340a01007387 */ /* 0x0001e20000100800 */
[----:B------:R-:W-:Y:S02]  /*20860*/  @!P6 IMAD.MOV R6, RZ, RZ, -R6 ;  /* 0x000000ffff06e224 */ /* 0x000fe400078e0a06 */
[----:B0-----:R-:W-:-:S04]  /*20870*/  IMAD.MOV.U32 R10, RZ, RZ, R8 ;  /* 0x000000ffff0a7224 */ /* 0x001fc800078e0008 */
[----:B------:R-:W-:Y:S01]  /*20880*/  @!P1 IMAD.MOV R10, RZ, RZ, -R10 ;  /* 0x000000ffff0a9224 */ /* 0x000fe200078e0a0a */
[----:B---3--:R-:W-:Y:S01]  /*20890*/  IABS R9, R22 ;  /* 0x0000001600097213 */ /* 0x008fe20000000000 */
[--C-:B------:R-:W-:Y:S01]  /*208a0*/  @!P0 IMAD.IADD R3, R3, 0x1, -R2.reuse ;  /* 0x0000000103038824 */ /* 0x100fe200078e0a02 */
[----:B------:R-:W-:Y:S01]  /*208b0*/  ISETP.GE.AND P0, PT, R22, RZ, PT ;  /* 0x000000ff1600720c */ /* 0x000fe20003f06270 */
[----:B------:R-:W-:Y:S01]  /*208c0*/  @!P3 IMAD.IADD R7, R7, 0x1, -R2 ;  /* 0x000000010707b824 */ /* 0x000fe200078e0a02 */
[----:B------:R-:W-:Y:S01]  /*208d0*/  STL [R1+0x330], R10 ;  /* 0x0003300a01007387 */ /* 0x000fe20000100800 */
[----:B------:R-:W-:Y:S02]  /*208e0*/  IABS R4, R5 ;  /* 0x0000000500047213 */ /* 0x000fe40000000000 */
[----:B------:R-:W-:Y:S01]  /*208f0*/  ISETP.GE.AND P3, PT, R5, RZ, PT ;  /* 0x000000ff0500720c */ /* 0x000fe20003f66270 */
[----:B------:R-:W-:Y:S04]  /*20900*/  STL [R1+0x384], R6 ;  /* 0x0003840601007387 */ /* 0x000fe80000100800 */
[----:B------:R-:W3:Y:S04]  /*20910*/  LDL.LU R22, [R1+0x908] ;  /* 0x0009080001167983 */ /* 0x000ee80000300800 */
[----:B------:R-:W5:Y:S01]  /*20920*/  LDL.LU R5, [R1+0x8b8] ;  /* 0x0008b80001057983 */ /* 0x000f620000300800 */
[----:B------:R-:W-:Y:S01]  /*20930*/  ISETP.GT.U32.AND P2, PT, R2, R11, PT ;  /* 0x0000000b0200720c */ /* 0x000fe20003f44070 */
[----:B------:R-:W-:Y:S01]  /*20940*/  IMAD.HI.U32 R13, R0, R9, RZ ;  /* 0x00000009000d7227 */ /* 0x000fe200078e00ff */
[----:B------:R-:W-:-:S03]  /*20950*/  ISETP.GE.AND P5, PT, R25, RZ, PT ;  /* 0x000000ff1900720c */ /* 0x000fc60003fa6270 */
[----:B------:R-:W-:-:S04]  /*20960*/  IMAD.MOV R13, RZ, RZ, -R13 ;  /* 0x000000ffff0d7224 */ /* 0x000fc800078e0a0d */
[----:B------:R-:W-:-:S04]  /*20970*/  IMAD R9, R2, R13, R9 ;  /* 0x0000000d02097224 */ /* 0x000fc800078e0209 */
[----:B------:R-:W-:Y:S01]  /*20980*/  @!P2 IMAD.IADD R11, R11, 0x1, -R2 ;  /* 0x000000010b0ba824 */ /* 0x000fe200078e0a02 */
[----:B------:R-:W-:-:S03]  /*20990*/  ISETP.GT.U32.AND P1, PT, R2, R9, PT ;  /* 0x000000090200720c */ /* 0x000fc60003f24070 */
[----:B------:R-:W-:-:S05]  /*209a0*/  @!P5 IMAD.MOV R11, RZ, RZ, -R11 ;  /* 0x000000ffff0bd224 */ /* 0x000fca00078e0a0b */
[----:B------:R0:W-:Y:S02]  /*209b0*/  STL [R1+0x32c], R11 ;  /* 0x00032c0b01007387 */ /* 0x0001e40000100800 */
[----:B0-----:R-:W-:-:S04]  /*209c0*/  IMAD.MOV.U32 R11, RZ, RZ, R3 ;  /* 0x000000ffff0b7224 */ /* 0x001fc800078e0003 */
[----:B------:R-:W-:Y:S02]  /*209d0*/  @!P4 IMAD.MOV R11, RZ, RZ, -R11 ;  /* 0x000000ffff0bc224 */ /* 0x000fe400078e0a0b */
[----:B------:R-:W-:-:S03]  /*209e0*/  @!P1 IMAD.IADD R9, R9, 0x1, -R2 ;  /* 0x0000000109099824 */ /* 0x000fc600078e0a02 */
[----:B------:R5:W-:Y:S01]  /*209f0*/  STL [R1+0x380], R11 ;  /* 0x0003800b01007387 */ /* 0x000be20000100800 */
[----:B------:R-:W-:Y:S02]  /*20a00*/  IABS R8, R21 ;  /* 0x0000001500087213 */ /* 0x000fe40000000000 */
[----:B------:R-:W-:Y:S02]  /*20a10*/  ISETP.GE.AND P1, PT, R21, RZ, PT ;  /* 0x000000ff1500720c */ /* 0x000fe40003f26270 */
[----:B------:R-:W3:Y:S01]  /*20a20*/  LDL.LU R21, [R1+0x8cc] ;  /* 0x0008cc0001157983 */ /* 0x000ee20000300800 */
[----:B------:R-:W-:-:S13]  /*20a30*/  ISETP.GE.AND P6, PT, R24, RZ, PT ;  /* 0x000000ff1800720c */ /* 0x000fda0003fc6270 */
[----:B------:R-:W-:Y:S02]  /*20a40*/  @!P6 IMAD.MOV R7, RZ, RZ, -R7 ;  /* 0x000000ffff07e224 */ /* 0x000fe400078e0a07 */
[----:B------:R-:W-:-:S04]  /*20a50*/  IMAD.HI.U32 R12, R0, R4, RZ ;  /* 0x00000004000c7227 */ /* 0x000fc800078e00ff */
[----:B------:R-:W-:-:S04]  /*20a60*/  IMAD.MOV R12, RZ, RZ, -R12 ;  /* 0x000000ffff0c7224 */ /* 0x000fc800078e0a0c */
[----:B------:R-:W-:Y:S02]  /*20a70*/  IMAD R4, R2, R12, R4 ;  /* 0x0000000c02047224 */ /* 0x000fe400078e0204 */
[----:B------:R-:W-:-:S03]  /*20a80*/  IMAD.HI.U32 R6, R0, R8, RZ ;  /* 0x0000000800067227 */ /* 0x000fc600078e00ff */
[----:B------:R-:W-:Y:S01]  /*20a90*/  ISETP.GT.U32.AND P2, PT, R2, R4, PT ;  /* 0x000000040200720c */ /* 0x000fe20003f44070 */
[----:B------:R-:W-:-:S04]  /*20aa0*/  IMAD.MOV R6, RZ, RZ, -R6 ;  /* 0x000000ffff067224 */ /* 0x000fc800078e0a06 */
[----:B------:R-:W-:Y:S01]  /*20ab0*/  IMAD R8, R2, R6, R8 ;  /* 0x0000000602087224 */ /* 0x000fe200078e0208 */
[----:B--2---:R-:W-:Y:S02]  /*20ac0*/  IABS R10, R29 ;  /* 0x0000001d000a7213 */ /* 0x004fe40000000000 */
[----:B------:R-:W-:Y:S02]  /*20ad0*/  ISETP.GE.AND P6, PT, R29, RZ, PT ;  /* 0x000000ff1d00720c */ /* 0x000fe40003fc6270 */
[----:B------:R-:W2:Y:S03]  /*20ae0*/  LDL.LU R29, [R1+0x8e0] ;  /* 0x0008e000011d7983 */ /* 0x000ea60000300800 */
[----:B------:R-:W-:Y:S01]  /*20af0*/  @!P2 IMAD.IADD R4, R4, 0x1, -R2 ;  /* 0x000000010404a824 */ /* 0x000fe200078e0a02 */
[C---:B------:R-:W-:Y:S02]  /*20b00*/  ISETP.GT.U32.AND P2, PT, R2.reuse, R9, PT ;  /* 0x000000090200720c */ /* 0x040fe40003f44070 */
[----:B------:R-:W-:-:S02]  /*20b10*/  ISETP.GT.U32.AND P4, PT, R2, R8, PT ;  /* 0x000000080200720c */ /* 0x000fc40003f84070 */
[----:B------:R-:W-:-:S09]  /*20b20*/  ISETP.GT.U32.AND P5, PT, R2, R4, PT ;  /* 0x000000040200720c */ /* 0x000fd20003fa4070 */
[--C-:B------:R-:W-:Y:S02]  /*20b30*/  @!P2 IMAD.IADD R9, R9, 0x1, -R2.reuse ;  /* 0x000000010909a824 */ /* 0x100fe400078e0a02 */
[----:B------:R-:W-:Y:S02]  /*20b40*/  @!P4 IMAD.IADD R8, R8, 0x1, -R2 ;  /* 0x000000010808c824 */ /* 0x000fe400078e0a02 */
[----:B------:R-:W-:-:S03]  /*20b50*/  @!P0 IMAD.MOV R9, RZ, RZ, -R9 ;  /* 0x000000ffff098224 */ /* 0x000fc600078e0a09 */
[----:B------:R-:W-:Y:S01]  /*20b60*/  ISETP.GT.U32.AND P0, PT, R2, R8, PT ;  /* 0x000000080200720c */ /* 0x000fe20003f04070 */
[----:B------:R-:W-:Y:S01]  /*20b70*/  @!P5 IMAD.IADD R4, R4, 0x1, -R2 ;  /* 0x000000010404d824 */ /* 0x000fe200078e0a02 */
[----:B------:R3:W-:Y:S03]  /*20b80*/  STL [R1+0x37c], R7 ;  /* 0x00037c0701007387 */ /* 0x0007e60000100800 */
[----:B------:R-:W-:-:S08]  /*20b90*/  @!P3 IMAD.MOV R4, RZ, RZ, -R4 ;  /* 0x000000ffff04b224 */ /* 0x000fd000078e0a04 */
[----:B------:R-:W-:Y:S01]  /*20ba0*/  @!P0 IMAD.IADD R8, R8, 0x1, -R2 ;  /* 0x0000000108088824 */ /* 0x000fe200078e0a02 */
[----:B----4-:R-:W-:Y:S02]  /*20bb0*/  IABS R3, R23 ;  /* 0x0000001700037213 */ /* 0x010fe40000000000 */
[----:B------:R-:W-:Y:S02]  /*20bc0*/  ISETP.GE.AND P2, PT, R23, RZ, PT ;  /* 0x000000ff1700720c */ /* 0x000fe40003f46270 */
[----:B------:R-:W4:Y:S04]  /*20bd0*/  LDL.LU R23, [R1+0x8e4] ;  /* 0x0008e40001177983 */ /* 0x000f280000300800 */
[----:B------:R-:W-:Y:S04]  /*20be0*/  STL [R1+0x374], R9 ;  /* 0x0003740901007387 */ /* 0x000fe80000100800 */
[----:B------:R0:W-:Y:S01]  /*20bf0*/  STL [R1+0x36c], R4 ;  /* 0x00036c0401007387 */ /* 0x0001e20000100800 */
[----:B-----5:R-:W-:-:S02]  /*20c00*/  IABS R11, R5 ;  /* 0x00000005000b7213 */ /* 0x020fc40000000000 */
[----:B------:R-:W-:Y:S02]  /*20c10*/  ISETP.GE.AND P0, PT, R5, RZ, PT ;  /* 0x000000ff0500720c */ /* 0x000fe40003f06270 */
[----:B------:R-:W5:Y:S01]  /*20c20*/  LDL.LU R5, [R1+0x8e8] ;  /* 0x0008e80001057983 */ /* 0x000f620000300800 */
[----:B------:R-:W-:Y:S01]  /*20c30*/  IMAD.HI.U32 R6, R0, R10, RZ ;  /* 0x0000000a00067227 */ /* 0x000fe200078e00ff */
[----:B---3--:R-:W-:Y:S02]  /*20c40*/  IABS R7, R22 ;  /* 0x0000001600077213 */ /* 0x008fe40000000000 */
[----:B------:R-:W-:Y:S01]  /*20c50*/  ISETP.GE.AND P4, PT, R22, RZ, PT ;  /* 0x000000ff1600720c */ /* 0x000fe20003f86270 */
[----:B------:R-:W-:Y:S01]  /*20c60*/  IMAD.MOV R6, RZ, RZ, -R6 ;  /* 0x000000ffff067224 */ /* 0x000fe200078e0a06 */
[----:B------:R-:W3:Y:S03]  /*20c70*/  LDL.LU R22, [R1+0x8f0] ;  /* 0x0008f00001167983 */ /* 0x000ee60000300800 */
[----:B------:R-:W-:-:S05]  /*20c80*/  IMAD R10, R2, R6, R10 ;  /* 0x00000006020a7224 */ /* 0x000fca00078e020a */
[----:B------:R-:W-:-:S13]  /*20c90*/  ISETP.GT.U32.AND P5, PT, R2, R10, PT ;  /* 0x0000000a0200720c */ /* 0x000fda0003fa4070 */
[----:B------:R-:W-:-:S05]  /*20ca0*/  @!P5 IMAD.IADD R10, R10, 0x1, -R2 ;  /* 0x000000010a0ad824 */ /* 0x000fca00078e0a02 */
[----:B------:R-:W-:Y:S01]  /*20cb0*/  ISETP.GT.U32.AND P5, PT, R2, R10, PT ;  /* 0x0000000a0200720c */ /* 0x000fe20003fa4070 */
[----:B------:R-:W-:Y:S02]  /*20cc0*/  IMAD.MOV.U32 R14, RZ, RZ, R8 ;  /* 0x000000ffff0e7224 */ /* 0x000fe400078e0008 */
[----:B------:R-:W-:-:S10]  /*20cd0*/  IMAD.HI.U32 R6, R0, R3, RZ ;  /* 0x0000000300067227 */ /* 0x000fd400078e00ff */
[----:B------:R-:W-:-:S04]  /*20ce0*/  @!P5 IMAD.IADD R10, R10, 0x1, -R2 ;  /* 0x000000010a0ad824 */ /* 0x000fc800078e0a02 */
[----:B------:R-:W-:Y:S02]  /*20cf0*/  IMAD.MOV.U32 R13, RZ, RZ, R10 ;  /* 0x000000ffff0d7224 */ /* 0x000fe400078e000a */
[----:B------:R-:W-:Y:S02]  /*20d00*/  @!P1 IMAD.MOV R14, RZ, RZ, -R14 ;  /* 0x000000ffff0e9224 */ /* 0x000fe400078e0a0e */
[----:B------:R-:W-:Y:S02]  /*20d10*/  @!P6 IMAD.MOV R13, RZ, RZ, -R13 ;  /* 0x000000ffff0de224 */ /* 0x000fe400078e0a0d */
[----:B------:R-:W-:Y:S01]  /*20d20*/  IMAD.MOV R6, RZ, RZ, -R6 ;  /* 0x000000ffff067224 */ /* 0x000fe200078e0a06 */
[----:B------:R-:W-:Y:S01]  /*20d30*/  STL [R1+0x328], R14 ;  /* 0x0003280e01007387 */ /* 0x000fe20000100800 */
[----:B0-----:R-:W-:Y:S02]  /*20d40*/  IABS R4, R21 ;  /* 0x0000001500047213 */ /* 0x001fe40000000000 */
[----:B------:R-:W-:Y:S01]  /*20d50*/  ISETP.GE.AND P6, PT, R21, RZ, PT ;  /* 0x000000ff1500720c */ /* 0x000fe20003fc6270 */
[----:B------:R0:W-:Y:S01]  /*20d60*/  STL [R1+0x324], R13 ;  /* 0x0003240d01007387 */ /* 0x0001e20000100800 */
[----:B------:R-:W-:-:S03]  /*20d70*/  IMAD R3, R2, R6, R3 ;  /* 0x0000000602037224 */ /* 0x000fc600078e0203 */
[----:B------:R-:W3:Y:S01]  /*20d80*/  LDL.LU R21, [R1+0x900] ;  /* 0x0009000001157983 */ /* 0x000ee20000300800 */
[----:B------:R-:W-:Y:S01]  /*20d90*/  IMAD.HI.U32 R12, R0, R7, RZ ;  /* 0x00000007000c7227 */ /* 0x000fe200078e00ff */
[----:B------:R-:W-:-:S03]  /*20da0*/  ISETP.GT.U32.AND P3, PT, R2, R3, PT ;  /* 0x000000030200720c */ /* 0x000fc60003f64070 */
[----:B------:R-:W-:-:S04]  /*20db0*/  IMAD.MOV R12, RZ, RZ, -R12 ;  /* 0x000000ffff0c7224 */ /* 0x000fc800078e0a0c */
[----:B------:R-:W-:-:S05]  /*20dc0*/  IMAD R7, R2, R12, R7 ;  /* 0x0000000c02077224 */ /* 0x000fca00078e0207 */
[----:B------:R-:W-:Y:S01]  /*20dd0*/  ISETP.GT.U32.AND P5, PT, R2, R7, PT ;  /* 0x000000070200720c */ /* 0x000fe20003fa4070 */
[----:B------:R-:W-:-:S05]  /*20de0*/  @!P3 IMAD.IADD R3, R3, 0x1, -R2 ;  /* 0x000000010303b824 */ /* 0x000fca00078e0a02 */
[----:B------:R-:W-:-:S07]  /*20df0*/  ISETP.GT.U32.AND P3, PT, R2, R3, PT ;  /* 0x000000030200720c */ /* 0x000fce0003f64070 */
[----:B------:R-:W-:-:S05]  /*20e00*/  @!P5 IMAD.IADD R7, R7, 0x1, -R2 ;  /* 0x000000010707d824 */ /* 0x000fca00078e0a02 */
[----:B------:R-:W-:Y:S01]  /*20e10*/  ISETP.GT.U32.AND P5, PT, R2, R7, PT ;  /* 0x000000070200720c */ /* 0x000fe20003fa4070 */
[----:B------:R-:W-:-:S04]  /*20e20*/  @!P3 IMAD.IADD R3, R3, 0x1, -R2 ;  /* 0x000000010303b824 */ /* 0x000fc800078e0a02 */
[----:B------:R-:W-:-:S04]  /*20e30*/  IMAD.MOV.U32 R12, RZ, RZ, R3 ;  /* 0x000000ffff0c7224 */ /* 0x000fc800078e0003 */
[----:B------:R-:W-:-:S04]  /*20e40*/  @!P2 IMAD.MOV R12, RZ, RZ, -R12 ;  /* 0x000000ffff0ca224 */ /* 0x000fc800078e0a0c */
[----:B------:R-:W-:Y:S01]  /*20e50*/  @!P5 IMAD.IADD R7, R7, 0x1, -R2 ;  /* 0x000000010707d824 */ /* 0x000fe200078e0a02 */
[----:B------:R1:W-:Y:S01]  /*20e60*/  STL [R1+0x31c], R12 ;  /* 0x00031c0c01007387 */ /* 0x0003e20000100800 */
[----:B--2---:R-:W-:Y:S02]  /*20e70*/  IABS R6, R29 ;  /* 0x0000001d00067213 */ /* 0x004fe40000000000 */
[----:B------:R-:W-:Y:S02]  /*20e80*/  ISETP.GE.AND P5, PT, R29, RZ, PT ;  /* 0x000000ff1d00720c */ /* 0x000fe40003fa6270 */
[----:B------:R-:W2:Y:S01]  /*20e90*/  LDL.LU R29, [R1+0x958] ;  /* 0x00095800011d7983 */ /* 0x000ea20000300800 */
[----:B------:R-:W-:-:S03]  /*20ea0*/  IMAD.HI.U32 R9, R0, R11, RZ ;  /* 0x0000000b00097227 */ /* 0x000fc600078e00ff */
[----:B------:R-:W2:Y:S01]  /*20eb0*/  LDL.LU R24, [R1+0x91c] ;  /* 0x00091c0001187983 */ /* 0x000ea20000300800 */
        /* <DEDUP_REMOVED lines=8> */
[----:B-1----:R-:W-:Y:S01]  /*20f40*/  IMAD.MOV.U32 R12, RZ, RZ, R11 ;  /* 0x000000ffff0c7224 */ /* 0x002fe200078e000b */
[----:B------:R-:W-:Y:S03]  /*20f50*/  STL [R1+0x318], R13 ;  /* 0x0003180d01007387 */ /* 0x000fe60000100800 */
[----:B------:R-:W-:Y:S02]  /*20f60*/  @!P0 IMAD.MOV R12, RZ, RZ, -R12 ;  /* 0x000000ffff0c8224 */ /* 0x000fe400078e0a0c */
[----:B------:R-:W-:-:S04]  /*20f70*/  IMAD.HI.U32 R9, R0, R4, RZ ;  /* 0x0000000400097227 */ /* 0x000fc800078e00ff */
[----:B------:R-:W-:-:S04]  /*20f80*/  IMAD.MOV R9, RZ, RZ, -R9 ;  /* 0x000000ffff097224 */ /* 0x000fc800078e0a09 */
[----:B------:R-:W-:-:S05]  /*20f90*/  IMAD R4, R2, R9, R4 ;  /* 0x0000000902047224 */ /* 0x000fca00078e0204 */
[----:B------:R-:W-:Y:S02]  /*20fa0*/  ISETP.GT.U32.AND P3, PT, R2, R4, PT ;  /* 0x000000040200720c */ /* 0x000fe40003f64070 */
[----:B-----5:R-:W-:Y:S02]  /*20fb0*/  IABS R3, R5 ;  /* 0x0000000500037213 */ /* 0x020fe40000000000 */
[----:B------:R-:W-:Y:S02]  /*20fc0*/  ISETP.GE.AND P0, PT, R5, RZ, PT ;  /* 0x000000ff0500720c */ /* 0x000fe40003f06270 */
[----:B------:R-:W5:Y:S07]  /*20fd0*/  LDL.LU R5, [R1+0x924] ;  /* 0x0009240001057983 */ /* 0x000f6e0000300800 */
[----:B------:R-:W-:-:S05]  /*20fe0*/  @!P3 IMAD.IADD R4, R4, 0x1, -R2 ;  /* 0x000000010404b824 */ /* 0x000fca00078e0a02 */
[----:B------:R-:W-:Y:S01]  /*20ff0*/  ISETP.GT.U32.AND P3, PT, R2, R4, PT ;  /* 0x000000040200720c */ /* 0x000fe20003f64070 */
[----:B------:R-:W-:Y:S01]  /*21000*/  IMAD.HI.U32 R8, R0, R6, RZ ;  /* 0x0000000600087227 */ /* 0x000fe200078e00ff */
[----:B----4-:R-:W-:-:S03]  /*21010*/  IABS R10, R23 ;  /* 0x00000017000a7213 */ /* 0x010fc60000000000 */
[----:B------:R-:W-:Y:S01]  /*21020*/  IMAD.MOV R8, RZ, RZ, -R8 ;  /* 0x000000ffff087224 */ /* 0x000fe200078e0a08 */
[----:B------:R-:W-:Y:S01]  /*21030*/  ISETP.GE.AND P4, PT, R23, RZ, PT ;  /* 0x000000ff1700720c */ /* 0x000fe20003f86270 */
[----:B------:R0:W-:Y:S02]  /*21040*/  STL [R1+0x314], R12 ;  /* 0x0003140c01007387 */ /* 0x0001e40000100800 */
[----:B------:R-:W-:Y:S01]  /*21050*/  IMAD R6, R2, R8, R6 ;  /* 0x0000000802067224 */ /* 0x000fe200078e0206 */
[----:B---3--:R-:W-:Y:S01]  /*21060*/  IABS R8, R22 ;  /* 0x0000001600087213 */ /* 0x008fe20000000000 */
[----:B------:R-:W3:Y:S02]  /*21070*/  LDL.LU R23, [R1+0x930] ;  /* 0x0009300001177983 */ /* 0x000ee40000300800 */
[----:B------:R-:W-:Y:S01]  /*21080*/  @!P3 IMAD.IADD R4, R4, 0x1, -R2 ;  /* 0x000000010404b824 */ /* 0x000fe200078e0a02 */
[----:B------:R-:W-:Y:S02]  /*21090*/  ISETP.GE.AND P3, PT, R22, RZ, PT ;  /* 0x000000ff1600720c */ /* 0x000fe40003f66270 */
[----:B------:R-:W4:Y:S01]  /*210a0*/  LDL.LU R22, [R1+0x938] ;  /* 0x0009380001167983 */ /* 0x000f220000300800 */
[----:B------:R-:W-:-:S13]  /*210b0*/  ISETP.GT.U32.AND P2, PT, R2, R6, PT ;  /* 0x000000060200720c */ /* 0x000fda0003f44070 */
[----:B------:R-:W-:-:S05]  /*210c0*/  @!P2 IMAD.IADD R6, R6, 0x1, -R2 ;  /* 0x000000010606a824 */ /* 0x000fca00078e0a02 */
[----:B------:R-:W-:Y:S01]  /*210d0*/  ISETP.GT.U32.AND P2, PT, R2, R6, PT ;  /* 0x000000060200720c */ /* 0x000fe20003f44070 */
[----:B------:R-:W-:Y:S02]  /*210e0*/  IMAD.MOV.U32 R11, RZ, RZ, R4 ;  /* 0x000000ffff0b7224 */ /* 0x000fe400078e0004 */
[----:B------:R-:W-:-:S10]  /*210f0*/  IMAD.HI.U32 R7, R0, R8, RZ ;  /* 0x0000000800077227 */ /* 0x000fd400078e00ff */
[----:B------:R-:W-:-:S04]  /*21100*/  @!P2 IMAD.IADD R6, R6, 0x1, -R2 ;  /* 0x000000010606a824 */ /* 0x000fc800078e0a02 */
[----:B0-----:R-:W-:Y:S02]  /*21110*/  IMAD.MOV.U32 R12, RZ, RZ, R6 ;  /* 0x000000ffff0c7224 */ /* 0x001fe400078e0006 */
[----:B------:R-:W-:Y:S02]  /*21120*/  @!P6 IMAD.MOV R11, RZ, RZ, -R11 ;  /* 0x000000ffff0be224 */ /* 0x000fe400078e0a0b */
[----:B------:R-:W-:Y:S02]  /*21130*/  IMAD.MOV R7, RZ, RZ, -R7 ;  /* 0x000000ffff077224 */ /* 0x000fe400078e0a07 */
[----:B------:R-:W-:Y:S01]  /*21140*/  @!P5 IMAD.MOV R12, RZ, RZ, -R12 ;  /* 0x000000ffff0cd224 */ /* 0x000fe200078e0a0c */
[----:B------:R2:W-:Y:S01]  /*21150*/  STL [R1+0x310], R11 ;  /* 0x0003100b01007387 */ /* 0x0005e20000100800 */
[----:B------:R-:W-:Y:S01]  /*21160*/  IMAD R8, R2, R7, R8 ;  /* 0x0000000702087224 */ /* 0x000fe200078e0208 */
[----:B------:R-:W-:Y:S02]  /*21170*/  IABS R7, R21 ;  /* 0x0000001500077213 */ /* 0x000fe40000000000 */
[----:B------:R-:W-:Y:S01]  /*21180*/  ISETP.GE.AND P6, PT, R21, RZ, PT ;  /* 0x000000ff1500720c */ /* 0x000fe20003fc6270 */
[----:B------:R-:W-:Y:S04]  /*21190*/  STL [R1+0x30c], R12 ;  /* 0x00030c0c01007387 */ /* 0x000fe80000100800 */
[----:B------:R-:W4:Y:S01]  /*211a0*/  LDL.LU R21, [R1+0x940] ;  /* 0x0009400001157983 */ /* 0x000f220000300800 */
[----:B------:R-:W-:-:S04]  /*211b0*/  IMAD.HI.U32 R9, R0, R10, RZ ;  /* 0x0000000a00097227 */ /* 0x000fc800078e00ff */
[----:B------:R-:W-:-:S04]  /*211c0*/  IMAD.MOV R9, RZ, RZ, -R9 ;  /* 0x000000ffff097224 */ /* 0x000fc800078e0a09 */
[----:B------:R-:W-:-:S05]  /*211d0*/  IMAD R10, R2, R9, R10 ;  /* 0x00000009020a7224 */ /* 0x000fca00078e020a */
[----:B------:R-:W-:-:S13]  /*211e0*/  ISETP.GT.U32.AND P1, PT, R2, R10, PT ;  /* 0x0000000a0200720c */ /* 0x000fda0003f24070 */
[----:B------:R-:W-:-:S05]  /*211f0*/  @!P1 IMAD.IADD R10, R10, 0x1, -R2 ;  /* 0x000000010a0a9824 */ /* 0x000fca00078e0a02 */
[----:B------:R-:W-:-:S13]  /*21200*/  ISETP.GT.U32.AND P1, PT, R2, R10, PT ;  /* 0x0000000a0200720c */ /* 0x000fda0003f24070 */
[----:B------:R-:W-:Y:S01]  /*21210*/  @!P1 IMAD.IADD R10, R10, 0x1, -R2 ;  /* 0x000000010a0a9824 */ /* 0x000fe200078e0a02 */
[----:B--2---:R-:W-:Y:S02]  /*21220*/  IABS R11, R29 ;  /* 0x0000001d000b7213 */ /* 0x004fe40000000000 */
[----:B------:R-:W-:Y:S02]  /*21230*/  ISETP.GE.AND P1, PT, R29, RZ, PT ;  /* 0x000000ff1d00720c */ /* 0x000fe40003f26270 */
[----:B------:R-:W2:Y:S01]  /*21240*/  LDL.LU R29, [R1+0x94c] ;  /* 0x00094c00011d7983 */ /* 0x000ea20000300800 */
[----:B------:R-:W-:-:S04]  /*21250*/  IMAD.HI.U32 R9, R0, R3, RZ ;  /* 0x0000000300097227 */ /* 0x000fc800078e00ff */
[----:B------:R-:W-:-:S04]  /*21260*/  IMAD.MOV R9, RZ, RZ, -R9 ;  /* 0x000000ffff097224 */ /* 0x000fc800078e0a09 */
[----:B------:R-:W-:-:S05]  /*21270*/  IMAD R3, R2, R9, R3 ;  /* 0x0000000902037224 */ /* 0x000fca00078e0203 */
[C---:B------:R-:W-:Y:S02]  /*21280*/  ISETP.GT.U32.AND P2, PT, R2.reuse, R3, PT ;  /* 0x000000030200720c */ /* 0x040fe40003f44070 */
[----:B------:R-:W-:Y:S01]  /*21290*/  ISETP.GT.U32.AND P5, PT, R2, R8, PT ;  /* 0x000000080200720c */ /* 0x000fe20003fa4070 */
[----:B------:R-:W-:-:S10]  /*212a0*/  IMAD.HI.U32 R9, R0, R11, RZ ;  /* 0x0000000b00097227 */ /* 0x000fd400078e00ff */
[----:B------:R-:W-:-:S05]  /*212b0*/  @!P2 IMAD.IADD R3, R3, 0x1, -R2 ;  /* 0x000000010303a824 */ /* 0x000fca00078e0a02 */
[----:B------:R-:W-:Y:S01]  /*212c0*/  ISETP.GT.U32.AND P2, PT, R2, R3, PT ;  /* 0x000000030200720c */ /* 0x000fe20003f44070 */
[----:B------:R-:W-:Y:S02]  /*212d0*/  IMAD.MOV R9, RZ, RZ, -R9 ;  /* 0x000000ffff097224 */ /* 0x000fe400078e0a09 */
[----:B------:R-:W-:Y:S02]  /*212e0*/  IMAD.MOV.U32 R4, RZ, RZ, R7 ;  /* 0x000000ffff047224 */ /* 0x000fe400078e0007 */
[----:B------:R-:W-:Y:S02]  /*212f0*/  @!P5 IMAD.IADD R8, R8, 0x1, -R2 ;  /* 0x000000010808d824 */ /* 0x000fe400078e0a02 */
[----:B------:R-:W-:Y:S02]  /*21300*/  IMAD R11, R2, R9, R11 ;  /* 0x00000009020b7224 */ /* 0x000fe400078e020b */
[----:B------:R-:W-:Y:S01]  /*21310*/  IMAD.HI.U32 R6, R0, R4, RZ ;  /* 0x0000000400067227 */ /* 0x000fe200078e00ff */
[----:B------:R-:W-:-:S03]  /*21320*/  ISETP.GT.U32.AND P5, PT, R2, R8, PT ;  /* 0x000000080200720c */ /* 0x000fc60003fa4070 */
[----:B------:R-:W-:Y:S01]  /*21330*/  @!P2 IMAD.IADD R3, R3, 0x1, -R2 ;  /* 0x000000010303a824 */ /* 0x000fe200078e0a02 */
[C---:B------:R-:W-:Y:S01]  /*21340*/  ISETP.GT.U32.AND P2, PT, R2.reuse, R11, PT ;  /* 0x0000000b0200720c */ /* 0x040fe20003f44070 */
[----:B------:R-:W-:Y:S02]  /*21350*/  IMAD.MOV R6, RZ, RZ, -R6 ;  /* 0x000000ffff067224 */ /* 0x000fe400078e0a06 */
[----:B------:R-:W-:Y:S02]  /*21360*/  IMAD.MOV.U32 R13, RZ, RZ, R3 ;  /* 0x000000ffff0d7224 */ /* 0x000fe400078e0003 */
[C---:B------:R-:W-:Y:S02]  /*21370*/  IMAD R4, R2.reuse, R6, R4 ;  /* 0x0000000602047224 */ /* 0x040fe400078e0204 */
[----:B------:R-:W-:Y:S02]  /*21380*/  @!P4 IMAD.MOV R10, RZ, RZ, -R10 ;  /* 0x000000ffff0ac224 */ /* 0x000fe400078e0a0a */
[----:B------:R-:W-:Y:S01]  /*21390*/  @!P0 IMAD.MOV R13, RZ, RZ, -R13 ;  /* 0x000000ffff0d8224 */ /* 0x000fe200078e0a0d */
[----:B------:R-:W-:Y:S01]  /*213a0*/  ISETP.GT.U32.AND P4, PT, R2, R4, PT ;  /* 0x000000040200720c */ /* 0x000fe20003f84070 */
[--C-:B------:R-:W-:Y:S01]  /*213b0*/  @!P5 IMAD.IADD R8, R8, 0x1, -R2.reuse ;  /* 0x000000010808d824 */ /* 0x100fe200078e0a02 */
[----:B------:R-:W-:Y:S01]  /*213c0*/  STL [R1+0x304], R10 ;  /* 0x0003040a01007387 */ /* 0x000fe20000100800 */
[----:B------:R-:W-:-:S03]  /*213d0*/  @!P2 IMAD.IADD R11, R11, 0x1, -R2 ;  /* 0x000000010b0ba824 */ /* 0x000fc600078e0a02 */
[----:B------:R0:W-:Y:S01]  /*213e0*/  STL [R1+0x2fc], R13 ;  /* 0x0002fc0d01007387 */ /* 0x0001e20000100800 */
[----:B------:R-:W-:Y:S01]  /*213f0*/  IABS R7, R24 ;  /* 0x0000001800077213 */ /* 0x000fe20000000000 */
[----:B0-----:R-:W-:-:S04]  /*21400*/  IMAD.MOV.U32 R13, RZ, RZ, R8 ;  /* 0x000000ffff0d7224 */ /* 0x001fc800078e0008 */
[----:B------:R-:W-:Y:S02]  /*21410*/  @!P3 IMAD.MOV R13, RZ, RZ, -R13 ;  /* 0x000000ffff0db224 */ /* 0x000fe400078e0a0d */
[----:B------:R-:W-:-:S04]  /*21420*/  IMAD.HI.U32 R6, R0, R7, RZ ;  /* 0x0000000700067227 */ /* 0x000fc800078e00ff */
[----:B------:R-:W-:Y:S01]  /*21430*/  @!P4 IMAD.IADD R4, R4, 0x1, -R2 ;  /* 0x000000010404c824 */ /* 0x000fe200078e0a02 */
[----:B------:R-:W-:Y:S01]  /*21440*/  ISETP.GE.AND P4, PT, R24, RZ, PT ;  /* 0x000000ff1800720c */ /* 0x000fe20003f86270 */
[----:B------:R-:W-:-:S04]  /*21450*/  IMAD.MOV R6, RZ, RZ, -R6 ;  /* 0x000000ffff067224 */ /* 0x000fc800078e0a06 */
[C---:B------:R-:W-:Y:S01]  /*21460*/  IMAD R7, R2.reuse, R6, R7 ;  /* 0x0000000602077224 */ /* 0x040fe200078e0207 */
[----:B-----5:R-:W-:Y:S02]  /*21470*/  IABS R14, R5 ;  /* 0x00000005000e7213 */ /* 0x020fe40000000000 */
[----:B------:R-:W-:Y:S02]  /*21480*/  ISETP.GE.AND P2, PT, R5, RZ, PT ;  /* 0x000000ff0500720c */ /* 0x000fe40003f46270 */
[----:B------:R-:W5:Y:S04]  /*21490*/  LDL.LU R5, [R1+0x95c] ;  /* 0x00095c0001057983 */ /* 0x000f680000300800 */
[----:B------:R-:W5:Y:S04]  /*214a0*/  LDL.LU R25, [R1+0x960] ;  /* 0x0009600001197983 */ /* 0x000f680000300800 */
[----:B------:R0:W-:Y:S04]  /*214b0*/  STL [R1+0x2f8], R13 ;  /* 0x0002f80d01007387 */ /* 0x0001e80000100800 */
[----:B------:R-:W5:Y:S01]  /*214c0*/  LDL.LU R24, [R1+0x964] ;  /* 0x0009640001187983 */ /* 0x000f620000300800 */
        /* <DEDUP_REMOVED lines=8> */
[C---:B------:R-:W-:Y:S02]  /*21550*/  ISETP.GT.U32.AND P0, PT, R2.reuse, R14, PT ;  /* 0x0000000e0200720c */ /* 0x040fe40003f04070 */
[----:B------:R-:W-:Y:S01]  /*21560*/  ISETP.GT.U32.AND P3, PT, R2, R7, PT ;  /* 0x000000070200720c */ /* 0x000fe20003f64070 */
[----:B0-----:R-:W-:-:S04]  /*21570*/  IMAD.MOV.U32 R13, RZ, RZ, R4 ;  /* 0x000000ffff0d7224 */ /* 0x001fc800078e0004 */
[----:B------:R-:W-:-:S04]  /*21580*/  @!P6 IMAD.MOV R13, RZ, RZ, -R13 ;  /* 0x000000ffff0de224 */ /* 0x000fc800078e0a0d */
[----:B------:R-:W-:Y:S01]  /*21590*/  @!P5 IMAD.IADD R11, R11, 0x1, -R2 ;  /* 0x000000010b0bd824 */ /* 0x000fe200078e0a02 */
[----:B---3--:R-:W-:-:S03]  /*215a0*/  IABS R9, R23 ;  /* 0x0000001700097213 */ /* 0x008fc60000000000 */
[----:B------:R-:W-:Y:S01]  /*215b0*/  @!P1 IMAD.MOV R11, RZ, RZ, -R11 ;  /* 0x000000ffff0b9224 */ /* 0x000fe200078e0a0b */
[----:B------:R-:W-:Y:S01]  /*215c0*/  STL [R1+0x2f4], R13 ;  /* 0x0002f40d01007387 */ /* 0x000fe20000100800 */
[--C-:B------:R-:W-:Y:S01]  /*215d0*/  @!P3 IMAD.IADD R7, R7, 0x1, -R2.reuse ;  /* 0x000000010707b824 */ /* 0x100fe200078e0a02 */
[----:B------:R-:W-:Y:S01]  /*215e0*/  ISETP.GE.AND P3, PT, R23, RZ, PT ;  /* 0x000000ff1700720c */ /* 0x000fe20003f66270 */
[----:B------:R-:W-:Y:S01]  /*215f0*/  @!P0 IMAD.IADD R14, R14, 0x1, -R2 ;  /* 0x000000010e0e8824 */ /* 0x000fe200078e0a02 */
[----:B------:R-:W3:Y:S01]  /*21600*/  LDL.LU R23, [R1+0x968] ;  /* 0x0009680001177983 */ /* 0x000ee20000300800 */
[----:B----4-:R-:W-:Y:S02]  /*21610*/  IABS R12, R22 ;  /* 0x00000016000c7213 */ /* 0x010fe40000000000 */
[----:B------:R-:W-:Y:S01]  /*21620*/  ISETP.GE.AND P0, PT, R22, RZ, PT ;  /* 0x000000ff1600720c */ /* 0x000fe20003f06270 */
[----:B------:R-:W-:Y:S04]  /*21630*/  STL [R1+0x2f0], R11 ;  /* 0x0002f00b01007387 */ /* 0x000fe80000100800 */
[----:B------:R-:W4:Y:S01]  /*21640*/  LDL.LU R22, [R1+0x96c] ;  /* 0x00096c0001167983 */ /* 0x000f220000300800 */
[----:B------:R-:W-:-:S04]  /*21650*/  IMAD.HI.U32 R3, R0, R9, RZ ;  /* 0x0000000900037227 */ /* 0x000fc800078e00ff */
[----:B------:R-:W-:-:S04]  /*21660*/  IMAD.HI.U32 R6, R0, R12, RZ ;  /* 0x0000000c00067227 */ /* 0x000fc800078e00ff */
[----:B------:R-:W-:Y:S02]  /*21670*/  IMAD.MOV R8, RZ, RZ, -R3 ;  /* 0x000000ffff087224 */ /* 0x000fe400078e0a03 */
[----:B------:R-:W-:-:S04]  /*21680*/  IMAD.MOV R3, RZ, RZ, -R6 ;  /* 0x000000ffff037224 */ /* 0x000fc800078e0a06 */
[----:B------:R-:W-:-:S05]  /*21690*/  IMAD R12, R2, R3, R12 ;  /* 0x00000003020c7224 */ /* 0x000fca00078e020c */
[----:B------:R-:W-:Y:S01]  /*216a0*/  ISETP.GT.U32.AND P5, PT, R2, R12, PT ;  /* 0x0000000c0200720c */ /* 0x000fe20003fa4070 */
[----:B------:R-:W-:Y:S01]  /*216b0*/  @!P4 IMAD.MOV R7, RZ, RZ, -R7 ;  /* 0x000000ffff07c224 */ /* 0x000fe200078e0a07 */
[----:B------:R-:W-:-:S04]  /*216c0*/  IABS R10, R21 ;  /* 0x00000015000a7213 */ /* 0x000fc80000000000 */
[----:B------:R-:W-:Y:S07]  /*216d0*/  STL [R1+0x2ec], R7 ;  /* 0x0002ec0701007387 */ /* 0x000fee0000100800 */
[----:B------:R-:W-:Y:S01]  /*216e0*/  @!P5 IMAD.IADD R12, R12, 0x1, -R2 ;  /* 0x000000010c0cd824 */ /* 0x000fe200078e0a02 */
[----:B------:R-:W-:Y:S02]  /*216f0*/  ISETP.GE.AND P5, PT, R21, RZ, PT ;  /* 0x000000ff1500720c */ /* 0x000fe40003fa6270 */
[----:B------:R-:W4:Y:S01]  /*21700*/  LDL.LU R21, [R1+0x970] ;  /* 0x0009700001157983 */ /* 0x000f220000300800 */
[----:B------:R-:W-:-:S05]  /*21710*/  IMAD R9, R2, R8, R9 ;  /* 0x0000000802097224 */ /* 0x000fca00078e0209 */
[C---:B------:R-:W-:Y:S02]  /*21720*/  ISETP.GT.U32.AND P6, PT, R2.reuse, R9, PT ;  /* 0x000000090200720c */ /* 0x040fe40003fc4070 */
[----:B------:R-:W-:-:S11]  /*21730*/  ISETP.GT.U32.AND P4, PT, R2, R12, PT ;  /* 0x0000000c0200720c */ /* 0x000fd60003f84070 */
[--C-:B------:R-:W-:Y:S01]  /*21740*/  @!P6 IMAD.IADD R9, R9, 0x1, -R2.reuse ;  /* 0x000000010909e824 */ /* 0x100fe200078e0a02 */
[----:B------:R-:W-:Y:S01]  /*21750*/  ISETP.GT.U32.AND P6, PT, R2, R14, PT ;  /* 0x0000000e0200720c */ /* 0x000fe20003fc4070 */
[----:B------:R-:W-:-:S12]  /*21760*/  @!P4 IMAD.IADD R12, R12, 0x1, -R2 ;  /* 0x000000010c0cc824 */ /* 0x000fd800078e0a02 */
[----:B------:R-:W-:-:S04]  /*21770*/  @!P6 IMAD.IADD R14, R14, 0x1, -R2 ;  /* 0x000000010e0ee824 */ /* 0x000fc800078e0a02 */
[----:B------:R-:W-:-:S05]  /*21780*/  @!P2 IMAD.MOV R14, RZ, RZ, -R14 ;  /* 0x000000ffff0ea224 */ /* 0x000fca00078e0a0e */
[----:B------:R0:W-:Y:S01]  /*21790*/  STL [R1+0x2e4], R14 ;  /* 0x0002e40e01007387 */ /* 0x0001e20000100800 */
[----:B--2---:R-:W-:Y:S02]  /*217a0*/  IABS R6, R29 ;  /* 0x0000001d00067213 */ /* 0x004fe40000000000 */
[----:B------:R-:W-:Y:S02]  /*217b0*/  ISETP.GE.AND P4, PT, R29, RZ, PT ;  /* 0x000000ff1d00720c */ /* 0x000fe40003f86270 */
[----:B------:R-:W2:Y:S01]  /*217c0*/  LDL.LU R29, [R1+0x974] ;  /* 0x00097400011d7983 */ /* 0x000ea20000300800 */
        /* <DEDUP_REMOVED lines=9> */
[----:B------:R-:W-:-:S07]  /*21860*/  ISETP.GT.U32.AND P1, PT, R2, R6, PT ;  /* 0x000000060200720c */ /* 0x000fce0003f24070 */
[----:B------:R-:W-:-:S05]  /*21870*/  @!P6 IMAD.IADD R10, R10, 0x1, -R2 ;  /* 0x000000010a0ae824 */ /* 0x000fca00078e0a02 */
[----:B------:R-:W-:Y:S01]  /*21880*/  ISETP.GT.U32.AND P2, PT, R2, R10, PT ;  /* 0x0000000a0200720c */ /* 0x000fe20003f44070 */
[----:B------:R-:W-:Y:S02]  /*21890*/  @!P1 IMAD.IADD R6, R6, 0x1, -R2 ;  /* 0x0000000106069824 */ /* 0x000fe400078e0a02 */
[----:B0-----:R-:W-:-:S04]  /*218a0*/  IMAD.MOV.U32 R14, RZ, RZ, R9 ;  /* 0x000000ffff0e7224 */ /* 0x001fc800078e0009 */
[----:B------:R-:W-:Y:S01]  /*218b0*/  @!P3 IMAD.MOV R14, RZ, RZ, -R14 ;  /* 0x000000ffff0eb224 */ /* 0x000fe200078e0a0e */
[----:B------:R-:W-:-:S05]  /*218c0*/  ISETP.GT.U32.AND P3, PT, R2, R6, PT ;  /* 0x000000060200720c */ /* 0x000fca0003f64070 */
[----:B------:R-:W-:Y:S02]  /*218d0*/  @!P2 IMAD.IADD R10, R10, 0x1, -R2 ;  /* 0x000000010a0aa824 */ /* 0x000fe400078e0a02 */
[----:B------:R-:W-:-:S06]  /*218e0*/  @!P0 IMAD.MOV R12, RZ, RZ, -R12 ;  /* 0x000000ffff0c8224 */ /* 0x000fcc00078e0a0c */
[----:B------:R-:W-:Y:S01]  /*218f0*/  @!P3 IMAD.IADD R6, R6, 0x1, -R2 ;  /* 0x000000010606b824 */ /* 0x000fe200078e0a02 */
[----:B-----5:R-:W-:-:S05]  /*21900*/  IABS R8, R5 ;  /* 0x0000000500087213 */ /* 0x020fca0000000000 */
[----:B------:R-:W-:Y:S01]  /*21910*/  IMAD.HI.U32 R3, R0, R8, RZ ;  /* 0x0000000800037227 */ /* 0x000fe200078e00ff */
[----:B------:R-:W-:-:S03]  /*21920*/  IABS R7, R25 ;  /* 0x0000001900077213 */ /* 0x000fc60000000000 */
[----:B------:R-:W-:Y:S01]  /*21930*/  IMAD.MOV R3, RZ, RZ, -R3 ;  /* 0x000000ffff037224 */ /* 0x000fe200078e0a03 */
[----:B------:R-:W-:-:S03]  /*21940*/  IABS R4, R24 ;  /* 0x0000001800047213 */ /* 0x000fc60000000000 */
[----:B------:R-:W-:Y:S02]  /*21950*/  IMAD R8, R2, R3, R8 ;  /* 0x0000000302087224 */ /* 0x000fe400078e0208 */
[----:B------:R-:W-:-:S04]  /*21960*/  IMAD.HI.U32 R11, R0, R7, RZ ;  /* 0x00000007000b7227 */ /* 0x000fc800078e00ff */
[----:B------:R-:W-:Y:S01]  /*21970*/  IMAD.HI.U32 R13, R0, R4, RZ ;  /* 0x00000004000d7227 */ /* 0x000fe200078e00ff */
[----:B------:R-:W-:-:S03]  /*21980*/  ISETP.GT.U32.AND P6, PT, R2, R8, PT ;  /* 0x000000080200720c */ /* 0x000fc60003fc4070 */
[----:B------:R-:W-:Y:S02]  /*21990*/  IMAD.MOV R11, RZ, RZ, -R11 ;  /* 0x000000ffff0b7224 */ /* 0x000fe400078e0a0b */
[----:B------:R-:W-:Y:S02]  /*219a0*/  IMAD.MOV R13, RZ, RZ, -R13 ;  /* 0x000000ffff0d7224 */ /* 0x000fe400078e0a0d */
[C---:B------:R-:W-:Y:S02]  /*219b0*/  IMAD R7, R2.reuse, R11, R7 ;  /* 0x0000000b02077224 */ /* 0x040fe400078e0207 */
[C---:B------:R-:W-:Y:S02]  /*219c0*/  IMAD R4, R2.reuse, R13, R4 ;  /* 0x0000000d02047224 */ /* 0x040fe400078e0204 */
[----:B------:R-:W-:Y:S01]  /*219d0*/  IMAD.MOV.U32 R13, RZ, RZ, R10 ;  /* 0x000000ffff0d7224 */ /* 0x000fe200078e000a */
[C---:B------:R-:W-:Y:S02]  /*219e0*/  ISETP.GT.U32.AND P2, PT, R2.reuse, R7, PT ;  /* 0x000000070200720c */ /* 0x040fe40003f44070 */
[----:B------:R-:W-:Y:S01]  /*219f0*/  ISETP.GE.AND P1, PT, R5, RZ, PT ;  /* 0x000000ff0500720c */ /* 0x000fe20003f26270 */
[----:B------:R-:W-:Y:S01]  /*21a00*/  @!P5 IMAD.MOV R13, RZ, RZ, -R13 ;  /* 0x000000ffff0dd224 */ /* 0x000fe200078e0a0d */
[----:B------:R-:W5:Y:S01]  /*21a10*/  LDL.LU R5, [R1+0x978] ;  /* 0x0009780001057983 */ /* 0x000f620000300800 */
[----:B------:R-:W-:Y:S01]  /*21a20*/  ISETP.GT.U32.AND P5, PT, R2, R4, PT ;  /* 0x000000040200720c */ /* 0x000fe20003fa4070 */
[----:B------:R-:W-:-:S02]  /*21a30*/  @!P6 IMAD.IADD R8, R8, 0x1, -R2 ;  /* 0x000000010808e824 */ /* 0x000fc400078e0a02 */
[----:B------:R-:W5:Y:S04]  /*21a40*/  LDL.LU R26, [R1+0x97c] ;  /* 0x00097c00011a7983 */ /* 0x000f680000300800 */
[----:B------:R-:W-:Y:S01]  /*21a50*/  STL [R1+0x2dc], R14 ;  /* 0x0002dc0e01007387 */ /* 0x000fe20000100800 */
[----:B------:R-:W-:-:S03]  /*21a60*/  ISETP.GT.U32.AND P6, PT, R2, R8, PT ;  /* 0x000000080200720c */ /* 0x000fc60003fc4070 */
[----:B------:R-:W-:Y:S04]  /*21a70*/  STL [R1+0x2d8], R12 ;  /* 0x0002d80c01007387 */ /* 0x000fe80000100800 */
[----:B------:R0:W-:Y:S01]  /*21a80*/  STL [R1+0x2d4], R13 ;  /* 0x0002d40d01007387 */ /* 0x0001e20000100800 */
[----:B------:R-:W-:Y:S02]  /*21a90*/  @!P2 IMAD.IADD R7, R7, 0x1, -R2 ;  /* 0x000000010707a824 */ /* 0x000fe400078e0a02 */
[----:B0-----:R-:W-:-:S04]  /*21aa0*/  IMAD.MOV.U32 R13, RZ, RZ, R6 ;  /* 0x000000ffff0d7224 */ /* 0x001fc800078e0006 */
[----:B------:R-:W-:Y:S01]  /*21ab0*/  @!P4 IMAD.MOV R13, RZ, RZ, -R13 ;  /* 0x000000ffff0dc224 */ /* 0x000fe200078e0a0d */
[----:B------:R-:W-:Y:S01]  /*21ac0*/  ISETP.GE.AND P3, PT, R24, RZ, PT ;  /* 0x000000ff1800720c */ /* 0x000fe20003f66270 */
[--C-:B------:R-:W-:Y:S01]  /*21ad0*/  @!P5 IMAD.IADD R4, R4, 0x1, -R2.reuse ;  /* 0x000000010404d824 */ /* 0x100fe200078e0a02 */
[----:B------:R-:W-:Y:S02]  /*21ae0*/  ISETP.GT.U32.AND P5, PT, R2, R7, PT ;  /* 0x000000070200720c */ /* 0x000fe40003fa4070 */
[----:B------:R0:W-:Y:S04]  /*21af0*/  STL [R1+0x2d0], R13 ;  /* 0x0002d00d01007387 */ /* 0x0001e80000100800 */
[----:B------:R-:W5:Y:S01]  /*21b00*/  LDL.LU R24, [R1+0x980] ;  /* 0x0009800001187983 */ /* 0x000f620000300800 */
[----:B------:R-:W-:Y:S01]  /*21b10*/  @!P6 IMAD.IADD R8, R8, 0x1, -R2 ;  /* 0x000000010808e824 */ /* 0x000fe200078e0a02 */
[----:B---3--:R-:W-:-:S03]  /*21b20*/  IABS R3, R23 ;  /* 0x0000001700037213 */ /* 0x008fc60000000000 */
[----:B------:R-:W-:Y:S01]  /*21b30*/  @!P1 IMAD.MOV R8, RZ, RZ, -R8 ;  /* 0x000000ffff089224 */ /* 0x000fe200078e0a08 */
[----:B------:R-:W-:Y:S01]  /*21b40*/  ISETP.GE.AND P2, PT, R23, RZ, PT ;  /* 0x000000ff1700720c */ /* 0x000fe20003f46270 */
[----:B------:R-:W-:Y:S01]  /*21b50*/  @!P5 IMAD.IADD R7, R7, 0x1, -R2 ;  /* 0x000000010707d824 */ /* 0x000fe200078e0a02 */
[----:B------:R-:W3:Y:S01]  /*21b60*/  LDL.LU R23, [R1+0x984] ;  /* 0x0009840001177983 */ /* 0x000ee20000300800 */
[----:B----4-:R-:W-:Y:S02]  /*21b70*/  IABS R11, R22 ;  /* 0x00000016000b7213 */ /* 0x010fe40000000000 */
[----:B------:R-:W-:Y:S01]  /*21b80*/  ISETP.GE.AND P5, PT, R22, RZ, PT ;  /* 0x000000ff1600720c */ /* 0x000fe20003fa6270 */
[----:B------:R1:W-:Y:S04]  /*21b90*/  STL [R1+0x2cc], R8 ;  /* 0x0002cc0801007387 */ /* 0x0003e80000100800 */
[----:B------:R-:W4:Y:S01]  /*21ba0*/  LDL.LU R22, [R1+0x988] ;  /* 0x0009880001167983 */ /* 0x000f220000300800 */
[----:B------:R-:W-:-:S04]  /*21bb0*/  IMAD.HI.U32 R9, R0, R3, RZ ;  /* 0x0000000300097227 */ /* 0x000fc800078e00ff */
[----:B------:R-:W-:-:S04]  /*21bc0*/  IMAD.MOV R9, RZ, RZ, -R9 ;  /* 0x000000ffff097224 */ /* 0x000fc800078e0a09 */
[----:B------:R-:W-:-:S05]  /*21bd0*/  IMAD R3, R2, R9, R3 ;  /* 0x0000000902037224 */ /* 0x000fca00078e0203 */
[----:B------:R-:W-:Y:S02]  /*21be0*/  ISETP.GT.U32.AND P6, PT, R2, R3, PT ;  /* 0x000000030200720c */ /* 0x000fe40003fc4070 */
[----:B------:R-:W-:-:S11]  /*21bf0*/  ISETP.GE.AND P0, PT, R25, RZ, PT ;  /* 0x000000ff1900720c */ /* 0x000fd60003f06270 */
[----:B------:R-:W-:Y:S01]  /*21c00*/  @!P6 IMAD.IADD R3, R3, 0x1, -R2 ;  /* 0x000000010303e824 */ /* 0x000fe200078e0a02 */
[----:B------:R-:W-:-:S04]  /*21c10*/  ISETP.GT.U32.AND P6, PT, R2, R4, PT ;  /* 0x000000040200720c */ /* 0x000fc80003fc4070 */
[----:B------:R-:W-:Y:S01]  /*21c20*/  ISETP.GT.U32.AND P4, PT, R2, R3, PT ;  /* 0x000000030200720c */ /* 0x000fe20003f84070 */
[----:B------:R-:W-:-:S04]  /*21c30*/  IMAD.HI.U32 R9, R0, R11, RZ ;  /* 0x0000000b00097227 */ /* 0x000fc800078e00ff */
[----:B------:R-:W-:-:S04]  /*21c40*/  @!P0 IMAD.MOV R7, RZ, RZ, -R7 ;  /* 0x000000ffff078224 */ /* 0x000fc800078e0a07 */
[----:B------:R-:W-:Y:S02]  /*21c50*/  @!P6 IMAD.IADD R4, R4, 0x1, -R2 ;  /* 0x000000010404e824 */ /* 0x000fe400078e0a02 */
[----:B------:R-:W-:Y:S02]  /*21c60*/  IMAD.MOV R9, RZ, RZ, -R9 ;  /* 0x000000ffff097224 */ /* 0x000fe400078e0a09 */
[----:B------:R-:W-:Y:S01]  /*21c70*/  @!P3 IMAD.MOV R4, RZ, RZ, -R4 ;  /* 0x000000ffff04b224 */ /* 0x000fe200078e0a04 */
[----:B------:R-:W-:Y:S01]  /*21c80*/  STL [R1+0x2c8], R7 ;  /* 0x0002c80701007387 */ /* 0x000fe20000100800 */
[C---:B------:R-:W-:Y:S01]  /*21c90*/  IMAD R11, R2.reuse, R9, R11 ;  /* 0x00000009020b7224 */ /* 0x040fe200078e020b */
[----:B------:R-:W-:Y:S01]  /*21ca0*/  IABS R9, R21 ;  /* 0x0000001500097213 */ /* 0x000fe20000000000 */
[----:B------:R-:W-:Y:S01]  /*21cb0*/  @!P4 IMAD.IADD R3, R3, 0x1, -R2 ;  /* 0x000000010303c824 */ /* 0x000fe200078e0a02 */
[----:B------:R-:W-:Y:S01]  /*21cc0*/  ISETP.GE.AND P4, PT, R21, RZ, PT ;  /* 0x000000ff1500720c */ /* 0x000fe20003f86270 */
[----:B------:R0:W-:Y:S04]  /*21cd0*/  STL [R1+0x2c4], R4 ;  /* 0x0002c40401007387 */ /* 0x0001e80000100800 */
[----:B------:R-:W3:Y:S01]  /*21ce0*/  LDL.LU R21, [R1+0x98c] ;  /* 0x00098c0001157983 */ /* 0x000ee20000300800 */
[----:B------:R-:W-:-:S13]  /*21cf0*/  ISETP.GT.U32.AND P1, PT, R2, R11, PT ;  /* 0x0000000b0200720c */ /* 0x000fda0003f24070 */
[----:B------:R-:W-:Y:S01]  /*21d00*/  @!P1 IMAD.IADD R11, R11, 0x1, -R2 ;  /* 0x000000010b0b9824 */ /* 0x000fe200078e0a02 */
[----:B--2---:R-:W-:Y:S02]  /*21d10*/  IABS R14, R29 ;  /* 0x0000001d000e7213 */ /* 0x004fe40000000000 */
[----:B------:R-:W-:Y:S02]  /*21d20*/  ISETP.GE.AND P1, PT, R29, RZ, PT ;  /* 0x000000ff1d00720c */ /* 0x000fe40003f26270 */
[----:B------:R-:W2:Y:S01]  /*21d30*/  LDL.LU R29, [R1+0x990] ;  /* 0x00099000011d7983 */ /* 0x000ea20000300800 */
[----:B------:R-:W-:-:S04]  /*21d40*/  IMAD.HI.U32 R6, R0, R9, RZ ;  /* 0x0000000900067227 */ /* 0x000fc800078e00ff */
[----:B------:R-:W-:-:S04]  /*21d50*/  IMAD.MOV R6, RZ, RZ, -R6 ;  /* 0x000000ffff067224 */ /* 0x000fc800078e0a06 */
[----:B------:R-:W-:Y:S02]  /*21d60*/  IMAD R9, R2, R6, R9 ;  /* 0x0000000602097224 */ /* 0x000fe400078e0209 */
[----:B0-----:R-:W-:-:S03]  /*21d70*/  IMAD.HI.U32 R13, R0, R14, RZ ;  /* 0x0000000e000d7227 */ /* 0x001fc600078e00ff */
[----:B------:R-:W-:Y:S01]  /*21d80*/  ISETP.GT.U32.AND P6, PT, R2, R9, PT ;  /* 0x000000090200720c */ /* 0x000fe20003fc4070 */
[----:B------:R-:W-:-:S04]  /*21d90*/  IMAD.MOV R13, RZ, RZ, -R13 ;  /* 0x000000ffff0d7224 */ /* 0x000fc800078e0a0d */
[----:B------:R-:W-:-:S05]  /*21da0*/  IMAD R14, R2, R13, R14 ;  /* 0x0000000d020e7224 */ /* 0x000fca00078e020e */
[----:B------:R-:W-:-:S03]  /*21db0*/  ISETP.GT.U32.AND P3, PT, R2, R14, PT ;  /* 0x0000000e0200720c */ /* 0x000fc60003f64070 */
[----:B------:R-:W-:Y:S01]  /*21dc0*/  @!P6 IMAD.IADD R9, R9, 0x1, -R2 ;  /* 0x000000010909e824 */ /* 0x000fe200078e0a02 */
[----:B------:R-:W-:-:S04]  /*21dd0*/  ISETP.GT.U32.AND P0, PT, R2, R11, PT ;  /* 0x0000000b0200720c */ /* 0x000fc80003f04070 */
[----:B------:R-:W-:Y:S01]  /*21de0*/  ISETP.GT.U32.AND P6, PT, R2, R9, PT ;  /* 0x000000090200720c */ /* 0x000fe20003fc4070 */
[----:B------:R-:W-:-:S04]  /*21df0*/  @!P2 IMAD.MOV R3, RZ, RZ, -R3 ;  /* 0x000000ffff03a224 */ /* 0x000fc800078e0a03 */
[--C-:B------:R-:W-:Y:S01]  /*21e00*/  @!P3 IMAD.IADD R14, R14, 0x1, -R2.reuse ;  /* 0x000000010e0eb824 */ /* 0x100fe200078e0a02 */
[----:B------:R-:W-:Y:S03]  /*21e10*/  STL [R1+0x2c0], R3 ;  /* 0x0002c00301007387 */ /* 0x000fe60000100800 */
[----:B------:R-:W-:Y:S01]  /*21e20*/  @!P0 IMAD.IADD R11, R11, 0x1, -R2 ;  /* 0x000000010b0b8824 */ /* 0x000fe200078e0a02 */
[----:B------:R-:W-:-:S03]  /*21e30*/  ISETP.GT.U32.AND P3, PT, R2, R14, PT ;  /* 0x0000000e0200720c */ /* 0x000fc60003f64070 */
[----:B------:R-:W-:Y:S02]  /*21e40*/  @!P6 IMAD.IADD R9, R9, 0x1, -R2 ;  /* 0x000000010909e824 */ /* 0x000fe400078e0a02 */
[----:B------:R-:W-:-:S08]  /*21e50*/  @!P5 IMAD.MOV R11, RZ, RZ, -R11 ;  /* 0x000000ffff0bd224 */ /* 0x000fd000078e0a0b */
[----:B------:R-:W-:Y:S02]  /*21e60*/  @!P3 IMAD.IADD R14, R14, 0x1, -R2 ;  /* 0x000000010e0eb824 */ /* 0x000fe400078e0a02 */
[----:B------:R-:W-:-:S04]  /*21e70*/  IMAD.MOV.U32 R16, RZ, RZ, R9 ;  /* 0x000000ffff107224 */ /* 0x000fc800078e0009 */
[----:B------:R-:W-:Y:S02]  /*21e80*/  @!P4 IMAD.MOV R16, RZ, RZ, -R16 ;  /* 0x000000ffff10c224 */ /* 0x000fe400078e0a10 */
[----:B------:R-:W-:Y:S01]  /*21e90*/  @!P1 IMAD.MOV R14, RZ, RZ, -R14 ;  /* 0x000000ffff0e9224 */ /* 0x000fe200078e0a0e */
[----:B-----5:R-:W-:Y:S02]  /*21ea0*/  IABS R12, R5 ;  /* 0x00000005000c7213 */ /* 0x020fe40000000000 */
[----:B------:R-:W-:-:S03]  /*21eb0*/  IABS R10, R26 ;  /* 0x0000001a000a7213 */ /* 0x000fc60000000000 */
[----:B-1----:R-:W-:-:S04]  /*21ec0*/  IMAD.HI.U32 R8, R0, R12, RZ ;  /* 0x0000000c00087227 */ /* 0x002fc800078e00ff */
[----:B------:R-:W-:-:S04]  /*21ed0*/  IMAD.HI.U32 R6, R0, R10, RZ ;  /* 0x0000000a00067227 */ /* 0x000fc800078e00ff */
[----:B------:R-:W-:Y:S02]  /*21ee0*/  IMAD.MOV R6, RZ, RZ, -R6 ;  /* 0x000000ffff067224 */ /* 0x000fe400078e0a06 */
[----:B------:R-:W-:Y:S02]  /*21ef0*/  IMAD.MOV R8, RZ, RZ, -R8 ;  /* 0x000000ffff087224 */ /* 0x000fe400078e0a08 */
[C---:B------:R-:W-:Y:S02]  /*21f00*/  IMAD R10, R2.reuse, R6, R10 ;  /* 0x00000006020a7224 */ /* 0x040fe400078e020a */
[C---:B------:R-:W-:Y:S01]  /*21f10*/  IMAD R12, R2.reuse, R8, R12 ;  /* 0x00000008020c7224 */ /* 0x040fe200078e020c */
[----:B------:R-:W-:Y:S02]  /*21f20*/  ISETP.GE.AND P6, PT, R5, RZ, PT ;  /* 0x000000ff0500720c */ /* 0x000fe40003fc6270 */
[C---:B------:R-:W-:Y:S01]  /*21f30*/  ISETP.GT.U32.AND P0, PT, R2.reuse, R10, PT ;  /* 0x0000000a0200720c */ /* 0x040fe20003f04070 */
[----:B------:R-:W5:Y:S01]  /*21f40*/  LDL.LU R5, [R1+0x994] ;  /* 0x0009940001057983 */ /* 0x000f620000300800 */
[----:B------:R-:W-:-:S03]  /*21f50*/  ISETP.GT.U32.AND P2, PT, R2, R12, PT ;  /* 0x0000000c0200720c */ /* 0x000fc60003f44070 */
[----:B------:R-:W5:Y:S01]  /*21f60*/  LDL.LU R25, [R1+0x998] ;  /* 0x0009980001197983 */ /* 0x000f620000300800 */
[----:B------:R-:W-:-:S05]  /*21f70*/  IABS R6, R24 ;  /* 0x0000001800067213 */ /* 0x000fca0000000000 */
[----:B------:R-:W-:-:S04]  /*21f80*/  IMAD.HI.U32 R4, R0, R6, RZ ;  /* 0x0000000600047227 */ /* 0x000fc800078e00ff */
[----:B------:R-:W-:-:S04]  /*21f90*/  IMAD.MOV R4, RZ, RZ, -R4 ;  /* 0x000000ffff047224 */ /* 0x000fc800078e0a04 */
[----:B------:R-:W-:Y:S01]  /*21fa0*/  IMAD R6, R2, R4, R6 ;  /* 0x0000000402067224 */ /* 0x000fe200078e0206 */
[----:B----4-:R-:W-:Y:S01]  /*21fb0*/  IABS R8, R22 ;  /* 0x0000001600087213 */ /* 0x010fe20000000000 */
[--C-:B------:R-:W-:Y:S01]  /*21fc0*/  @!P2 IMAD.IADD R12, R12, 0x1, -R2.reuse ;  /* 0x000000010c0ca824 */ /* 0x100fe200078e0a02 */
[----:B------:R0:W-:Y:S01]  /*21fd0*/  STL [R1+0x2bc], R11 ;  /* 0x0002bc0b01007387 */ /* 0x0001e20000100800 */
[----:B------:R-:W-:Y:S01]  /*21fe0*/  @!P0 IMAD.IADD R10, R10, 0x1, -R2 ;  /* 0x000000010a0a8824 */ /* 0x000fe200078e0a02 */
[C---:B------:R-:W-:Y:S02]  /*21ff0*/  ISETP.GT.U32.AND P3, PT, R2.reuse, R6, PT ;  /* 0x000000060200720c */ /* 0x040fe40003f64070 */
[----:B---3--:R-:W-:Y:S02]  /*22000*/  IABS R7, R23 ;  /* 0x0000001700077213 */ /* 0x008fe40000000000 */
[----:B------:R-:W-:Y:S01]  /*22010*/  ISETP.GT.U32.AND P2, PT, R2, R12, PT ;  /* 0x0000000c0200720c */ /* 0x000fe20003f44070 */
[----:B0-----:R-:W-:Y:S01]  /*22020*/  IMAD.HI.U32 R11, R0, R8, RZ ;  /* 0x00000008000b7227 */ /* 0x001fe200078e00ff */
[----:B------:R-:W-:-:S03]  /*22030*/  ISETP.GT.U32.AND P5, PT, R2, R10, PT ;  /* 0x0000000a0200720c */ /* 0x000fc60003fa4070 */
[----:B------:R-:W-:Y:S02]  /*22040*/  IMAD.MOV R11, RZ, RZ, -R11 ;  /* 0x000000ffff0b7224 */ /* 0x000fe400078e0a0b */
[----:B------:R-:W-:-:S04]  /*22050*/  IMAD.HI.U32 R3, R0, R7, RZ ;  /* 0x0000000700037227 */ /* 0x000fc800078e00ff */
[----:B------:R-:W-:Y:S02]  /*22060*/  IMAD R8, R2, R11, R8 ;  /* 0x0000000b02087224 */ /* 0x000fe400078e0208 */
[----:B------:R-:W-:Y:S02]  /*22070*/  IMAD.MOV R3, RZ, RZ, -R3 ;  /* 0x000000ffff037224 */ /* 0x000fe400078e0a03 */
[--C-:B------:R-:W-:Y:S01]  /*22080*/  @!P3 IMAD.IADD R6, R6, 0x1, -R2.reuse ;  /* 0x000000010606b824 */ /* 0x100fe200078e0a02 */
[C---:B------:R-:W-:Y:S01]  /*22090*/  ISETP.GT.U32.AND P3, PT, R2.reuse, R8, PT ;  /* 0x000000080200720c */ /* 0x040fe20003f64070 */
[----:B------:R-:W-:Y:S02]  /*220a0*/  IMAD R7, R2, R3, R7 ;  /* 0x0000000302077224 */ /* 0x000fe400078e0207 */
[--C-:B------:R-:W-:Y:S02]  /*220b0*/  @!P2 IMAD.IADD R12, R12, 0x1, -R2.reuse ;  /* 0x000000010c0ca824 */ /* 0x100fe400078e0a02 */
[----:B------:R-:W-:Y:S01]  /*220c0*/  @!P5 IMAD.IADD R10, R10, 0x1, -R2 ;  /* 0x000000010a0ad824 */ /* 0x000fe200078e0a02 */
[----:B------:R-:W-:-:S02]  /*220d0*/  ISETP.GT.U32.AND P2, PT, R2, R7, PT ;  /* 0x000000070200720c */ /* 0x000fc40003f44070 */
[----:B------:R-:W-:Y:S02]  /*220e0*/  ISETP.GE.AND P5, PT, R24, RZ, PT ;  /* 0x000000ff1800720c */ /* 0x000fe40003fa6270 */
[----:B------:R-:W3:Y:S03]  /*220f0*/  LDL.LU R24, [R1+0x99c] ;  /* 0x00099c0001187983 */ /* 0x000ee60000300800 */
[----:B------:R-:W-:Y:S01]  /*22100*/  @!P3 IMAD.IADD R8, R8, 0x1, -R2 ;  /* 0x000000010808b824 */ /* 0x000fe200078e0a02 */
[----:B------:R-:W-:Y:S02]  /*22110*/  ISETP.GT.U32.AND P3, PT, R2, R6, PT ;  /* 0x000000060200720c */ /* 0x000fe40003f64070 */
[----:B------:R-:W-:-:S03]  /*22120*/  ISETP.GE.AND P0, PT, R26, RZ, PT ;  /* 0x000000ff1a00720c */ /* 0x000fc60003f06270 */
[----:B------:R-:W-:Y:S01]  /*22130*/  @!P2 IMAD.IADD R7, R7, 0x1, -R2 ;  /* 0x000000010707a824 */ /* 0x000fe200078e0a02 */
[----:B------:R-:W-:Y:S02]  /*22140*/  ISETP.GE.AND P2, PT, R23, RZ, PT ;  /* 0x000000ff1700720c */ /* 0x000fe40003f46270 */
[----:B------:R-:W4:Y:S02]  /*22150*/  LDL.LU R23, [R1+0x9a0] ;  /* 0x0009a00001177983 */ /* 0x000f240000300800 */
[----:B------:R-:W-:Y:S01]  /*22160*/  ISETP.GT.U32.AND P4, PT, R2, R7, PT ;  /* 0x000000070200720c */ /* 0x000fe20003f84070 */
[----:B------:R-:W-:Y:S02]  /*22170*/  @!P6 IMAD.MOV R12, RZ, RZ, -R12 ;  /* 0x000000ffff0ce224 */ /* 0x000fe400078e0a0c */
[----:B------:R-:W-:Y:S02]  /*22180*/  @!P3 IMAD.IADD R6, R6, 0x1, -R2 ;  /* 0x000000010606b824 */ /* 0x000fe400078e0a02 */
[----:B------:R-:W-:Y:S01]  /*22190*/  @!P0 IMAD.MOV R10, RZ, RZ, -R10 ;  /* 0x000000ffff0a8224 */ /* 0x000fe200078e0a0a */
[----:B------:R-:W-:Y:S01]  /*221a0*/  STL [R1+0x2b8], R16 ;  /* 0x0002b81001007387 */ /* 0x000fe20000100800 */
[----:B------:R-:W-:-:S03]  /*221b0*/  @!P5 IMAD.MOV R6, RZ, RZ, -R6 ;  /* 0x000000ffff06d224 */ /* 0x000fc600078e0a06 */
[----:B------:R-:W-:Y:S01]  /*221c0*/  STL [R1+0x2b4], R14 ;  /* 0x0002b40e01007387 */ /* 0x000fe20000100800 */
[----:B------:R-:W-:-:S03]  /*221d0*/  ISETP.GE.AND P0, PT, R22, RZ, PT ;  /* 0x000000ff1600720c */ /* 0x000fc60003f06270 */
[----:B------:R-:W-:Y:S01]  /*221e0*/  STL [R1+0x2b0], R12 ;  /* 0x0002b00c01007387 */ /* 0x000fe20000100800 */
[----:B------:R-:W-:Y:S01]  /*221f0*/  @!P4 IMAD.IADD R7, R7, 0x1, -R2 ;  /* 0x000000010707c824 */ /* 0x000fe200078e0a02 */
[----:B------:R-:W-:Y:S02]  /*22200*/  IABS R4, R21 ;  /* 0x0000001500047213 */ /* 0x000fe40000000000 */
[----:B------:R0:W-:Y:S01]  /*22210*/  STL [R1+0x2a8], R10 ;  /* 0x0002a80a01007387 */ /* 0x0001e20000100800 */
[----:B------:R-:W-:-:S03]  /*22220*/  ISETP.GE.AND P4, PT, R21, RZ, PT ;  /* 0x000000ff1500720c */ /* 0x000fc60003f86270 */
[----:B------:R3:W-:Y:S04]  /*22230*/  STL [R1+0x2a4], R6 ;  /* 0x0002a40601007387 */ /* 0x0007e80000100800 */
[----:B------:R-:W4:Y:S04]  /*22240*/  LDL.LU R22, [R1+0x9c0] ;  /* 0x0009c00001167983 */ /* 0x000f280000300800 */
[----:B------:R-:W4:Y:S01]  /*22250*/  LDL.LU R21, [R1+0x9a4] ;  /* 0x0009a40001157983 */ /* 0x000f220000300800 */
[----:B--2---:R-:W-:Y:S02]  /*22260*/  IABS R3, R29 ;  /* 0x0000001d00037213 */ /* 0x004fe40000000000 */
[----:B------:R-:W-:-:S02]  /*22270*/  ISETP.GE.AND P5, PT, R29, RZ, PT ;  /* 0x000000ff1d00720c */ /* 0x000fc40003fa6270 */
[----:B------:R-:W2:Y:S01]  /*22280*/  LDL.LU R29, [R1+0x9a8] ;  /* 0x0009a800011d7983 */ /* 0x000ea20000300800 */
[----:B------:R-:W-:-:S04]  /*22290*/  IMAD.HI.U32 R15, R0, R4, RZ ;  /* 0x00000004000f7227 */ /* 0x000fc800078e00ff */
[----:B------:R-:W-:-:S04]  /*222a0*/  IMAD.MOV R15, RZ, RZ, -R15 ;  /* 0x000000ffff0f7224 */ /* 0x000fc800078e0a0f */
[----:B------:R-:W-:-:S05]  /*222b0*/  IMAD R4, R2, R15, R4 ;  /* 0x0000000f02047224 */ /* 0x000fca00078e0204 */
[----:B------:R-:W-:Y:S01]  /*222c0*/  ISETP.GT.U32.AND P6, PT, R2, R4, PT ;  /* 0x000000040200720c */ /* 0x000fe20003fc4070 */
[----:B------:R-:W-:Y:S01]  /*222d0*/  IMAD.HI.U32 R13, R0, R3, RZ ;  /* 0x00000003000d7227 */ /* 0x000fe200078e00ff */
[----:B------:R-:W-:-:S03]  /*222e0*/  ISETP.GT.U32.AND P1, PT, R2, R8, PT ;  /* 0x000000080200720c */ /* 0x000fc60003f24070 */
[----:B------:R-:W-:-:S04]  /*222f0*/  IMAD.MOV R13, RZ, RZ, -R13 ;  /* 0x000000ffff0d7224 */ /* 0x000fc800078e0a0d */
[----:B------:R-:W-:-:S04]  /*22300*/  IMAD R3, R2, R13, R3 ;  /* 0x0000000d02037224 */ /* 0x000fc800078e0203 */
[----:B------:R-:W-:Y:S01]  /*22310*/  @!P6 IMAD.IADD R4, R4, 0x1, -R2 ;  /* 0x000000010404e824 */ /* 0x000fe200078e0a02 */
[----:B------:R-:W-:-:S04]  /*22320*/  ISETP.GT.U32.AND P3, PT, R2, R3, PT ;  /* 0x000000030200720c */ /* 0x000fc80003f64070 */
[----:B------:R-:W-:Y:S01]  /*22330*/  ISETP.GT.U32.AND P6, PT, R2, R4, PT ;  /* 0x000000040200720c */ /* 0x000fe20003fc4070 */
[----:B------:R-:W-:Y:S02]  /*22340*/  @!P1 IMAD.IADD R8, R8, 0x1, -R2 ;  /* 0x0000000108089824 */ /* 0x000fe400078e0a02 */
[----:B0-----:R-:W-:Y:S02]  /*22350*/  IMAD.MOV.U32 R10, RZ, RZ, R7 ;  /* 0x000000ffff0a7224 */ /* 0x001fe400078e0007 */
[----:B------:R-:W-:-:S04]  /*22360*/  @!P0 IMAD.MOV R8, RZ, RZ, -R8 ;  /* 0x000000ffff088224 */ /* 0x000fc800078e0a08 */
[----:B------:R-:W-:-:S04]  /*22370*/  @!P3 IMAD.IADD R3, R3, 0x1, -R2 ;  /* 0x000000010303b824 */ /* 0x000fc800078e0a02 */
[----:B------:R-:W-:Y:S02]  /*22380*/  @!P6 IMAD.IADD R4, R4, 0x1, -R2 ;  /* 0x000000010404e824 */ /* 0x000fe400078e0a02 */
[----:B------:R-:W-:Y:S01]  /*22390*/  @!P2 IMAD.MOV R10, RZ, RZ, -R10 ;  /* 0x000000ffff0aa224 */ /* 0x000fe200078e0a0a */
[----:B-----5:R-:W-:-:S05]  /*223a0*/  IABS R11, R5 ;  /* 0x00000005000b7213 */ /* 0x020fca0000000000 */
[----:B------:R-:W-:-:S04]  /*223b0*/  IMAD.HI.U32 R9, R0, R11, RZ ;  /* 0x0000000b00097227 */ /* 0x000fc800078e00ff */
[----:B------:R-:W-:Y:S01]  /*223c0*/  IMAD.MOV R9, RZ, RZ, -R9 ;  /* 0x000000ffff097224 */ /* 0x000fe200078e0a09 */
[----:B------:R-:W-:-:S03]  /*223d0*/  IABS R13, R25 ;  /* 0x00000019000d7213 */ /* 0x000fc60000000000 */
[----:B------:R-:W-:Y:S02]  /*223e0*/  IMAD R11, R2, R9, R11 ;  /* 0x00000009020b7224 */ /* 0x000fe400078e020b */
[----:B------:R-:W-:-:S03]  /*223f0*/  IMAD.HI.U32 R9, R0, R13, RZ ;  /* 0x0000000d00097227 */ /* 0x000fc600078e00ff */
[C---:B------:R-:W-:Y:S01]  /*22400*/  ISETP.GT.U32.AND P1, PT, R2.reuse, R11, PT ;  /* 0x0000000b0200720c */ /* 0x040fe20003f24070 */
[----:B------:R-:W-:Y:S01]  /*22410*/  IMAD.MOV R9, RZ, RZ, -R9 ;  /* 0x000000ffff097224 */ /* 0x000fe200078e0a09 */
[----:B------:R-:W-:Y:S02]  /*22420*/  ISETP.GE.AND P3, PT, R5, RZ, PT ;  /* 0x000000ff0500720c */ /* 0x000fe40003f66270 */
[----:B------:R-:W5:Y:S01]  /*22430*/  LDL.LU R5, [R1+0x9ac] ;  /* 0x0009ac0001057983 */ /* 0x000f620000300800 */
[----:B------:R-:W-:Y:S02]  /*22440*/  IMAD R13, R2, R9, R13 ;  /* 0x00000009020d7224 */ /* 0x000fe400078e020d */
[----:B------:R-:W-:Y:S01]  /*22450*/  IMAD.MOV.U32 R9, RZ, RZ, R4 ;  /* 0x000000ffff097224 */ /* 0x000fe200078e0004 */
[----:B------:R0:W-:Y:S03]  /*22460*/  STL [R1+0x2a0], R10 ;  /* 0x0002a00a01007387 */ /* 0x0001e60000100800 */
[----:B------:R-:W-:-:S02]  /*22470*/  @!P4 IMAD.MOV R9, RZ, RZ, -R9 ;  /* 0x000000ffff09c224 */ /* 0x000fc400078e0a09 */
[----:B------:R-:W-:Y:S01]  /*22480*/  @!P1 IMAD.IADD R11, R11, 0x1, -R2 ;  /* 0x000000010b0b9824 */ /* 0x000fe200078e0a02 */
[C---:B------:R-:W-:Y:S01]  /*22490*/  ISETP.GT.U32.AND P1, PT, R2.reuse, R3, PT ;  /* 0x000000030200720c */ /* 0x040fe20003f24070 */
[----:B------:R1:W-:Y:S03]  /*224a0*/  STL [R1+0x29c], R8 ;  /* 0x00029c0801007387 */ /* 0x0003e60000100800 */
[C---:B------:R-:W-:Y:S01]  /*224b0*/  ISETP.GT.U32.AND P2, PT, R2.reuse, R11, PT ;  /* 0x0000000b0200720c */ /* 0x040fe20003f44070 */
[----:B------:R-:W-:Y:S01]  /*224c0*/  STL [R1+0x298], R9 ;  /* 0x0002980901007387 */ /* 0x000fe20000100800 */
[----:B------:R-:W-:-:S07]  /*224d0*/  ISETP.GT.U32.AND P6, PT, R2, R13, PT ;  /* 0x0000000d0200720c */ /* 0x000fce0003fc4070 */
[----:B------:R-:W-:-:S04]  /*224e0*/  @!P1 IMAD.IADD R3, R3, 0x1, -R2 ;  /* 0x0000000103039824 */ /* 0x000fc800078e0a02 */
[----:B------:R-:W-:Y:S01]  /*224f0*/  @!P2 IMAD.IADD R11, R11, 0x1, -R2 ;  /* 0x000000010b0ba824 */ /* 0x000fe200078e0a02 */
[----:B---3--:R-:W-:Y:S02]  /*22500*/  IABS R6, R24 ;  /* 0x0000001800067213 */ /* 0x008fe40000000000 */
[----:B------:R-:W-:Y:S02]  /*22510*/  ISETP.GE.AND P4, PT, R24, RZ, PT ;  /* 0x000000ff1800720c */ /* 0x000fe40003f86270 */
[----:B------:R-:W3:Y:S01]  /*22520*/  LDL.LU R24, [R1+0x9b0] ;  /* 0x0009b00001187983 */ /* 0x000ee20000300800 */
[----:B------:R-:W-:-:S04]  /*22530*/  IMAD.HI.U32 R7, R0, R6, RZ ;  /* 0x0000000600077227 */ /* 0x000fc800078e00ff */
[----:B------:R-:W-:-:S04]  /*22540*/  IMAD.MOV R7, RZ, RZ, -R7 ;  /* 0x000000ffff077224 */ /* 0x000fc800078e0a07 */
[C---:B------:R-:W-:Y:S01]  /*22550*/  IMAD R6, R2.reuse, R7, R6 ;  /* 0x0000000702067224 */ /* 0x040fe200078e0206 */
[----:B----4-:R-:W-:Y:S02]  /*22560*/  IABS R12, R23 ;  /* 0x00000017000c7213 */ /* 0x010fe40000000000 */
[----:B------:R-:W-:Y:S02]  /*22570*/  ISETP.GE.AND P1, PT, R23, RZ, PT ;  /* 0x000000ff1700720c */ /* 0x000fe40003f26270 */
[----:B------:R-:W-:Y:S01]  /*22580*/  ISETP.GT.U32.AND P2, PT, R2, R6, PT ;  /* 0x000000060200720c */ /* 0x000fe20003f44070 */
[----:B------:R-:W4:Y:S01]  /*22590*/  LDL.LU R23, [R1+0x9b4] ;  /* 0x0009b40001177983 */ /* 0x000f220000300800 */
[----:B------:R-:W-:-:S04]  /*225a0*/  IMAD.HI.U32 R4, R0, R12, RZ ;  /* 0x0000000c00047227 */ /* 0x000fc800078e00ff */
[----:B------:R-:W-:Y:S02]  /*225b0*/  IMAD.MOV.U32 R14, RZ, RZ, R3 ;  /* 0x000000ffff0e7224 */ /* 0x000fe400078e0003 */
[----:B------:R-:W-:Y:S02]  /*225c0*/  IMAD.MOV R4, RZ, RZ, -R4 ;  /* 0x000000ffff047224 */ /* 0x000fe400078e0a04 */
[----:B------:R-:W-:Y:S02]  /*225d0*/  @!P5 IMAD.MOV R14, RZ, RZ, -R14 ;  /* 0x000000ffff0ed224 */ /* 0x000fe400078e0a0e */
[----:B------:R-:W-:Y:S02]  /*225e0*/  IMAD R12, R2, R4, R12 ;  /* 0x00000004020c7224 */ /* 0x000fe400078e020c */
[--C-:B------:R-:W-:Y:S01]  /*225f0*/  @!P6 IMAD.IADD R13, R13, 0x1, -R2.reuse ;  /* 0x000000010d0de824 */ /* 0x100fe200078e0a02 */
[----:B------:R-:W-:Y:S01]  /*22600*/  STL [R1+0x294], R14 ;  /* 0x0002940e01007387 */ /* 0x000fe20000100800 */
[----:B------:R-:W-:-:S02]  /*22610*/  @!P2 IMAD.IADD R6, R6, 0x1, -R2 ;  /* 0x000000010606a824 */ /* 0x000fc400078e0a02 */
[----:B------:R-:W-:Y:S01]  /*22620*/  @!P3 IMAD.MOV R11, RZ, RZ, -R11 ;  /* 0x000000ffff0bb224 */ /* 0x000fe200078e0a0b */
[----:B------:R-:W-:Y:S02]  /*22630*/  ISETP.GT.U32.AND P3, PT, R2, R12, PT ;  /* 0x0000000c0200720c */ /* 0x000fe40003f64070 */
[----:B------:R-:W-:Y:S02]  /*22640*/  ISETP.GE.AND P6, PT, R22, RZ, PT ;  /* 0x000000ff1600720c */ /* 0x000fe40003fc6270 */
[----:B0-----:R-:W-:Y:S02]  /*22650*/  IABS R10, R22 ;  /* 0x00000016000a7213 */ /* 0x001fe40000000000 */
[----:B------:R-:W-:Y:S01]  /*22660*/  IABS R4, R21 ;  /* 0x0000001500047213 */ /* 0x000fe20000000000 */
[----:B------:R-:W4:Y:S01]  /*22670*/  LDL.LU R22, [R1+0x9b8] ;  /* 0x0009b80001167983 */ /* 0x000f220000300800 */
[----:B------:R-:W-:-:S03]  /*22680*/  ISETP.GT.U32.AND P2, PT, R2, R6, PT ;  /* 0x000000060200720c */ /* 0x000fc60003f44070 */
[----:B------:R-:W-:-:S04]  /*22690*/  IMAD.HI.U32 R3, R0, R4, RZ ;  /* 0x0000000400037227 */ /* 0x000fc800078e00ff */
[----:B------:R-:W-:-:S04]  /*226a0*/  IMAD.MOV R3, RZ, RZ, -R3 ;  /* 0x000000ffff037224 */ /* 0x000fc800078e0a03 */
[----:B------:R-:W-:Y:S01]  /*226b0*/  IMAD R4, R2, R3, R4 ;  /* 0x0000000302047224 */ /* 0x000fe200078e0204 */
[----:B------:R0:W-:Y:S01]  /*226c0*/  STL [R1+0x28c], R11 ;  /* 0x00028c0b01007387 */ /* 0x0001e20000100800 */
[--C-:B------:R-:W-:Y:S01]  /*226d0*/  @!P3 IMAD.IADD R12, R12, 0x1, -R2.reuse ;  /* 0x000000010c0cb824 */ /* 0x100fe200078e0a02 */
[----:B------:R-:W-:Y:S01]  /*226e0*/  ISETP.GE.AND P3, PT, R21, RZ, PT ;  /* 0x000000ff1500720c */ /* 0x000fe20003f66270 */
[----:B------:R-:W-:Y:S01]  /*226f0*/  @!P2 IMAD.IADD R6, R6, 0x1, -R2 ;  /* 0x000000010606a824 */ /* 0x000fe200078e0a02 */
[C---:B------:R-:W-:Y:S01]  /*22700*/  ISETP.GT.U32.AND P5, PT, R2.reuse, R13, PT ;  /* 0x0000000d0200720c */ /* 0x040fe20003fa4070 */
[----:B------:R-:W4:Y:S01]  /*22710*/  LDL.LU R21, [R1+0x9bc] ;  /* 0x0009bc0001157983 */ /* 0x000f220000300800 */
[----:B------:R-:W-:Y:S02]  /*22720*/  ISETP.GT.U32.AND P2, PT, R2, R4, PT ;  /* 0x000000040200720c */ /* 0x000fe40003f44070 */
[----:B------:R-:W-:-:S09]  /*22730*/  ISETP.GE.AND P0, PT, R25, RZ, PT ;  /* 0x000000ff1900720c */ /* 0x000fd20003f06270 */
[--C-:B------:R-:W-:Y:S02]  /*22740*/  @!P5 IMAD.IADD R13, R13, 0x1, -R2.reuse ;  /* 0x000000010d0dd824 */ /* 0x100fe400078e0a02 */
[----:B------:R-:W-:Y:S02]  /*22750*/  @!P2 IMAD.IADD R4, R4, 0x1, -R2 ;  /* 0x000000010404a824 */ /* 0x000fe400078e0a02 */
[----:B------:R-:W-:-:S03]  /*22760*/  @!P0 IMAD.MOV R13, RZ, RZ, -R13 ;  /* 0x000000ffff0d8224 */ /* 0x000fc600078e0a0d */
[----:B------:R-:W-:Y:S01]  /*22770*/  ISETP.GT.U32.AND P0, PT, R2, R4, PT ;  /* 0x000000040200720c */ /* 0x000fe20003f04070 */
[----:B------:R-:W-:Y:S01]  /*22780*/  @!P4 IMAD.MOV R6, RZ, RZ, -R6 ;  /* 0x000000ffff06c224 */ /* 0x000fe200078e0a06 */
[----:B------:R-:W-:Y:S01]  /*22790*/  STL [R1+0x288], R13 ;  /* 0x0002880d01007387 */ /* 0x000fe20000100800 */
[----:B--2---:R-:W-:-:S03]  /*227a0*/  IABS R7, R29 ;  /* 0x0000001d00077213 */ /* 0x004fc60000000000 */
[----:B------:R-:W2:Y:S04]  /*227b0*/  LDL.LU R25, [R1+0x9c4] ;  /* 0x0009c40001197983 */ /* 0x000ea80000300800 */
[----:B------:R0:W-:Y:S03]  /*227c0*/  STL [R1+0x280], R6 ;  /* 0x0002800601007387 */ /* 0x0001e60000100800 */
[----:B------:R-:W-:Y:S01]  /*227d0*/  @!P0 IMAD.IADD R4, R4, 0x1, -R2 ;  /* 0x0000000104048824 */ /* 0x000fe200078e0a02 */
[----:B------:R-:W-:Y:S02]  /*227e0*/  ISETP.GE.AND P0, PT, R29, RZ, PT ;  /* 0x000000ff1d00720c */ /* 0x000fe40003f06270 */
[----:B------:R-:W2:Y:S01]  /*227f0*/  LDL.LU R29, [R1+0x9c8] ;  /* 0x0009c800011d7983 */ /* 0x000ea20000300800 */
[----:B-1----:R-:W-:-:S04]  /*22800*/  IMAD.HI.U32 R8, R0, R10, RZ ;  /* 0x0000000a00087227 */ /* 0x002fc800078e00ff */
[----:B------:R-:W-:Y:S02]  /*22810*/  IMAD.MOV R8, RZ, RZ, -R8 ;  /* 0x000000ffff087224 */ /* 0x000fe400078e0a08 */
[----:B0-----:R-:W-:-:S04]  /*22820*/  IMAD.HI.U32 R11, R0, R7, RZ ;  /* 0x00000007000b7227 */ /* 0x001fc800078e00ff */
[----:B------:R-:W-:Y:S02]  /*22830*/  IMAD R10, R2, R8, R10 ;  /* 0x00000008020a7224 */ /* 0x000fe400078e020a */
[----:B------:R-:W-:-:S03]  /*22840*/  IMAD.MOV R11, RZ, RZ, -R11 ;  /* 0x000000ffff0b7224 */ /* 0x000fc600078e0a0b */
[C---:B------:R-:W-:Y:S01]  /*22850*/  ISETP.GT.U32.AND P5, PT, R2.reuse, R10, PT ;  /* 0x0000000a0200720c */ /* 0x040fe20003fa4070 */
[----:B------:R-:W-:-:S05]  /*22860*/  IMAD R7, R2, R11, R7 ;  /* 0x0000000b02077224 */ /* 0x000fca00078e0207 */
[----:B------:R-:W-:-:S07]  /*22870*/  ISETP.GT.U32.AND P4, PT, R2, R7, PT ;  /* 0x000000070200720c */ /* 0x000fce0003f84070 */
[----:B------:R-:W-:Y:S01]  /*22880*/  @!P5 IMAD.IADD R10, R10, 0x1, -R2 ;  /* 0x000000010a0ad824 */ /* 0x000fe200078e0a02 */
[----:B------:R-:W-:-:S04]  /*22890*/  ISETP.GT.U32.AND P5, PT, R2, R12, PT ;  /* 0x0000000c0200720c */ /* 0x000fc80003fa4070 */
[----:B------:R-:W-:Y:S01]  /*228a0*/  ISETP.GT.U32.AND P2, PT, R2, R10, PT ;  /* 0x0000000a0200720c */ /* 0x000fe20003f44070 */
[----:B------:R-:W-:-:S08]  /*228b0*/  @!P4 IMAD.IADD R7, R7, 0x1, -R2 ;  /* 0x000000010707c824 */ /* 0x000fd000078e0a02 */
[----:B------:R-:W-:-:S04]  /*228c0*/  @!P5 IMAD.IADD R12, R12, 0x1, -R2 ;  /* 0x000000010c0cd824 */ /* 0x000fc800078e0a02 */
[----:B------:R-:W-:Y:S02]  /*228d0*/  @!P2 IMAD.IADD R10, R10, 0x1, -R2 ;  /* 0x000000010a0aa824 */ /* 0x000fe400078e0a02 */
[----:B------:R-:W-:Y:S02]  /*228e0*/  @!P1 IMAD.MOV R12, RZ, RZ, -R12 ;  /* 0x000000ffff0c9224 */ /* 0x000fe400078e0a0c */
[----:B------:R-:W-:Y:S02]  /*228f0*/  @!P6 IMAD.MOV R10, RZ, RZ, -R10 ;  /* 0x000000ffff0ae224 */ /* 0x000fe400078e0a0a */
[----:B------:R-:W-:Y:S01]  /*22900*/  @!P3 IMAD.MOV R4, RZ, RZ, -R4 ;  /* 0x000000ffff04b224 */ /* 0x000fe200078e0a04 */
[----:B-----5:R-:W-:-:S05]  /*22910*/  IABS R9, R5 ;  /* 0x0000000500097213 */ /* 0x020fca0000000000 */
[----:B------:R-:W-:-:S04]  /*22920*/  IMAD.HI.U32 R3, R0, R9, RZ ;  /* 0x0000000900037227 */ /* 0x000fc800078e00ff */
[----:B------:R-:W-:Y:S01]  /*22930*/  IMAD.MOV R3, RZ, RZ, -R3 ;  /* 0x000000ffff037224 */ /* 0x000fe200078e0a03 */
[----:B------:R-:W-:Y:S02]  /*22940*/  ISETP.GE.AND P4, PT, R5, RZ, PT ;  /* 0x000000ff0500720c */ /* 0x000fe40003f86270 */
[----:B------:R-:W5:Y:S01]  /*22950*/  LDL.LU R5, [R1+0x9cc] ;  /* 0x0009cc0001057983 */ /* 0x000f620000300800 */
[----:B------:R-:W-:-:S05]  /*22960*/  IMAD R9, R2, R3, R9 ;  /* 0x0000000302097224 */ /* 0x000fca00078e0209 */
[----:B------:R-:W-:Y:S01]  /*22970*/  ISETP.GT.U32.AND P5, PT, R2, R9, PT ;  /* 0x000000090200720c */ /* 0x000fe20003fa4070 */
[----:B------:R-:W-:Y:S04]  /*22980*/  STL [R1+0x278], R12 ;  /* 0x0002780c01007387 */ /* 0x000fe80000100800 */
[----:B------:R2:W-:Y:S01]  /*22990*/  STL [R1+0x270], R10 ;  /* 0x0002700a01007387 */ /* 0x0005e20000100800 */
[----:B---3--:R-:W-:-:S05]  /*229a0*/  IABS R8, R24 ;  /* 0x0000001800087213 */ /* 0x008fca0000000000 */
[----:B------:R-:W-:-:S04]  /*229b0*/  IMAD.HI.U32 R3, R0, R8, RZ ;  /* 0x0000000800037227 */ /* 0x000fc800078e00ff */
[----:B------:R-:W-:-:S04]  /*229c0*/  IMAD.MOV R3, RZ, RZ, -R3 ;  /* 0x000000ffff037224 */ /* 0x000fc800078e0a03 */
[----:B------:R-:W-:Y:S01]  /*229d0*/  IMAD R8, R2, R3, R8 ;  /* 0x0000000302087224 */ /* 0x000fe200078e0208 */
[----:B----4-:R-:W-:-:S04]  /*229e0*/  IABS R11, R23 ;  /* 0x00000017000b7213 */ /* 0x010fc80000000000 */
[----:B------:R-:W-:Y:S01]  /*229f0*/  ISETP.GT.U32.AND P2, PT, R2, R8, PT ;  /* 0x000000080200720c */ /* 0x000fe20003f44070 */
[----:B------:R-:W-:-:S04]  /*22a00*/  IMAD.HI.U32 R6, R0, R11, RZ ;  /* 0x0000000b00067227 */ /* 0x000fc800078e00ff */
[----:B------:R-:W-:Y:S01]  /*22a10*/  IMAD.MOV R6, RZ, RZ, -R6 ;  /* 0x000000ffff067224 */ /* 0x000fe200078e0a06 */
[----:B------:R-:W-:Y:S01]  /*22a20*/  ISETP.GE.AND P6, PT, R24, RZ, PT ;  /* 0x000000ff1800720c */ /* 0x000fe20003fc6270 */
[----:B------:R-:W-:Y:S01]  /*22a30*/  @!P5 IMAD.IADD R9, R9, 0x1, -R2 ;  /* 0x000000010909d824 */ /* 0x000fe200078e0a02 */
[----:B------:R0:W-:Y:S01]  /*22a40*/  STL [R1+0x268], R4 ;  /* 0x0002680401007387 */ /* 0x0001e20000100800 */
[----:B------:R-:W-:-:S03]  /*22a50*/  IMAD R11, R2, R6, R11 ;  /* 0x00000006020b7224 */ /* 0x000fc600078e020b */
[----:B------:R-:W3:Y:S01]  /*22a60*/  LDL.LU R24, [R1+0x9d0] ;  /* 0x0009d00001187983 */ /* 0x000ee20000300800 */
[----:B------:R-:W-:Y:S01]  /*22a70*/  @!P2 IMAD.IADD R8, R8, 0x1, -R2 ;  /* 0x000000010808a824 */ /* 0x000fe200078e0a02 */
[C---:B------:R-:W-:Y:S02]  /*22a80*/  ISETP.GT.U32.AND P3, PT, R2.reuse, R11, PT ;  /* 0x0000000b0200720c */ /* 0x040fe40003f64070 */
[C---:B------:R-:W-:Y:S02]  /*22a90*/  ISETP.GT.U32.AND P5, PT, R2.reuse, R7, PT ;  /* 0x000000070200720c */ /* 0x040fe40003fa4070 */
[----:B------:R-:W-:Y:S02]  /*22aa0*/  ISETP.GT.U32.AND P2, PT, R2, R9, PT ;  /* 0x000000090200720c */ /* 0x000fe40003f44070 */
[----:B------:R-:W-:-:S05]  /*22ab0*/  IABS R14, R22 ;  /* 0x00000016000e7213 */ /* 0x000fca0000000000 */
[----:B------:R-:W-:-:S04]  /*22ac0*/  IMAD.HI.U32 R3, R0, R14, RZ ;  /* 0x0000000e00037227 */ /* 0x000fc800078e00ff */
[----:B------:R-:W-:-:S04]  /*22ad0*/  IMAD.MOV R3, RZ, RZ, -R3 ;  /* 0x000000ffff037224 */ /* 0x000fc800078e0a03 */
[C---:B------:R-:W-:Y:S02]  /*22ae0*/  IMAD R14, R2.reuse, R3, R14 ;  /* 0x00000003020e7224 */ /* 0x040fe400078e020e */
[--C-:B------:R-:W-:Y:S02]  /*22af0*/  @!P3 IMAD.IADD R11, R11, 0x1, -R2.reuse ;  /* 0x000000010b0bb824 */ /* 0x100fe400078e0a02 */
[--C-:B------:R-:W-:Y:S01]  /*22b00*/  @!P5 IMAD.IADD R7, R7, 0x1, -R2.reuse ;  /* 0x000000010707d824 */ /* 0x100fe200078e0a02 */
[----:B------:R-:W-:Y:S01]  /*22b10*/  IABS R6, R21 ;  /* 0x0000001500067213 */ /* 0x000fe20000000000 */
[----:B------:R-:W-:Y:S01]  /*22b20*/  @!P2 IMAD.IADD R9, R9, 0x1, -R2 ;  /* 0x000000010909a824 */ /* 0x000fe200078e0a02 */
[----:B------:R-:W-:Y:S02]  /*22b30*/  ISETP.GE.AND P3, PT, R21, RZ, PT ;  /* 0x000000ff1500720c */ /* 0x000fe40003f66270 */
[----:B------:R-:W-:Y:S01]  /*22b40*/  ISETP.GE.AND P5, PT, R23, RZ, PT ;  /* 0x000000ff1700720c */ /* 0x000fe20003fa6270 */
[----:B------:R-:W4:Y:S01]  /*22b50*/  LDL.LU R21, [R1+0x9d4] ;  /* 0x0009d40001157983 */ /* 0x000f220000300800 */
[----:B------:R-:W-:-:S03]  /*22b60*/  ISETP.GT.U32.AND P2, PT, R2, R14, PT ;  /* 0x0000000e0200720c */ /* 0x000fc60003f44070 */
[----:B------:R-:W4:Y:S01]  /*22b70*/  LDL.LU R23, [R1+0x9d8] ;  /* 0x0009d80001177983 */ /* 0x000f220000300800 */
[----:B------:R-:W-:Y:S01]  /*22b80*/  ISETP.GT.U32.AND P1, PT, R2, R8, PT ;  /* 0x000000080200720c */ /* 0x000fe20003f24070 */
[----:B------:R-:W-:-:S08]  /*22b90*/  @!P4 IMAD.MOV R9, RZ, RZ, -R9 ;  /* 0x000000ffff09c224 */ /* 0x000fd000078e0a09 */
[----:B------:R-:W-:Y:S02]  /*22ba0*/  @!P2 IMAD.IADD R14, R14, 0x1, -R2 ;  /* 0x000000010e0ea824 */ /* 0x000fe400078e0a02 */
[----:B------:R-:W-:-:S03]  /*22bb0*/  IMAD.MOV.U32 R13, RZ, RZ, R7 ;  /* 0x000000ffff0d7224 */ /* 0x000fc600078e0007 */
[----:B------:R-:W-:Y:S01]  /*22bc0*/  ISETP.GT.U32.AND P4, PT, R2, R14, PT ;  /* 0x0000000e0200720c */ /* 0x000fe20003f84070 */
[----:B------:R-:W-:Y:S02]  /*22bd0*/  @!P1 IMAD.IADD R8, R8, 0x1, -R2 ;  /* 0x0000000108089824 */ /* 0x000fe400078e0a02 */
[----:B------:R-:W-:Y:S01]  /*22be0*/  @!P0 IMAD.MOV R13, RZ, RZ, -R13 ;  /* 0x000000ffff0d8224 */ /* 0x000fe200078e0a0d */
[----:B------:R-:W-:Y:S01]  /*22bf0*/  ISETP.GE.AND P1, PT, R22, RZ, PT ;  /* 0x000000ff1600720c */ /* 0x000fe20003f26270 */
[----:B------:R-:W-:Y:S01]  /*22c00*/  @!P6 IMAD.MOV R8, RZ, RZ, -R8 ;  /* 0x000000ffff08e224 */ /* 0x000fe200078e0a08 */
[----:B------:R-:W4:Y:S04]  /*22c10*/  LDL.LU R22, [R1+0x9dc] ;  /* 0x0009dc0001167983 */ /* 0x000f280000300800 */
[----:B------:R1:W-:Y:S01]  /*22c20*/  STL [R1+0x260], R13 ;  /* 0x0002600d01007387 */ /* 0x0003e20000100800 */
[----:B--2---:R-:W-:-:S02]  /*22c30*/  IABS R10, R29 ;  /* 0x0000001d000a7213 */ /* 0x004fc40000000000 */
[----:B------:R-:W-:Y:S01]  /*22c40*/  @!P4 IMAD.IADD R14, R14, 0x1, -R2 ;  /* 0x000000010e0ec824 */ /* 0x000fe200078e0a02 */
[----:B------:R2:W-:Y:S01]  /*22c50*/  STL [R1+0x258], R9 ;  /* 0x0002580901007387 */ /* 0x0005e20000100800 */
[----:B------:R-:W-:-:S03]  /*22c60*/  ISETP.GE.AND P4, PT, R29, RZ, PT ;  /* 0x000000ff1d00720c */ /* 0x000fc60003f86270 */
[----:B------:R-:W-:Y:S04]  /*22c70*/  STL [R1+0x250], R8 ;  /* 0x0002500801007387 */ /* 0x000fe80000100800 */
[----:B------:R-:W4:Y:S01]  /*22c80*/  LDL.LU R29, [R1+0x9e0] ;  /* 0x0009e000011d7983 */ /* 0x000f220000300800 */
[----:B------:R-:W-:Y:S01]  /*22c90*/  IABS R12, R25 ;  /* 0x00000019000c7213 */ /* 0x000fe20000000000 */
[----:B------:R-:W-:Y:S01]  /*22ca0*/  IMAD.HI.U32 R3, R0, R6, RZ ;  /* 0x0000000600037227 */ /* 0x000fe200078e00ff */
[----:B------:R-:W-:-:S03]  /*22cb0*/  ISETP.GT.U32.AND P0, PT, R2, R11, PT ;  /* 0x0000000b0200720c */ /* 0x000fc60003f04070 */
[----:B------:R-:W-:Y:S02]  /*22cc0*/  IMAD.MOV R3, RZ, RZ, -R3 ;  /* 0x000000ffff037224 */ /* 0x000fe400078e0a03 */
[----:B0-----:R-:W-:-:S04]  /*22cd0*/  IMAD.HI.U32 R4, R0, R12, RZ ;  /* 0x0000000c00047227 */ /* 0x001fc800078e00ff */
[----:B------:R-:W-:Y:S02]  /*22ce0*/  IMAD R6, R2, R3, R6 ;  /* 0x0000000302067224 */ /* 0x000fe400078e0206 */
[----:B------:R-:W-:-:S03]  /*22cf0*/  IMAD.MOV R4, RZ, RZ, -R4 ;  /* 0x000000ffff047224 */ /* 0x000fc600078e0a04 */
[C---:B------:R-:W-:Y:S01]  /*22d00*/  ISETP.GT.U32.AND P2, PT, R2.reuse, R6, PT ;  /* 0x000000060200720c */ /* 0x040fe20003f44070 */
[----:B------:R-:W-:Y:S02]  /*22d10*/  IMAD R12, R2, R4, R12 ;  /* 0x00000004020c7224 */ /* 0x000fe400078e020c */
[----:B------:R-:W-:-:S03]  /*22d20*/  @!P0 IMAD.IADD R11, R11, 0x1, -R2 ;  /* 0x000000010b0b8824 */ /* 0x000fc600078e0a02 */
[----:B------:R-:W-:-:S07]  /*22d30*/  ISETP.GT.U32.AND P0, PT, R2, R12, PT ;  /* 0x0000000c0200720c */ /* 0x000fce0003f04070 */
[----:B------:R-:W-:-:S06]  /*22d40*/  @!P2 IMAD.IADD R6, R6, 0x1, -R2 ;  /* 0x000000010606a824 */ /* 0x000fcc00078e0a02 */
[----:B------:R-:W-:Y:S01]  /*22d50*/  @!P0 IMAD.IADD R12, R12, 0x1, -R2 ;  /* 0x000000010c0c8824 */ /* 0x000fe200078e0a02 */
[----:B------:R-:W-:Y:S01]  /*22d60*/  ISETP.GT.U32.AND P0, PT, R2, R6, PT ;  /* 0x000000060200720c */ /* 0x000fe20003f04070 */
[----:B------:R-:W-:Y:S02]  /*22d70*/  IMAD.MOV.U32 R15, RZ, RZ, R11 ;  /* 0x000000ffff0f7224 */ /* 0x000fe400078e000b */
[----:B------:R-:W-:Y:S02]  /*22d80*/  @!P1 IMAD.MOV R14, RZ, RZ, -R14 ;  /* 0x000000ffff0e9224 */ /* 0x000fe400078e0a0e */
[----:B------:R-:W-:Y:S02]  /*22d90*/  @!P5 IMAD.MOV R15, RZ, RZ, -R15 ;  /* 0x000000ffff0fd224 */ /* 0x000fe400078e0a0f */
[----:B------:R-:W-:-:S03]  /*22da0*/  IMAD.HI.U32 R7, R0, R10, RZ ;  /* 0x0000000a00077227 */ /* 0x000fc600078e00ff */
[----:B------:R-:W-:Y:S03]  /*22db0*/  STL [R1+0x248], R15 ;  /* 0x0002480f01007387 */ /* 0x000fe60000100800 */
[----:B------:R-:W-:Y:S01]  /*22dc0*/  @!P0 IMAD.IADD R6, R6, 0x1, -R2 ;  /* 0x0000000106068824 */ /* 0x000fe200078e0a02 */
[----:B------:R-:W-:Y:S01]  /*22dd0*/  STL [R1+0x244], R14 ;  /* 0x0002440e01007387 */ /* 0x000fe20000100800 */
[----:B------:R-:W-:-:S04]  /*22de0*/  IMAD.MOV R7, RZ, RZ, -R7 ;  /* 0x000000ffff077224 */ /* 0x000fc800078e0a07 */
[----:B------:R-:W-:-:S05]  /*22df0*/  IMAD R10, R2, R7, R10 ;  /* 0x00000007020a7224 */ /* 0x000fca00078e020a */
[----:B------:R-:W-:-:S13]  /*22e00*/  ISETP.GT.U32.AND P2, PT, R2, R10, PT ;  /* 0x0000000a0200720c */ /* 0x000fda0003f44070 */
[----:B------:R-:W-:Y:S01]  /*22e10*/  @!P2 IMAD.IADD R10, R10, 0x1, -R2 ;  /* 0x000000010a0aa824 */ /* 0x000fe200078e0a02 */
[----:B------:R-:W-:Y:S01]  /*22e20*/  ISETP.GT.U32.AND P2, PT, R2, R12, PT ;  /* 0x0000000c0200720c */ /* 0x000fe20003f44070 */
[----:B------:R-:W-:Y:S01]  /*22e30*/  @!P3 IMAD.MOV R6, RZ, RZ, -R6 ;  /* 0x000000ffff06b224 */ /* 0x000fe200078e0a06 */
[----:B------:R-:W-:-:S11]  /*22e40*/  ISETP.GE.AND P6, PT, R25, RZ, PT ;  /* 0x000000ff1900720c */ /* 0x000fd60003fc6270 */
[----:B------:R-:W-:Y:S01]  /*22e50*/  @!P2 IMAD.IADD R12, R12, 0x1, -R2 ;  /* 0x000000010c0ca824 */ /* 0x000fe200078e0a02 */
[----:B------:R-:W-:-:S03]  /*22e60*/  ISETP.GT.U32.AND P5, PT, R2, R10, PT ;  /* 0x0000000a0200720c */ /* 0x000fc60003fa4070 */
[----:B------:R-:W-:Y:S01]  /*22e70*/  @!P6 IMAD.MOV R12, RZ, RZ, -R12 ;  /* 0x000000ffff0ce224 */ /* 0x000fe200078e0a0c */
[----:B-----5:R-:W-:Y:S02]  /*22e80*/  IABS R3, R5 ;  /* 0x0000000500037213 */ /* 0x020fe40000000000 */
[----:B------:R-:W-:Y:S02]  /*22e90*/  ISETP.GE.AND P0, PT, R5, RZ, PT ;  /* 0x000000ff0500720c */ /* 0x000fe40003f06270 */
[----:B------:R-:W5:Y:S01]  /*22ea0*/  LDL.LU R5, [R1+0x9e4] ;  /* 0x0009e40001057983 */ /* 0x000f620000300800 */
[----:B------:R-:W-:-:S04]  /*22eb0*/  IMAD.HI.U32 R4, R0, R3, RZ ;  /* 0x0000000300047227 */ /* 0x000fc800078e00ff */
[----:B------:R-:W-:-:S04]  /*22ec0*/  IMAD.MOV R4, RZ, RZ, -R4 ;  /* 0x000000ffff047224 */ /* 0x000fc800078e0a04 */
[----:B------:R-:W-:-:S05]  /*22ed0*/  IMAD R3, R2, R4, R3 ;  /* 0x0000000402037224 */ /* 0x000fca00078e0203 */
[----:B------:R-:W-:Y:S01]  /*22ee0*/  ISETP.GT.U32.AND P1, PT, R2, R3, PT ;  /* 0x000000030200720c */ /* 0x000fe20003f24070 */
[----:B------:R-:W-:-:S12]  /*22ef0*/  STL [R1+0x23c], R6 ;  /* 0x00023c0601007387 */ /* 0x000fd80000100800 */
[----:B------:R-:W-:-:S05]  /*22f00*/  @!P1 IMAD.IADD R3, R3, 0x1, -R2 ;  /* 0x0000000103039824 */ /* 0x000fca00078e0a02 */
[----:B------:R-:W-:Y:S02]  /*22f10*/  ISETP.GT.U32.AND P1, PT, R2, R3, PT ;  /* 0x000000030200720c */ /* 0x000fe40003f24070 */
[----:B---3--:R-:W-:-:S05]  /*22f20*/  IABS R7, R24 ;  /* 0x0000001800077213 */ /* 0x008fca0000000000 */
[----:B-1----:R-:W-:-:S04]  /*22f30*/  IMAD.HI.U32 R13, R0, R7, RZ ;  /* 0x00000007000d7227 */ /* 0x002fc800078e00ff */
[----:B------:R-:W-:-:S04]  /*22f40*/  IMAD.MOV R13, RZ, RZ, -R13 ;  /* 0x000000ffff0d7224 */ /* 0x000fc800078e0a0d */
[----:B------:R-:W-:-:S05]  /*22f50*/  IMAD R7, R2, R13, R7 ;  /* 0x0000000d02077224 */ /* 0x000fca00078e0207 */
[----:B------:R-:W-:Y:S02]  /*22f60*/  ISETP.GT.U32.AND P2, PT, R2, R7, PT ;  /* 0x000000070200720c */ /* 0x000fe40003f44070 */
[----:B------:R-:W-:Y:S02]  /*22f70*/  ISETP.GE.AND P3, PT, R24, RZ, PT ;  /* 0x000000ff1800720c */ /* 0x000fe40003f66270 */
[----:B------:R-:W3:Y:S01]  /*22f80*/  LDL.LU R24, [R1+0x9e8] ;  /* 0x0009e80001187983 */ /* 0x000ee20000300800 */
[----:B----4-:R-:W-:-:S05]  /*22f90*/  IABS R4, R23 ;  /* 0x0000001700047213 */ /* 0x010fca0000000000 */
[----:B------:R-:W-:-:S04]  /*22fa0*/  IMAD.HI.U32 R13, R0, R4, RZ ;  /* 0x00000004000d7227 */ /* 0x000fc800078e00ff */
[----:B------:R-:W-:Y:S01]  /*22fb0*/  IMAD.MOV R13, RZ, RZ, -R13 ;  /* 0x000000ffff0d7224 */ /* 0x000fe200078e0a0d */
[----:B--2---:R-:W-:Y:S01]  /*22fc0*/  IABS R9, R21 ;  /* 0x0000001500097213 */ /* 0x004fe20000000000 */
[----:B------:R-:W-:Y:S01]  /*22fd0*/  @!P2 IMAD.IADD R7, R7, 0x1, -R2 ;  /* 0x000000010707a824 */ /* 0x000fe200078e0a02 */
[----:B------:R-:W-:Y:S01]  /*22fe0*/  ISETP.GE.AND P2, PT, R21, RZ, PT ;  /* 0x000000ff1500720c */ /* 0x000fe20003f46270 */
[----:B------:R-:W-:Y:S01]  /*22ff0*/  IMAD R4, R2, R13, R4 ;  /* 0x0000000d02047224 */ /* 0x000fe200078e0204 */
[----:B------:R-:W2:Y:S01]  /*23000*/  LDL.LU R21, [R1+0x9ec] ;  /* 0x0009ec0001157983 */ /* 0x000ea20000300800 */
[----:B------:R-:W-:-:S03]  /*23010*/  @!P1 IMAD.IADD R3, R3, 0x1, -R2 ;  /* 0x0000000103039824 */ /* 0x000fc600078e0a02 */
[----:B------:R-:W-:Y:S01]  /*23020*/  ISETP.GT.U32.AND P1, PT, R2, R4, PT ;  /* 0x000000040200720c */ /* 0x000fe20003f24070 */
[----:B------:R-:W-:Y:S01]  /*23030*/  @!P5 IMAD.IADD R10, R10, 0x1, -R2 ;  /* 0x000000010a0ad824 */ /* 0x000fe200078e0a02 */
[----:B------:R0:W-:Y:S03]  /*23040*/  STL [R1+0x234], R12 ;  /* 0x0002340c01007387 */ /* 0x0001e60000100800 */
[----:B------:R-:W-:Y:S02]  /*23050*/  @!P4 IMAD.MOV R10, RZ, RZ, -R10 ;  /* 0x000000ffff0ac224 */ /* 0x000fe400078e0a0a */
[----:B0-----:R-:W-:-:S04]  /*23060*/  IMAD.MOV.U32 R12, RZ, RZ, R3 ;  /* 0x000000ffff0c7224 */ /* 0x001fc800078e0003 */
[----:B------:R-:W-:Y:S01]  /*23070*/  @!P0 IMAD.MOV R12, RZ, RZ, -R12 ;  /* 0x000000ffff0c8224 */ /* 0x000fe200078e0a0c */
[----:B------:R-:W-:Y:S01]  /*23080*/  STL [R1+0x22c], R10 ;  /* 0x00022c0a01007387 */ /* 0x000fe20000100800 */
[----:B------:R-:W-:Y:S01]  /*23090*/  ISETP.GE.AND P4, PT, R23, RZ, PT ;  /* 0x000000ff1700720c */ /* 0x000fe20003f86270 */
[----:B------:R-:W-:Y:S01]  /*230a0*/  @!P1 IMAD.IADD R4, R4, 0x1, -R2 ;  /* 0x0000000104049824 */ /* 0x000fe200078e0a02 */
[----:B------:R-:W-:Y:S01]  /*230b0*/  IABS R6, R29 ;  /* 0x0000001d00067213 */ /* 0x000fe20000000000 */
[----:B------:R0:W-:Y:S01]  /*230c0*/  STL [R1+0x224], R12 ;  /* 0x0002240c01007387 */ /* 0x0001e20000100800 */
[----:B------:R-:W-:-:S03]  /*230d0*/  ISETP.GE.AND P1, PT, R29, RZ, PT ;  /* 0x000000ff1d00720c */ /* 0x000fc60003f26270 */
[----:B------:R-:W4:Y:S04]  /*230e0*/  LDL.LU R23, [R1+0x9f0] ;  /* 0x0009f00001177983 */ /* 0x000f280000300800 */
[----:B------:R-:W4:Y:S01]  /*230f0*/  LDL.LU R29, [R1+0x9f4] ;  /* 0x0009f400011d7983 */ /* 0x000f220000300800 */
[----:B------:R-:W-:Y:S01]  /*23100*/  ISETP.GT.U32.AND P6, PT, R2, R7, PT ;  /* 0x000000070200720c */ /* 0x000fe20003fc4070 */
[----:B------:R-:W-:-:S04]  /*23110*/  IMAD.HI.U32 R11, R0, R9, RZ ;  /* 0x00000009000b7227 */ /* 0x000fc800078e00ff */
[----:B------:R-:W-:-:S04]  /*23120*/  IMAD.MOV R11, RZ, RZ, -R11 ;  /* 0x000000ffff0b7224 */ /* 0x000fc800078e0a0b */
[----:B------:R-:W-:-:S04]  /*23130*/  IMAD R9, R2, R11, R9 ;  /* 0x0000000b02097224 */ /* 0x000fc800078e0209 */
[----:B------:R-:W-:-:S04]  /*23140*/  @!P6 IMAD.IADD R7, R7, 0x1, -R2 ;  /* 0x000000010707e824 */ /* 0x000fc800078e0a02 */
[----:B0-----:R-:W-:Y:S01]  /*23150*/  IMAD.MOV.U32 R12, RZ, RZ, R7 ;  /* 0x000000ffff0c7224 */ /* 0x001fe200078e0007 */
[----:B------:R-:W-:-:S03]  /*23160*/  ISETP.GT.U32.AND P5, PT, R2, R9, PT ;  /* 0x000000090200720c */ /* 0x000fc60003fa4070 */
[----:B------:R-:W-:Y:S01]  /*23170*/  @!P3 IMAD.MOV R12, RZ, RZ, -R12 ;  /* 0x000000ffff0cb224 */ /* 0x000fe200078e0a0c */
[----:B------:R-:W-:Y:S02]  /*23180*/  IABS R8, R22 ;  /* 0x0000001600087213 */ /* 0x000fe40000000000 */
[----:B------:R-:W-:Y:S02]  /*23190*/  ISETP.GE.AND P6, PT, R22, RZ, PT ;  /* 0x000000ff1600720c */ /* 0x000fe40003fc6270 */
[----:B------:R0:W-:Y:S04]  /*231a0*/  STL [R1+0x21c], R12 ;  /* 0x00021c0c01007387 */ /* 0x0001e80000100800 */
[----:B------:R-:W4:Y:S01]  /*231b0*/  LDL.LU R22, [R1+0x9f8] ;  /* 0x0009f80001167983 */ /* 0x000f220000300800 */
[----:B------:R-:W-:-:S05]  /*231c0*/  @!P5 IMAD.IADD R9, R9, 0x1, -R2 ;  /* 0x000000010909d824 */ /* 0x000fca00078e0a02 */
[----:B------:R-:W-:Y:S01]  /*231d0*/  ISETP.GT.U32.AND P5, PT, R2, R9, PT ;  /* 0x000000090200720c */ /* 0x000fe20003fa4070 */
[----:B------:R-:W-:-:S04]  /*231e0*/  IMAD.HI.U32 R11, R0, R8, RZ ;  /* 0x00000008000b7227 */ /* 0x000fc800078e00ff */
[----:B------:R-:W-:-:S08]  /*231f0*/  IMAD.MOV R11, RZ, RZ, -R11 ;  /* 0x000000ffff0b7224 */ /* 0x000fd000078e0a0b */
[----:B------:R-:W-:Y:S02]  /*23200*/  @!P5 IMAD.IADD R9, R9, 0x1, -R2 ;  /* 0x000000010909d824 */ /* 0x000fe400078e0a02 */
[----:B------:R-:W-:Y:S02]  /*23210*/  IMAD R8, R2, R11, R8 ;  /* 0x0000000b02087224 */ /* 0x000fe400078e0208 */
[----:B------:R-:W-:-:S03]  /*23220*/  @!P2 IMAD.MOV R9, RZ, RZ, -R9 ;  /* 0x000000ffff09a224 */ /* 0x000fc600078e0a09 */
[----:B------:R-:W-:Y:S01]  /*23230*/  ISETP.GT.U32.AND P0, PT, R2, R8, PT ;  /* 0x000000080200720c */ /* 0x000fe20003f04070 */
[----:B------:R-:W-:-:S04]  /*23240*/  IMAD.HI.U32 R11, R0, R6, RZ ;  /* 0x00000006000b7227 */ /* 0x000fc800078e00ff */
[----:B------:R-:W-:-:S08]  /*23250*/  IMAD.MOV R11, RZ, RZ, -R11 ;  /* 0x000000ffff0b7224 */ /* 0x000fd000078e0a0b */
[----:B------:R-:W-:Y:S01]  /*23260*/  @!P0 IMAD.IADD R8, R8, 0x1, -R2 ;  /* 0x0000000108088824 */ /* 0x000fe200078e0a02 */
[C---:B------:R-:W-:Y:S01]  /*23270*/  ISETP.GT.U32.AND P0, PT, R2.reuse, R4, PT ;  /* 0x000000040200720c */ /* 0x040fe20003f04070 */
[----:B------:R-:W-:-:S05]  /*23280*/  IMAD R6, R2, R11, R6 ;  /* 0x0000000b02067224 */ /* 0x000fca00078e0206 */
[C---:B------:R-:W-:Y:S02]  /*23290*/  ISETP.GT.U32.AND P5, PT, R2.reuse, R6, PT ;  /* 0x000000060200720c */ /* 0x040fe40003fa4070 */
[----:B------:R-:W-:-:S05]  /*232a0*/  ISETP.GT.U32.AND P3, PT, R2, R8, PT ;  /* 0x000000080200720c */ /* 0x000fca0003f64070 */
[----:B------:R-:W-:-:S06]  /*232b0*/  @!P0 IMAD.IADD R4, R4, 0x1, -R2 ;  /* 0x0000000104048824 */ /* 0x000fcc00078e0a02 */
[--C-:B------:R-:W-:Y:S02]  /*232c0*/  @!P5 IMAD.IADD R6, R6, 0x1, -R2.reuse ;  /* 0x000000010606d824 */ /* 0x100fe400078e0a02 */
[----:B------:R-:W-:-:S03]  /*232d0*/  @!P3 IMAD.IADD R8, R8, 0x1, -R2 ;  /* 0x000000010808b824 */ /* 0x000fc600078e0a02 */
[----:B------:R-:W-:Y:S02]  /*232e0*/  ISETP.GT.U32.AND P5, PT, R2, R6, PT ;  /* 0x000000060200720c */ /* 0x000fe40003fa4070 */
        /* <DEDUP_REMOVED lines=9> */
[----:B------:R-:W-:Y:S01]  /*23380*/  ISETP.GT.U32.AND P0, PT, R2, R3, PT ;  /* 0x000000030200720c */ /* 0x000fe20003f04070 */
[----:B------:R-:W-:Y:S02]  /*23390*/  IMAD.MOV.U32 R13, RZ, RZ, R4 ;  /* 0x000000ffff0d7224 */ /* 0x000fe400078e0004 */
[----:B------:R-:W-:Y:S02]  /*233a0*/  @!P5 IMAD.IADD R6, R6, 0x1, -R2 ;  /* 0x000000010606d824 */ /* 0x000fe400078e0a02 */
[----:B------:R-:W-:Y:S02]  /*233b0*/  @!P4 IMAD.MOV R13, RZ, RZ, -R13 ;  /* 0x000000ffff0dc224 */ /* 0x000fe400078e0a0d */
[----:B------:R-:W-:Y:S02]  /*233c0*/  @!P6 IMAD.MOV R8, RZ, RZ, -R8 ;  /* 0x000000ffff08e224 */ /* 0x000fe400078e0a08 */
[----:B------:R-:W-:-:S04]  /*233d0*/  @!P1 IMAD.MOV R6, RZ, RZ, -R6 ;  /* 0x000000ffff069224 */ /* 0x000fc800078e0a06 */
[----:B------:R-:W-:Y:S01]  /*233e0*/  @!P0 IMAD.IADD R3, R3, 0x1, -R2 ;  /* 0x0000000103038824 */ /* 0x000fe200078e0a02 */
[----:B---3--:R-:W-:Y:S02]  /*233f0*/  IABS R11, R24 ;  /* 0x00000018000b7213 */ /* 0x008fe40000000000 */
[----:B------:R-:W-:Y:S02]  /*23400*/  ISETP.GE.AND P3, PT, R24, RZ, PT ;  /* 0x000000ff1800720c */ /* 0x000fe40003f66270 */
[----:B------:R-:W3:Y:S01]  /*23410*/  LDL.LU R24, [R1+0xa00] ;  /* 0x000a000001187983 */ /* 0x000ee20000300800 */
[----:B------:R-:W-:-:S04]  /*23420*/  IMAD.HI.U32 R7, R0, R11, RZ ;  /* 0x0000000b00077227 */ /* 0x000fc800078e00ff */
[----:B------:R-:W-:Y:S01]  /*23430*/  IMAD.MOV R7, RZ, RZ, -R7 ;  /* 0x000000ffff077224 */ /* 0x000fe200078e0a07 */
[----:B------:R-:W-:Y:S01]  /*23440*/  STL [R1+0x20c], R13 ;  /* 0x00020c0d01007387 */ /* 0x000fe20000100800 */
[----:B--2---:R-:W-:-:S05]  /*23450*/  IABS R10, R21 ;  /* 0x00000015000a7213 */ /* 0x004fca0000000000 */
[----:B0-----:R-:W-:-:S04]  /*23460*/  IMAD.HI.U32 R12, R0, R10, RZ ;  /* 0x0000000a000c7227 */ /* 0x001fc800078e00ff */
[----:B------:R-:W-:Y:S01]  /*23470*/  IMAD.MOV R12, RZ, RZ, -R12 ;  /* 0x000000ffff0c7224 */ /* 0x000fe200078e0a0c */
[----:B------:R-:W-:Y:S01]  /*23480*/  ISETP.GE.AND P5, PT, R21, RZ, PT ;  /* 0x000000ff1500720c */ /* 0x000fe20003fa6270 */
[C---:B------:R-:W-:Y:S01]  /*23490*/  IMAD R11, R2.reuse, R7, R11 ;  /* 0x00000007020b7224 */ /* 0x040fe200078e020b */
[----:B------:R-:W2:Y:S01]  /*234a0*/  LDL.LU R21, [R1+0xa04] ;  /* 0x000a040001157983 */ /* 0x000ea20000300800 */
[----:B------:R-:W-:Y:S02]  /*234b0*/  IMAD R10, R2, R12, R10 ;  /* 0x0000000c020a7224 */ /* 0x000fe400078e020a */
[----:B------:R-:W-:Y:S01]  /*234c0*/  IMAD.MOV.U32 R12, RZ, RZ, R3 ;  /* 0x000000ffff0c7224 */ /* 0x000fe200078e0003 */
[----:B------:R0:W-:Y:S03]  /*234d0*/  STL [R1+0x204], R8 ;  /* 0x0002040801007387 */ /* 0x0001e60000100800 */
[----:B------:R-:W-:Y:S01]  /*234e0*/  @!P2 IMAD.MOV R12, RZ, RZ, -R12 ;  /* 0x000000ffff0ca224 */ /* 0x000fe200078e0a0c */
[----:B------:R1:W-:Y:S01]  /*234f0*/  STL [R1+0x1fc], R6 ;  /* 0x0001fc0601007387 */ /* 0x0003e20000100800 */
[----:B----4-:R-:W-:-:S02]  /*23500*/  IABS R7, R29 ;  /* 0x0000001d00077213 */ /* 0x010fc40000000000 */
[----:B------:R-:W-:Y:S02]  /*23510*/  ISETP.GE.AND P2, PT, R29, RZ, PT ;  /* 0x000000ff1d00720c */ /* 0x000fe40003f46270 */
[----:B------:R-:W4:Y:S01]  /*23520*/  LDL.LU R29, [R1+0xa08] ;  /* 0x000a0800011d7983 */ /* 0x000f220000300800 */
[C---:B------:R-:W-:Y:S02]  /*23530*/  ISETP.GT.U32.AND P6, PT, R2.reuse, R10, PT ;  /* 0x0000000a0200720c */ /* 0x040fe40003fc4070 */
[----:B------:R-:W-:-:S11]  /*23540*/  ISETP.GT.U32.AND P4, PT, R2, R11, PT ;  /* 0x0000000b0200720c */ /* 0x000fd60003f84070 */
[--C-:B------:R-:W-:Y:S02]  /*23550*/  @!P6 IMAD.IADD R10, R10, 0x1, -R2.reuse ;  /* 0x000000010a0ae824 */ /* 0x100fe400078e0a02 */
[----:B------:R-:W-:-:S03]  /*23560*/  @!P4 IMAD.IADD R11, R11, 0x1, -R2 ;  /* 0x000000010b0bc824 */ /* 0x000fc600078e0a02 */
[C---:B------:R-:W-:Y:S02]  /*23570*/  ISETP.GT.U32.AND P6, PT, R2.reuse, R10, PT ;  /* 0x0000000a0200720c */ /* 0x040fe40003fc4070 */
[----:B------:R-:W-:Y:S02]  /*23580*/  ISETP.GT.U32.AND P4, PT, R2, R11, PT ;  /* 0x0000000b0200720c */ /* 0x000fe40003f84070 */
[----:B0-----:R-:W-:-:S05]  /*23590*/  IABS R8, R22 ;  /* 0x0000001600087213 */ /* 0x001fca0000000000 */
[----:B------:R-:W-:-:S04]  /*235a0*/  IMAD.HI.U32 R3, R0, R8, RZ ;  /* 0x0000000800037227 */ /* 0x000fc800078e00ff */
[----:B------:R-:W-:-:S04]  /*235b0*/  IMAD.MOV R3, RZ, RZ, -R3 ;  /* 0x000000ffff037224 */ /* 0x000fc800078e0a03 */
[----:B------:R-:W-:Y:S01]  /*235c0*/  IMAD R8, R2, R3, R8 ;  /* 0x0000000302087224 */ /* 0x000fe200078e0208 */
[----:B------:R-:W-:Y:S01]  /*235d0*/  IABS R9, R23 ;  /* 0x0000001700097213 */ /* 0x000fe20000000000 */
[--C-:B------:R-:W-:Y:S02]  /*235e0*/  @!P6 IMAD.IADD R10, R10, 0x1, -R2.reuse ;  /* 0x000000010a0ae824 */ /* 0x100fe400078e0a02 */
[----:B------:R-:W-:Y:S01]  /*235f0*/  @!P4 IMAD.IADD R11, R11, 0x1, -R2 ;  /* 0x000000010b0bc824 */ /* 0x000fe200078e0a02 */
[----:B------:R-:W-:Y:S01]  /*23600*/  ISETP.GT.U32.AND P6, PT, R2, R8, PT ;  /* 0x000000080200720c */ /* 0x000fe20003fc4070 */
[----:B------:R-:W-:-:S04]  /*23610*/  IMAD.HI.U32 R4, R0, R9, RZ ;  /* 0x0000000900047227 */ /* 0x000fc800078e00ff */
[----:B------:R-:W-:Y:S02]  /*23620*/  IMAD.MOV.U32 R13, RZ, RZ, R11 ;  /* 0x000000ffff0d7224 */ /* 0x000fe400078e000b */
[----:B------:R-:W-:Y:S02]  /*23630*/  IMAD.MOV R4, RZ, RZ, -R4 ;  /* 0x000000ffff047224 */ /* 0x000fe400078e0a04 */
[----:B------:R-:W-:Y:S01]  /*23640*/  @!P3 IMAD.MOV R13, RZ, RZ, -R13 ;  /* 0x000000ffff0db224 */ /* 0x000fe200078e0a0d */
[----:B------:R-:W-:Y:S01]  /*23650*/  STL [R1+0x1f4], R12 ;  /* 0x0001f40c01007387 */ /* 0x000fe20000100800 */
[----:B------:R-:W-:Y:S02]  /*23660*/  IMAD R9, R2, R4, R9 ;  /* 0x0000000402097224 */ /* 0x000fe400078e0209 */
[----:B------:R-:W-:Y:S01]  /*23670*/  @!P6 IMAD.IADD R8, R8, 0x1, -R2 ;  /* 0x000000010808e824 */ /* 0x000fe200078e0a02 */
[----:B------:R0:W-:Y:S02]  /*23680*/  STL [R1+0x1ec], R13 ;  /* 0x0001ec0d01007387 */ /* 0x0001e40000100800 */
[----:B------:R-:W-:Y:S01]  /*23690*/  ISETP.GT.U32.AND P0, PT, R2, R9, PT ;  /* 0x000000090200720c */ /* 0x000fe20003f04070 */
[----:B-1----:R-:W-:-:S04]  /*236a0*/  IMAD.HI.U32 R6, R0, R7, RZ ;  /* 0x0000000700067227 */ /* 0x002fc800078e00ff */
[----:B------:R-:W-:-:S04]  /*236b0*/  IMAD.MOV R6, RZ, RZ, -R6 ;  /* 0x000000ffff067224 */ /* 0x000fc800078e0a06 */
[----:B------:R-:W-:-:S04]  /*236c0*/  IMAD R7, R2, R6, R7 ;  /* 0x0000000602077224 */ /* 0x000fc800078e0207 */
[----:B------:R-:W-:Y:S01]  /*236d0*/  @!P0 IMAD.IADD R9, R9, 0x1, -R2 ;  /* 0x0000000109098824 */ /* 0x000fe200078e0a02 */
[----:B------:R-:W-:-:S04]  /*236e0*/  ISETP.GT.U32.AND P4, PT, R2, R7, PT ;  /* 0x000000070200720c */ /* 0x000fc80003f84070 */
[----:B------:R-:W-:Y:S02]  /*236f0*/  ISETP.GT.U32.AND P0, PT, R2, R9, PT ;  /* 0x000000090200720c */ /* 0x000fe40003f04070 */
[----:B------:R-:W-:Y:S02]  /*23700*/  ISETP.GE.AND P1, PT, R23, RZ, PT ;  /* 0x000000ff1700720c */ /* 0x000fe40003f26270 */
[----:B------:R-:W-:-:S05]  /*23710*/  ISETP.GE.AND P3, PT, R22, RZ, PT ;  /* 0x000000ff1600720c */ /* 0x000fca0003f66270 */
[----:B------:R-:W-:-:S04]  /*23720*/  @!P4 IMAD.IADD R7, R7, 0x1, -R2 ;  /* 0x000000010707c824 */ /* 0x000fc800078e0a02 */
[----:B------:R-:W-:Y:S01]  /*23730*/  @!P0 IMAD.IADD R9, R9, 0x1, -R2 ;  /* 0x0000000109098824 */ /* 0x000fe200078e0a02 */
[----:B------:R-:W-:Y:S01]  /*23740*/  ISETP.GT.U32.AND P4, PT, R2, R7, PT ;  /* 0x000000070200720c */ /* 0x000fe20003f84070 */
[----:B0-----:R-:W-:Y:S01]  /*23750*/  IMAD.MOV.U32 R13, RZ, RZ, R10 ;  /* 0x000000ffff0d7224 */ /* 0x001fe200078e000a */
[----:B-----5:R-:W-:Y:S02]  /*23760*/  IABS R4, R5 ;  /* 0x0000000500047213 */ /* 0x020fe40000000000 */
[----:B------:R-:W-:Y:S02]  /*23770*/  ISETP.GE.AND P6, PT, R5, RZ, PT ;  /* 0x000000ff0500720c */ /* 0x000fe40003fc6270 */
[----:B------:R-:W5:Y:S01]  /*23780*/  LDL.LU R5, [R1+0xa2c] ;  /* 0x000a2c0001057983 */ /* 0x000f620000300800 */
[----:B------:R-:W-:-:S03]  /*23790*/  IMAD.HI.U32 R12, R0, R4, RZ ;  /* 0x00000004000c7227 */ /* 0x000fc600078e00ff */
[----:B------:R-:W5:Y:S01]  /*237a0*/  LDL.LU R23, [R1+0xa0c] ;  /* 0x000a0c0001177983 */ /* 0x000f620000300800 */
[----:B------:R-:W-:-:S03]  /*237b0*/  IMAD.MOV R12, RZ, RZ, -R12 ;  /* 0x000000ffff0c7224 */ /* 0x000fc600078e0a0c */
[----:B------:R-:W5:Y:S01]  /*237c0*/  LDL.LU R22, [R1+0xa10] ;  /* 0x000a100001167983 */ /* 0x000f620000300800 */
[----:B------:R-:W-:-:S05]  /*237d0*/  IMAD R4, R2, R12, R4 ;  /* 0x0000000c02047224 */ /* 0x000fca00078e0204 */
[----:B------:R-:W-:Y:S01]  /*237e0*/  ISETP.GT.U32.AND P0, PT, R2, R4, PT ;  /* 0x000000040200720c */ /* 0x000fe20003f04070 */
[----:B------:R-:W-:Y:S02]  /*237f0*/  @!P5 IMAD.MOV R13, RZ, RZ, -R13 ;  /* 0x000000ffff0dd224 */ /* 0x000fe400078e0a0d */
[----:B------:R-:W-:-:S10]  /*23800*/  @!P4 IMAD.IADD R7, R7, 0x1, -R2 ;  /* 0x000000010707c824 */ /* 0x000fd400078e0a02 */
[----:B------:R-:W-:Y:S01]  /*23810*/  @!P0 IMAD.IADD R4, R4, 0x1, -R2 ;  /* 0x0000000104048824 */ /* 0x000fe200078e0a02 */
[----:B------:R-:W-:-:S04]  /*23820*/  ISETP.GT.U32.AND P0, PT, R2, R8, PT ;  /* 0x000000080200720c */ /* 0x000fc80003f04070 */
[----:B------:R-:W-:Y:S01]  /*23830*/  ISETP.GT.U32.AND P5, PT, R2, R4, PT ;  /* 0x000000040200720c */ /* 0x000fe20003fa4070 */
[----:B------:R-:W-:Y:S01]  /*23840*/  @!P1 IMAD.MOV R9, RZ, RZ, -R9 ;  /* 0x000000ffff099224 */ /* 0x000fe200078e0a09 */
[----:B------:R-:W-:Y:S04]  /*23850*/  STL [R1+0x1e4], R13 ;  /* 0x0001e40d01007387 */ /* 0x000fe80000100800 */
[----:B------:R-:W-:Y:S03]  /*23860*/  STL [R1+0x1dc], R9 ;  /* 0x0001dc0901007387 */ /* 0x000fe60000100800 */
[----:B------:R-:W-:-:S04]  /*23870*/  @!P0 IMAD.IADD R8, R8, 0x1, -R2 ;  /* 0x0000000108088824 */ /* 0x000fc800078e0a02 */
[----:B------:R-:W-:Y:S01]  /*23880*/  @!P5 IMAD.IADD R4, R4, 0x1, -R2 ;  /* 0x000000010404d824 */ /* 0x000fe200078e0a02 */
[----:B---3--:R-:W-:-:S05]  /*23890*/  IABS R6, R24 ;  /* 0x0000001800067213 */ /* 0x008fca0000000000 */
[----:B------:R-:W-:-:S04]  /*238a0*/  IMAD.HI.U32 R12, R0, R6, RZ ;  /* 0x00000006000c7227 */ /* 0x000fc800078e00ff */
[----:B------:R-:W-:-:S04]  /*238b0*/  IMAD.MOV R12, RZ, RZ, -R12 ;  /* 0x000000ffff0c7224 */ /* 0x000fc800078e0a0c */
[----:B------:R-:W-:Y:S02]  /*238c0*/  IMAD R6, R2, R12, R6 ;  /* 0x0000000c02067224 */ /* 0x000fe400078e0206 */
[----:B------:R-:W-:-:S04]  /*238d0*/  IMAD.MOV.U32 R12, RZ, RZ, R7 ;  /* 0x000000ffff0c7224 */ /* 0x000fc800078e0007 */
[----:B------:R-:W-:-:S05]  /*238e0*/  @!P2 IMAD.MOV R12, RZ, RZ, -R12 ;  /* 0x000000ffff0ca224 */ /* 0x000fca00078e0a0c */
[----:B------:R-:W-:Y:S01]  /*238f0*/  STL [R1+0x1d4], R12 ;  /* 0x0001d40c01007387 */ /* 0x000fe20000100800 */
[----:B--2---:R-:W-:Y:S02]  /*23900*/  IABS R3, R21 ;  /* 0x0000001500037213 */ /* 0x004fe40000000000 */
[----:B------:R-:W-:Y:S02]  /*23910*/  ISETP.GE.AND P0, PT, R21, RZ, PT ;  /* 0x000000ff1500720c */ /* 0x000fe40003f06270 */
[----:B----4-:R-:W-:Y:S02]  /*23920*/  IABS R10, R29 ;  /* 0x0000001d000a7213 */ /* 0x010fe40000000000 */
[----:B------:R-:W-:Y:S02]  /*23930*/  ISETP.GE.AND P5, PT, R29, RZ, PT ;  /* 0x000000ff1d00720c */ /* 0x000fe40003fa6270 */
[----:B------:R-:W2:Y:S04]  /*23940*/  LDL.LU R29, [R1+0xa14] ;  /* 0x000a1400011d7983 */ /* 0x000ea80000300800 */
[----:B------:R-:W3:Y:S01]  /*23950*/  LDL.LU R21, [R1+0xa18] ;  /* 0x000a180001157983 */ /* 0x000ee20000300800 */
[----:B------:R-:W-:-:S04]  /*23960*/  IMAD.HI.U32 R7, R0, R10, RZ ;  /* 0x0000000a00077227 */ /* 0x000fc800078e00ff */
[----:B------:R-:W-:Y:S02]  /*23970*/  IMAD.MOV R7, RZ, RZ, -R7 ;  /* 0x000000ffff077224 */ /* 0x000fe400078e0a07 */
[----:B------:R-:W-:Y:S02]  /*23980*/  @!P3 IMAD.MOV R8, RZ, RZ, -R8 ;  /* 0x000000ffff08b224 */ /* 0x000fe400078e0a08 */
[----:B------:R-:W-:-:S03]  /*23990*/  IMAD R10, R2, R7, R10 ;  /* 0x00000007020a7224 */ /* 0x000fc600078e020a */
[----:B------:R-:W-:Y:S01]  /*239a0*/  STL [R1+0x1cc], R8 ;  /* 0x0001cc0801007387 */ /* 0x000fe20000100800 */
[----:B------:R-:W-:-:S04]  /*239b0*/  IMAD.HI.U32 R11, R0, R3, RZ ;  /* 0x00000003000b7227 */ /* 0x000fc800078e00ff */
[----:B------:R-:W-:Y:S01]  /*239c0*/  IMAD.MOV R11, RZ, RZ, -R11 ;  /* 0x000000ffff0b7224 */ /* 0x000fe200078e0a0b */
[----:B------:R-:W-:-:S03]  /*239d0*/  ISETP.GT.U32.AND P4, PT, R2, R6, PT ;  /* 0x000000060200720c */ /* 0x000fc60003f84070 */
[----:B------:R-:W-:Y:S01]  /*239e0*/  IMAD R3, R2, R11, R3 ;  /* 0x0000000b02037224 */ /* 0x000fe200078e0203 */
[----:B------:R-:W-:-:S04]  /*239f0*/  ISETP.GE.AND P1, PT, R24, RZ, PT ;  /* 0x000000ff1800720c */ /* 0x000fc80003f26270 */
[----:B------:R-:W-:-:S05]  /*23a00*/  ISETP.GT.U32.AND P2, PT, R2, R3, PT ;  /* 0x000000030200720c */ /* 0x000fca0003f44070 */
[----:B------:R-:W-:-:S05]  /*23a10*/  @!P4 IMAD.IADD R6, R6, 0x1, -R2 ;  /* 0x000000010606c824 */ /* 0x000fca00078e0a02 */
[----:B------:R-:W-:-:S03]  /*23a20*/  ISETP.GT.U32.AND P4, PT, R2, R6, PT ;  /* 0x000000060200720c */ /* 0x000fc60003f84070 */
[----:B------:R-:W-:-:S05]  /*23a30*/  @!P2 IMAD.IADD R3, R3, 0x1, -R2 ;  /* 0x000000010303a824 */ /* 0x000fca00078e0a02 */
[----:B------:R-:W-:-:S05]  /*23a40*/  ISETP.GT.U32.AND P2, PT, R2, R3, PT ;  /* 0x000000030200720c */ /* 0x000fca0003f44070 */
[----:B------:R-:W-:-:S04]  /*23a50*/  @!P4 IMAD.IADD R6, R6, 0x1, -R2 ;  /* 0x000000010606c824 */ /* 0x000fc800078e0a02 */
[----:B------:R-:W-:-:S04]  /*23a60*/  @!P1 IMAD.MOV R6, RZ, RZ, -R6 ;  /* 0x000000ffff069224 */ /* 0x000fc800078e0a06 */
[----:B------:R-:W-:-:S04]  /*23a70*/  @!P2 IMAD.IADD R3, R3, 0x1, -R2 ;  /* 0x000000010303a824 */ /* 0x000fc800078e0a02 */
[----:B------:R-:W-:Y:S01]  /*23a80*/  @!P0 IMAD.MOV R3, RZ, RZ, -R3 ;  /* 0x000000ffff038224 */ /* 0x000fe200078e0a03 */
[----:B-----5:R-:W-:Y:S02]  /*23a90*/  ISETP.GE.AND P3, PT, R5, RZ, PT ;  /* 0x000000ff0500720c */ /* 0x020fe40003f66270 */
[----:B------:R-:W-:Y:S01]  /*23aa0*/  IABS R7, R5 ;  /* 0x0000000500077213 */ /* 0x000fe20000000000 */
[----:B------:R-:W-:-:S04]  /*23ab0*/  IMAD.MOV.U32 R5, RZ, RZ, R4 ;  /* 0x000000ffff057224 */ /* 0x000fc800078e0004 */
[----:B------:R-:W-:-:S05]  /*23ac0*/  @!P6 IMAD.MOV R5, RZ, RZ, -R5 ;  /* 0x000000ffff05e224 */ /* 0x000fca00078e0a05 */
[----:B------:R0:W-:Y:S01]  /*23ad0*/  STL [R1+0x1c4], R5 ;  /* 0x0001c40501007387 */ /* 0x0001e20000100800 */
[----:B------:R-:W-:-:S03]  /*23ae0*/  ISETP.GT.U32.AND P6, PT, R2, R10, PT ;  /* 0x0000000a0200720c */ /* 0x000fc60003fc4070 */
[----:B0-----:R-:W4:Y:S04]  /*23af0*/  LDL.LU R5, [R1+0xa1c] ;  /* 0x000a1c0001057983 */ /* 0x001f280000300800 */
[----:B------:R-:W5:Y:S06]  /*23b00*/  LDL.LU R26, [R1+0xa20] ;  /* 0x000a2000011a7983 */ /* 0x000f6c0000300800 */
[----:B------:R-:W-:Y:S01]  /*23b10*/  @!P6 IMAD.IADD R10, R10, 0x1, -R2 ;  /* 0x000000010a0ae824 */ /* 0x000fe200078e0a02 */
[----:B------:R-:W-:Y:S01]  /*23b20*/  IABS R8, R22 ;  /* 0x0000001600087213 */ /* 0x000fe20000000000 */
[----:B------:R-:W5:Y:S04]  /*23b30*/  LDL.LU R25, [R1+0xa24] ;  /* 0x000a240001197983 */ /* 0x000f680000300800 */
[----:B------:R-:W5:Y:S01]  /*23b40*/  LDL.LU R24, [R1+0xa28] ;  /* 0x000a280001187983 */ /* 0x000f620000300800 */
[----:B------:R-:W-:Y:S01]  /*23b50*/  ISETP.GT.U32.AND P6, PT, R2, R10, PT ;  /* 0x0000000a0200720c */ /* 0x000fe20003fc4070 */
[----:B------:R-:W-:-:S04]  /*23b60*/  IMAD.HI.U32 R9, R0, R8, RZ ;  /* 0x0000000800097227 */ /* 0x000fc800078e00ff */
[----:B------:R-:W-:Y:S01]  /*23b70*/  IMAD.MOV R9, RZ, RZ, -R9 ;  /* 0x000000ffff097224 */ /* 0x000fe200078e0a09 */
[----:B------:R-:W-:Y:S01]  /*23b80*/  IABS R13, R23 ;  /* 0x00000017000d7213 */ /* 0x000fe20000000000 */
[----:B------:R-:W-:-:S04]  /*23b90*/  IMAD.HI.U32 R4, R0, R7, RZ ;  /* 0x0000000700047227 */ /* 0x000fc800078e00ff */
[----:B------:R-:W-:Y:S02]  /*23ba0*/  IMAD R8, R2, R9, R8 ;  /* 0x0000000902087224 */ /* 0x000fe400078e0208 */
[----:B------:R-:W-:Y:S02]  /*23bb0*/  @!P6 IMAD.IADD R10, R10, 0x1, -R2 ;  /* 0x000000010a0ae824 */ /* 0x000fe400078e0a02 */
[----:B------:R-:W-:Y:S01]  /*23bc0*/  IMAD.HI.U32 R11, R0, R13, RZ ;  /* 0x0000000d000b7227 */ /* 0x000fe200078e00ff */
[----:B------:R-:W-:-:S03]  /*23bd0*/  ISETP.GT.U32.AND P6, PT, R2, R8, PT ;  /* 0x000000080200720c */ /* 0x000fc60003fc4070 */
[----:B------:R-:W-:Y:S02]  /*23be0*/  IMAD.MOV R4, RZ, RZ, -R4 ;  /* 0x000000ffff047224 */ /* 0x000fe400078e0a04 */
[----:B------:R-:W-:Y:S02]  /*23bf0*/  IMAD.MOV R11, RZ, RZ, -R11 ;  /* 0x000000ffff0b7224 */ /* 0x000fe400078e0a0b */
[C---:B------:R-:W-:Y:S02]  /*23c00*/  IMAD R7, R2.reuse, R4, R7 ;  /* 0x0000000402077224 */ /* 0x040fe400078e0207 */
[----:B------:R-:W-:-:S03]  /*23c10*/  IMAD R13, R2, R11, R13 ;  /* 0x0000000b020d7224 */ /* 0x000fc600078e020d */
[----:B------:R-:W-:Y:S01]  /*23c20*/  ISETP.GT.U32.AND P1, PT, R2, R7, PT ;  /* 0x000000070200720c */ /* 0x000fe20003f24070 */
[----:B------:R-:W-:Y:S01]  /*23c30*/  @!P6 IMAD.IADD R8, R8, 0x1, -R2 ;  /* 0x000000010808e824 */ /* 0x000fe200078e0a02 */
[----:B------:R-:W-:-:S04]  /*23c40*/  ISETP.GT.U32.AND P0, PT, R2, R13, PT ;  /* 0x0000000d0200720c */ /* 0x000fc80003f04070 */
[C---:B------:R-:W-:Y:S01]  /*23c50*/  ISETP.GT.U32.AND P6, PT, R2.reuse, R8, PT ;  /* 0x000000080200720c */ /* 0x040fe20003fc4070 */
[----:B------:R0:W-:Y:S01]  /*23c60*/  STL [R1+0x1bc], R6 ;  /* 0x0001bc0601007387 */ /* 0x0001e20000100800 */
[----:B------:R-:W-:Y:S01]  /*23c70*/  ISETP.GE.AND P4, PT, R23, RZ, PT ;  /* 0x000000ff1700720c */ /* 0x000fe20003f86270 */
[----:B------:R-:W-:Y:S02]  /*23c80*/  IMAD.MOV.U32 R14, RZ, RZ, R10 ;  /* 0x000000ffff0e7224 */ /* 0x000fe400078e000a */
[----:B------:R-:W5:Y:S02]  /*23c90*/  LDL.LU R23, [R1+0xa30] ;  /* 0x000a300001177983 */ /* 0x000f640000300800 */
[--C-:B------:R-:W-:Y:S02]  /*23ca0*/  @!P1 IMAD.IADD R7, R7, 0x1, -R2.reuse ;  /* 0x0000000107079824 */ /* 0x100fe400078e0a02 */
[----:B------:R-:W-:Y:S02]  /*23cb0*/  @!P0 IMAD.IADD R13, R13, 0x1, -R2 ;  /* 0x000000010d0d8824 */ /* 0x000fe400078e0a02 */
[----:B------:R-:W-:Y:S01]  /*23cc0*/  @!P5 IMAD.MOV R14, RZ, RZ, -R14 ;  /* 0x000000ffff0ed224 */ /* 0x000fe200078e0a0e */
[----:B------:R-:W-:Y:S01]  /*23cd0*/  ISETP.GT.U32.AND P0, PT, R2, R7, PT ;  /* 0x000000070200720c */ /* 0x000fe20003f04070 */
[----:B------:R4:W-:Y:S01]  /*23ce0*/  STL [R1+0x1b4], R3 ;  /* 0x0001b40301007387 */ /* 0x0009e20000100800 */
[----:B------:R-:W-:-:S03]  /*23cf0*/  @!P6 IMAD.IADD R8, R8, 0x1, -R2 ;  /* 0x000000010808e824 */ /* 0x000fc600078e0a02 */
[----:B------:R1:W-:Y:S08]  /*23d00*/  STL [R1+0x1ac], R14 ;  /* 0x0001ac0e01007387 */ /* 0x0003f00000100800 */
[----:B------:R-:W-:Y:S01]  /*23d10*/  @!P0 IMAD.IADD R7, R7, 0x1, -R2 ;  /* 0x0000000107078824 */ /* 0x000fe200078e0a02 */
[----:B------:R-:W-:Y:S02]  /*23d20*/  ISETP.GE.AND P2, PT, R22, RZ, PT ;  /* 0x000000ff1600720c */ /* 0x000fe40003f46270 */
[----:B---3--:R-:W-:-:S02]  /*23d30*/  IABS R12, R21 ;  /* 0x00000015000c7213 */ /* 0x008fc40000000000 */
[----:B--2---:R-:W-:-:S03]  /*23d40*/  IABS R4, R29 ;  /* 0x0000001d00047213 */ /* 0x004fc60000000000 */
[----:B0-----:R-:W-:Y:S01]  /*23d50*/  IMAD.HI.U32 R6, R0, R12, RZ ;  /* 0x0000000c00067227 */ /* 0x001fe200078e00ff */
[----:B------:R-:W-:Y:S02]  /*23d60*/  ISETP.GE.AND P6, PT, R29, RZ, PT ;  /* 0x000000ff1d00720c */ /* 0x000fe40003fc6270 */
[----:B------:R-:W2:Y:S01]  /*23d70*/  LDL.LU R29, [R1+0xa34] ;  /* 0x000a3400011d7983 */ /* 0x000ea20000300800 */
[----:B------:R-:W-:-:S03]  /*23d80*/  IMAD.MOV R6, RZ, RZ, -R6 ;  /* 0x000000ffff067224 */ /* 0x000fc600078e0a06 */
[----:B------:R-:W3:Y:S01]  /*23d90*/  LDL.LU R22, [R1+0xa38] ;  /* 0x000a380001167983 */ /* 0x000ee20000300800 */
[----:B------:R-:W-:-:S05]  /*23da0*/  IMAD R12, R2, R6, R12 ;  /* 0x00000006020c7224 */ /* 0x000fca00078e020c */
[----:B------:R-:W-:-:S13]  /*23db0*/  ISETP.GT.U32.AND P0, PT, R2, R12, PT ;  /* 0x0000000c0200720c */ /* 0x000fda0003f04070 */
[----:B------:R-:W-:Y:S01]  /*23dc0*/  @!P0 IMAD.IADD R12, R12, 0x1, -R2 ;  /* 0x000000010c0c8824 */ /* 0x000fe200078e0a02 */
[----:B------:R-:W-:Y:S02]  /*23dd0*/  ISETP.GE.AND P0, PT, R21, RZ, PT ;  /* 0x000000ff1500720c */ /* 0x000fe40003f06270 */
[----:B------:R-:W3:Y:S01]  /*23de0*/  LDL.LU R21, [R1+0xa3c] ;  /* 0x000a3c0001157983 */ /* 0x000ee20000300800 */
[----:B------:R-:W-:-:S04]  /*23df0*/  IMAD.HI.U32 R9, R0, R4, RZ ;  /* 0x0000000400097227 */ /* 0x000fc800078e00ff */
[----:B------:R-:W-:-:S04]  /*23e00*/  IMAD.MOV R9, RZ, RZ, -R9 ;  /* 0x000000ffff097224 */ /* 0x000fc800078e0a09 */
[----:B------:R-:W-:-:S05]  /*23e10*/  IMAD R4, R2, R9, R4 ;  /* 0x0000000902047224 */ /* 0x000fca00078e0204 */
[C---:B------:R-:W-:Y:S02]  /*23e20*/  ISETP.GT.U32.AND P1, PT, R2.reuse, R4, PT ;  /* 0x000000040200720c */ /* 0x040fe40003f24070 */
[----:B------:R-:W-:-:S11]  /*23e30*/  ISETP.GT.U32.AND P5, PT, R2, R13, PT ;  /* 0x0000000d0200720c */ /* 0x000fd60003fa4070 */
[----:B------:R-:W-:-:S05]  /*23e40*/  @!P1 IMAD.IADD R4, R4, 0x1, -R2 ;  /* 0x0000000104049824 */ /* 0x000fca00078e0a02 */
[----:B------:R-:W-:Y:S01]  /*23e50*/  ISETP.GT.U32.AND P1, PT, R2, R4, PT ;  /* 0x000000040200720c */ /* 0x000fe20003f24070 */
[----:B------:R-:W-:-:S12]  /*23e60*/  @!P5 IMAD.IADD R13, R13, 0x1, -R2 ;  /* 0x000000010d0dd824 */ /* 0x000fd800078e0a02 */
[----:B------:R-:W-:Y:S02]  /*23e70*/  @!P1 IMAD.IADD R4, R4, 0x1, -R2 ;  /* 0x0000000104049824 */ /* 0x000fe400078e0a02 */
[----:B------:R-:W-:-:S04]  /*23e80*/  IMAD.MOV.U32 R16, RZ, RZ, R7 ;  /* 0x000000ffff107224 */ /* 0x000fc800078e0007 */
[----:B------:R-:W-:-:S05]  /*23e90*/  @!P3 IMAD.MOV R16, RZ, RZ, -R16 ;  /* 0x000000ffff10b224 */ /* 0x000fca00078e0a10 */
[----:B------:R-:W-:Y:S01]  /*23ea0*/  STL [R1+0x1a4], R16 ;  /* 0x0001a41001007387 */ /* 0x000fe20000100800 */
[----:B----4-:R-:W-:-:S05]  /*23eb0*/  IABS R3, R5 ;  /* 0x0000000500037213 */ /* 0x010fca0000000000 */
[----:B------:R-:W-:Y:S01]  /*23ec0*/  IMAD.HI.U32 R9, R0, R3, RZ ;  /* 0x0000000300097227 */ /* 0x000fe200078e00ff */
[----:B-----5:R-:W-:-:S03]  /*23ed0*/  IABS R6, R26 ;  /* 0x0000001a00067213 */ /* 0x020fc60000000000 */
[----:B------:R-:W-:-:S04]  /*23ee0*/  IMAD.MOV R9, RZ, RZ, -R9 ;  /* 0x000000ffff097224 */ /* 0x000fc800078e0a09 */
[----:B------:R-:W-:Y:S02]  /*23ef0*/  IMAD R3, R2, R9, R3 ;  /* 0x0000000902037224 */ /* 0x000fe400078e0203 */
[----:B------:R-:W-:-:S04]  /*23f00*/  IMAD.HI.U32 R9, R0, R6, RZ ;  /* 0x0000000600097227 */ /* 0x000fc800078e00ff */
[----:B------:R-:W-:Y:S01]  /*23f10*/  IMAD.MOV R9, RZ, RZ, -R9 ;  /* 0x000000ffff097224 */ /* 0x000fe200078e0a09 */
[C---:B------:R-:W-:Y:S02]  /*23f20*/  ISETP.GT.U32.AND P5, PT, R2.reuse, R3, PT ;  /* 0x000000030200720c */ /* 0x040fe40003fa4070 */
[----:B------:R-:W-:Y:S01]  /*23f30*/  IABS R10, R24 ;  /* 0x00000018000a7213 */ /* 0x000fe20000000000 */
[----:B------:R-:W-:-:S04]  /*23f40*/  IMAD R6, R2, R9, R6 ;  /* 0x0000000902067224 */ /* 0x000fc800078e0206 */
[----:B-1----:R-:W-:Y:S01]  /*23f50*/  IMAD.HI.U32 R14, R0, R10, RZ ;  /* 0x0000000a000e7227 */ /* 0x002fe200078e00ff */
[----:B------:R-:W-:-:S03]  /*23f60*/  ISETP.GT.U32.AND P1, PT, R2, R6, PT ;  /* 0x000000060200720c */ /* 0x000fc60003f24070 */
[----:B------:R-:W-:Y:S02]  /*23f70*/  IMAD.MOV R14, RZ, RZ, -R14 ;  /* 0x000000ffff0e7224 */ /* 0x000fe400078e0a0e */
[----:B------:R-:W-:Y:S01]  /*23f80*/  @!P5 IMAD.IADD R3, R3, 0x1, -R2 ;  /* 0x000000010303d824 */ /* 0x000fe200078e0a02 */
[----:B------:R-:W-:Y:S01]  /*23f90*/  ISETP.GE.AND P5, PT, R5, RZ, PT ;  /* 0x000000ff0500720c */ /* 0x000fe20003fa6270 */
[----:B------:R-:W-:Y:S01]  /*23fa0*/  IMAD.MOV.U32 R5, RZ, RZ, R13 ;  /* 0x000000ffff057224 */ /* 0x000fe200078e000d */
[----:B------:R-:W-:Y:S01]  /*23fb0*/  IABS R11, R25 ;  /* 0x00000019000b7213 */ /* 0x000fe20000000000 */
[----:B------:R-:W-:Y:S02]  /*23fc0*/  IMAD R10, R2, R14, R10 ;  /* 0x0000000e020a7224 */ /* 0x000fe400078e020a */
[----:B------:R-:W-:Y:S02]  /*23fd0*/  IMAD.MOV.U32 R13, RZ, RZ, R4 ;  /* 0x000000ffff0d7224 */ /* 0x000fe400078e0004 */
[----:B------:R-:W-:Y:S01]  /*23fe0*/  @!P1 IMAD.IADD R6, R6, 0x1, -R2 ;  /* 0x0000000106069824 */ /* 0x000fe200078e0a02 */
[C---:B------:R-:W-:Y:S01]  /*23ff0*/  ISETP.GT.U32.AND P1, PT, R2.reuse, R12, PT ;  /* 0x0000000c0200720c */ /* 0x040fe20003f24070 */
[----:B------:R-:W-:Y:S01]  /*24000*/  @!P6 IMAD.MOV R13, RZ, RZ, -R13 ;  /* 0x000000ffff0de224 */ /* 0x000fe200078e0a0d */
[----:B------:R-:W-:Y:S01]  /*24010*/  ISETP.GT.U32.AND P6, PT, R2, R10, PT ;  /* 0x0000000a0200720c */ /* 0x000fe20003fc4070 */
[----:B------:R-:W-:-:S04]  /*24020*/  IMAD.HI.U32 R15, R0, R11, RZ ;  /* 0x0000000b000f7227 */ /* 0x000fc800078e00ff */
[----:B------:R-:W-:Y:S02]  /*24030*/  @!P4 IMAD.MOV R5, RZ, RZ, -R5 ;  /* 0x000000ffff05c224 */ /* 0x000fe400078e0a05 */
[----:B------:R-:W-:Y:S01]  /*24040*/  IMAD.MOV R15, RZ, RZ, -R15 ;  /* 0x000000ffff0f7224 */ /* 0x000fe200078e0a0f */
[C---:B------:R-:W-:Y:S02]  /*24050*/  ISETP.GT.U32.AND P4, PT, R2.reuse, R3, PT ;  /* 0x000000030200720c */ /* 0x040fe40003f84070 */
[----:B------:R0:W-:Y:S01]  /*24060*/  STL [R1+0x19c], R5 ;  /* 0x00019c0501007387 */ /* 0x0001e20000100800 */
[----:B------:R-:W-:Y:S02]  /*24070*/  IMAD R11, R2, R15, R11 ;  /* 0x0000000f020b7224 */ /* 0x000fe400078e020b */
[--C-:B------:R-:W-:Y:S02]  /*24080*/  @!P1 IMAD.IADD R12, R12, 0x1, -R2.reuse ;  /* 0x000000010c0c9824 */ /* 0x100fe400078e0a02 */
[----:B------:R-:W-:-:S02]  /*24090*/  @!P6 IMAD.IADD R10, R10, 0x1, -R2 ;  /* 0x000000010a0ae824 */ /* 0x000fc400078e0a02 */
[----:B0-----:R-:W-:-:S04]  /*240a0*/  IMAD.MOV.U32 R5, RZ, RZ, R8 ;  /* 0x000000ffff057224 */ /* 0x001fc800078e0008 */
[----:B------:R-:W-:Y:S01]  /*240b0*/  @!P2 IMAD.MOV R5, RZ, RZ, -R5 ;  /* 0x000000ffff05a224 */ /* 0x000fe200078e0a05 */
[C---:B------:R-:W-:Y:S01]  /*240c0*/  ISETP.GT.U32.AND P2, PT, R2.reuse, R11, PT ;  /* 0x0000000b0200720c */ /* 0x040fe20003f44070 */
[----:B------:R-:W-:Y:S01]  /*240d0*/  @!P0 IMAD.MOV R12, RZ, RZ, -R12 ;  /* 0x000000ffff0c8224 */ /* 0x000fe200078e0a0c */
[C---:B------:R-:W-:Y:S01]  /*240e0*/  ISETP.GT.U32.AND P0, PT, R2.reuse, R10, PT ;  /* 0x0000000a0200720c */ /* 0x040fe20003f04070 */
[----:B------:R-:W-:Y:S01]  /*240f0*/  @!P4 IMAD.IADD R3, R3, 0x1, -R2 ;  /* 0x000000010303c824 */ /* 0x000fe200078e0a02 */
[----:B------:R-:W-:Y:S02]  /*24100*/  ISETP.GT.U32.AND P3, PT, R2, R6, PT ;  /* 0x000000060200720c */ /* 0x000fe40003f64070 */
[----:B------:R-:W-:Y:S01]  /*24110*/  IABS R9, R23 ;  /* 0x0000001700097213 */ /* 0x000fe20000000000 */
[----:B------:R-:W-:Y:S01]  /*24120*/  @!P5 IMAD.MOV R3, RZ, RZ, -R3 ;  /* 0x000000ffff03d224 */ /* 0x000fe200078e0a03 */
[----:B------:R0:W-:Y:S03]  /*24130*/  STL [R1+0x194], R5 ;  /* 0x0001940501007387 */ /* 0x0001e60000100800 */
[----:B------:R-:W-:-:S04]  /*24140*/  IMAD.HI.U32 R7, R0, R9, RZ ;  /* 0x0000000900077227 */ /* 0x000fc800078e00ff */
[--C-:B------:R-:W-:Y:S01]  /*24150*/  @!P2 IMAD.IADD R11, R11, 0x1, -R2.reuse ;  /* 0x000000010b0ba824 */ /* 0x100fe200078e0a02 */
[----:B0-----:R-:W4:Y:S01]  /*24160*/  LDL.LU R5, [R1+0xa40] ;  /* 0x000a400001057983 */ /* 0x001f220000300800 */
[----:B------:R-:W-:-:S03]  /*24170*/  @!P0 IMAD.IADD R10, R10, 0x1, -R2 ;  /* 0x000000010a0a8824 */ /* 0x000fc600078e0a02 */
[----:B------:R-:W-:Y:S01]  /*24180*/  ISETP.GT.U32.AND P6, PT, R2, R11, PT ;  /* 0x0000000b0200720c */ /* 0x000fe20003fc4070 */
[----:B------:R-:W-:Y:S01]  /*24190*/  STL [R1+0x190], R13 ;  /* 0x0001900d01007387 */ /* 0x000fe20000100800 */
[----:B------:R-:W-:-:S03]  /*241a0*/  IMAD.MOV R7, RZ, RZ, -R7 ;  /* 0x000000ffff077224 */ /* 0x000fc600078e0a07 */
[----:B------:R-:W-:Y:S01]  /*241b0*/  STL [R1+0x188], R12 ;  /* 0x0001880c01007387 */ /* 0x000fe20000100800 */
[----:B------:R-:W-:-:S03]  /*241c0*/  ISETP.GE.AND P4, PT, R26, RZ, PT ;  /* 0x000000ff1a00720c */ /* 0x000fc60003f86270 */
[----:B------:R3:W-:Y:S01]  /*241d0*/  STL [R1+0x184], R3 ;  /* 0x0001840301007387 */ /* 0x0007e20000100800 */
[----:B------:R-:W-:Y:S01]  /*241e0*/  @!P3 IMAD.IADD R6, R6, 0x1, -R2 ;  /* 0x000000010606b824 */ /* 0x000fe200078e0a02 */
[----:B------:R-:W-:Y:S01]  /*241f0*/  ISETP.GE.AND P3, PT, R25, RZ, PT ;  /* 0x000000ff1900720c */ /* 0x000fe20003f66270 */
[----:B------:R-:W-:Y:S01]  /*24200*/  IMAD R9, R2, R7, R9 ;  /* 0x0000000702097224 */ /* 0x000fe200078e0209 */
[----:B------:R-:W-:Y:S01]  /*24210*/  ISETP.GE.AND P2, PT, R24, RZ, PT ;  /* 0x000000ff1800720c */ /* 0x000fe20003f46270 */
[----:B------:R-:W-:-:S03]  /*24220*/  IMAD.MOV.U32 R14, RZ, RZ, R6 ;  /* 0x000000ffff0e7224 */ /* 0x000fc600078e0006 */
[----:B------:R-:W-:Y:S01]  /*24230*/  ISETP.GT.U32.AND P1, PT, R2, R9, PT ;  /* 0x000000090200720c */ /* 0x000fe20003f24070 */
[----:B------:R-:W-:Y:S02]  /*24240*/  @!P6 IMAD.IADD R11, R11, 0x1, -R2 ;  /* 0x000000010b0be824 */ /* 0x000fe400078e0a02 */
[----:B------:R-:W-:-:S04]  /*24250*/  @!P4 IMAD.MOV R14, RZ, RZ, -R14 ;  /* 0x000000ffff0ec224 */ /* 0x000fc800078e0a0e */
[----:B------:R-:W-:Y:S02]  /*24260*/  @!P3 IMAD.MOV R11, RZ, RZ, -R11 ;  /* 0x000000ffff0bb224 */ /* 0x000fe400078e0a0b */
[----:B------:R-:W-:Y:S01]  /*24270*/  @!P2 IMAD.MOV R10, RZ, RZ, -R10 ;  /* 0x000000ffff0aa224 */ /* 0x000fe200078e0a0a */
[----:B--2---:R-:W-:Y:S02]  /*24280*/  IABS R4, R29 ;  /* 0x0000001d00047213 */ /* 0x004fe40000000000 */
[----:B------:R-:W-:Y:S02]  /*24290*/  ISETP.GE.AND P0, PT, R29, RZ, PT ;  /* 0x000000ff1d00720c */ /* 0x000fe40003f06270 */
[----:B------:R-:W2:Y:S01]  /*242a0*/  LDL.LU R29, [R1+0xa44] ;  /* 0x000a4400011d7983 */ /* 0x000ea20000300800 */
[----:B------:R-:W-:-:S03]  /*242b0*/  @!P1 IMAD.IADD R9, R9, 0x1, -R2 ;  /* 0x0000000109099824 */ /* 0x000fc600078e0a02 */
[----:B------:R-:W5:Y:S01]  /*242c0*/  LDL.LU R25, [R1+0xa48] ;  /* 0x000a480001197983 */ /* 0x000f620000300800 */
[----:B------:R-:W-:-:S03]  /*242d0*/  ISETP.GE.AND P1, PT, R23, RZ, PT ;  /* 0x000000ff1700720c */ /* 0x000fc60003f26270 */
[----:B------:R-:W5:Y:S04]  /*242e0*/  LDL.LU R24, [R1+0xa4c] ;  /* 0x000a4c0001187983 */ /* 0x000f680000300800 */
[----:B------:R-:W-:Y:S04]  /*242f0*/  STL [R1+0x17c], R14 ;  /* 0x00017c0e01007387 */ /* 0x000fe80000100800 */
[----:B------:R-:W-:Y:S04]  /*24300*/  STL [R1+0x178], R11 ;  /* 0x0001780b01007387 */ /* 0x000fe80000100800 */
[----:B------:R-:W-:Y:S01]  /*24310*/  STL [R1+0x170], R10 ;  /* 0x0001700a01007387 */ /* 0x000fe20000100800 */
[----:B---3--:R-:W-:-:S02]  /*24320*/  IABS R3, R21 ;  /* 0x0000001500037213 */ /* 0x008fc40000000000 */
[----:B------:R-:W-:Y:S01]  /*24330*/  ISETP.GE.AND P2, PT, R21, RZ, PT ;  /* 0x000000ff1500720c */ /* 0x000fe20003f46270 */
[----:B------:R-:W3:Y:S04]  /*24340*/  LDL.LU R23, [R1+0xa50] ;  /* 0x000a500001177983 */ /* 0x000ee80000300800 */
[----:B------:R-:W3:Y:S01]  /*24350*/  LDL.LU R21, [R1+0xa54] ;  /* 0x000a540001157983 */ /* 0x000ee20000300800 */
[----:B------:R-:W-:-:S04]  /*24360*/  IMAD.HI.U32 R7, R0, R4, RZ ;  /* 0x0000000400077227 */ /* 0x000fc800078e00ff */
[----:B------:R-:W-:-:S04]  /*24370*/  IMAD.MOV R7, RZ, RZ, -R7 ;  /* 0x000000ffff077224 */ /* 0x000fc800078e0a07 */
[----:B------:R-:W-:Y:S01]  /*24380*/  IMAD R4, R2, R7, R4 ;  /* 0x0000000702047224 */ /* 0x000fe200078e0204 */
[----:B------:R-:W-:-:S04]  /*24390*/  IABS R8, R22 ;  /* 0x0000001600087213 */ /* 0x000fc80000000000 */
[----:B------:R-:W-:Y:S01]  /*243a0*/  ISETP.GT.U32.AND P6, PT, R2, R4, PT ;  /* 0x000000040200720c */ /* 0x000fe20003fc4070 */
[----:B------:R-:W-:Y:S01]  /*243b0*/  IMAD.HI.U32 R13, R0, R8, RZ ;  /* 0x00000008000d7227 */ /* 0x000fe200078e00ff */
[----:B------:R-:W-:-:S03]  /*243c0*/  ISETP.GT.U32.AND P5, PT, R2, R9, PT ;  /* 0x000000090200720c */ /* 0x000fc60003fa4070 */
[----:B------:R-:W-:-:S04]  /*243d0*/  IMAD.HI.U32 R12, R0, R3, RZ ;  /* 0x00000003000c7227 */ /* 0x000fc800078e00ff */
[----:B------:R-:W-:Y:S02]  /*243e0*/  IMAD.MOV R13, RZ, RZ, -R13 ;  /* 0x000000ffff0d7224 */ /* 0x000fe400078e0a0d */
[----:B------:R-:W-:Y:S02]  /*243f0*/  IMAD.MOV R12, RZ, RZ, -R12 ;  /* 0x000000ffff0c7224 */ /* 0x000fe400078e0a0c */
[----:B------:R-:W-:Y:S02]  /*24400*/  @!P6 IMAD.IADD R4, R4, 0x1, -R2 ;  /* 0x000000010404e824 */ /* 0x000fe400078e0a02 */
[C---:B------:R-:W-:Y:S02]  /*24410*/  IMAD R8, R2.reuse, R13, R8 ;  /* 0x0000000d02087224 */ /* 0x040fe400078e0208 */
[C---:B------:R-:W-:Y:S01]  /*24420*/  IMAD R3, R2.reuse, R12, R3 ;  /* 0x0000000c02037224 */ /* 0x040fe200078e0203 */
[C---:B------:R-:W-:Y:S02]  /*24430*/  ISETP.GT.U32.AND P6, PT, R2.reuse, R4, PT ;  /* 0x000000040200720c */ /* 0x040fe40003fc4070 */
[----:B------:R-:W-:-:S02]  /*24440*/  ISETP.GT.U32.AND P4, PT, R2, R8, PT ;  /* 0x000000080200720c */ /* 0x000fc40003f84070 */
[----:B------:R-:W-:Y:S01]  /*24450*/  ISETP.GT.U32.AND P3, PT, R2, R3, PT ;  /* 0x000000030200720c */ /* 0x000fe20003f64070 */
[----:B------:R-:W-:-:S04]  /*24460*/  @!P5 IMAD.IADD R9, R9, 0x1, -R2 ;  /* 0x000000010909d824 */ /* 0x000fc800078e0a02 */
[----:B------:R-:W-:-:S04]  /*24470*/  @!P1 IMAD.MOV R9, RZ, RZ, -R9 ;  /* 0x000000ffff099224 */ /* 0x000fc800078e0a09 */
[--C-:B------:R-:W-:Y:S01]  /*24480*/  @!P6 IMAD.IADD R4, R4, 0x1, -R2.reuse ;  /* 0x000000010404e824 */ /* 0x100fe200078e0a02 */
[----:B------:R0:W-:Y:S01]  /*24490*/  STL [R1+0x16c], R9 ;  /* 0x00016c0901007387 */ /* 0x0001e20000100800 */
[--C-:B------:R-:W-:Y:S02]  /*244a0*/  @!P4 IMAD.IADD R8, R8, 0x1, -R2.reuse ;  /* 0x000000010808c824 */ /* 0x100fe400078e0a02 */
[----:B------:R-:W-:-:S03]  /*244b0*/  @!P3 IMAD.IADD R3, R3, 0x1, -R2 ;  /* 0x000000010303b824 */ /* 0x000fc600078e0a02 */
[C---:B------:R-:W-:Y:S01]  /*244c0*/  ISETP.GT.U32.AND P4, PT, R2.reuse, R8, PT ;  /* 0x000000080200720c */ /* 0x040fe20003f84070 */
[----:B0-----:R-:W-:Y:S01]  /*244d0*/  IMAD.MOV.U32 R9, RZ, RZ, R4 ;  /* 0x000000ffff097224 */ /* 0x001fe200078e0004 */
[----:B------:R-:W-:-:S03]  /*244e0*/  ISETP.GT.U32.AND P3, PT, R2, R3, PT ;  /* 0x000000030200720c */ /* 0x000fc60003f64070 */
[----:B------:R-:W-:Y:S01]  /*244f0*/  @!P0 IMAD.MOV R9, RZ, RZ, -R9 ;  /* 0x000000ffff098224 */ /* 0x000fe200078e0a09 */
[----:B------:R-:W-:-:S07]  /*24500*/  ISETP.GE.AND P5, PT, R22, RZ, PT ;  /* 0x000000ff1600720c */ /* 0x000fce0003fa6270 */
[--C-:B------:R-:W-:Y:S02]  /*24510*/  @!P4 IMAD.IADD R8, R8, 0x1, -R2.reuse ;  /* 0x000000010808c824 */ /* 0x100fe400078e0a02 */
[----:B------:R-:W-:-:S04]  /*24520*/  @!P3 IMAD.IADD R3, R3, 0x1, -R2 ;  /* 0x000000010303b824 */ /* 0x000fc800078e0a02 */
[----:B------:R-:W-:Y:S02]  /*24530*/  @!P5 IMAD.MOV R8, RZ, RZ, -R8 ;  /* 0x000000ffff08d224 */ /* 0x000fe400078e0a08 */
[----:B------:R-:W-:Y:S01]  /*24540*/  @!P2 IMAD.MOV R3, RZ, RZ, -R3 ;  /* 0x000000ffff03a224 */ /* 0x000fe200078e0a03 */
[----:B----4-:R-:W-:Y:S02]  /*24550*/  IABS R7, R5 ;  /* 0x0000000500077213 */ /* 0x010fe40000000000 */
[----:B------:R-:W-:Y:S02]  /*24560*/  ISETP.GE.AND P1, PT, R5, RZ, PT ;  /* 0x000000ff0500720c */ /* 0x000fe40003f26270 */
[----:B------:R-:W4:Y:S04]  /*24570*/  LDL.LU R5, [R1+0xa58] ;  /* 0x000a580001057983 */ /* 0x000f280000300800 */
[----:B------:R-:W4:Y:S01]  /*24580*/  LDL R22, [R1+0x5578] ;  /* 0x0055780001167983 */ /* 0x000f220000100800 */
[----:B--2---:R-:W-:-:S02]  /*24590*/  IABS R28, R29 ;  /* 0x0000001d001c7213 */ /* 0x004fc40000000000 */
[----:B------:R-:W-:Y:S02]  /*245a0*/  ISETP.GE.AND P0, PT, R29, RZ, PT ;  /* 0x000000ff1d00720c */ /* 0x000fe40003f06270 */
[----:B------:R-:W2:Y:S04]  /*245b0*/  LDL R29, [R1+0x557c] ;  /* 0x00557c00011d7983 */ /* 0x000ea80000100800 */
[----:B------:R-:W-:Y:S01]  /*245c0*/  STL [R1+0x164], R9 ;  /* 0x0001640901007387 */ /* 0x000fe20000100800 */
[----:B-----5:R-:W-:-:S03]  /*245d0*/  IABS R26, R24 ;  /* 0x00000018001a7213 */ /* 0x020fc60000000000 */
[----:B------:R0:W-:Y:S01]  /*245e0*/  STL [R1+0x15c], R8 ;  /* 0x00015c0801007387 */ /* 0x0001e20000100800 */
[----:B------:R-:W-:-:S03]  /*245f0*/  ISETP.GE.AND P3, PT, R24, RZ, PT ;  /* 0x000000ff1800720c */ /* 0x000fc60003f66270 */
[----:B------:R-:W5:Y:S04]  /*24600*/  LDL R17, [R1+0x5580] ;  /* 0x0055800001117983 */ /* 0x000f680000100800 */
[----:B------:R2:W-:Y:S04]  /*24610*/  STL [R1+0x158], R3 ;  /* 0x0001580301007387 */ /* 0x0005e80000100800 */
[----:B------:R-:W5:Y:S01]  /*24620*/  LDL R20, [R1+0x5584] ;  /* 0x0055840001147983 */ /* 0x000f620000100800 */
[----:B---3--:R-:W-:Y:S01]  /*24630*/  ISETP.GE.AND P2, PT, R21, RZ, PT ;  /* 0x000000ff1500720c */ /* 0x008fe20003f46270 */
[----:B------:R-:W-:Y:S01]  /*24640*/  IMAD.HI.U32 R6, R0, R7, RZ ;  /* 0x0000000700067227 */ /* 0x000fe200078e00ff */
[----:B------:R-:W-:Y:S01]  /*24650*/  IABS R24, R21 ;  /* 0x0000001500187213 */ /* 0x000fe20000000000 */
[----:B------:R-:W3:Y:S04]  /*24660*/  LDL R18, [R1+0x5588] ;  /* 0x0055880001127983 */ /* 0x000ee80000100800 */
[----:B------:R-:W3:Y:S01]  /*24670*/  LDL R21, [R1+0x5590] ;  /* 0x0055900001157983 */ /* 0x000ee20000100800 */
[----:B------:R-:W-:-:S03]  /*24680*/  IMAD.MOV R6, RZ, RZ, -R6 ;  /* 0x000000ffff067224 */ /* 0x000fc600078e0a06 */
[----:B------:R-:W3:Y:S01]  /*24690*/  LDL R19, [R1+0x558c] ;  /* 0x00558c0001137983 */ /* 0x000ee20000100800 */
[----:B------:R-:W-:-:S05]  /*246a0*/  IMAD R7, R2, R6, R7 ;  /* 0x0000000602077224 */ /* 0x000fca00078e0207 */
[----:B------:R-:W-:Y:S02]  /*246b0*/  ISETP.GT.U32.AND P6, PT, R2, R7, PT ;  /* 0x000000070200720c */ /* 0x000fe40003fc4070 */
[----:B------:R-:W-:-:S11]  /*246c0*/  IABS R27, R25 ;  /* 0x00000019001b7213 */ /* 0x000fd60000000000 */
[----:B------:R-:W-:Y:S02]  /*246d0*/  @!P6 IMAD.IADD R7, R7, 0x1, -R2 ;  /* 0x000000010707e824 */ /* 0x000fe400078e0a02 */
[----:B------:R-:W-:-:S03]  /*246e0*/  IMAD.HI.U32 R6, R0, R27, RZ ;  /* 0x0000001b00067227 */ /* 0x000fc600078e00ff */
[----:B------:R-:W-:Y:S01]  /*246f0*/  ISETP.GT.U32.AND P6, PT, R2, R7, PT ;  /* 0x000000070200720c */ /* 0x000fe20003fc4070 */
[----:B------:R-:W-:Y:S02]  /*24700*/  IMAD.MOV R6, RZ, RZ, -R6 ;  /* 0x000000ffff067224 */ /* 0x000fe400078e0a06 */
[----:B------:R-:W-:Y:S01]  /*24710*/  IMAD.HI.U32 R4, R0, R26, RZ ;  /* 0x0000001a00047227 */ /* 0x000fe200078e00ff */
[----:B------:R-:W-:-:S03]  /*24720*/  ISETP.GE.AND P4, PT, R25, RZ, PT ;  /* 0x000000ff1900720c */ /* 0x000fc60003f86270 */
[----:B------:R-:W-:Y:S01]  /*24730*/  IMAD R27, R2, R6, R27 ;  /* 0x00000006021b7224 */ /* 0x000fe200078e021b */
[----:B------:R-:W-:Y:S01]  /*24740*/  ISETP.GE.AND P5, PT, R23, RZ, PT ;  /* 0x000000ff1700720c */ /* 0x000fe20003fa6270 */
[----:B------:R-:W-:Y:S01]  /*24750*/  IMAD.MOV R4, RZ, RZ, -R4 ;  /* 0x000000ffff047224 */ /* 0x000fe200078e0a04 */
[----:B------:R-:W-:-:S03]  /*24760*/  IABS R25, R23 ;  /* 0x0000001700197213 */ /* 0x000fc60000000000 */
[----:B------:R-:W-:Y:S02]  /*24770*/  @!P6 IMAD.IADD R7, R7, 0x1, -R2 ;  /* 0x000000010707e824 */ /* 0x000fe400078e0a02 */
[----:B------:R-:W-:Y:S02]  /*24780*/  IMAD R26, R2, R4, R26 ;  /* 0x00000004021a7224 */ /* 0x000fe400078e021a */
[----:B------:R-:W-:-:S04]  /*24790*/  IMAD.HI.U32 R11, R0, R25, RZ ;  /* 0x00000019000b7227 */ /* 0x000fc800078e00ff */
[----:B------:R-:W-:-:S04]  /*247a0*/  IMAD.MOV R11, RZ, RZ, -R11 ;  /* 0x000000ffff0b7224 */ /* 0x000fc800078e0a0b */
[----:B------:R-:W-:Y:S01]  /*247b0*/  IMAD R25, R2, R11, R25 ;  /* 0x0000000b02197224 */ /* 0x000fe200078e0219 */
[----:B----4-:R-:W-:Y:S02]  /*247c0*/  ISETP.GE.AND P6, PT, R5, RZ, PT ;  /* 0x000000ff0500720c */ /* 0x010fe40003fc6270 */
[----:B------:R-:W-:Y:S02]  /*247d0*/  IABS R23, R5 ;  /* 0x0000000500177213 */ /* 0x000fe40000000000 */
[----:B------:R-:W-:Y:S01]  /*247e0*/  IABS R6, R22 ;  /* 0x0000001600067213 */ /* 0x000fe20000000000 */
[----:B------:R-:W4:Y:S04]  /*247f0*/  LDL R5, [R1+0x55a0] ;  /* 0x0055a00001057983 */ /* 0x000f280000100800 */
[----:B------:R-:W4:Y:S01]  /*24800*/  LDL R22, [R1+0x5594] ;  /* 0x0055940001167983 */ /* 0x000f220000100800 */
[----:B0-----:R-:W-:-:S04]  /*24810*/  IMAD.HI.U32 R8, R0, R6, RZ ;  /* 0x0000000600087227 */ /* 0x001fc800078e00ff */
[----:B------:R-:W-:-:S04]  /*24820*/  IMAD.MOV R8, RZ, RZ, -R8 ;  /* 0x000000ffff087224 */ /* 0x000fc800078e0a08 */
[----:B------:R-:W-:Y:S01]  /*24830*/  IMAD R6, R2, R8, R6 ;  /* 0x0000000802067224 */ /* 0x000fe200078e0206 */
[----:B--2---:R-:W-:Y:S02]  /*24840*/  IABS R3, R29 ;  /* 0x0000001d00037213 */ /* 0x004fe40000000000 */
[----:B------:R-:W2:Y:S03]  /*24850*/  LDL R29, [R1+0x559c] ;  /* 0x00559c00011d7983 */ /* 0x000ea60000100800 */
[----:B------:R-:W-:-:S04]  /*24860*/  IMAD.HI.U32 R4, R0, R3, RZ ;  /* 0x0000000300047227 */ /* 0x000fc800078e00ff */
[----:B------:R-:W-:-:S04]  /*24870*/  IMAD.MOV R4, RZ, RZ, -R4 ;  /* 0x000000ffff047224 */ /* 0x000fc800078e0a04 */
[----:B------:R-:W-:Y:S01]  /*24880*/  IMAD R3, R2, R4, R3 ;  /* 0x0000000402037224 */ /* 0x000fe200078e0203 */
[----:B------:R-:W-:Y:S04]  /*24890*/  STL [R1+0xb8], R6 ;  /* 0x0000b80601007387 */ /* 0x000fe80000100800 */
[----:B------:R3:W-:Y:S01]  /*248a0*/  STL [R1+0xb4], R3 ;  /* 0x0000b40301007387 */ /* 0x0007e20000100800 */
[----:B-----5:R-:W-:-:S03]  /*248b0*/  IABS R11, R20 ;  /* 0x00000014000b7213 */ /* 0x020fc60000000000 */
[----:B------:R-:W5:Y:S01]  /*248c0*/  LDL R20, [R1+0x55a8] ;  /* 0x0055a80001147983 */ /* 0x000f620000100800 */
[----:B---3--:R-:W-:-:S03]  /*248d0*/  IABS R3, R21 ;  /* 0x0000001500037213 */ /* 0x008fc60000000000 */
[----:B------:R-:W3:Y:S01]  /*248e0*/  LDL R21, [R1+0x55ac] ;  /* 0x0055ac0001157983 */ /* 0x000ee20000100800 */
[----:B------:R-:W-:-:S04]  /*248f0*/  IMAD.HI.U32 R9, R0, R28, RZ ;  /* 0x0000001c00097227 */ /* 0x000fc800078e00ff */
[----:B------:R-:W-:-:S04]  /*24900*/  IMAD.MOV R9, RZ, RZ, -R9 ;  /* 0x000000ffff097224 */ /* 0x000fc800078e0a09 */
[----:B------:R-:W-:Y:S02]  /*24910*/  IMAD R28, R2, R9, R28 ;  /* 0x00000009021c7224 */ /* 0x000fe400078e021c */
[----:B------:R-:W-:Y:S01]  /*24920*/  IMAD.HI.U32 R9, R0, R23, RZ ;  /* 0x0000001700097227 */ /* 0x000fe200078e00ff */
[----:B------:R-:W-:-:S03]  /*24930*/  IABS R13, R17 ;  /* 0x00000011000d7213 */ /* 0x000fc60000000000 */
[----:B------:R-:W-:Y:S02]  /*24940*/  IMAD.MOV R9, RZ, RZ, -R9 ;  /* 0x000000ffff097224 */ /* 0x000fe400078e0a09 */
[----:B------:R-:W-:Y:S01]  /*24950*/  IMAD.HI.U32 R10, R0, R24, RZ ;  /* 0x00000018000a7227 */ /* 0x000fe200078e00ff */
[----:B------:R-:W-:-:S03]  /*24960*/  IABS R6, R19 ;  /* 0x0000001300067213 */ /* 0x000fc60000000000 */
[----:B------:R-:W-:Y:S01]  /*24970*/  IMAD R23, R2, R9, R23 ;  /* 0x0000000902177224 */ /* 0x000fe200078e0217 */
[----:B------:R-:W-:Y:S01]  /*24980*/  IABS R9, R18 ;  /* 0x0000001200097213 */ /* 0x000fe20000000000 */
[----:B------:R-:W-:Y:S02]  /*24990*/  IMAD.MOV R10, RZ, RZ, -R10 ;  /* 0x000000ffff0a7224 */ /* 0x000fe400078e0a0a */
[----:B------:R-:W-:-:S04]  /*249a0*/  IMAD.HI.U32 R14, R0, R13, RZ ;  /* 0x0000000d000e7227 */ /* 0x000fc800078e00ff */
[----:B------:R-:W-:Y:S02]  /*249b0*/  IMAD R24, R2, R10, R24 ;  /* 0x0000000a02187224 */ /* 0x000fe400078e0218 */
        /* <DEDUP_REMOVED lines=18> */
[----:B------:R-:W-:Y:S01]  /*24ae0*/  STL [R1+0xbc], R3 ;  /* 0x0000bc0301007387 */ /* 0x000fe20000100800 */
[----:B----4-:R-:W-:-:S02]  /*24af0*/  IABS R9, R5 ;  /* 0x0000000500097213 */ /* 0x010fc40000000000 */
[----:B------:R-:W-:Y:S02]  /*24b00*/  IABS R13, R22 ;  /* 0x00000016000d7213 */ /* 0x000fe40000000000 */
[----:B------:R-:W4:Y:S03]  /*24b10*/  LDL R22, [R1+0x55b4] ;  /* 0x0055b40001167983 */ /* 0x000f260000100800 */
[----:B------:R-:W-:-:S04]  /*24b20*/  IMAD.HI.U32 R14, R0, R13, RZ ;  /* 0x0000000d000e7227 */ /* 0x000fc800078e00ff */
[----:B------:R-:W-:-:S04]  /*24b30*/  IMAD.HI.U32 R10, R0, R9, RZ ;  /* 0x00000009000a7227 */ /* 0x000fc800078e00ff */
[----:B------:R-:W-:Y:S02]  /*24b40*/  IMAD.MOV R14, RZ, RZ, -R14 ;  /* 0x000000ffff0e7224 */ /* 0x000fe400078e0a0e */
[----:B------:R-:W-:-:S04]  /*24b50*/  IMAD.MOV R10, RZ, RZ, -R10 ;  /* 0x000000ffff0a7224 */ /* 0x000fc800078e0a0a */
[----:B------:R-:W-:Y:S01]  /*24b60*/  IMAD R9, R2, R10, R9 ;  /* 0x0000000a02097224 */ /* 0x000fe200078e0209 */
[----:B--2---:R-:W-:Y:S02]  /*24b70*/  IABS R11, R29 ;  /* 0x0000001d000b7213 */ /* 0x004fe40000000000 */
[----:B------:R-:W2:Y:S04]  /*24b80*/  LDL R29, [R1+0x55b0] ;  /* 0x0055b000011d7983 */ /* 0x000ea80000100800 */
[----:B------:R0:W-:Y:S04]  /*24b90*/  STL [R1+0x58ec], R5 ;  /* 0x0058ec0501007387 */ /* 0x0001e80000100800 */
[----:B------:R-:W2:Y:S01]  /*24ba0*/  LDL R16, [R1+0x55b8] ;  /* 0x0055b80001107983 */ /* 0x000ea20000100800 */
[----:B------:R-:W-:-:S03]  /*24bb0*/  IMAD.HI.U32 R12, R0, R11, RZ ;  /* 0x0000000b000c7227 */ /* 0x000fc600078e00ff */
[----:B------:R-:W2:Y:S04]  /*24bc0*/  LDL R17, [R1+0x55bc] ;  /* 0x0055bc0001117983 */ /* 0x000ea80000100800 */
[----:B------:R-:W2:Y:S01]  /*24bd0*/  LDL R18, [R1+0x55c8] ;  /* 0x0055c80001127983 */ /* 0x000ea20000100800 */
[----:B------:R-:W-:Y:S02]  /*24be0*/  IMAD.MOV R12, RZ, RZ, -R12 ;  /* 0x000000ffff0c7224 */ /* 0x000fe400078e0a0c */
[C---:B0-----:R-:W-:Y:S02]  /*24bf0*/  IMAD R5, R2.reuse, R14, R13 ;  /* 0x0000000e02057224 */ /* 0x041fe400078e020d */
[----:B------:R-:W-:Y:S01]  /*24c00*/  IMAD R11, R2, R12, R11 ;  /* 0x0000000c020b7224 */ /* 0x000fe200078e020b */
[----:B-----5:R-:W-:-:S02]  /*24c10*/  IABS R6, R20 ;  /* 0x0000001400067213 */ /* 0x020fc40000000000 */
[----:B------:R0:W-:Y:S04]  /*24c20*/  STL [R1+0x40], R5 ;  /* 0x0000400501007387 */ /* 0x0001e80000100800 */
[----:B------:R1:W-:Y:S01]  /*24c30*/  STL [R1+0x3c], R11 ;  /* 0x00003c0b01007387 */ /* 0x0003e20000100800 */
[----:B---3--:R-:W-:-:S03]  /*24c40*/  IABS R3, R21 ;  /* 0x0000001500037213 */ /* 0x008fc60000000000 */
[----:B------:R-:W3:Y:S04]  /*24c50*/  LDL R20, [R1+0x55cc] ;  /* 0x0055cc0001147983 */ /* 0x000ee80000100800 */
[----:B------:R-:W-:Y:S04]  /*24c60*/  STL [R1+0x38], R9 ;  /* 0x0000380901007387 */ /* 0x000fe80000100800 */
[----:B------:R-:W5:Y:S01]  /*24c70*/  LDL R21, [R1+0x55d0] ;  /* 0x0055d00001157983 */ /* 0x000f620000100800 */
[----:B------:R-:W-:-:S04]  /*24c80*/  IMAD.HI.U32 R8, R0, R6, RZ ;  /* 0x0000000600087227 */ /* 0x000fc800078e00ff */
[----:B------:R-:W-:Y:S02]  /*24c90*/  IMAD.MOV R8, RZ, RZ, -R8 ;  /* 0x000000ffff087224 */ /* 0x000fe400078e0a08 */
[----:B------:R-:W-:-:S04]  /*24ca0*/  IMAD.HI.U32 R4, R0, R3, RZ ;  /* 0x0000000300047227 */ /* 0x000fc800078e00ff */
[----:B0-----:R-:W-:Y:S02]  /*24cb0*/  IMAD R5, R2, R8, R6 ;  /* 0x0000000802057224 */ /* 0x001fe400078e0206 */
[----:B------:R-:W-:-:S03]  /*24cc0*/  IMAD.MOV R4, RZ, RZ, -R4 ;  /* 0x000000ffff047224 */ /* 0x000fc600078e0a04 */
[----:B------:R-:W-:Y:S01]  /*24cd0*/  STL [R1+0x34], R5 ;  /* 0x0000340501007387 */ /* 0x000fe20000100800 */
[----:B------:R-:W-:Y:S01]  /*24ce0*/  IMAD R3, R2, R4, R3 ;  /* 0x0000000402037224 */ /* 0x000fe200078e0203 */
[----:B----4-:R-:W-:-:S05]  /*24cf0*/  IABS R10, R22 ;  /* 0x00000016000a7213 */ /* 0x010fca0000000000 */
[----:B-1----:R-:W-:-:S04]  /*24d00*/  IMAD.HI.U32 R11, R0, R10, RZ ;  /* 0x0000000a000b7227 */ /* 0x002fc800078e00ff */
[----:B------:R-:W-:-:S04]  /*24d10*/  IMAD.MOV R11, RZ, RZ, -R11 ;  /* 0x000000ffff0b7224 */ /* 0x000fc800078e0a0b */
[----:B------:R-:W-:Y:S01]  /*24d20*/  IMAD R10, R2, R11, R10 ;  /* 0x0000000b020a7224 */ /* 0x000fe200078e020a */
[----:B--2---:R-:W-:Y:S02]  /*24d30*/  IABS R12, R29 ;  /* 0x0000001d000c7213 */ /* 0x004fe40000000000 */
[----:B------:R-:W2:Y:S04]  /*24d40*/  LDL R29, [R1+0x55d4] ;  /* 0x0055d400011d7983 */ /* 0x000ea80000100800 */
[----:B------:R0:W-:Y:S01]  /*24d50*/  STL [R1+0x30], R3 ;  /* 0x0000300301007387 */ /* 0x0001e20000100800 */
[----:B------:R-:W-:Y:S01]  /*24d60*/  IABS R8, R16 ;  /* 0x0000001000087213 */ /* 0x000fe20000000000 */
[----:B------:R-:W-:Y:S02]  /*24d70*/  IMAD.HI.U32 R13, R0, R12, RZ ;  /* 0x0000000c000d7227 */ /* 0x000fe400078e00ff */
[----:B------:R-:W4:Y:S01]  /*24d80*/  LDL R19, [R1+0x55d8] ;  /* 0x0055d80001137983 */ /* 0x000f220000100800 */
[----:B------:R-:W-:-:S03]  /*24d90*/  IABS R4, R17 ;  /* 0x0000001100047213 */ /* 0x000fc60000000000 */
[----:B------:R-:W4:Y:S01]  /*24da0*/  LDL R22, [R1+0x55dc] ;  /* 0x0055dc0001167983 */ /* 0x000f220000100800 */
[----:B0-----:R-:W-:Y:S01]  /*24db0*/  IABS R3, R18 ;  /* 0x0000001200037213 */ /* 0x001fe20000000000 */
        /* <DEDUP_REMOVED lines=12> */
[----:B------:R-:W-:Y:S01]  /*24e80*/  STL [R1+0x28], R10 ;  /* 0x0000280a01007387 */ /* 0x000fe20000100800 */
[----:B-----5:R-:W-:-:S03]  /*24e90*/  IABS R6, R21 ;  /* 0x0000001500067213 */ /* 0x020fc60000000000 */
[----:B------:R0:W-:Y:S01]  /*24ea0*/  STL [R1+0x24], R5 ;  /* 0x0000240501007387 */ /* 0x0001e20000100800 */
[----:B---3--:R-:W-:-:S03]  /*24eb0*/  IABS R8, R20 ;  /* 0x0000001400087213 */ /* 0x008fc60000000000 */
[----:B------:R2:W-:Y:S04]  /*24ec0*/  STL [R1+0x20], R4 ;  /* 0x0000200401007387 */ /* 0x0005e80000100800 */
[----:B------:R4:W-:Y:S04]  /*24ed0*/  STL [R1+0x1c], R3 ;  /* 0x00001c0301007387 */ /* 0x0009e80000100800 */
[----:B------:R-:W3:Y:S04]  /*24ee0*/  LDL R21, [R1+0x55e4] ;  /* 0x0055e40001157983 */ /* 0x000ee80000100800 */
[----:B------:R-:W5:Y:S01]  /*24ef0*/  LDL R20, [R1+0x55e0] ;  /* 0x0055e00001147983 */ /* 0x000f620000100800 */
[----:B0-----:R-:W-:-:S02]  /*24f00*/  IMAD.MOV.U32 R5, RZ, RZ, R7 ;  /* 0x000000ffff057224 */ /* 0x001fc400078e0007 */
[----:B------:R-:W-:-:S04]  /*24f10*/  IMAD.HI.U32 R10, R0, R8, RZ ;  /* 0x00000008000a7227 */ /* 0x000fc800078e00ff */
[----:B------:R-:W-:-:S04]  /*24f20*/  IMAD.HI.U32 R11, R0, R6, RZ ;  /* 0x00000006000b7227 */ /* 0x000fc800078e00ff */
[----:B------:R-:W-:Y:S02]  /*24f30*/  @!P1 IMAD.MOV R5, RZ, RZ, -R5 ;  /* 0x000000ffff059224 */ /* 0x000fe400078e0a05 */
[----:B------:R-:W-:Y:S02]  /*24f40*/  IMAD.MOV R7, RZ, RZ, -R10 ;  /* 0x000000ffff077224 */ /* 0x000fe400078e0a0a */
[----:B------:R-:W-:Y:S02]  /*24f50*/  IMAD.MOV R10, RZ, RZ, -R11 ;  /* 0x000000ffff0a7224 */ /* 0x000fe400078e0a0b */
[----:B------:R-:W-:Y:S01]  /*24f60*/  IMAD R7, R2, R7, R8 ;  /* 0x0000000702077224 */ /* 0x000fe200078e0208 */
[----:B--2---:R-:W-:Y:S02]  /*24f70*/  IABS R4, R29 ;  /* 0x0000001d00047213 */ /* 0x004fe40000000000 */
[----:B------:R-:W2:Y:S01]  /*24f80*/  LDL R29, [R1+0x55e8] ;  /* 0x0055e800011d7983 */ /* 0x000ea20000100800 */
[----:B----4-:R-:W-:-:S03]  /*24f90*/  IABS R3, R19 ;  /* 0x0000001300037213 */ /* 0x010fc60000000000 */
[----:B------:R-:W4:Y:S01]  /*24fa0*/  LDL R19, [R1+0x55ec] ;  /* 0x0055ec0001137983 */ /* 0x000f220000100800 */
[----:B------:R-:W-:-:S03]  /*24fb0*/  IABS R9, R22 ;  /* 0x0000001600097213 */ /* 0x000fc60000000000 */
[----:B------:R-:W4:Y:S01]  /*24fc0*/  LDL R22, [R1+0x55f0] ;  /* 0x0055f00001167983 */ /* 0x000f220000100800 */
[----:B------:R-:W-:-:S04]  /*24fd0*/  IMAD.HI.U32 R13, R0, R4, RZ ;  /* 0x00000004000d7227 */ /* 0x000fc800078e00ff */
[C---:B------:R-:W-:Y:S01]  /*24fe0*/  IMAD.HI.U32 R14, R0.reuse, R3, RZ ;  /* 0x00000003000e7227 */ /* 0x040fe200078e00ff */
[----:B------:R0:W-:Y:S03]  /*24ff0*/  STL [R1+0x14c], R5 ;  /* 0x00014c0501007387 */ /* 0x0001e60000100800 */
[----:B------:R-:W-:-:S04]  /*25000*/  IMAD.HI.U32 R12, R0, R9, RZ ;  /* 0x00000009000c7227 */ /* 0x000fc800078e00ff */
[----:B------:R-:W-:Y:S02]  /*25010*/  IMAD.MOV R11, RZ, RZ, -R13 ;  /* 0x000000ffff0b7224 */ /* 0x000fe400078e0a0d */
[----:B------:R-:W-:Y:S02]  /*25020*/  IMAD.MOV R13, RZ, RZ, -R14 ;  /* 0x000000ffff0d7224 */ /* 0x000fe400078e0a0e */
[C---:B0-----:R-:W-:Y:S02]  /*25030*/  IMAD R5, R2.reuse, R10, R6 ;  /* 0x0000000a02057224 */ /* 0x041fe400078e0206 */
[----:B------:R-:W-:Y:S01]  /*25040*/  IMAD.MOV R12, RZ, RZ, -R12 ;  /* 0x000000ffff0c7224 */ /* 0x000fe200078e0a0c */
[----:B------:R-:W-:Y:S01]  /*25050*/  STL [R1+0x8], R7 ;  /* 0x0000080701007387 */ /* 0x000fe20000100800 */
[C---:B------:R-:W-:Y:S02]  /*25060*/  IMAD R6, R2.reuse, R11, R4 ;  /* 0x0000000b02067224 */ /* 0x040fe400078e0204 */
[C---:B------:R-:W-:Y:S01]  /*25070*/  IMAD R4, R2.reuse, R13, R3 ;  /* 0x0000000d02047224 */ /* 0x040fe200078e0203 */
[----:B------:R0:W-:Y:S04]  /*25080*/  STL [R1+0x64], R5 ;  /* 0x0000640501007387 */ /* 0x0001e80000100800 */
[----:B------:R-:W-:Y:S01]  /*25090*/  STL [R1+0x60], R6 ;  /* 0x0000600601007387 */ /* 0x000fe20000100800 */
[----:B0-----:R-:W-:-:S03]  /*250a0*/  IMAD R5, R2, R12, R9 ;  /* 0x0000000c02057224 */ /* 0x001fc600078e0209 */
[----:B------:R3:W-:Y:S04]  /*250b0*/  STL [R1+0x5c], R4 ;  /* 0x00005c0401007387 */ /* 0x0007e80000100800 */
[----:B------:R0:W-:Y:S04]  /*250c0*/  STL [R1+0x58], R5 ;  /* 0x0000580501007387 */ /* 0x0001e80000100800 */
[----:B------:R-:W4:Y:S01]  /*250d0*/  LDL R18, [R1+0x5608] ;  /* 0x0056080001127983 */ /* 0x000f220000100800 */
[----:B---3--:R-:W-:-:S03]  /*250e0*/  IABS R4, R21 ;  /* 0x0000001500047213 */ /* 0x008fc60000000000 */
[----:B------:R-:W3:Y:S01]  /*250f0*/  LDL R21, [R1+0x5600] ;  /* 0x0056000001157983 */ /* 0x000ee20000100800 */
[----:B-----5:R-:W-:-:S03]  /*25100*/  IABS R3, R20 ;  /* 0x0000001400037213 */ /* 0x020fc60000000000 */
[----:B------:R-:W5:Y:S02]  /*25110*/  LDL R20, [R1+0x55fc] ;  /* 0x0055fc0001147983 */ /* 0x000f640000100800 */
[----:B------:R-:W-:-:S04]  /*25120*/  IMAD.HI.U32 R9, R0, R3, RZ ;  /* 0x0000000300097227 */ /* 0x000fc800078e00ff */
[----:B------:R-:W-:Y:S02]  /*25130*/  IMAD.MOV R9, RZ, RZ, -R9 ;  /* 0x000000ffff097224 */ /* 0x000fe400078e0a09 */
[----:B------:R-:W-:-:S04]  /*25140*/  IMAD.HI.U32 R12, R0, R4, RZ ;  /* 0x00000004000c7227 */ /* 0x000fc800078e00ff */
[----:B0-----:R-:W-:Y:S02]  /*25150*/  IMAD R5, R2, R9, R3 ;  /* 0x0000000902057224 */ /* 0x001fe400078e0203 */
[----:B------:R-:W-:-:S04]  /*25160*/  IMAD.MOV R12, RZ, RZ, -R12 ;  /* 0x000000ffff0c7224 */ /* 0x000fc800078e0a0c */
[----:B------:R-:W-:Y:S01]  /*25170*/  IMAD R3, R2, R12, R4 ;  /* 0x0000000c02037224 */ /* 0x000fe200078e0204 */
[----:B--2---:R-:W-:Y:S02]  /*25180*/  IABS R6, R29 ;  /* 0x0000001d00067213 */ /* 0x004fe40000000000 */
[----:B------:R-:W2:Y:S03]  /*25190*/  LDL R29, [R1+0x5604] ;  /* 0x00560400011d7983 */ /* 0x000ea60000100800 */
[----:B------:R-:W-:Y:S01]  /*251a0*/  IMAD.HI.U32 R11, R0, R6, RZ ;  /* 0x00000006000b7227 */ /* 0x000fe200078e00ff */
[----:B----4-:R-:W-:Y:S02]  /*251b0*/  IABS R7, R19 ;  /* 0x0000001300077213 */ /* 0x010fe40000000000 */
[----:B------:R-:W-:Y:S02]  /*251c0*/  IABS R8, R22 ;  /* 0x0000001600087213 */ /* 0x000fe40000000000 */
[----:B------:R-:W4:Y:S01]  /*251d0*/  LDL R22, [R1+0x560c] ;  /* 0x00560c0001167983 */ /* 0x000f220000100800 */
[----:B------:R-:W-:-:S02]  /*251e0*/  IMAD.MOV R11, RZ, RZ, -R11 ;  /* 0x000000ffff0b7224 */ /* 0x000fc400078e0a0b */
[C---:B------:R-:W-:Y:S01]  /*251f0*/  IMAD.HI.U32 R10, R0.reuse, R7, RZ ;  /* 0x00000007000a7227 */ /* 0x040fe200078e00ff */
[----:B------:R0:W-:Y:S03]  /*25200*/  STL [R1+0x54], R5 ;  /* 0x0000540501007387 */ /* 0x0001e60000100800 */
[----:B------:R-:W-:Y:S01]  /*25210*/  IMAD.HI.U32 R13, R0, R8, RZ ;  /* 0x00000008000d7227 */ /* 0x000fe200078e00ff */
[----:B------:R-:W-:Y:S03]  /*25220*/  STL [R1+0x50], R3 ;  /* 0x0000500301007387 */ /* 0x000fe60000100800 */
[----:B------:R-:W-:Y:S02]  /*25230*/  IMAD.MOV R10, RZ, RZ, -R10 ;  /* 0x000000ffff0a7224 */ /* 0x000fe400078e0a0a */
[----:B0-----:R-:W-:-:S02]  /*25240*/  IMAD R5, R2, R11, R6 ;  /* 0x0000000b02057224 */ /* 0x001fc400078e0206 */
[----:B------:R-:W-:Y:S02]  /*25250*/  IMAD.MOV R9, RZ, RZ, -R13 ;  /* 0x000000ffff097224 */ /* 0x000fe400078e0a0d */
[C---:B------:R-:W-:Y:S01]  /*25260*/  IMAD R4, R2.reuse, R10, R7 ;  /* 0x0000000a02047224 */ /* 0x040fe200078e0207 */
[----:B------:R0:W-:Y:S04]  /*25270*/  STL [R1+0x4c], R5 ;  /* 0x00004c0501007387 */ /* 0x0001e80000100800 */
[----:B------:R3:W-:Y:S01]  /*25280*/  STL [R1+0x48], R4 ;  /* 0x0000480401007387 */ /* 0x0007e20000100800 */
[----:B0-----:R-:W-:-:S05]  /*25290*/  IMAD R5, R2, R9, R8 ;  /* 0x0000000902057224 */ /* 0x001fca00078e0208 */
[----:B------:R0:W-:Y:S04]  /*252a0*/  STL [R1+0x44], R5 ;  /* 0x0000440501007387 */ /* 0x0001e80000100800 */
[----:B------:R-:W4:Y:S01]  /*252b0*/  LDL R19, [R1+0x5610] ;  /* 0x0056100001137983 */ /* 0x000f220000100800 */
[----:B-----5:R-:W-:-:S03]  /*252c0*/  IABS R3, R20 ;  /* 0x0000001400037213 */ /* 0x020fc60000000000 */
[----:B------:R-:W5:Y:S01]  /*252d0*/  LDL R17, [R1+0x5620] ;  /* 0x0056200001117983 */ /* 0x000f620000100800 */
[----:B---3--:R-:W-:-:S03]  /*252e0*/  IABS R4, R21 ;  /* 0x0000001500047213 */ /* 0x008fc60000000000 */
[----:B------:R-:W3:Y:S04]  /*252f0*/  LDL R21, [R1+0x5618] ;  /* 0x0056180001157983 */ /* 0x000ee80000100800 */
[----:B------:R-:W5:Y:S01]  /*25300*/  LDL R20, [R1+0x5614] ;  /* 0x0056140001147983 */ /* 0x000f620000100800 */
[----:B------:R-:W-:Y:S01]  /*25310*/  IMAD.HI.U32 R8, R0, R3, RZ ;  /* 0x0000000300087227 */ /* 0x000fe200078e00ff */
[----:B------:R-:W-:-:S03]  /*25320*/  IABS R6, R18 ;  /* 0x0000001200067213 */ /* 0x000fc60000000000 */
[----:B------:R-:W-:Y:S02]  /*25330*/  IMAD.MOV R8, RZ, RZ, -R8 ;  /* 0x000000ffff087224 */ /* 0x000fe400078e0a08 */
[----:B------:R-:W-:-:S04]  /*25340*/  IMAD.HI.U32 R9, R0, R4, RZ ;  /* 0x0000000400097227 */ /* 0x000fc800078e00ff */
[----:B------:R-:W-:-:S04]  /*25350*/  IMAD.HI.U32 R11, R0, R6, RZ ;  /* 0x00000006000b7227 */ /* 0x000fc800078e00ff */
[C---:B0-----:R-:W-:Y:S02]  /*25360*/  IMAD R5, R2.reuse, R8, R3 ;  /* 0x0000000802057224 */ /* 0x041fe400078e0203 */
[----:B------:R-:W-:Y:S02]  /*25370*/  IMAD.MOV R3, RZ, RZ, -R9 ;  /* 0x000000ffff037224 */ /* 0x000fe400078e0a09 */
[----:B------:R-:W-:Y:S02]  /*25380*/  IMAD.MOV R9, RZ, RZ, -R11 ;  /* 0x000000ffff097224 */ /* 0x000fe400078e0a0b */
[C---:B------:R-:W-:Y:S02]  /*25390*/  IMAD R3, R2.reuse, R3, R4 ;  /* 0x0000000302037224 */ /* 0x040fe400078e0204 */
[----:B------:R-:W-:Y:S01]  /*253a0*/  IMAD R4, R2, R9, R6 ;  /* 0x0000000902047224 */ /* 0x000fe200078e0206 */
[----:B--2---:R-:W-:-:S05]  /*253b0*/  IABS R29, R29 ;  /* 0x0000001d001d7213 */ /* 0x004fca0000000000 */
[C---:B------:R-:W-:Y:S01]  /*253c0*/  IMAD.HI.U32 R10, R0.reuse, R29, RZ ;  /* 0x0000001d000a7227 */ /* 0x040fe200078e00ff */
[----:B----4-:R-:W-:Y:S02]  /*253d0*/  IABS R7, R22 ;  /* 0x0000001600077213 */ /* 0x010fe40000000000 */
[----:B------:R-:W2:Y:S01]  /*253e0*/  LDL R22, [R1+0x561c] ;  /* 0x00561c0001167983 */ /* 0x000ea20000100800 */
[----:B------:R-:W-:Y:S02]  /*253f0*/  IMAD.MOV R8, RZ, RZ, -R10 ;  /* 0x000000ffff087224 */ /* 0x000fe400078e0a0a */
[----:B------:R-:W-:Y:S01]  /*25400*/  IMAD.HI.U32 R12, R0, R7, RZ ;  /* 0x00000007000c7227 */ /* 0x000fe200078e00ff */
[----:B------:R0:W-:Y:S03]  /*25410*/  STL [R1+0x4], R5 ;  /* 0x0000040501007387 */ /* 0x0001e60000100800 */
[----:B------:R-:W-:-:S02]  /*25420*/  IMAD.MOV R10, RZ, RZ, -R12 ;  /* 0x000000ffff0a7224 */ /* 0x000fc400078e0a0c */
[C---:B------:R-:W-:Y:S02]  /*25430*/  IMAD R29, R2.reuse, R8, R29 ;  /* 0x00000008021d7224 */ /* 0x040fe400078e021d */
[----:B0-----:R-:W-:-:S03]  /*25440*/  IMAD R5, R2, R10, R7 ;  /* 0x0000000a02057224 */ /* 0x001fc600078e0207 */
[----:B------:R-:W-:Y:S04]  /*25450*/  STL [R1+0x58f0], R29 ;  /* 0x0058f01d01007387 */ /* 0x000fe80000100800 */
[----:B------:R0:W-:Y:S04]  /*25460*/  STL [R1], R3 ;  /* 0x0000000301007387 */ /* 0x0001e80000100800 */
[----:B------:R5:W-:Y:S04]  /*25470*/  STL [R1+0xac], R4 ;  /* 0x0000ac0401007387 */ /* 0x000be80000100800 */
[----:B------:R1:W-:Y:S04]  /*25480*/  STL [R1+0xa8], R5 ;  /* 0x0000a80501007387 */ /* 0x0003e80000100800 */
[----:B------:R-:W4:Y:S01]  /*25490*/  LDL R18, [R1+0x5628] ;  /* 0x0056280001127983 */ /* 0x000f220000100800 */
[----:B0-----:R-:W-:-:S03]  /*254a0*/  IABS R3, R19 ;  /* 0x0000001300037213 */ /* 0x001fc60000000000 */
[----:B------:R-:W4:Y:S01]  /*254b0*/  LDL R19, [R1+0x5630] ;  /* 0x0056300001137983 */ /* 0x000f220000100800 */
[----:B---3--:R-:W-:-:S03]  /*254c0*/  IABS R6, R21 ;  /* 0x0000001500067213 */ /* 0x008fc60000000000 */
[----:B------:R-:W3:Y:S01]  /*254d0*/  LDL R21, [R1+0x5634] ;  /* 0x0056340001157983 */ /* 0x000ee20000100800 */
[----:B-----5:R-:W-:-:S03]  /*254e0*/  IABS R4, R20 ;  /* 0x0000001400047213 */ /* 0x020fc60000000000 */
[----:B------:R-:W5:Y:S01]  /*254f0*/  LDL R20, [R1+0x5638] ;  /* 0x0056380001147983 */ /* 0x000f620000100800 */
[----:B------:R-:W-:-:S04]  /*25500*/  IMAD.HI.U32 R9, R0, R3, RZ ;  /* 0x0000000300097227 */ /* 0x000fc800078e00ff */
[----:B------:R-:W-:-:S04]  /*25510*/  IMAD.HI.U32 R10, R0, R4, RZ ;  /* 0x00000004000a7227 */ /* 0x000fc800078e00ff */
[----:B------:R-:W-:Y:S02]  /*25520*/  IMAD.MOV R9, RZ, RZ, -R9 ;  /* 0x000000ffff097224 */ /* 0x000fe400078e0a09 */
[----:B------:R-:W-:Y:S01]  /*25530*/  IMAD.MOV R10, RZ, RZ, -R10 ;  /* 0x000000ffff0a7224 */ /* 0x000fe200078e0a0a */
[----:B------:R-:W-:Y:S01]  /*25540*/  IABS R8, R17 ;  /* 0x0000001100087213 */ /* 0x000fe20000000000 */
[----:B------:R-:W-:-:S04]  /*25550*/  IMAD.HI.U32 R12, R0, R6, RZ ;  /* 0x00000006000c7227 */ /* 0x000fc800078e00ff */
[C---:B------:R-:W-:Y:S02]  /*25560*/  IMAD R9, R2.reuse, R9, R3 ;  /* 0x0000000902097224 */ /* 0x040fe400078e0203 */
[----:B-1----:R-:W-:Y:S02]  /*25570*/  IMAD R5, R2, R10, R4 ;  /* 0x0000000a02057224 */ /* 0x002fe400078e0204 */
[----:B------:R-:W-:Y:S02]  /*25580*/  IMAD.MOV R12, RZ, RZ, -R12 ;  /* 0x000000ffff0c7224 */ /* 0x000fe400078e0a0c */
[----:B------:R-:W-:-:S04]  /*25590*/  IMAD.HI.U32 R13, R0, R8, RZ ;  /* 0x00000008000d7227 */ /* 0x000fc800078e00ff */
[----:B------:R-:W-:Y:S01]  /*255a0*/  IMAD.MOV R4, RZ, RZ, -R13 ;  /* 0x000000ffff047224 */ /* 0x000fe200078e0a0d */
[----:B--2---:R-:W-:Y:S02]  /*255b0*/  IABS R7, R22 ;  /* 0x0000001600077213 */ /* 0x004fe40000000000 */
[----:B------:R-:W2:Y:S03]  /*255c0*/  LDL R22, [R1+0x563c] ;  /* 0x00563c0001167983 */ /* 0x000ea60000100800 */
[----:B------:R-:W-:Y:S01]  /*255d0*/  IMAD.HI.U32 R11, R0, R7, RZ ;  /* 0x00000007000b7227 */ /* 0x000fe200078e00ff */
[----:B------:R-:W-:Y:S04]  /*255e0*/  STL [R1+0xa4], R9 ;  /* 0x0000a40901007387 */ /* 0x000fe80000100800 */
[----:B------:R0:W-:Y:S01]  /*255f0*/  STL [R1+0x9c], R5 ;  /* 0x00009c0501007387 */ /* 0x0001e20000100800 */
[----:B------:R-:W-:-:S02]  /*25600*/  IMAD.MOV R3, RZ, RZ, -R11 ;  /* 0x000000ffff037224 */ /* 0x000fc400078e0a0b */
[C---:B0-----:R-:W-:Y:S02]  /*25610*/  IMAD R5, R2.reuse, R12, R6 ;  /* 0x0000000c02057224 */ /* 0x041fe400078e0206 */
[----:B------:R-:W-:-:S03]  /*25620*/  IMAD R6, R2, R3, R7 ;  /* 0x0000000302067224 */ /* 0x000fc600078e0207 */
[----:B------:R0:W-:Y:S04]  /*25630*/  STL [R1+0x98], R5 ;  /* 0x0000980501007387 */ /* 0x0001e80000100800 */
[----:B------:R3:W-:Y:S01]  /*25640*/  STL [R1+0x94], R6 ;  /* 0x0000940601007387 */ /* 0x0007e20000100800 */
[----:B0-----:R-:W-:Y:S01]  /*25650*/  IMAD R5, R2, R4, R8 ;  /* 0x0000000402057224 */ /* 0x001fe200078e0208 */
[----:B----4-:R-:W-:-:S04]  /*25660*/  IABS R4, R19 ;  /* 0x0000001300047213 */ /* 0x010fc80000000000 */
[----:B------:R0:W-:Y:S04]  /*25670*/  STL [R1+0x90], R5 ;  /* 0x0000900501007387 */ /* 0x0001e80000100800 */
[----:B------:R-:W4:Y:S01]  /*25680*/  LDL R19, [R1+0x5644] ;  /* 0x0056440001137983 */ /* 0x000f220000100800 */
[----:B---3--:R-:W-:Y:S02]  /*25690*/  IABS R6, R21 ;  /* 0x0000001500067213 */ /* 0x008fe40000000000 */
[----:B-----5:R-:W-:Y:S01]  /*256a0*/  IABS R7, R20 ;  /* 0x0000001400077213 */ /* 0x020fe20000000000 */
[----:B------:R-:W3:Y:S04]  /*256b0*/  LDL R21, [R1+0x5640] ;  /* 0x0056400001157983 */ /* 0x000ee80000100800 */
[----:B------:R-:W5:Y:S01]  /*256c0*/  LDL R20, [R1+0x5648] ;  /* 0x0056480001147983 */ /* 0x000f620000100800 */
[----:B------:R-:W-:Y:S01]  /*256d0*/  IABS R3, R18 ;  /* 0x0000001200037213 */ /* 0x000fe20000000000 */
[----:B------:R-:W-:-:S02]  /*256e0*/  IMAD.HI.U32 R10, R0, R4, RZ ;  /* 0x00000004000a7227 */ /* 0x000fc400078e00ff */
[----:B------:R-:W5:Y:S02]  /*256f0*/  LDL R16, [R1+0x564c] ;  /* 0x00564c0001107983 */ /* 0x000f640000100800 */
[C---:B------:R-:W-:Y:S02]  /*25700*/  IMAD.HI.U32 R9, R0.reuse, R3, RZ ;  /* 0x0000000300097227 */ /* 0x040fe400078e00ff */
[----:B------:R-:W5:Y:S02]  /*25710*/  LDL R17, [R1+0x5650] ;  /* 0x0056500001117983 */ /* 0x000f640000100800 */
[----:B------:R-:W-:Y:S02]  /*25720*/  IMAD.MOV R9, RZ, RZ, -R9 ;  /* 0x000000ffff097224 */ /* 0x000fe400078e0a09 */
[----:B------:R-:W-:-:S04]  /*25730*/  IMAD.HI.U32 R11, R0, R6, RZ ;  /* 0x00000006000b7227 */ /* 0x000fc800078e00ff */
[----:B------:R-:W-:Y:S02]  /*25740*/  IMAD.MOV R10, RZ, RZ, -R10 ;  /* 0x000000ffff0a7224 */ /* 0x000fe400078e0a0a */
[----:B------:R-:W-:-:S04]  /*25750*/  IMAD.HI.U32 R12, R0, R7, RZ ;  /* 0x00000007000c7227 */ /* 0x000fc800078e00ff */
[C---:B------:R-:W-:Y:S02]  /*25760*/  IMAD R9, R2.reuse, R9, R3 ;  /* 0x0000000902097224 */ /* 0x040fe400078e0203 */
[----:B------:R-:W-:Y:S02]  /*25770*/  IMAD.MOV R11, RZ, RZ, -R11 ;  /* 0x000000ffff0b7224 */ /* 0x000fe400078e0a0b */
[C---:B------:R-:W-:Y:S02]  /*25780*/  IMAD R3, R2.reuse, R10, R4 ;  /* 0x0000000a02037224 */ /* 0x040fe400078e0204 */
[----:B------:R-:W-:Y:S01]  /*25790*/  IMAD.MOV R12, RZ, RZ, -R12 ;  /* 0x000000ffff0c7224 */ /* 0x000fe200078e0a0c */
[----:B------:R-:W-:Y:S01]  /*257a0*/  STL [R1+0x8c], R9 ;  /* 0x00008c0901007387 */ /* 0x000fe20000100800 */
[C---:B0-----:R-:W-:Y:S02]  /*257b0*/  IMAD R5, R2.reuse, R11, R6 ;  /* 0x0000000b02057224 */ /* 0x041fe400078e0206 */
[----:B------:R-:W-:Y:S01]  /*257c0*/  IMAD R4, R2, R12, R7 ;  /* 0x0000000c02047224 */ /* 0x000fe200078e0207 */
[----:B------:R0:W-:Y:S04]  /*257d0*/  STL [R1+0x88], R3 ;  /* 0x0000880301007387 */ /* 0x0001e80000100800 */
[----:B------:R-:W-:Y:S04]  /*257e0*/  STL [R1+0x84], R5 ;  /* 0x0000840501007387 */ /* 0x000fe80000100800 */
[----:B------:R4:W-:Y:S01]  /*257f0*/  STL [R1+0x80], R4 ;  /* 0x0000800401007387 */ /* 0x0009e20000100800 */
[----:B--2---:R-:W-:-:S05]  /*25800*/  IABS R8, R22 ;  /* 0x0000001600087213 */ /* 0x004fca0000000000 */
[----:B------:R-:W-:-:S04]  /*25810*/  IMAD.HI.U32 R13, R0, R8, RZ ;  /* 0x00000008000d7227 */ /* 0x000fc800078e00ff */
[----:B------:R-:W-:-:S04]  /*25820*/  IMAD.MOV R13, RZ, RZ, -R13 ;  /* 0x000000ffff0d7224 */ /* 0x000fc800078e0a0d */
[----:B0-----:R-:W-:-:S05]  /*25830*/  IMAD R3, R2, R13, R8 ;  /* 0x0000000d02037224 */ /* 0x001fca00078e0208 */
[----:B------:R3:W-:Y:S04]  /*25840*/  STL [R1+0x7c], R3 ;  /* 0x00007c0301007387 */ /* 0x0007e80000100800 */
[----:B------:R-:W2:Y:S04]  /*25850*/  LDL R22, [R1+0x5654] ;  /* 0x0056540001167983 */ /* 0x000ea80000100800 */
[----:B------:R-:W2:Y:S01]  /*25860*/  LDL R18, [R1+0x5664] ;  /* 0x0056640001127983 */ /* 0x000ea20000100800 */
[----:B----4-:R-:W-:-:S03]  /*25870*/  IABS R4, R19 ;  /* 0x0000001300047213 */ /* 0x010fc60000000000 */
[----:B------:R-:W4:Y:S01]  /*25880*/  LDL R19, [R1+0x5660] ;  /* 0x0056600001137983 */ /* 0x000f220000100800 */
[----:B---3--:R-:W-:-:S03]  /*25890*/  IABS R3, R21 ;  /* 0x0000001500037213 */ /* 0x008fc60000000000 */
[----:B------:R-:W3:Y:S01]  /*258a0*/  LDL R21, [R1+0x5658] ;  /* 0x0056580001157983 */ /* 0x000ee20000100800 */
[----:B-----5:R-:W-:-:S03]  /*258b0*/  IABS R6, R20 ;  /* 0x0000001400067213 */ /* 0x020fc60000000000 */
[----:B------:R-:W5:Y:S01]  /*258c0*/  LDL R20, [R1+0x565c] ;  /* 0x00565c0001147983 */ /* 0x000f620000100800 */
[----:B------:R-:W-:Y:S01]  /*258d0*/  IMAD.HI.U32 R9, R0, R3, RZ ;  /* 0x0000000300097227 */ /* 0x000fe200078e00ff */
[----:B------:R-:W-:-:S03]  /*258e0*/  IABS R7, R16 ;  /* 0x0000001000077213 */ /* 0x000fc60000000000 */
[----:B------:R-:W-:Y:S01]  /*258f0*/  IMAD.HI.U32 R10, R0, R4, RZ ;  /* 0x00000004000a7227 */ /* 0x000fe200078e00ff */
[----:B------:R-:W-:-:S03]  /*25900*/  IABS R8, R17 ;  /* 0x0000001100087213 */ /* 0x000fc60000000000 */
[----:B------:R-:W-:Y:S02]  /*25910*/  IMAD.MOV R9, RZ, RZ, -R9 ;  /* 0x000000ffff097224 */ /* 0x000fe400078e0a09 */
[----:B------:R-:W-:-:S04]  /*25920*/  IMAD.HI.U32 R11, R0, R6, RZ ;  /* 0x00000006000b7227 */ /* 0x000fc800078e00ff */
[----:B------:R-:W-:Y:S02]  /*25930*/  IMAD.MOV R10, RZ, RZ, -R10 ;  /* 0x000000ffff0a7224 */ /* 0x000fe400078e0a0a */
[----:B------:R-:W-:-:S04]  /*25940*/  IMAD.HI.U32 R12, R0, R7, RZ ;  /* 0x00000007000c7227 */ /* 0x000fc800078e00ff */
[----:B------:R-:W-:-:S04]  /*25950*/  IMAD.HI.U32 R13, R0, R8, RZ ;  /* 0x00000008000d7227 */ /* 0x000fc800078e00ff */
[C---:B------:R-:W-:Y:S02]  /*25960*/  IMAD R9, R2.reuse, R9, R3 ;  /* 0x0000000902097224 */ /* 0x040fe400078e0203 */
[----:B------:R-:W-:Y:S02]  /*25970*/  IMAD.MOV R11, RZ, RZ, -R11 ;  /* 0x000000ffff0b7224 */ /* 0x000fe400078e0a0b */
[C---:B------:R-:W-:Y:S02]  /*25980*/  IMAD R3, R2.reuse, R10, R4 ;  /* 0x0000000a02037224 */ /* 0x040fe400078e0204 */
[----:B------:R-:W-:Y:S02]  /*25990*/  IMAD.MOV R12, RZ, RZ, -R12 ;  /* 0x000000ffff0c7224 */ /* 0x000fe400078e0a0c */
[----:B------:R-:W-:Y:S01]  /*259a0*/  IMAD.MOV R13, RZ, RZ, -R13 ;  /* 0x000000ffff0d7224 */ /* 0x000fe200078e0a0d */
[----:B------:R-:W-:Y:S01]  /*259b0*/  STL [R1+0x78], R9 ;  /* 0x0000780901007387 */ /* 0x000fe20000100800 */
[----:B------:R-:W-:-:S02]  /*259c0*/  IMAD R5, R2, R11, R6 ;  /* 0x0000000b02057224 */ /* 0x000fc400078e0206 */
[C---:B------:R-:W-:Y:S01]  /*259d0*/  IMAD R4, R2.reuse, R12, R7 ;  /* 0x0000000c02047224 */ /* 0x040fe200078e0207 */
[----:B------:R0:W-:Y:S04]  /*259e0*/  STL [R1+0x74], R3 ;  /* 0x0000740301007387 */ /* 0x0001e80000100800 */
[----:B------:R1:W-:Y:S01]  /*259f0*/  STL [R1+0x70], R5 ;  /* 0x0000700501007387 */ /* 0x0003e20000100800 */
[----:B0-----:R-:W-:-:S03]  /*25a00*/  IMAD R3, R2, R13, R8 ;  /* 0x0000000d02037224 */ /* 0x001fc600078e0208 */
[----:B------:R-:W-:Y:S04]  /*25a10*/  STL [R1+0x6c], R4 ;  /* 0x00006c0401007387 */ /* 0x000fe80000100800 */
[----:B------:R0:W-:Y:S04]  /*25a20*/  STL [R1+0x68], R3 ;  /* 0x0000680301007387 */ /* 0x0001e80000100800 */
[----:B------:R-:W5:Y:S04]  /*25a30*/  LDL R17, [R1+0x5668] ;  /* 0x0056680001117983 */ /* 0x000f680000100800 */
[----:B------:R-:W5:Y:S04]  /*25a40*/  LDL R16, [R1+0x566c] ;  /* 0x00566c0001107983 */ /* 0x000f680000100800 */
[----:B------:R-:W5:Y:S04]  /*25a50*/  LDL R15, [R1+0x5670] ;  /* 0x00567000010f7983 */ /* 0x000f680000100800 */
[----:B------:R-:W5:Y:S04]  /*25a60*/  LDL R14, [R1+0x5674] ;  /* 0x00567400010e7983 */ /* 0x000f680000100800 */
[----:B-1----:R-:W5:Y:S04]  /*25a70*/  LDL R5, [R1+0x5678] ;  /* 0x0056780001057983 */ /* 0x002f680000100800 */
[----:B------:R-:W5:Y:S01]  /*25a80*/  LDL.LU R29, [R1+0xb8] ;  /* 0x0000b800011d7983 */ /* 0x000f620000300800 */
[----:B--2---:R-:W-:-:S02]  /*25a90*/  IABS R22, R22 ;  /* 0x0000001600167213 */ /* 0x004fc40000000000 */
[----:B------:R-:W-:-:S03]  /*25aa0*/  IABS R18, R18 ;  /* 0x0000001200127213 */ /* 0x000fc60000000000 */
[----:B0-----:R-:W-:-:S04]  /*25ab0*/  IMAD.HI.U32 R3, R0, R22, RZ ;  /* 0x0000001600037227 */ /* 0x001fc800078e00ff */
[----:B------:R-:W-:-:S04]  /*25ac0*/  IMAD.HI.U32 R8, R0, R18, RZ ;  /* 0x0000001200087227 */ /* 0x000fc800078e00ff */
[----:B------:R-:W-:Y:S01]  /*25ad0*/  IMAD.MOV R3, RZ, RZ, -R3 ;  /* 0x000000ffff037224 */ /* 0x000fe200078e0a03 */
[----:B----4-:R-:W-:-:S05]  /*25ae0*/  IABS R19, R19 ;  /* 0x0000001300137213 */ /* 0x010fca0000000000 */
[----:B------:R-:W-:Y:S01]  /*25af0*/  IMAD.HI.U32 R7, R0, R19, RZ ;  /* 0x0000001300077227 */ /* 0x000fe200078e00ff */
[----:B---3--:R-:W-:Y:S02]  /*25b00*/  IABS R21, R21 ;  /* 0x0000001500157213 */ /* 0x008fe40000000000 */
[----:B-----5:R-:W-:-:S03]  /*25b10*/  IABS R20, R20 ;  /* 0x0000001400147213 */ /* 0x020fc60000000000 */
        /* <DEDUP_REMOVED lines=15> */
[----:B------:R0:W-:Y:S04]  /*25c10*/  STL [R1+0x58d4], R18 ;  /* 0x0058d41201007387 */ /* 0x0001e80000100800 */
[----:B0-----:R-:W2:Y:S04]  /*25c20*/  LDL.LU R18, [R1+0xb4] ;  /* 0x0000b40001127983 */ /* 0x001ea80000300800 */
[----:B------:R-:W3:Y:S01]  /*25c30*/  LDL R21, [R1+0x5694] ;  /* 0x0056940001157983 */ /* 0x000ee20000100800 */
[----:B------:R-:W-:-:S03]  /*25c40*/  IABS R17, R17 ;  /* 0x0000001100117213 */ /* 0x000fc60000000000 */
[----:B------:R-:W4:Y:S01]  /*25c50*/  LDL R12, [R1+0x567c] ;  /* 0x00567c00010c7983 */ /* 0x000f220000100800 */
[----:B------:R-:W-:-:S03]  /*25c60*/  IABS R16, R16 ;  /* 0x0000001000107213 */ /* 0x000fc60000000000 */
[----:B------:R-:W5:Y:S01]  /*25c70*/  LDL R11, [R1+0x5680] ;  /* 0x00568000010b7983 */ /* 0x000f620000100800 */
[----:B------:R-:W-:-:S03]  /*25c80*/  IABS R15, R15 ;  /* 0x0000000f000f7213 */ /* 0x000fc60000000000 */
[----:B------:R-:W2:Y:S01]  /*25c90*/  LDL R10, [R1+0x5684] ;  /* 0x00568400010a7983 */ /* 0x000ea20000100800 */
[C---:B------:R-:W-:Y:S01]  /*25ca0*/  IMAD.HI.U32 R3, R0.reuse, R17, RZ ;  /* 0x0000001100037227 */ /* 0x040fe200078e00ff */
[----:B------:R-:W-:Y:S02]  /*25cb0*/  IABS R14, R14 ;  /* 0x0000000e000e7213 */ /* 0x000fe40000000000 */
[----:B------:R-:W2:Y:S01]  /*25cc0*/  LDL R9, [R1+0x5690] ;  /* 0x0056900001097983 */ /* 0x000ea20000100800 */
[C---:B------:R-:W-:Y:S01]  /*25cd0*/  IMAD.HI.U32 R4, R0.reuse, R16, RZ ;  /* 0x0000001000047227 */ /* 0x040fe200078e00ff */
[----:B------:R-:W-:Y:S02]  /*25ce0*/  IABS R13, R5 ;  /* 0x00000005000d7213 */ /* 0x000fe40000000000 */
[----:B------:R-:W2:Y:S01]  /*25cf0*/  LDL.LU R22, [R1+0x18] ;  /* 0x0000180001167983 */ /* 0x000ea20000300800 */
[----:B------:R-:W-:-:S03]  /*25d00*/  IMAD.HI.U32 R6, R0, R15, RZ ;  /* 0x0000000f00067227 */ /* 0x000fc600078e00ff */
[----:B------:R-:W2:Y:S01]  /*25d10*/  LDL.LU R5, [R1+0x14] ;  /* 0x0000140001057983 */ /* 0x000ea20000300800 */
        /* <DEDUP_REMOVED lines=16> */
[----:B------:R1:W-:Y:S04]  /*25e20*/  STL [R1+0x58ac], R13 ;  /* 0x0058ac0d01007387 */ /* 0x0003e80000100800 */
[----:B0-----:R-:W2:Y:S04]  /*25e30*/  LDL R15, [R1+0x5698] ;  /* 0x00569800010f7983 */ /* 0x001ea80000100800 */
[----:B------:R-:W2:Y:S04]  /*25e40*/  LDL R16, [R1+0x569c] ;  /* 0x00569c0001107983 */ /* 0x000ea80000100800 */
[----:B------:R-:W2:Y:S04]  /*25e50*/  LDL R17, [R1+0x56a0] ;  /* 0x0056a00001117983 */ /* 0x000ea80000100800 */
[----:B------:R-:W2:Y:S01]  /*25e60*/  LDL R19, [R1+0x56a4] ;  /* 0x0056a40001137983 */ /* 0x000ea20000100800 */
[----:B------:R-:W-:-:S13]  /*25e70*/  ISETP.GT.U32.AND P1, PT, R2, R28, PT ;  /* 0x0000001c0200720c */ /* 0x000fda0003f24070 */
[----:B------:R-:W-:-:S05]  /*25e80*/  @!P1 IMAD.IADD R28, R28, 0x1, -R2 ;  /* 0x000000011c1c9824 */ /* 0x000fca00078e0a02 */
[----:B------:R-:W-:Y:S02]  /*25e90*/  ISETP.GT.U32.AND P1, PT, R2, R28, PT ;  /* 0x0000001c0200720c */ /* 0x000fe40003f24070 */
[----:B---3--:R-:W-:Y:S02]  /*25ea0*/  IABS R8, R21 ;  /* 0x0000001500087213 */ /* 0x008fe40000000000 */
[----:B------:R-:W3:Y:S09]  /*25eb0*/  LDL R21, [R1+0x56a8] ;  /* 0x0056a80001157983 */ /* 0x000ef20000100800 */
[----:B------:R-:W-:Y:S01]  /*25ec0*/  @!P1 IMAD.IADD R28, R28, 0x1, -R2 ;  /* 0x000000011c1c9824 */ /* 0x000fe200078e0a02 */
[----:B------:R-:W-:-:S02]  /*25ed0*/  ISETP.GT.U32.AND P1, PT, R2, R27, PT ;  /* 0x0000001b0200720c */ /* 0x000fc40003f24070 */
[----:B----4-:R-:W-:Y:S02]  /*25ee0*/  IABS R12, R12 ;  /* 0x0000000c000c7213 */ /* 0x010fe40000000000 */
[----:B-----5:R-:W-:Y:S02]  /*25ef0*/  IABS R11, R11 ;  /* 0x0000000b000b7213 */ /* 0x020fe40000000000 */
[----:B--2---:R-:W-:Y:S02]  /*25f00*/  IABS R10, R10 ;  /* 0x0000000a000a7213 */ /* 0x004fe40000000000 */
[----:B------:R-:W-:-:S05]  /*25f10*/  IABS R9, R9 ;  /* 0x0000000900097213 */ /* 0x000fca0000000000 */
[----:B------:R-:W-:Y:S01]  /*25f20*/  @!P1 IMAD.IADD R27, R27, 0x1, -R2 ;  /* 0x000000011b1b9824 */ /* 0x000fe200078e0a02 */
[----:B------:R-:W2:Y:S04]  /*25f30*/  LDL.LU R20, [R1+0x10] ;  /* 0x0000100001147983 */ /* 0x000ea80000300800 */
[----:B------:R-:W-:-:S13]  /*25f40*/  ISETP.GT.U32.AND P1, PT, R2, R27, PT ;  /* 0x0000001b0200720c */ /* 0x000fda0003f24070 */
[----:B------:R-:W-:Y:S01]  /*25f50*/  @!P1 IMAD.IADD R27, R27, 0x1, -R2 ;  /* 0x000000011b1b9824 */ /* 0x000fe200078e0a02 */
[----:B------:R-:W-:-:S13]  /*25f60*/  ISETP.GT.U32.AND P1, PT, R2, R26, PT ;  /* 0x0000001a0200720c */ /* 0x000fda0003f24070 */
[----:B------:R-:W-:-:S05]  /*25f70*/  @!P1 IMAD.IADD R26, R26, 0x1, -R2 ;  /* 0x000000011a1a9824 */ /* 0x000fca00078e0a02 */
[----:B------:R-:W-:-:S13]  /*25f80*/  ISETP.GT.U32.AND P1, PT, R2, R26, PT ;  /* 0x0000001a0200720c */ /* 0x000fda0003f24070 */
[----:B------:R-:W-:Y:S01]  /*25f90*/  @!P1 IMAD.IADD R26, R26, 0x1, -R2 ;  /* 0x000000011a1a9824 */ /* 0x000fe200078e0a02 */
[----:B------:R-:W-:Y:S01]  /*25fa0*/  ISETP.GT.U32.AND P1, PT, R2, R25, PT ;  /* 0x000000190200720c */ /* 0x000fe20003f24070 */
[----:B------:R-:W-:-:S04]  /*25fb0*/  IMAD.HI.U32 R3, R0, R12, RZ ;  /* 0x0000000c00037227 */ /* 0x000fc800078e00ff */
[----:B------:R-:W-:-:S04]  /*25fc0*/  IMAD.HI.U32 R4, R0, R11, RZ ;  /* 0x0000000b00047227 */ /* 0x000fc800078e00ff */
[----:B------:R-:W-:-:S04]  /*25fd0*/  IMAD.HI.U32 R6, R0, R10, RZ ;  /* 0x0000000a00067227 */ /* 0x000fc800078e00ff */
[----:B------:R-:W-:Y:S02]  /*25fe0*/  @!P1 IMAD.IADD R25, R25, 0x1, -R2 ;  /* 0x0000000119199824 */ /* 0x000fe400078e0a02 */
[----:B------:R-:W-:-:S04]  /*25ff0*/  IMAD.HI.U32 R7, R0, R9, RZ ;  /* 0x0000000900077227 */ /* 0x000fc800078e00ff */
[----:B------:R-:W-:Y:S01]  /*26000*/  IMAD.MOV R3, RZ, RZ, -R3 ;  /* 0x000000ffff037224 */ /* 0x000fe200078e0a03 */
[----:B------:R-:W-:Y:S01]  /*26010*/  ISETP.GT.U32.AND P1, PT, R2, R25, PT ;  /* 0x000000190200720c */ /* 0x000fe20003f24070 */
[----:B-1----:R-:W-:-:S04]  /*26020*/  IMAD.HI.U32 R13, R0, R8, RZ ;  /* 0x00000008000d7227 */ /* 0x002fc800078e00ff */
[----:B------:R-:W-:Y:S02]  /*26030*/  IMAD.MOV R4, RZ, RZ, -R4 ;  /* 0x000000ffff047224 */ /* 0x000fe400078e0a04 */
[----:B------:R-:W-:Y:S02]  /*26040*/  IMAD.MOV R6, RZ, RZ, -R6 ;  /* 0x000000ffff067224 */ /* 0x000fe400078e0a06 */
[----:B------:R-:W-:Y:S02]  /*26050*/  IMAD.MOV R7, RZ, RZ, -R7 ;  /* 0x000000ffff077224 */ /* 0x000fe400078e0a07 */
[C---:B------:R-:W-:Y:S02]  /*26060*/  IMAD R12, R2.reuse, R3, R12 ;  /* 0x00000003020c7224 */ /* 0x040fe400078e020c */
[----:B------:R-:W-:Y:S02]  /*26070*/  IMAD.MOV R13, RZ, RZ, -R13 ;  /* 0x000000ffff0d7224 */ /* 0x000fe400078e0a0d */
[----:B------:R-:W-:-:S02]  /*26080*/  IMAD R11, R2, R4, R11 ;  /* 0x00000004020b7224 */ /* 0x000fc400078e020b */
[C---:B------:R-:W-:Y:S01]  /*26090*/  IMAD R10, R2.reuse, R6, R10 ;  /* 0x00000006020a7224 */ /* 0x040fe200078e020a */
[----:B------:R-:W-:Y:S01]  /*260a0*/  STL [R1+0x58a4], R12 ;  /* 0x0058a40c01007387 */ /* 0x000fe20000100800 */
[C---:B------:R-:W-:Y:S02]  /*260b0*/  IMAD R9, R2.reuse, R7, R9 ;  /* 0x0000000702097224 */ /* 0x040fe400078e0209 */
[C---:B------:R-:W-:Y:S01]  /*260c0*/  IMAD R8, R2.reuse, R13, R8 ;  /* 0x0000000d02087224 */ /* 0x040fe200078e0208 */
[----:B------:R-:W-:Y:S04]  /*260d0*/  STL [R1+0x58b8], R11 ;  /* 0x0058b80b01007387 */ /* 0x000fe80000100800 */
[----:B------:R0:W-:Y:S01]  /*260e0*/  STL [R1+0x58bc], R10 ;  /* 0x0058bc0a01007387 */ /* 0x0001e20000100800 */
[----:B------:R-:W-:Y:S01]  /*260f0*/  @!P1 IMAD.IADD R25, R25, 0x1, -R2 ;  /* 0x0000000119199824 */ /* 0x000fe200078e0a02 */
[----:B------:R-:W-:-:S02]  /*26100*/  ISETP.GT.U32.AND P1, PT, R2, R24, PT ;  /* 0x000000180200720c */ /* 0x000fc40003f24070 */
[----:B------:R-:W-:Y:S01]  /*26110*/  IABS R7, R15 ;  /* 0x0000000f00077213 */ /* 0x000fe20000000000 */
[----:B0-----:R-:W4:Y:S04]  /*26120*/  LDL.LU R10, [R1+0xc] ;  /* 0x00000c00010a7983 */ /* 0x001f280000300800 */
[----:B------:R-:W-:Y:S04]  /*26130*/  STL [R1+0x58c0], R9 ;  /* 0x0058c00901007387 */ /* 0x000fe80000100800 */
[----:B------:R3:W-:Y:S01]  /*26140*/  STL [R1+0x58c4], R8 ;  /* 0x0058c40801007387 */ /* 0x0007e20000100800 */
[----:B------:R-:W-:-:S02]  /*26150*/  IABS R6, R16 ;  /* 0x0000001000067213 */ /* 0x000fc40000000000 */
[----:B------:R-:W-:-:S03]  /*26160*/  IABS R4, R17 ;  /* 0x0000001100047213 */ /* 0x000fc60000000000 */
[----:B------:R-:W-:-:S04]  /*26170*/  IMAD.HI.U32 R14, R0, R6, RZ ;  /* 0x00000006000e7227 */ /* 0x000fc800078e00ff */
[----:B------:R-:W-:-:S04]  /*26180*/  IMAD.HI.U32 R12, R0, R4, RZ ;  /* 0x00000004000c7227 */ /* 0x000fc800078e00ff */
[----:B------:R-:W-:Y:S02]  /*26190*/  IMAD.MOV R14, RZ, RZ, -R14 ;  /* 0x000000ffff0e7224 */ /* 0x000fe400078e0a0e */
[----:B------:R-:W-:Y:S02]  /*261a0*/  @!P1 IMAD.IADD R24, R24, 0x1, -R2 ;  /* 0x0000000118189824 */ /* 0x000fe400078e0a02 */
[----:B------:R-:W-:Y:S02]  /*261b0*/  IMAD.MOV R12, RZ, RZ, -R12 ;  /* 0x000000ffff0c7224 */ /* 0x000fe400078e0a0c */
[C---:B------:R-:W-:Y:S01]  /*261c0*/  IMAD R6, R2.reuse, R14, R6 ;  /* 0x0000000e02067224 */ /* 0x040fe200078e0206 */
[C---:B------:R-:W-:Y:S01]  /*261d0*/  ISETP.GT.U32.AND P1, PT, R2.reuse, R24, PT ;  /* 0x000000180200720c */ /* 0x040fe20003f24070 */
[----:B------:R-:W-:Y:S01]  /*261e0*/  IMAD R4, R2, R12, R4 ;  /* 0x0000000c02047224 */ /* 0x000fe200078e0204 */
[----:B------:R-:W-:-:S05]  /*261f0*/  IABS R3, R19 ;  /* 0x0000001300037213 */ /* 0x000fca0000000000 */
[----:B------:R-:W-:-:S04]  /*26200*/  IMAD.HI.U32 R11, R0, R3, RZ ;  /* 0x00000003000b7227 */ /* 0x000fc800078e00ff */
[----:B------:R-:W-:Y:S02]  /*26210*/  IMAD.MOV R11, RZ, RZ, -R11 ;  /* 0x000000ffff0b7224 */ /* 0x000fe400078e0a0b */
[----:B------:R-:W-:Y:S02]  /*26220*/  @!P1 IMAD.IADD R24, R24, 0x1, -R2 ;  /* 0x0000000118189824 */ /* 0x000fe400078e0a02 */
[----:B------:R-:W-:Y:S02]  /*26230*/  IMAD R3, R2, R11, R3 ;  /* 0x0000000b02037224 */ /* 0x000fe400078e0203 */
[----:B------:R-:W-:Y:S02]  /*26240*/  IMAD.MOV.U32 R11, RZ, RZ, R26 ;  /* 0x000000ffff0b7224 */ /* 0x000fe400078e001a */
[----:B------:R-:W-:Y:S02]  /*26250*/  IMAD.MOV.U32 R12, RZ, RZ, R24 ;  /* 0x000000ffff0c7224 */ /* 0x000fe400078e0018 */
[----:B------:R-:W-:-:S02]  /*26260*/  @!P3 IMAD.MOV R11, RZ, RZ, -R11 ;  /* 0x000000ffff0bb224 */ /* 0x000fc400078e0a0b */
[----:B------:R-:W-:Y:S01]  /*26270*/  @!P2 IMAD.MOV R12, RZ, RZ, -R12 ;  /* 0x000000ffff0ca224 */ /* 0x000fe200078e0a0c */
[----:B---3--:R-:W-:-:S05]  /*26280*/  IABS R8, R21 ;  /* 0x0000001500087213 */ /* 0x008fca0000000000 */
[----:B------:R-:W-:Y:S02]  /*26290*/  IMAD.MOV.U32 R9, RZ, RZ, R8 ;  /* 0x000000ffff097224 */ /* 0x000fe400078e0008 */
[----:B------:R-:W-:-:S04]  /*262a0*/  IMAD.HI.U32 R8, R0, R7, RZ ;  /* 0x0000000700087227 */ /* 0x000fc800078e00ff */
[----:B------:R-:W-:-:S04]  /*262b0*/  IMAD.MOV R13, RZ, RZ, -R8 ;  /* 0x000000ffff0d7224 */ /* 0x000fc800078e0a08 */
[----:B------:R-:W-:Y:S02]  /*262c0*/  IMAD R7, R2, R13, R7 ;  /* 0x0000000d02077224 */ /* 0x000fe400078e0207 */
[----:B------:R-:W-:-:S03]  /*262d0*/  IMAD.HI.U32 R8, R0, R9, RZ ;  /* 0x0000000900087227 */ /* 0x000fc600078e00ff */
[----:B------:R0:W-:Y:S01]  /*262e0*/  STL [R1+0x58dc], R7 ;  /* 0x0058dc0701007387 */ /* 0x0001e20000100800 */
[----:B------:R-:W-:-:S03]  /*262f0*/  IMAD.MOV R8, RZ, RZ, -R8 ;  /* 0x000000ffff087224 */ /* 0x000fc600078e0a08 */
[----:B------:R-:W3:Y:S04]  /*26300*/  LDL.LU R13, [R1+0xbc] ;  /* 0x0000bc00010d7983 */ /* 0x000ee80000300800 */
[----:B------:R1:W-:Y:S01]  /*26310*/  STL [R1+0x58e4], R6 ;  /* 0x0058e40601007387 */ /* 0x0003e20000100800 */
[----:B0-----:R-:W-:-:S03]  /*26320*/  IMAD.MOV.U32 R7, RZ, RZ, R28 ;  /* 0x000000ffff077224 */ /* 0x001fc600078e001c */
[----:B------:R-:W5:Y:S04]  /*26330*/  LDL.LU R14, [R1+0x40] ;  /* 0x00004000010e7983 */ /* 0x000f680000300800 */
[----:B------:R-:W3:Y:S01]  /*26340*/  LDL.LU R15, [R1+0x3c] ;  /* 0x00003c00010f7983 */ /* 0x000ee20000300800 */
[----:B------:R-:W-:-:S03]  /*26350*/  @!P0 IMAD.MOV R7, RZ, RZ, -R7 ;  /* 0x000000ffff078224 */ /* 0x000fc600078e0a07 */
[----:B------:R0:W-:Y:S01]  /*26360*/  STL [R1+0x58e8], R4 ;  /* 0x0058e80401007387 */ /* 0x0001e20000100800 */
[----:B------:R-:W-:-:S03]  /*26370*/  IMAD R28, R2, R8, R9 ;  /* 0x00000008021c7224 */ /* 0x000fc600078e0209 */
[----:B-1----:R-:W3:Y:S04]  /*26380*/  LDL R6, [R1+0x5578] ;  /* 0x0055780001067983 */ /* 0x002ee80000100800 */
[----:B------:R-:W3:Y:S01]  /*26390*/  LDL.LU R21, [R1+0x38] ;  /* 0x0000380001157983 */ /* 0x000ee20000300800 */
[----:B0-----:R-:W-:-:S03]  /*263a0*/  IMAD.MOV.U32 R4, RZ, RZ, R27 ;  /* 0x000000ffff047224 */ /* 0x001fc600078e001b */
[----:B------:R-:W3:Y:S01]  /*263b0*/  LDL R8, [R1+0x56ac] ;  /* 0x0056ac0001087983 */ /* 0x000ee20000100800 */
[----:B------:R-:W-:-:S03]  /*263c0*/  @!P4 IMAD.MOV R4, RZ, RZ, -R4 ;  /* 0x000000ffff04c224 */ /* 0x000fc600078e0a04 */
[----:B------:R-:W3:Y:S04]  /*263d0*/  LDL.LU R16, [R1+0x34] ;  /* 0x0000340001107983 */ /* 0x000ee80000300800 */
[----:B------:R-:W3:Y:S04]  /*263e0*/  LDL R9, [R1+0x557c] ;  /* 0x00557c0001097983 */ /* 0x000ee80000100800 */
[----:B------:R0:W-:Y:S04]  /*263f0*/  STL [R1+0x138], R7 ;  /* 0x0001380701007387 */ /* 0x0001e80000100800 */
[----:B0-----:R-:W3:Y:S04]  /*26400*/  LDL.LU R7, [R1+0x30] ;  /* 0x0000300001077983 */ /* 0x001ee80000300800 */
[----:B------:R0:W-:Y:S02]  /*26410*/  STL [R1+0x134], R4 ;  /* 0x0001340401007387 */ /* 0x0001e40000100800 */
[----:B0-----:R-:W-:-:S02]  /*26420*/  IMAD.MOV.U32 R4, RZ, RZ, R25 ;  /* 0x000000ffff047224 */ /* 0x001fc400078e0019 */
[----:B------:R0:W-:Y:S02]  /*26430*/  STL [R1+0x130], R11 ;  /* 0x0001300b01007387 */ /* 0x0001e40000100800 */
[----:B------:R-:W-:Y:S02]  /*26440*/  @!P5 IMAD.MOV R4, RZ, RZ, -R4 ;  /* 0x000000ffff04d224 */ /* 0x000fe400078e0a04 */
[----:B------:R-:W3:Y:S04]  /*26450*/  LDL R17, [R1+0x5584] ;  /* 0x0055840001117983 */ /* 0x000ee80000100800 */
[----:B------:R-:W3:Y:S04]  /*26460*/  LDL R19, [R1+0x5588] ;  /* 0x0055880001137983 */ /* 0x000ee80000100800 */
[----:B0-----:R-:W3:Y:S04]  /*26470*/  LDL R11, [R1+0x5580] ;  /* 0x00558000010b7983 */ /* 0x001ee80000100800 */
[----:B------:R-:W-:Y:S04]  /*26480*/  STL [R1+0x12c], R4 ;  /* 0x00012c0401007387 */ /* 0x000fe80000100800 */
[----:B------:R0:W-:Y:S04]  /*26490*/  STL [R1+0x128], R12 ;  /* 0x0001280c01007387 */ /* 0x0001e80000100800 */
[----:B0-----:R-:W3:Y:S01]  /*264a0*/  LDL R12, [R1+0x558c] ;  /* 0x00558c00010c7983 */ /* 0x001ee20000100800 */
[----:B------:R-:W-:-:S13]  /*264b0*/  ISETP.GT.U32.AND P1, PT, R2, R23, PT ;  /* 0x000000170200720c */ /* 0x000fda0003f24070 */
[----:B------:R-:W-:-:S05]  /*264c0*/  @!P1 IMAD.IADD R23, R23, 0x1, -R2 ;  /* 0x0000000117179824 */ /* 0x000fca00078e0a02 */
[----:B------:R-:W-:-:S13]  /*264d0*/  ISETP.GT.U32.AND P1, PT, R2, R23, PT ;  /* 0x000000170200720c */ /* 0x000fda0003f24070 */
[----:B------:R-:W-:Y:S01]  /*264e0*/  @!P1 IMAD.IADD R23, R23, 0x1, -R2 ;  /* 0x0000000117179824 */ /* 0x000fe200078e0a02 */
        /* <DEDUP_REMOVED lines=8> */
[----:B--2---:R-:W-:-:S13]  /*26570*/  ISETP.GT.U32.AND P1, PT, R2, R20, PT ;  /* 0x000000140200720c */ /* 0x004fda0003f24070 */
[----:B------:R-:W-:Y:S01]  /*26580*/  @!P1 IMAD.IADD R20, R20, 0x1, -R2 ;  /* 0x0000000114149824 */ /* 0x000fe200078e0a02 */
[C---:B----4-:R-:W-:Y:S02]  /*26590*/  ISETP.GT.U32.AND P1, PT, R2.reuse, R10, PT ;  /* 0x0000000a0200720c */ /* 0x050fe40003f24070 */
[C---:B------:R-:W-:Y:S02]  /*265a0*/  ISETP.GT.U32.AND P3, PT, R2.reuse, R22, PT ;  /* 0x000000160200720c */ /* 0x040fe40003f64070 */
[C---:B------:R-:W-:Y:S02]  /*265b0*/  ISETP.GT.U32.AND P2, PT, R2.reuse, R20, PT ;  /* 0x000000140200720c */ /* 0x040fe40003f44070 */
[----:B------:R-:W-:-:S07]  /*265c0*/  ISETP.GT.U32.AND P4, PT, R2, R5, PT ;  /* 0x000000050200720c */ /* 0x000fce0003f84070 */
[--C-:B------:R-:W-:Y:S01]  /*265d0*/  @!P1 IMAD.IADD R10, R10, 0x1, -R2.reuse ;  /* 0x000000010a0a9824 */ /* 0x100fe200078e0a02 */
[C---:B------:R-:W-:Y:S02]  /*265e0*/  ISETP.GT.U32.AND P1, PT, R2.reuse, R18, PT ;  /* 0x000000120200720c */ /* 0x040fe40003f24070 */
[C---:B------:R-:W-:Y:S02]  /*265f0*/  ISETP.GT.U32.AND P0, PT, R2.reuse, R29, PT ;  /* 0x0000001d0200720c */ /* 0x040fe40003f04070 */
[----:B------:R-:W-:Y:S01]  /*26600*/  ISETP.GT.U32.AND P5, PT, R2, R10, PT ;  /* 0x0000000a0200720c */ /* 0x000fe20003fa4070 */
[--C-:B------:R-:W-:Y:S02]  /*26610*/  @!P2 IMAD.IADD R20, R20, 0x1, -R2.reuse ;  /* 0x000000011414a824 */ /* 0x100fe400078e0a02 */
[----:B------:R-:W-:Y:S02]  /*26620*/  IMAD.MOV.U32 R4, RZ, RZ, R23 ;  /* 0x000000ffff047224 */ /* 0x000fe400078e0017 */
[----:B------:R-:W-:-:S04]  /*26630*/  @!P3 IMAD.IADD R22, R22, 0x1, -R2 ;  /* 0x000000011616b824 */ /* 0x000fc800078e0a02 */
[--C-:B------:R-:W-:Y:S02]  /*26640*/  @!P1 IMAD.IADD R18, R18, 0x1, -R2.reuse ;  /* 0x0000000112129824 */ /* 0x100fe400078e0a02 */
[--C-:B------:R-:W-:Y:S02]  /*26650*/  @!P4 IMAD.IADD R5, R5, 0x1, -R2.reuse ;  /* 0x000000010505c824 */ /* 0x100fe400078e0a02 */
[----:B------:R-:W-:Y:S02]  /*26660*/  @!P0 IMAD.IADD R29, R29, 0x1, -R2 ;  /* 0x000000011d1d8824 */ /* 0x000fe400078e0a02 */
[----:B------:R-:W-:Y:S02]  /*26670*/  @!P6 IMAD.MOV R4, RZ, RZ, -R4 ;  /* 0x000000ffff04e224 */ /* 0x000fe400078e0a04 */
[----:B------:R-:W-:-:S03]  /*26680*/  @!P5 IMAD.IADD R10, R10, 0x1, -R2 ;  /* 0x000000010a0ad824 */ /* 0x000fc600078e0a02 */
[----:B------:R0:W-:Y:S01]  /*26690*/  STL [R1+0x124], R4 ;  /* 0x0001240401007387 */ /* 0x0001e20000100800 */
[----:B------:R-:W-:Y:S01]  /*266a0*/  IMAD.MOV.U32 R25, RZ, RZ, R22 ;  /* 0x000000ffff197224 */ /* 0x000fe200078e0016 */
[C---:B-----5:R-:W-:Y:S02]  /*266b0*/  ISETP.GT.U32.AND P1, PT, R2.reuse, R14, PT ;  /* 0x0000000e0200720c */ /* 0x060fe40003f24070 */
[----:B---3--:R-:W-:Y:S02]  /*266c0*/  ISETP.GT.U32.AND P3, PT, R2, R15, PT ;  /* 0x0000000f0200720c */ /* 0x008fe40003f64070 */
[----:B------:R-:W-:Y:S02]  /*266d0*/  ISETP.GE.AND P0, PT, R6, RZ, PT ;  /* 0x000000ff0600720c */ /* 0x000fe40003f06270 */
[C---:B------:R-:W-:Y:S02]  /*266e0*/  ISETP.GT.U32.AND P4, PT, R2.reuse, R21, PT ;  /* 0x000000150200720c */ /* 0x040fe40003f84070 */
[----:B------:R-:W-:-:S02]  /*266f0*/  ISETP.GT.U32.AND P2, PT, R2, R16, PT ;  /* 0x000000100200720c */ /* 0x000fc40003f44070 */
[----:B------:R-:W-:-:S03]  /*26700*/  ISETP.GE.AND P5, PT, R9, RZ, PT ;  /* 0x000000ff0900720c */ /* 0x000fc60003fa6270 */
[--C-:B------:R-:W-:Y:S01]  /*26710*/  @!P1 IMAD.IADD R14, R14, 0x1, -R2.reuse ;  /* 0x000000010e0e9824 */ /* 0x100fe200078e0a02 */
[----:B------:R-:W-:Y:S02]  /*26720*/  IABS R23, R8 ;  /* 0x0000000800177213 */ /* 0x000fe40000000000 */
[----:B------:R-:W2:Y:S01]  /*26730*/  LDL.LU R8, [R1+0x2c] ;  /* 0x00002c0001087983 */ /* 0x000ea20000300800 */
[--C-:B------:R-:W-:Y:S02]  /*26740*/  @!P3 IMAD.IADD R15, R15, 0x1, -R2.reuse ;  /* 0x000000010f0fb824 */ /* 0x100fe400078e0a02 */
[--C-:B------:R-:W-:Y:S01]  /*26750*/  @!P4 IMAD.IADD R21, R21, 0x1, -R2.reuse ;  /* 0x000000011515c824 */ /* 0x100fe200078e0a02 */
[----:B------:R-:W3:Y:S01]  /*26760*/  LDL.LU R9, [R1+0x28] ;  /* 0x0000280001097983 */ /* 0x000ee20000300800 */
[----:B------:R-:W-:Y:S01]  /*26770*/  @!P2 IMAD.IADD R16, R16, 0x1, -R2 ;  /* 0x000000011010a824 */ /* 0x000fe200078e0a02 */
[----:B------:R-:W-:Y:S02]  /*26780*/  ISETP.GE.AND P3, PT, R17, RZ, PT ;  /* 0x000000ff1100720c */ /* 0x000fe40003f66270 */
[----:B------:R-:W4:Y:S01]  /*26790*/  LDL.LU R17, [R1+0x24] ;  /* 0x0000240001117983 */ /* 0x000f220000300800 */
[----:B------:R-:W-:Y:S01]  /*267a0*/  ISETP.GE.AND P1, PT, R11, RZ, PT ;  /* 0x000000ff0b00720c */ /* 0x000fe20003f26270 */
[----:B------:R-:W-:Y:S01]  /*267b0*/  IMAD.MOV.U32 R11, RZ, RZ, R29 ;  /* 0x000000ffff0b7224 */ /* 0x000fe200078e001d */
[----:B------:R-:W-:-:S02]  /*267c0*/  ISETP.GE.AND P4, PT, R19, RZ, PT ;  /* 0x000000ff1300720c */ /* 0x000fc40003f86270 */
[----:B------:R-:W5:Y:S01]  /*267d0*/  LDL.LU R19, [R1+0x20] ;  /* 0x0000200001137983 */ /* 0x000f620000300800 */
[----:B------:R-:W-:-:S03]  /*267e0*/  @!P0 IMAD.MOV R11, RZ, RZ, -R11 ;  /* 0x000000ffff0b8224 */ /* 0x000fc600078e0a0b */
[----:B------:R-:W5:Y:S04]  /*267f0*/  LDL.LU R6, [R1+0x1c] ;  /* 0x00001c0001067983 */ /* 0x000f680000300800 */
[----:B------:R-:W5:Y:S04]  /*26800*/  LDL.LU R29, [R1+0x58f0] ;  /* 0x0058f000011d7983 */ /* 0x000f680000300800 */
[----:B0-----:R-:W5:Y:S01]  /*26810*/  LDL.LU R4, [R1+0x8] ;  /* 0x0000080001047983 */ /* 0x001f620000300800 */
[----:B------:R-:W-:Y:S01]  /*26820*/  ISETP.GE.AND P2, PT, R12, RZ, PT ;  /* 0x000000ff0c00720c */ /* 0x000fe20003f46270 */
[----:B------:R-:W-:-:S02]  /*26830*/  IMAD.MOV.U32 R12, RZ, RZ, R18 ;  /* 0x000000ffff0c7224 */ /* 0x000fc400078e0012 */
[----:B------:R0:W-:Y:S02]  /*26840*/  STL [R1+0x120], R11 ;  /* 0x0001200b01007387 */ /* 0x0001e40000100800 */
[----:B------:R-:W-:Y:S02]  /*26850*/  @!P5 IMAD.MOV R12, RZ, RZ, -R12 ;  /* 0x000000ffff0cd224 */ /* 0x000fe400078e0a0c */
[----:B------:R-:W5:Y:S04]  /*26860*/  LDL R18, [R1+0x5594] ;  /* 0x0055940001127983 */ /* 0x000f680000100800 */
[----:B------:R-:W5:Y:S04]  /*26870*/  LDL R22, [R1+0x559c] ;  /* 0x00559c0001167983 */ /* 0x000f680000100800 */
[----:B0-----:R-:W5:Y:S04]  /*26880*/  LDL R11, [R1+0x5590] ;  /* 0x00559000010b7983 */ /* 0x001f680000100800 */
[----:B------:R0:W-:Y:S01]  /*26890*/  STL [R1+0x11c], R12 ;  /* 0x00011c0c01007387 */ /* 0x0001e20000100800 */
[----:B------:R-:W-:-:S02]  /*268a0*/  @!P1 IMAD.MOV R25, RZ, RZ, -R25 ;  /* 0x000000ffff199224 */ /* 0x000fc400078e0a19 */
[----:B------:R-:W-:Y:S02]  /*268b0*/  @!P4 IMAD.MOV R20, RZ, RZ, -R20 ;  /* 0x000000ffff14c224 */ /* 0x000fe400078e0a14 */
[----:B0-----:R-:W-:Y:S02]  /*268c0*/  IMAD.MOV.U32 R12, RZ, RZ, R5 ;  /* 0x000000ffff0c7224 */ /* 0x001fe400078e0005 */
[----:B------:R-:W5:Y:S02]  /*268d0*/  LDL.LU R5, [R1+0x58ec] ;  /* 0x0058ec0001057983 */ /* 0x000f640000300800 */
[----:B------:R-:W-:Y:S02]  /*268e0*/  @!P3 IMAD.MOV R12, RZ, RZ, -R12 ;  /* 0x000000ffff0cb224 */ /* 0x000fe400078e0a0c */
[----:B------:R-:W-:Y:S04]  /*268f0*/  STL [R1+0x118], R25 ;  /* 0x0001181901007387 */ /* 0x000fe80000100800 */
[----:B------:R0:W-:Y:S04]  /*26900*/  STL [R1+0x114], R12 ;  /* 0x0001140c01007387 */ /* 0x0001e80000100800 */
[----:B0-----:R-:W5:Y:S04]  /*26910*/  LDL R12, [R1+0x55a8] ;  /* 0x0055a800010c7983 */ /* 0x001f680000100800 */
[----:B------:R0:W-:Y:S04]  /*26920*/  STL [R1+0x110], R20 ;  /* 0x0001101401007387 */ /* 0x0001e80000100800 */
[----:B0-----:R-:W5:Y:S01]  /*26930*/  LDL R20, [R1+0x55ac] ;  /* 0x0055ac0001147983 */ /* 0x001f620000100800 */
[----:B------:R-:W-:-:S13]  /*26940*/  ISETP.GT.U32.AND P6, PT, R2, R13, PT ;  /* 0x0000000d0200720c */ /* 0x000fda0003fc4070 */
[----:B------:R-:W-:Y:S01]  /*26950*/  @!P6 IMAD.IADD R13, R13, 0x1, -R2 ;  /* 0x000000010d0de824 */ /* 0x000fe200078e0a02 */
[C---:B------:R-:W-:Y:S02]  /*26960*/  ISETP.GT.U32.AND P6, PT, R2.reuse, R7, PT ;  /* 0x000000070200720c */ /* 0x040fe40003fc4070 */
[C---:B------:R-:W-:Y:S02]  /*26970*/  ISETP.GT.U32.AND P5, PT, R2.reuse, R14, PT ;  /* 0x0000000e0200720c */ /* 0x040fe40003fa4070 */
[C---:B------:R-:W-:Y:S02]  /*26980*/  ISETP.GT.U32.AND P0, PT, R2.reuse, R13, PT ;  /* 0x0000000d0200720c */ /* 0x040fe40003f04070 */
[----:B------:R-:W-:Y:S01]  /*26990*/  ISETP.GT.U32.AND P1, PT, R2, R15, PT ;  /* 0x0000000f0200720c */ /* 0x000fe20003f24070 */
[----:B------:R-:W-:-:S06]  /*269a0*/  @!P2 IMAD.MOV R10, RZ, RZ, -R10 ;  /* 0x000000ffff0aa224 */ /* 0x000fcc00078e0a0a */
[----:B------:R-:W-:Y:S01]  /*269b0*/  @!P6 IMAD.IADD R7, R7, 0x1, -R2 ;  /* 0x000000010707e824 */ /* 0x000fe200078e0a02 */
[----:B------:R-:W-:-:S04]  /*269c0*/  ISETP.GT.U32.AND P3, PT, R2, R21, PT ;  /* 0x000000150200720c */ /* 0x000fc80003f64070 */
[----:B------:R-:W-:Y:S01]  /*269d0*/  ISETP.GT.U32.AND P4, PT, R2, R7, PT ;  /* 0x000000070200720c */ /* 0x000fe20003f84070 */
[--C-:B------:R-:W-:Y:S02]  /*269e0*/  @!P0 IMAD.IADD R13, R13, 0x1, -R2.reuse ;  /* 0x000000010d0d8824 */ /* 0x100fe400078e0a02 */
[--C-:B------:R-:W-:Y:S02]  /*269f0*/  @!P5 IMAD.IADD R14, R14, 0x1, -R2.reuse ;  /* 0x000000010e0ed824 */ /* 0x100fe400078e0a02 */
[----:B------:R-:W-:Y:S02]  /*26a00*/  @!P1 IMAD.IADD R15, R15, 0x1, -R2 ;  /* 0x000000010f0f9824 */ /* 0x000fe400078e0a02 */
[----:B------:R-:W-:-:S04]  /*26a10*/  IMAD.HI.U32 R24, R0, R23, RZ ;  /* 0x0000001700187227 */ /* 0x000fc800078e00ff */
[--C-:B------:R-:W-:Y:S02]  /*26a20*/  @!P3 IMAD.IADD R21, R21, 0x1, -R2.reuse ;  /* 0x000000011515b824 */ /* 0x100fe400078e0a02 */
[----:B------:R-:W-:Y:S02]  /*26a30*/  @!P4 IMAD.IADD R7, R7, 0x1, -R2 ;  /* 0x000000010707c824 */ /* 0x000fe400078e0a02 */
[----:B------:R-:W-:Y:S01]  /*26a40*/  IMAD.MOV R24, RZ, RZ, -R24 ;  /* 0x000000ffff187224 */ /* 0x000fe200078e0a18 */
[C---:B------:R-:W-:Y:S01]  /*26a50*/  ISETP.GT.U32.AND P6, PT, R2.reuse, R16, PT ;  /* 0x000000100200720c */ /* 0x040fe20003fc4070 */
[----:B------:R0:W-:Y:S02]  /*26a60*/  STL [R1+0x10c], R10 ;  /* 0x00010c0a01007387 */ /* 0x0001e40000100800 */
[----:B------:R-:W-:Y:S02]  /*26a70*/  IMAD R23, R2, R24, R23 ;  /* 0x0000001802177224 */ /* 0x000fe400078e0217 */
[----:B------:R-:W-:-:S08]  /*26a80*/  IMAD.MOV.U32 R24, RZ, RZ, R14 ;  /* 0x000000ffff187224 */ /* 0x000fd000078e000e */
[----:B------:R-:W-:Y:S01]  /*26a90*/  @!P6 IMAD.IADD R16, R16, 0x1, -R2 ;  /* 0x000000011010e824 */ /* 0x000fe200078e0a02 */
[C---:B--2---:R-:W-:Y:S02]  /*26aa0*/  ISETP.GT.U32.AND P2, PT, R2.reuse, R8, PT ;  /* 0x000000080200720c */ /* 0x044fe40003f44070 */
[----:B---3--:R-:W-:-:S11]  /*26ab0*/  ISETP.GT.U32.AND P0, PT, R2, R9, PT ;  /* 0x000000090200720c */ /* 0x008fd60003f04070 */
[--C-:B------:R-:W-:Y:S02]  /*26ac0*/  @!P2 IMAD.IADD R8, R8, 0x1, -R2.reuse ;  /* 0x000000010808a824 */ /* 0x100fe400078e0a02 */
[----:B------:R-:W-:Y:S01]  /*26ad0*/  @!P0 IMAD.IADD R9, R9, 0x1, -R2 ;  /* 0x0000000109098824 */ /* 0x000fe200078e0a02 */
[C---:B----4-:R-:W-:Y:S02]  /*26ae0*/  ISETP.GT.U32.AND P5, PT, R2.reuse, R17, PT ;  /* 0x000000110200720c */ /* 0x050fe40003fa4070 */
[C---:B-----5:R-:W-:Y:S02]  /*26af0*/  ISETP.GT.U32.AND P1, PT, R2.reuse, R19, PT ;  /* 0x000000130200720c */ /* 0x060fe40003f24070 */
[----:B------:R-:W-:-:S09]  /*26b00*/  ISETP.GT.U32.AND P3, PT, R2, R6, PT ;  /* 0x000000060200720c */ /* 0x000fd20003f64070 */
[--C-:B------:R-:W-:Y:S01]  /*26b10*/  @!P5 IMAD.IADD R17, R17, 0x1, -R2.reuse ;  /* 0x000000011111d824 */ /* 0x100fe200078e0a02 */
[----:B------:R-:W-:Y:S02]  /*26b20*/  ISETP.GE.AND P2, PT, R18, RZ, PT ;  /* 0x000000ff1200720c */ /* 0x000fe40003f46270 */
[----:B------:R-:W-:Y:S01]  /*26b30*/  ISETP.GE.AND P4, PT, R11, RZ, PT ;  /* 0x000000ff0b00720c */ /* 0x000fe20003f86270 */
[----:B------:R-:W-:Y:S01]  /*26b40*/  IMAD.MOV.U32 R11, RZ, RZ, R13 ;  /* 0x000000ffff0b7224 */ /* 0x000fe200078e000d */
[----:B------:R-:W-:Y:S01]  /*26b50*/  ISETP.GE.AND P0, PT, R22, RZ, PT ;  /* 0x000000ff1600720c */ /* 0x000fe20003f06270 */
[----:B------:R-:W2:Y:S01]  /*26b60*/  LDL.LU R18, [R1+0x64] ;  /* 0x0000640001127983 */ /* 0x000ea20000300800 */
[----:B------:R-:W-:-:S03]  /*26b70*/  @!P1 IMAD.IADD R19, R19, 0x1, -R2 ;  /* 0x0000000113139824 */ /* 0x000fc600078e0a02 */
[----:B------:R-:W3:Y:S01]  /*26b80*/  LDL.LU R22, [R1+0x60] ;  /* 0x0000600001167983 */ /* 0x000ee20000300800 */
[----:B------:R-:W-:-:S03]  /*26b90*/  @!P3 IMAD.IADD R6, R6, 0x1, -R2 ;  /* 0x000000010606b824 */ /* 0x000fc600078e0a02 */
[----:B0-----:R-:W4:Y:S02]  /*26ba0*/  LDL R10, [R1+0x55b0] ;  /* 0x0055b000010a7983 */ /* 0x001f240000100800 */
[----:B------:R-:W-:Y:S01]  /*26bb0*/  @!P4 IMAD.MOV R11, RZ, RZ, -R11 ;  /* 0x000000ffff0bc224 */ /* 0x000fe200078e0a0b */
[----:B------:R-:W-:Y:S02]  /*26bc0*/  ISETP.GE.AND P5, PT, R5, RZ, PT ;  /* 0x000000ff0500720c */ /* 0x000fe40003fa6270 */
[----:B------:R-:W5:Y:S01]  /*26bd0*/  LDL R5, [R1+0x56b0] ;  /* 0x0056b00001057983 */ /* 0x000f620000100800 */
[----:B------:R-:W-:Y:S02]  /*26be0*/  @!P2 IMAD.MOV R24, RZ, RZ, -R24 ;  /* 0x000000ffff18a224 */ /* 0x000fe400078e0a18 */
[----:B------:R-:W-:Y:S01]  /*26bf0*/  @!P0 IMAD.MOV R15, RZ, RZ, -R15 ;  /* 0x000000ffff0f8224 */ /* 0x000fe200078e0a0f */
[----:B------:R-:W-:Y:S02]  /*26c00*/  ISETP.GE.AND P1, PT, R12, RZ, PT ;  /* 0x000000ff0c00720c */ /* 0x000fe40003f26270 */
[----:B------:R-:W2:Y:S04]  /*26c10*/  LDL.LU R12, [R1+0x5c] ;  /* 0x00005c00010c7983 */ /* 0x000ea80000300800 */
[----:B------:R-:W5:Y:S01]  /*26c20*/  LDL.LU R13, [R1+0x58] ;  /* 0x00005800010d7983 */ /* 0x000f620000300800 */
[----:B------:R-:W-:-:S03]  /*26c30*/  ISETP.GE.AND P3, PT, R20, RZ, PT ;  /* 0x000000ff1400720c */ /* 0x000fc60003f66270 */
[----:B------:R-:W5:Y:S04]  /*26c40*/  LDL.LU R20, [R1+0x54] ;  /* 0x0000540001147983 */ /* 0x000f680000300800 */
[----:B------:R-:W5:Y:S04]  /*26c50*/  LDL.LU R14, [R1+0x50] ;  /* 0x00005000010e7983 */ /* 0x000f680000300800 */
[----:B------:R0:W-:Y:S01]  /*26c60*/  STL [R1+0x108], R11 ;  /* 0x0001080b01007387 */ /* 0x0001e20000100800 */
[----:B------:R-:W-:-:S03]  /*26c70*/  @!P1 IMAD.MOV R16, RZ, RZ, -R16 ;  /* 0x000000ffff109224 */ /* 0x000fc600078e0a10 */
[----:B0-----:R-:W5:Y:S04]  /*26c80*/  LDL R11, [R1+0x55b4] ;  /* 0x0055b400010b7983 */ /* 0x001f680000100800 */
[----:B------:R0:W-:Y:S01]  /*26c90*/  STL [R1+0x104], R24 ;  /* 0x0001041801007387 */ /* 0x0001e20000100800 */
[----:B------:R-:W-:Y:S02]  /*26ca0*/  @!P3 IMAD.MOV R7, RZ, RZ, -R7 ;  /* 0x000000ffff07b224 */ /* 0x000fe400078e0a07 */
[----:B0-----:R-:W-:Y:S01]  /*26cb0*/  IMAD.MOV.U32 R24, RZ, RZ, R21 ;  /* 0x000000ffff187224 */ /* 0x001fe200078e0015 */
[----:B------:R0:W-:Y:S03]  /*26cc0*/  STL [R1+0x100], R15 ;  /* 0x0001000f01007387 */ /* 0x0001e60000100800 */
[----:B------:R-:W-:Y:S01]  /*26cd0*/  @!P5 IMAD.MOV R24, RZ, RZ, -R24 ;  /* 0x000000ffff18d224 */ /* 0x000fe200078e0a18 */
[----:B------:R-:W5:Y:S04]  /*26ce0*/  LDL R21, [R1+0x55bc] ;  /* 0x0055bc0001157983 */ /* 0x000f680000100800 */
[----:B0-----:R-:W5:Y:S04]  /*26cf0*/  LDL R15, [R1+0x55b8] ;  /* 0x0055b800010f7983 */ /* 0x001f680000100800 */
[----:B------:R-:W-:Y:S04]  /*26d00*/  STL [R1+0xfc], R24 ;  /* 0x0000fc1801007387 */ /* 0x000fe80000100800 */
[----:B------:R0:W-:Y:S04]  /*26d10*/  STL [R1+0xf8], R16 ;  /* 0x0000f81001007387 */ /* 0x0001e80000100800 */
[----:B0-----:R-:W5:Y:S04]  /*26d20*/  LDL R16, [R1+0x55c8] ;  /* 0x0055c80001107983 */ /* 0x001f680000100800 */
[----:B------:R0:W-:Y:S04]  /*26d30*/  STL [R1+0xf4], R7 ;  /* 0x0000f40701007387 */ /* 0x0001e80000100800 */
[----:B0-----:R-:W5:Y:S01]  /*26d40*/  LDL R7, [R1+0x55cc] ;  /* 0x0055cc0001077983 */ /* 0x001f620000100800 */
[----:B------:R-:W-:-:S02]  /*26d50*/  ISETP.GT.U32.AND P6, PT, R2, R4, PT ;  /* 0x000000040200720c */ /* 0x000fc40003fc4070 */
[C---:B------:R-:W-:Y:S02]  /*26d60*/  ISETP.GT.U32.AND P0, PT, R2.reuse, R17, PT ;  /* 0x000000110200720c */ /* 0x040fe40003f04070 */
[C---:B------:R-:W-:Y:S02]  /*26d70*/  ISETP.GT.U32.AND P1, PT, R2.reuse, R6, PT ;  /* 0x000000060200720c */ /* 0x040fe40003f24070 */
[C---:B------:R-:W-:Y:S02]  /*26d80*/  ISETP.GT.U32.AND P2, PT, R2.reuse, R9, PT ;  /* 0x000000090200720c */ /* 0x040fe40003f44070 */
[----:B------:R-:W-:-:S05]  /*26d90*/  ISETP.GT.U32.AND P4, PT, R2, R8, PT ;  /* 0x000000080200720c */ /* 0x000fca0003f84070 */
[----:B------:R-:W-:Y:S01]  /*26da0*/  @!P6 IMAD.IADD R4, R4, 0x1, -R2 ;  /* 0x000000010404e824 */ /* 0x000fe200078e0a02 */
[----:B------:R-:W-:-:S04]  /*26db0*/  ISETP.GT.U32.AND P5, PT, R2, R19, PT ;  /* 0x000000130200720c */ /* 0x000fc80003fa4070 */
[----:B------:R-:W-:Y:S01]  /*26dc0*/  ISETP.GT.U32.AND P6, PT, R2, R4, PT ;  /* 0x000000040200720c */ /* 0x000fe20003fc4070 */
[--C-:B------:R-:W-:Y:S02]  /*26dd0*/  @!P0 IMAD.IADD R17, R17, 0x1, -R2.reuse ;  /* 0x0000000111118824 */ /* 0x100fe400078e0a02 */
[--C-:B------:R-:W-:Y:S02]  /*26de0*/  @!P1 IMAD.IADD R6, R6, 0x1, -R2.reuse ;  /* 0x0000000106069824 */ /* 0x100fe400078e0a02 */
[--C-:B------:R-:W-:Y:S02]  /*26df0*/  @!P2 IMAD.IADD R9, R9, 0x1, -R2.reuse ;  /* 0x000000010909a824 */ /* 0x100fe400078e0a02 */
[--C-:B------:R-:W-:Y:S02]  /*26e00*/  @!P4 IMAD.IADD R8, R8, 0x1, -R2.reuse ;  /* 0x000000010808c824 */ /* 0x100fe400078e0a02 */
[----:B------:R-:W-:-:S04]  /*26e10*/  @!P5 IMAD.IADD R19, R19, 0x1, -R2 ;  /* 0x000000011313d824 */ /* 0x000fc800078e0a02 */
[----:B------:R-:W-:Y:S01]  /*26e20*/  @!P6 IMAD.IADD R4, R4, 0x1, -R2 ;  /* 0x000000010404e824 */ /* 0x000fe200078e0a02 */
[----:B---3--:R-:W-:Y:S02]  /*26e30*/  ISETP.GT.U32.AND P2, PT, R2, R22, PT ;  /* 0x000000160200720c */ /* 0x008fe40003f44070 */
[----:B----4-:R-:W-:Y:S02]  /*26e40*/  ISETP.GE.AND P4, PT, R10, RZ, PT ;  /* 0x000000ff0a00720c */ /* 0x010fe40003f86270 */
[C---:B--2---:R-:W-:Y:S02]  /*26e50*/  ISETP.GT.U32.AND P0, PT, R2.reuse, R12, PT ;  /* 0x0000000c0200720c */ /* 0x044fe40003f04070 */
[C---:B-----5:R-:W-:Y:S02]  /*26e60*/  ISETP.GT.U32.AND P5, PT, R2.reuse, R13, PT ;  /* 0x0000000d0200720c */ /* 0x060fe40003fa4070 */
[----:B------:R-:W-:-:S09]  /*26e70*/  ISETP.GT.U32.AND P1, PT, R2, R20, PT ;  /* 0x000000140200720c */ /* 0x000fd20003f24070 */
[--C-:B------:R-:W-:Y:S02]  /*26e80*/  @!P0 IMAD.IADD R12, R12, 0x1, -R2.reuse ;  /* 0x000000010c0c8824 */ /* 0x100fe400078e0a02 */
[----:B------:R-:W-:Y:S02]  /*26e90*/  @!P2 IMAD.IADD R22, R22, 0x1, -R2 ;  /* 0x000000011616a824 */ /* 0x000fe400078e0a02 */
[----:B------:R-:W-:Y:S01]  /*26ea0*/  @!P4 IMAD.MOV R8, RZ, RZ, -R8 ;  /* 0x000000ffff08c224 */ /* 0x000fe200078e0a08 */
[----:B------:R-:W-:Y:S01]  /*26eb0*/  ISETP.GE.AND P6, PT, R11, RZ, PT ;  /* 0x000000ff0b00720c */ /* 0x000fe20003fc6270 */
[--C-:B------:R-:W-:Y:S02]  /*26ec0*/  @!P1 IMAD.IADD R20, R20, 0x1, -R2.reuse ;  /* 0x0000000114149824 */ /* 0x100fe400078e0a02 */
[----:B------:R-:W-:Y:S01]  /*26ed0*/  @!P5 IMAD.IADD R13, R13, 0x1, -R2 ;  /* 0x000000010d0dd824 */ /* 0x000fe200078e0a02 */
[----:B------:R-:W-:Y:S02]  /*26ee0*/  ISETP.GE.AND P0, PT, R21, RZ, PT ;  /* 0x000000ff1500720c */ /* 0x000fe40003f06270 */
[----:B------:R-:W2:Y:S01]  /*26ef0*/  LDL.LU R21, [R1+0x4c] ;  /* 0x00004c0001157983 */ /* 0x000ea20000300800 */
[----:B------:R-:W-:-:S03]  /*26f00*/  ISETP.GE.AND P2, PT, R15, RZ, PT ;  /* 0x000000ff0f00720c */ /* 0x000fc60003f46270 */
[----:B------:R-:W3:Y:S04]  /*26f10*/  LDL.LU R10, [R1+0x48] ;  /* 0x00004800010a7983 */ /* 0x000ee80000300800 */
[----:B------:R-:W4:Y:S04]  /*26f20*/  LDL.LU R11, [R1+0x44] ;  /* 0x00004400010b7983 */ /* 0x000f280000300800 */
[----:B------:R-:W5:Y:S01]  /*26f30*/  LDL.LU R15, [R1+0x4] ;  /* 0x00000400010f7983 */ /* 0x000f620000300800 */
[----:B------:R-:W-:-:S03]  /*26f40*/  ISETP.GE.AND P5, PT, R16, RZ, PT ;  /* 0x000000ff1000720c */ /* 0x000fc60003fa6270 */
[----:B------:R-:W5:Y:S01]  /*26f50*/  LDL.LU R16, [R1] ;  /* 0x0000000001107983 */ /* 0x000f620000300800 */
[----:B------:R-:W-:Y:S01]  /*26f60*/  ISETP.GE.AND P1, PT, R7, RZ, PT ;  /* 0x000000ff0700720c */ /* 0x000fe20003f26270 */
[----:B------:R-:W-:-:S04]  /*26f70*/  IMAD.MOV.U32 R7, RZ, RZ, R9 ;  /* 0x000000ffff077224 */ /* 0x000fc800078e0009 */
[----:B------:R-:W-:Y:S01]  /*26f80*/  @!P6 IMAD.MOV R7, RZ, RZ, -R7 ;  /* 0x000000ffff07e224 */ /* 0x000fe200078e0a07 */
[----:B------:R0:W-:Y:S04]  /*26f90*/  STL [R1+0xf0], R8 ;  /* 0x0000f00801007387 */ /* 0x0001e80000100800 */
[----:B------:R1:W-:Y:S01]  /*26fa0*/  STL [R1+0xec], R7 ;  /* 0x0000ec0701007387 */ /* 0x0003e20000100800 */
[----:B------:R-:W-:Y:S02]  /*26fb0*/  @!P2 IMAD.MOV R17, RZ, RZ, -R17 ;  /* 0x000000ffff11a224 */ /* 0x000fe400078e0a11 */
[----:B------:R-:W-:Y:S01]  /*26fc0*/  @!P0 IMAD.MOV R19, RZ, RZ, -R19 ;  /* 0x000000ffff138224 */ /* 0x000fe200078e0a13 */
[----:B------:R-:W5:Y:S04]  /*26fd0*/  LDL R9, [R1+0x55d8] ;  /* 0x0055d80001097983 */ /* 0x000f680000100800 */
[----:B0-----:R-:W5:Y:S04]  /*26fe0*/  LDL R8, [R1+0x55d4] ;  /* 0x0055d40001087983 */ /* 0x001f680000100800 */
[----:B-1----:R-:W5:Y:S01]  /*26ff0*/  LDL R7, [R1+0x55d0] ;  /* 0x0055d00001077983 */ /* 0x002f620000100800 */
[----:B------:R-:W-:-:S03]  /*27000*/  @!P5 IMAD.MOV R6, RZ, RZ, -R6 ;  /* 0x000000ffff06d224 */ /* 0x000fc600078e0a06 */
[----:B------:R0:W-:Y:S04]  /*27010*/  STL [R1+0xe8], R17 ;  /* 0x0000e81101007387 */ /* 0x0001e80000100800 */
[----:B0-----:R-:W5:Y:S04]  /*27020*/  LDL R17, [R1+0x55dc] ;  /* 0x0055dc0001117983 */ /* 0x001f680000100800 */
        /* <DEDUP_REMOVED lines=8> */
[C---:B------:R-:W-:Y:S01]  /*270b0*/  ISETP.GT.U32.AND P2, PT, R2.reuse, R12, PT ;  /* 0x0000000c0200720c */ /* 0x040fe20003f44070 */
[----:B------:R-:W-:Y:S01]  /*270c0*/  @!P1 IMAD.MOV R4, RZ, RZ, -R4 ;  /* 0x000000ffff049224 */ /* 0x000fe200078e0a04 */
[----:B------:R-:W-:-:S07]  /*270d0*/  ISETP.GT.U32.AND P0, PT, R2, R13, PT ;  /* 0x0000000d0200720c */ /* 0x000fce0003f04070 */
[----:B------:R-:W-:Y:S01]  /*270e0*/  @!P3 IMAD.IADD R14, R14, 0x1, -R2 ;  /* 0x000000010e0eb824 */ /* 0x000fe200078e0a02 */
[----:B------:R-:W-:-:S04]  /*270f0*/  ISETP.GT.U32.AND P3, PT, R2, R18, PT ;  /* 0x000000120200720c */ /* 0x000fc80003f64070 */
[----:B------:R-:W-:Y:S01]  /*27100*/  ISETP.GT.U32.AND P6, PT, R2, R14, PT ;  /* 0x0000000e0200720c */ /* 0x000fe20003fc4070 */
[--C-:B------:R-:W-:Y:S02]  /*27110*/  @!P4 IMAD.IADD R22, R22, 0x1, -R2.reuse ;  /* 0x000000011616c824 */ /* 0x100fe400078e0a02 */
[----:B------:R-:W-:-:S06]  /*27120*/  @!P2 IMAD.IADD R12, R12, 0x1, -R2 ;  /* 0x000000010c0ca824 */ /* 0x000fcc00078e0a02 */
[--C-:B------:R-:W-:Y:S02]  /*27130*/  @!P3 IMAD.IADD R18, R18, 0x1, -R2.reuse ;  /* 0x000000011212b824 */ /* 0x100fe400078e0a02 */
[--C-:B------:R-:W-:Y:S02]  /*27140*/  @!P0 IMAD.IADD R13, R13, 0x1, -R2.reuse ;  /* 0x000000010d0d8824 */ /* 0x100fe400078e0a02 */
[----:B------:R-:W-:Y:S01]  /*27150*/  @!P6 IMAD.IADD R14, R14, 0x1, -R2 ;  /* 0x000000010e0ee824 */ /* 0x000fe200078e0a02 */
[----:B------:R0:W-:Y:S01]  /*27160*/  STL [R1+0xdc], R4 ;  /* 0x0000dc0401007387 */ /* 0x0001e20000100800 */
[----:B------:R-:W-:Y:S01]  /*27170*/  ISETP.GT.U32.AND P5, PT, R2, R20, PT ;  /* 0x000000140200720c */ /* 0x000fe20003fa4070 */
[----:B0-----:R-:W-:-:S12]  /*27180*/  IMAD.MOV.U32 R4, RZ, RZ, R22 ;  /* 0x000000ffff047224 */ /* 0x001fd800078e0016 */
[----:B------:R-:W-:Y:S01]  /*27190*/  @!P5 IMAD.IADD R20, R20, 0x1, -R2 ;  /* 0x000000011414d824 */ /* 0x000fe200078e0a02 */
[C---:B--2---:R-:W-:Y:S02]  /*271a0*/  ISETP.GT.U32.AND P1, PT, R2.reuse, R21, PT ;  /* 0x000000150200720c */ /* 0x044fe40003f24070 */
[C---:B---3--:R-:W-:Y:S02]  /*271b0*/  ISETP.GT.U32.AND P3, PT, R2.reuse, R10, PT ;  /* 0x0000000a0200720c */ /* 0x048fe40003f64070 */
[C---:B----4-:R-:W-:Y:S02]  /*271c0*/  ISETP.GT.U32.AND P4, PT, R2.reuse, R11, PT ;  /* 0x0000000b0200720c */ /* 0x050fe40003f84070 */
[----:B-----5:R-:W-:-:S07]  /*271d0*/  ISETP.GT.U32.AND P2, PT, R2, R15, PT ;  /* 0x0000000f0200720c */ /* 0x020fce0003f44070 */
[--C-:B------:R-:W-:Y:S01]  /*271e0*/  @!P1 IMAD.IADD R21, R21, 0x1, -R2.reuse ;  /* 0x0000000115159824 */ /* 0x100fe200078e0a02 */
[----:B------:R-:W-:Y:S01]  /*271f0*/  ISETP.GT.U32.AND P0, PT, R2, R16, PT ;  /* 0x000000100200720c */ /* 0x000fe20003f04070 */
[--C-:B------:R-:W-:Y:S02]  /*27200*/  @!P3 IMAD.IADD R10, R10, 0x1, -R2.reuse ;  /* 0x000000010a0ab824 */ /* 0x100fe400078e0a02 */
[--C-:B------:R-:W-:Y:S02]  /*27210*/  @!P4 IMAD.IADD R11, R11, 0x1, -R2.reuse ;  /* 0x000000010b0bc824 */ /* 0x100fe400078e0a02 */
[----:B------:R-:W-:-:S08]  /*27220*/  @!P2 IMAD.IADD R15, R15, 0x1, -R2 ;  /* 0x000000010f0fa824 */ /* 0x000fd000078e0a02 */
[----:B------:R-:W-:Y:S01]  /*27230*/  @!P0 IMAD.IADD R16, R16, 0x1, -R2 ;  /* 0x0000000110108824 */ /* 0x000fe200078e0a02 */
[----:B------:R-:W-:Y:S02]  /*27240*/  ISETP.GE.AND P1, PT, R8, RZ, PT ;  /* 0x000000ff0800720c */ /* 0x000fe40003f26270 */
[----:B------:R-:W-:Y:S01]  /*27250*/  ISETP.GE.AND P6, PT, R7, RZ, PT ;  /* 0x000000ff0700720c */ /* 0x000fe20003fc6270 */
[----:B------:R-:W-:Y:S01]  /*27260*/  IMAD.MOV.U32 R8, RZ, RZ, R18 ;  /* 0x000000ffff087224 */ /* 0x000fe200078e0012 */
[----:B------:R-:W-:Y:S02]  /*27270*/  ISETP.GE.AND P3, PT, R9, RZ, PT ;  /* 0x000000ff0900720c */ /* 0x000fe40003f66270 */
[----:B------:R-:W2:Y:S07]  /*27280*/  LDL.LU R9, [R1+0xac] ;  /* 0x0000ac0001097983 */ /* 0x000eae0000300800 */
[----:B------:R-:W-:Y:S01]  /*27290*/  @!P1 IMAD.MOV R4, RZ, RZ, -R4 ;  /* 0x000000ffff049224 */ /* 0x000fe200078e0a04 */
[----:B------:R-:W-:Y:S01]  /*272a0*/  ISETP.GE.AND P4, PT, R17, RZ, PT ;  /* 0x000000ff1100720c */ /* 0x000fe20003f86270 */
[----:B------:R-:W-:Y:S01]  /*272b0*/  @!P6 IMAD.MOV R8, RZ, RZ, -R8 ;  /* 0x000000ffff08e224 */ /* 0x000fe200078e0a08 */
[----:B------:R-:W3:Y:S04]  /*272c0*/  LDL.LU R17, [R1+0xa8] ;  /* 0x0000a80001117983 */ /* 0x000ee80000300800 */
[----:B------:R-:W4:Y:S04]  /*272d0*/  LDL R27, [R1+0xa0] ;  /* 0x0000a000011b7983 */ /* 0x000f280000100800 */
[----:B------:R-:W5:Y:S01]  /*272e0*/  LDL R7, [R1+0x55e8] ;  /* 0x0055e80001077983 */ /* 0x000f620000100800 */
[----:B------:R-:W-:-:S03]  /*272f0*/  ISETP.GE.AND P2, PT, R19, RZ, PT ;  /* 0x000000ff1300720c */ /* 0x000fc60003f46270 */
[----:B------:R-:W2:Y:S04]  /*27300*/  LDL.LU R19, [R1+0xa4] ;  /* 0x0000a40001137983 */ /* 0x000ea80000300800 */
[----:B------:R-:W4:Y:S01]  /*27310*/  LDL.LU R18, [R1+0x9c] ;  /* 0x00009c0001127983 */ /* 0x000f220000300800 */
[----:B------:R-:W-:-:S03]  /*27320*/  ISETP.GE.AND P0, PT, R6, RZ, PT ;  /* 0x000000ff0600720c */ /* 0x000fc60003f06270 */
[----:B------:R-:W4:Y:S04]  /*27330*/  LDL.LU R6, [R1+0x98] ;  /* 0x0000980001067983 */ /* 0x000f280000300800 */
[----:B------:R-:W4:Y:S04]  /*27340*/  LDL.LU R22, [R1+0x94] ;  /* 0x0000940001167983 */ /* 0x000f280000300800 */
[----:B------:R0:W-:Y:S01]  /*27350*/  STL [R1+0xd8], R8 ;  /* 0x0000d80801007387 */ /* 0x0001e20000100800 */
[----:B------:R-:W-:-:S03]  /*27360*/  @!P3 IMAD.MOV R12, RZ, RZ, -R12 ;  /* 0x000000ffff0cb224 */ /* 0x000fc600078e0a0c */
[----:B0-----:R-:W4:Y:S04]  /*27370*/  LDL R8, [R1+0x55ec] ;  /* 0x0055ec0001087983 */ /* 0x001f280000100800 */
[----:B------:R0:W-:Y:S01]  /*27380*/  STL [R1+0xd4], R4 ;  /* 0x0000d40401007387 */ /* 0x0001e20000100800 */
[----:B------:R-:W-:Y:S02]  /*27390*/  @!P2 IMAD.MOV R20, RZ, RZ, -R20 ;  /* 0x000000ffff14a224 */ /* 0x000fe400078e0a14 */
[----:B0-----:R-:W-:Y:S01]  /*273a0*/  IMAD.MOV.U32 R4, RZ, RZ, R13 ;  /* 0x000000ffff047224 */ /* 0x001fe200078e000d */
[----:B------:R0:W-:Y:S03]  /*273b0*/  STL [R1+0xd0], R12 ;  /* 0x0000d00c01007387 */ /* 0x0001e60000100800 */
[----:B------:R-:W-:Y:S01]  /*273c0*/  @!P4 IMAD.MOV R4, RZ, RZ, -R4 ;  /* 0x000000ffff04c224 */ /* 0x000fe200078e0a04 */
[----:B------:R-:W4:Y:S04]  /*273d0*/  LDL R13, [R1+0x55fc] ;  /* 0x0055fc00010d7983 */ /* 0x000f280000100800 */
[----:B0-----:R-:W4:Y:S04]  /*273e0*/  LDL R12, [R1+0x55f0] ;  /* 0x0055f000010c7983 */ /* 0x001f280000100800 */
[----:B------:R0:W-:Y:S02]  /*273f0*/  STL [R1+0xcc], R4 ;  /* 0x0000cc0401007387 */ /* 0x0001e40000100800 */
[----:B0-----:R-:W-:-:S02]  /*27400*/  IMAD.MOV.U32 R4, RZ, RZ, R14 ;  /* 0x000000ffff047224 */ /* 0x001fc400078e000e */
[----:B------:R-:W4:Y:S04]  /*27410*/  LDL R14, [R1+0x5600] ;  /* 0x00560000010e7983 */ /* 0x000f280000100800 */
[----:B------:R0:W-:Y:S04]  /*27420*/  STL [R1+0xc8], R20 ;  /* 0x0000c81401007387 */ /* 0x0001e80000100800 */
[----:B0-----:R-:W4:Y:S01]  /*27430*/  LDL R20, [R1+0x5604] ;  /* 0x0056040001147983 */ /* 0x001f220000100800 */
[C---:B------:R-:W-:Y:S02]  /*27440*/  ISETP.GT.U32.AND P5, PT, R2.reuse, R29, PT ;  /* 0x0000001d0200720c */ /* 0x040fe40003fa4070 */
[----:B------:R-:W-:-:S02]  /*27450*/  ISETP.GT.U32.AND P1, PT, R2, R10, PT ;  /* 0x0000000a0200720c */ /* 0x000fc40003f24070 */
        /* <DEDUP_REMOVED lines=11> */
[----:B------:R-:W-:Y:S02]  /*27510*/  @!P6 IMAD.IADD R29, R29, 0x1, -R2 ;  /* 0x000000011d1de824 */ /* 0x000fe400078e0a02 */
[----:B------:R-:W-:-:S05]  /*27520*/  @!P0 IMAD.MOV R4, RZ, RZ, -R4 ;  /* 0x000000ffff048224 */ /* 0x000fca00078e0a04 */
[----:B------:R0:W-:Y:S02]  /*27530*/  STL [R1+0xc4], R4 ;  /* 0x0000c40401007387 */ /* 0x0001e40000100800 */
[----:B0-----:R-:W-:Y:S01]  /*27540*/  IMAD.MOV.U32 R4, RZ, RZ, R10 ;  /* 0x000000ffff047224 */ /* 0x001fe200078e000a */
[C---:B---3--:R-:W-:Y:S02]  /*27550*/  ISETP.GT.U32.AND P1, PT, R2.reuse, R17, PT ;  /* 0x000000110200720c */ /* 0x048fe40003f24070 */
[----:B-----5:R-:W-:Y:S02]  /*27560*/  ISETP.GE.AND P5, PT, R7, RZ, PT ;  /* 0x000000ff0700720c */ /* 0x020fe40003fa6270 */
[C---:B--2---:R-:W-:Y:S02]  /*27570*/  ISETP.GT.U32.AND P3, PT, R2.reuse, R19, PT ;  /* 0x000000130200720c */ /* 0x044fe40003f64070 */
[----:B----4-:R-:W-:-:S07]  /*27580*/  ISETP.GT.U32.AND P4, PT, R2, R18, PT ;  /* 0x000000120200720c */ /* 0x010fce0003f84070 */
[--C-:B------:R-:W-:Y:S01]  /*27590*/  @!P1 IMAD.IADD R17, R17, 0x1, -R2.reuse ;  /* 0x0000000111119824 */ /* 0x100fe200078e0a02 */
[----:B------:R-:W-:Y:S01]  /*275a0*/  ISETP.GT.U32.AND P2, PT, R2, R6, PT ;  /* 0x000000060200720c */ /* 0x000fe20003f44070 */
[----:B------:R-:W-:Y:S02]  /*275b0*/  IMAD.MOV.U32 R7, RZ, RZ, R21 ;  /* 0x000000ffff077224 */ /* 0x000fe400078e0015 */
[--C-:B------:R-:W-:Y:S02]  /*275c0*/  @!P3 IMAD.IADD R19, R19, 0x1, -R2.reuse ;  /* 0x000000011313b824 */ /* 0x100fe400078e0a02 */
[--C-:B------:R-:W-:Y:S02]  /*275d0*/  @!P4 IMAD.IADD R18, R18, 0x1, -R2.reuse ;  /* 0x000000011212c824 */ /* 0x100fe400078e0a02 */
[----:B------:R-:W-:Y:S01]  /*275e0*/  @!P5 IMAD.MOV R7, RZ, RZ, -R7 ;  /* 0x000000ffff07d224 */ /* 0x000fe200078e0a07 */
[----:B------:R-:W-:Y:S02]  /*275f0*/  ISETP.GE.AND P6, PT, R8, RZ, PT ;  /* 0x000000ff0800720c */ /* 0x000fe40003fc6270 */
[----:B------:R-:W2:Y:S03]  /*27600*/  LDL.LU R8, [R1+0x90] ;  /* 0x0000900001087983 */ /* 0x000ea60000300800 */
[----:B------:R-:W-:-:S08]  /*27610*/  @!P2 IMAD.IADD R6, R6, 0x1, -R2 ;  /* 0x000000010606a824 */ /* 0x000fd000078e0a02 */
[----:B------:R-:W-:Y:S01]  /*27620*/  @!P6 IMAD.MOV R4, RZ, RZ, -R4 ;  /* 0x000000ffff04e224 */ /* 0x000fe200078e0a04 */
[----:B------:R-:W-:Y:S02]  /*27630*/  ISETP.GE.AND P3, PT, R13, RZ, PT ;  /* 0x000000ff0d00720c */ /* 0x000fe40003f66270 */
[----:B------:R-:W3:Y:S01]  /*27640*/  LDL.LU R13, [R1+0x8c] ;  /* 0x00008c00010d7983 */ /* 0x000ee20000300800 */
[----:B------:R-:W-:Y:S02]  /*27650*/  ISETP.GE.AND P1, PT, R12, RZ, PT ;  /* 0x000000ff0c00720c */ /* 0x000fe40003f26270 */
[----:B------:R-:W-:Y:S02]  /*27660*/  ISETP.GE.AND P4, PT, R14, RZ, PT ;  /* 0x000000ff0e00720c */ /* 0x000fe40003f86270 */
[----:B------:R-:W4:Y:S04]  /*27670*/  LDL.LU R14, [R1+0x88] ;  /* 0x00008800010e7983 */ /* 0x000f280000300800 */
[----:B------:R-:W5:Y:S01]  /*27680*/  LDL.LU R12, [R1+0x84] ;  /* 0x00008400010c7983 */ /* 0x000f620000300800 */
[----:B------:R-:W-:-:S03]  /*27690*/  ISETP.GE.AND P2, PT, R20, RZ, PT ;  /* 0x000000ff1400720c */ /* 0x000fc60003f46270 */
[----:B------:R-:W5:Y:S04]  /*276a0*/  LDL.LU R20, [R1+0x80] ;  /* 0x0000800001147983 */ /* 0x000f680000300800 */
[----:B------:R-:W5:Y:S04]  /*276b0*/  LDL.LU R21, [R1+0x7c] ;  /* 0x00007c0001157983 */ /* 0x000f680000300800 */
[----:B------:R0:W-:Y:S04]  /*276c0*/  STL [R1+0xc0], R7 ;  /* 0x0000c00701007387 */ /* 0x0001e80000100800 */
[----:B------:R-:W5:Y:S04]  /*276d0*/  LDL R10, [R1+0x560c] ;  /* 0x00560c00010a7983 */ /* 0x000f680000100800 */
[----:B------:R1:W-:Y:S01]  /*276e0*/  STL [R1+0xbc], R4 ;  /* 0x0000bc0401007387 */ /* 0x0003e20000100800 */
[----:B0-----:R-:W-:-:S03]  /*276f0*/  IMAD.MOV.U32 R7, RZ, RZ, R11 ;  /* 0x000000ffff077224 */ /* 0x001fc600078e000b */
[----:B------:R-:W5:Y:S01]  /*27700*/  LDL R11, [R1+0x5610] ;  /* 0x00561000010b7983 */ /* 0x000f620000100800 */
[----:B------:R-:W-:Y:S02]  /*27710*/  @!P1 IMAD.MOV R7, RZ, RZ, -R7 ;  /* 0x000000ffff079224 */ /* 0x000fe400078e0a07 */
[----:B-1----:R-:W-:-:S03]  /*27720*/  IMAD.MOV.U32 R4, RZ, RZ, R15 ;  /* 0x000000ffff047224 */ /* 0x002fc600078e000f */
[----:B------:R0:W-:Y:S01]  /*27730*/  STL [R1+0xb8], R7 ;  /* 0x0000b80701007387 */ /* 0x0001e20000100800 */
[----:B------:R-:W-:-:S03]  /*27740*/  @!P3 IMAD.MOV R4, RZ, RZ, -R4 ;  /* 0x000000ffff04b224 */ /* 0x000fc600078e0a04 */
[----:B------:R-:W5:Y:S01]  /*27750*/  LDL R15, [R1+0x5614] ;  /* 0x00561400010f7983 */ /* 0x000f620000100800 */
[----:B0-----:R-:W-:-:S03]  /*27760*/  IMAD.MOV.U32 R7, RZ, RZ, R16 ;  /* 0x000000ffff077224 */ /* 0x001fc600078e0010 */
[----:B------:R-:W5:Y:S04]  /*27770*/  LDL R16, [R1+0x5618] ;  /* 0x0056180001107983 */ /* 0x000f680000100800 */
[----:B------:R0:W-:Y:S01]  /*27780*/  STL [R1+0xb4], R4 ;  /* 0x0000b40401007387 */ /* 0x0001e20000100800 */
[----:B------:R-:W-:Y:S02]  /*27790*/  @!P4 IMAD.MOV R7, RZ, RZ, -R7 ;  /* 0x000000ffff07c224 */ /* 0x000fe400078e0a07 */
[----:B0-----:R-:W-:Y:S02]  /*277a0*/  IMAD.MOV.U32 R4, RZ, RZ, R29 ;  /* 0x000000ffff047224 */ /* 0x001fe400078e001d */
[----:B------:R-:W5:Y:S04]  /*277b0*/  LDL R29, [R1+0x5608] ;  /* 0x00560800011d7983 */ /* 0x000f680000100800 */
[----:B------:R0:W-:Y:S04]  /*277c0*/  STL [R1+0xb0], R7 ;  /* 0x0000b00701007387 */ /* 0x0001e80000100800 */
[----:B0-----:R-:W5:Y:S01]  /*277d0*/  LDL R7, [R1+0x561c] ;  /* 0x00561c0001077983 */ /* 0x001f620000100800 */
[----:B------:R-:W-:-:S13]  /*277e0*/  ISETP.GT.U32.AND P0, PT, R2, R9, PT ;  /* 0x000000090200720c */ /* 0x000fda0003f04070 */
[----:B------:R-:W-:Y:S01]  /*277f0*/  @!P0 IMAD.IADD R9, R9, 0x1, -R2 ;  /* 0x0000000109098824 */ /* 0x000fe200078e0a02 */
[C---:B------:R-:W-:Y:S02]  /*27800*/  ISETP.GT.U32.AND P0, PT, R2.reuse, R22, PT ;  /* 0x000000160200720c */ /* 0x040fe40003f04070 */
[C---:B------:R-:W-:Y:S02]  /*27810*/  ISETP.GT.U32.AND P3, PT, R2.reuse, R18, PT ;  /* 0x000000120200720c */ /* 0x040fe40003f64070 */
[----:B------:R-:W-:Y:S01]  /*27820*/  ISETP.GT.U32.AND P5, PT, R2, R17, PT ;  /* 0x000000110200720c */ /* 0x000fe20003fa4070 */
[----:B------:R-:W-:Y:S01]  /*27830*/  @!P2 IMAD.MOV R4, RZ, RZ, -R4 ;  /* 0x000000ffff04a224 */ /* 0x000fe200078e0a04 */
[----:B------:R-:W-:-:S07]  /*27840*/  IABS R24, R5 ;  /* 0x0000000500187213 */ /* 0x000fce0000000000 */
[----:B------:R-:W-:Y:S01]  /*27850*/  @!P0 IMAD.IADD R22, R22, 0x1, -R2 ;  /* 0x0000000116168824 */ /* 0x000fe200078e0a02 */
[C---:B------:R-:W-:Y:S02]  /*27860*/  ISETP.GT.U32.AND P0, PT, R2.reuse, R9, PT ;  /* 0x000000090200720c */ /* 0x040fe40003f04070 */
[C---:B------:R-:W-:Y:S02]  /*27870*/  ISETP.GT.U32.AND P1, PT, R2.reuse, R19, PT ;  /* 0x000000130200720c */ /* 0x040fe40003f24070 */
[----:B------:R-:W-:Y:S01]  /*27880*/  ISETP.GT.U32.AND P4, PT, R2, R22, PT ;  /* 0x000000160200720c */ /* 0x000fe20003f84070 */
[----:B------:R-:W-:-:S04]  /*27890*/  IMAD.HI.U32 R25, R0, R24, RZ ;  /* 0x0000001800197227 */ /* 0x000fc800078e00ff */
[----:B------:R-:W-:Y:S02]  /*278a0*/  IMAD.MOV R25, RZ, RZ, -R25 ;  /* 0x000000ffff197224 */ /* 0x000fe400078e0a19 */
[--C-:B------:R-:W-:Y:S02]  /*278b0*/  @!P3 IMAD.IADD R18, R18, 0x1, -R2.reuse ;  /* 0x000000011212b824 */ /* 0x100fe400078e0a02 */
[--C-:B------:R-:W-:Y:S02]  /*278c0*/  @!P0 IMAD.IADD R9, R9, 0x1, -R2.reuse ;  /* 0x0000000109098824 */ /* 0x100fe400078e0a02 */
[----:B------:R-:W-:Y:S02]  /*278d0*/  @!P5 IMAD.IADD R17, R17, 0x1, -R2 ;  /* 0x000000011111d824 */ /* 0x000fe400078e0a02 */
[----:B------:R-:W-:Y:S01]  /*278e0*/  IMAD R24, R2, R25, R24 ;  /* 0x0000001902187224 */ /* 0x000fe200078e0218 */
[----:B------:R-:W-:Y:S01]  /*278f0*/  IABS R25, R27 ;  /* 0x0000001b00197213 */ /* 0x000fe20000000000 */
[----:B------:R-:W-:-:S02]  /*27900*/  @!P4 IMAD.IADD R22, R22, 0x1, -R2 ;  /* 0x000000011616c824 */ /* 0x000fc400078e0a02 */
[----:B------:R-:W-:Y:S02]  /*27910*/  @!P1 IMAD.IADD R19, R19, 0x1, -R2 ;  /* 0x0000000113139824 */ /* 0x000fe400078e0a02 */
[----:B------:R-:W-:Y:S01]  /*27920*/  IMAD.HI.U32 R26, R0, R25, RZ ;  /* 0x00000019001a7227 */ /* 0x000fe200078e00ff */
[----:B------:R0:W-:Y:S03]  /*27930*/  STL [R1+0x64], R4 ;  /* 0x0000640401007387 */ /* 0x0001e60000100800 */
[----:B------:R-:W-:Y:S01]  /*27940*/  IMAD.MOV R26, RZ, RZ, -R26 ;  /* 0x000000ffff1a7224 */ /* 0x000fe200078e0a1a */
[----:B0-----:R-:W5:Y:S03]  /*27950*/  LDL.LU R4, [R1+0x58e8] ;  /* 0x0058e80001047983 */ /* 0x001f660000300800 */
[C---:B------:R-:W-:Y:S01]  /*27960*/  IMAD R25, R2.reuse, R26, R25 ;  /* 0x0000001a02197224 */ /* 0x040fe200078e0219 */
[----:B--2---:R-:W-:-:S02]  /*27970*/  ISETP.GT.U32.AND P2, PT, R2, R8, PT ;  /* 0x000000080200720c */ /* 0x004fc40003f44070 */
[----:B---3--:R-:W-:-:S11]  /*27980*/  ISETP.GT.U32.AND P0, PT, R2, R13, PT ;  /* 0x0000000d0200720c */ /* 0x008fd60003f04070 */
[--C-:B------:R-:W-:Y:S02]  /*27990*/  @!P2 IMAD.IADD R8, R8, 0x1, -R2.reuse ;  /* 0x000000010808a824 */ /* 0x100fe400078e0a02 */
[----:B------:R-:W-:Y:S01]  /*279a0*/  @!P0 IMAD.IADD R13, R13, 0x1, -R2 ;  /* 0x000000010d0d8824 */ /* 0x000fe200078e0a02 */
[C---:B----4-:R-:W-:Y:S02]  /*279b0*/  ISETP.GT.U32.AND P5, PT, R2.reuse, R14, PT ;  /* 0x0000000e0200720c */ /* 0x050fe40003fa4070 */
[C---:B-----5:R-:W-:Y:S02]  /*279c0*/  ISETP.GT.U32.AND P1, PT, R2.reuse, R12, PT ;  /* 0x0000000c0200720c */ /* 0x060fe40003f24070 */
[----:B------:R-:W-:-:S09]  /*279d0*/  ISETP.GT.U32.AND P3, PT, R2, R20, PT ;  /* 0x000000140200720c */ /* 0x000fd20003f64070 */
[----:B------:R-:W-:Y:S01]  /*279e0*/  @!P5 IMAD.IADD R14, R14, 0x1, -R2 ;  /* 0x000000010e0ed824 */ /* 0x000fe200078e0a02 */
[----:B------:R-:W-:-:S03]  /*279f0*/  ISETP.GE.AND P2, PT, R10, RZ, PT ;  /* 0x000000ff0a00720c */ /* 0x000fc60003f46270 */
[----:B------:R-:W-:Y:S01]  /*27a00*/  @!P3 IMAD.IADD R20, R20, 0x1, -R2 ;  /* 0x000000011414b824 */ /* 0x000fe200078e0a02 */
[----:B------:R-:W2:Y:S01]  /*27a10*/  LDL.LU R10, [R1+0x78] ;  /* 0x00007800010a7983 */ /* 0x000ea20000300800 */
[----:B------:R-:W-:-:S03]  /*27a20*/  ISETP.GE.AND P0, PT, R11, RZ, PT ;  /* 0x000000ff0b00720c */ /* 0x000fc60003f06270 */
[----:B------:R-:W3:Y:S01]  /*27a30*/  LDL.LU R11, [R1+0x74] ;  /* 0x00007400010b7983 */ /* 0x000ee20000300800 */
[----:B------:R-:W-:Y:S01]  /*27a40*/  @!P1 IMAD.IADD R12, R12, 0x1, -R2 ;  /* 0x000000010c0c9824 */ /* 0x000fe200078e0a02 */
[----:B------:R-:W-:Y:S02]  /*27a50*/  ISETP.GE.AND P5, PT, R15, RZ, PT ;  /* 0x000000ff0f00720c */ /* 0x000fe40003fa6270 */
[----:B------:R-:W4:Y:S04]  /*27a60*/  LDL.LU R15, [R1+0x70] ;  /* 0x00007000010f7983 */ /* 0x000f280000300800 */
[----:B------:R-:W5:Y:S01]  /*27a70*/  LDL.LU R26, [R1+0x6c] ;  /* 0x00006c00011a7983 */ /* 0x000f620000300800 */
[----:B------:R-:W-:-:S03]  /*27a80*/  ISETP.GE.AND P1, PT, R16, RZ, PT ;  /* 0x000000ff1000720c */ /* 0x000fc60003f26270 */
[----:B------:R-:W5:Y:S01]  /*27a90*/  LDL.LU R16, [R1+0x68] ;  /* 0x0000680001107983 */ /* 0x000f620000300800 */
[----:B------:R-:W-:Y:S01]  /*27aa0*/  ISETP.GE.AND P4, PT, R29, RZ, PT ;  /* 0x000000ff1d00720c */ /* 0x000fe20003f86270 */
[----:B------:R-:W-:Y:S01]  /*27ab0*/  @!P0 IMAD.MOV R19, RZ, RZ, -R19 ;  /* 0x000000ffff138224 */ /* 0x000fe200078e0a13 */
[----:B------:R-:W-:Y:S01]  /*27ac0*/  ISETP.GE.AND P3, PT, R7, RZ, PT ;  /* 0x000000ff0700720c */ /* 0x000fe20003f66270 */
[----:B------:R-:W-:-:S10]  /*27ad0*/  IMAD.MOV.U32 R7, RZ, RZ, R17 ;  /* 0x000000ffff077224 */ /* 0x000fd400078e0011 */
[----:B------:R-:W-:Y:S02]  /*27ae0*/  @!P4 IMAD.MOV R9, RZ, RZ, -R9 ;  /* 0x000000ffff09c224 */ /* 0x000fe400078e0a09 */
[----:B------:R-:W-:-:S03]  /*27af0*/  @!P2 IMAD.MOV R7, RZ, RZ, -R7 ;  /* 0x000000ffff07a224 */ /* 0x000fc600078e0a07 */
[----:B------:R0:W-:Y:S04]  /*27b00*/  STL [R1+0x58], R9 ;  /* 0x0000580901007387 */ /* 0x0001e80000100800 */
[----:B------:R1:W-:Y:S04]  /*27b10*/  STL [R1+0x54], R7 ;  /* 0x0000540701007387 */ /* 0x0003e80000100800 */
[----:B------:R-:W5:Y:S01]  /*27b20*/  LDL R17, [R1+0x5628] ;  /* 0x0056280001117983 */ /* 0x000f620000100800 */
[----:B0-----:R-:W-:-:S03]  /*27b30*/  IMAD.MOV.U32 R9, RZ, RZ, R18 ;  /* 0x000000ffff097224 */ /* 0x001fc600078e0012 */
[----:B------:R-:W5:Y:S04]  /*27b40*/  LDL R18, [R1+0x5630] ;  /* 0x0056300001127983 */ /* 0x000f680000100800 */
[----:B-1----:R-:W5:Y:S01]  /*27b50*/  LDL R7, [R1+0x5620] ;  /* 0x0056200001077983 */ /* 0x002f620000100800 */
[----:B------:R-:W-:-:S03]  /*27b60*/  @!P5 IMAD.MOV R9, RZ, RZ, -R9 ;  /* 0x000000ffff09d224 */ /* 0x000fc600078e0a09 */
[----:B------:R0:W-:Y:S04]  /*27b70*/  STL [R1+0x50], R19 ;  /* 0x0000501301007387 */ /* 0x0001e80000100800 */
[----:B------:R-:W5:Y:S04]  /*27b80*/  LDL R29, [R1+0x5638] ;  /* 0x00563800011d7983 */ /* 0x000f680000100800 */
[----:B0-----:R-:W5:Y:S04]  /*27b90*/  LDL R19, [R1+0x5634] ;  /* 0x0056340001137983 */ /* 0x001f680000100800 */
[----:B------:R0:W-:Y:S04]  /*27ba0*/  STL [R1+0x4c], R9 ;  /* 0x00004c0901007387 */ /* 0x0001e80000100800 */
[----:B0-----:R-:W5:Y:S01]  /*27bb0*/  LDL R9, [R1+0x563c] ;  /* 0x00563c0001097983 */ /* 0x001f620000100800 */
[----:B------:R-:W-:-:S02]  /*27bc0*/  ISETP.GT.U32.AND P6, PT, R2, R6, PT ;  /* 0x000000060200720c */ /* 0x000fc40003fc4070 */
[----:B------:R-:W-:-:S11]  /*27bd0*/  ISETP.GT.U32.AND P4, PT, R2, R8, PT ;  /* 0x000000080200720c */ /* 0x000fd60003f84070 */
[----:B------:R-:W-:Y:S01]  /*27be0*/  @!P6 IMAD.IADD R6, R6, 0x1, -R2 ;  /* 0x000000010606e824 */ /* 0x000fe200078e0a02 */
[C---:B------:R-:W-:Y:S02]  /*27bf0*/  ISETP.GT.U32.AND P6, PT, R2.reuse, R21, PT ;  /* 0x000000150200720c */ /* 0x040fe40003fc4070 */
[C---:B------:R-:W-:Y:S02]  /*27c00*/  ISETP.GT.U32.AND P2, PT, R2.reuse, R13, PT ;  /* 0x0000000d0200720c */ /* 0x040fe40003f44070 */
[C---:B------:R-:W-:Y:S02]  /*27c10*/  ISETP.GT.U32.AND P0, PT, R2.reuse, R14, PT ;  /* 0x0000000e0200720c */ /* 0x040fe40003f04070 */
[----:B------:R-:W-:Y:S01]  /*27c20*/  ISETP.GT.U32.AND P5, PT, R2, R12, PT ;  /* 0x0000000c0200720c */ /* 0x000fe20003fa4070 */
[----:B------:R-:W-:-:S06]  /*27c30*/  @!P1 IMAD.MOV R6, RZ, RZ, -R6 ;  /* 0x000000ffff069224 */ /* 0x000fcc00078e0a06 */
[----:B------:R-:W-:Y:S02]  /*27c40*/  @!P6 IMAD.IADD R21, R21, 0x1, -R2 ;  /* 0x000000011515e824 */ /* 0x000fe400078e0a02 */
[----:B------:R-:W-:-:S03]  /*27c50*/  @!P3 IMAD.MOV R22, RZ, RZ, -R22 ;  /* 0x000000ffff16b224 */ /* 0x000fc600078e0a16 */
[----:B------:R-:W-:Y:S01]  /*27c60*/  ISETP.GT.U32.AND P1, PT, R2, R21, PT ;  /* 0x000000150200720c */ /* 0x000fe20003f24070 */
[--C-:B------:R-:W-:Y:S02]  /*27c70*/  @!P4 IMAD.IADD R8, R8, 0x1, -R2.reuse ;  /* 0x000000010808c824 */ /* 0x100fe400078e0a02 */
[--C-:B------:R-:W-:Y:S02]  /*27c80*/  @!P2 IMAD.IADD R13, R13, 0x1, -R2.reuse ;  /* 0x000000010d0da824 */ /* 0x100fe400078e0a02 */
[--C-:B------:R-:W-:Y:S02]  /*27c90*/  @!P0 IMAD.IADD R14, R14, 0x1, -R2.reuse ;  /* 0x000000010e0e8824 */ /* 0x100fe400078e0a02 */
[----:B------:R-:W-:Y:S01]  /*27ca0*/  @!P5 IMAD.IADD R12, R12, 0x1, -R2 ;  /* 0x000000010c0cd824 */ /* 0x000fe200078e0a02 */
[----:B------:R-:W-:-:S05]  /*27cb0*/  ISETP.GT.U32.AND P6, PT, R2, R20, PT ;  /* 0x000000140200720c */ /* 0x000fca0003fc4070 */
[--C-:B------:R-:W-:Y:S01]  /*27cc0*/  @!P1 IMAD.IADD R21, R21, 0x1, -R2.reuse ;  /* 0x0000000115159824 */ /* 0x100fe200078e0a02 */
[----:B------:R0:W-:Y:S04]  /*27cd0*/  STL [R1+0x48], R6 ;  /* 0x0000480601007387 */ /* 0x0001e80000100800 */
[----:B0-----:R-:W5:Y:S04]  /*27ce0*/  LDL.LU R6, [R1+0x58e4] ;  /* 0x0058e40001067983 */ /* 0x001f680000300800 */
[----:B------:R0:W-:Y:S01]  /*27cf0*/  STL [R1+0x44], R22 ;  /* 0x0000441601007387 */ /* 0x0001e20000100800 */
[----:B------:R-:W-:-:S03]  /*27d00*/  @!P6 IMAD.IADD R20, R20, 0x1, -R2 ;  /* 0x000000011414e824 */ /* 0x000fc600078e0a02 */
[----:B0-----:R-:W5:Y:S01]  /*27d10*/  LDL.LU R22, [R1+0x58e0] ;  /* 0x0058e00001167983 */ /* 0x001f620000300800 */
[C---:B--2---:R-:W-:Y:S02]  /*27d20*/  ISETP.GT.U32.AND P3, PT, R2.reuse, R10, PT ;  /* 0x0000000a0200720c */ /* 0x044fe40003f64070 */
[C---:B---3--:R-:W-:Y:S02]  /*27d30*/  ISETP.GT.U32.AND P4, PT, R2.reuse, R11, PT ;  /* 0x0000000b0200720c */ /* 0x048fe40003f84070 */
[C---:B----4-:R-:W-:Y:S02]  /*27d40*/  ISETP.GT.U32.AND P2, PT, R2.reuse, R15, PT ;  /* 0x0000000f0200720c */ /* 0x050fe40003f44070 */
[C---:B-----5:R-:W-:Y:S02]  /*27d50*/  ISETP.GT.U32.AND P0, PT, R2.reuse, R26, PT ;  /* 0x0000001a0200720c */ /* 0x060fe40003f04070 */
[----:B------:R-:W-:-:S05]  /*27d60*/  ISETP.GT.U32.AND P5, PT, R2, R16, PT ;  /* 0x000000100200720c */ /* 0x000fca0003fa4070 */
[--C-:B------:R-:W-:Y:S02]  /*27d70*/  @!P3 IMAD.IADD R10, R10, 0x1, -R2.reuse ;  /* 0x000000010a0ab824 */ /* 0x100fe400078e0a02 */
[--C-:B------:R-:W-:Y:S02]  /*27d80*/  @!P4 IMAD.IADD R11, R11, 0x1, -R2.reuse ;  /* 0x000000010b0bc824 */ /* 0x100fe400078e0a02 */
[--C-:B------:R-:W-:Y:S02]  /*27d90*/  @!P2 IMAD.IADD R15, R15, 0x1, -R2.reuse ;  /* 0x000000010f0fa824 */ /* 0x100fe400078e0a02 */
[--C-:B------:R-:W-:Y:S02]  /*27da0*/  @!P0 IMAD.IADD R26, R26, 0x1, -R2.reuse ;  /* 0x000000011a1a8824 */ /* 0x100fe400078e0a02 */
[----:B------:R-:W-:Y:S01]  /*27db0*/  @!P5 IMAD.IADD R16, R16, 0x1, -R2 ;  /* 0x000000011010d824 */ /* 0x000fe200078e0a02 */
[----:B------:R-:W-:Y:S02]  /*27dc0*/  ISETP.GE.AND P3, PT, R17, RZ, PT ;  /* 0x000000ff1100720c */ /* 0x000fe40003f66270 */
[----:B------:R-:W-:-:S02]  /*27dd0*/  ISETP.GE.AND P4, PT, R18, RZ, PT ;  /* 0x000000ff1200720c */ /* 0x000fc40003f86270 */
[----:B------:R-:W-:Y:S02]  /*27de0*/  ISETP.GE.AND P1, PT, R7, RZ, PT ;  /* 0x000000ff0700720c */ /* 0x000fe40003f26270 */
[----:B------:R-:W2:Y:S01]  /*27df0*/  LDL.LU R7, [R1+0x58dc] ;  /* 0x0058dc0001077983 */ /* 0x000ea20000300800 */
[----:B------:R-:W-:Y:S02]  /*27e00*/  ISETP.GE.AND P0, PT, R29, RZ, PT ;  /* 0x000000ff1d00720c */ /* 0x000fe40003f06270 */
[----:B------:R-:W-:-:S08]  /*27e10*/  ISETP.GE.AND P2, PT, R19, RZ, PT ;  /* 0x000000ff1300720c */ /* 0x000fd00003f46270 */
[----:B------:R-:W-:Y:S01]  /*27e20*/  @!P1 IMAD.MOV R8, RZ, RZ, -R8 ;  /* 0x000000ffff089224 */ /* 0x000fe200078e0a08 */
[----:B------:R-:W3:Y:S01]  /*27e30*/  LDL.LU R17, [R1+0x58d8] ;  /* 0x0058d80001117983 */ /* 0x000ee20000300800 */
[----:B------:R-:W-:Y:S02]  /*27e40*/  IMAD.MOV.U32 R29, RZ, RZ, R14 ;  /* 0x000000ffff1d7224 */ /* 0x000fe400078e000e */
[----:B------:R-:W-:Y:S01]  /*27e50*/  @!P3 IMAD.MOV R13, RZ, RZ, -R13 ;  /* 0x000000ffff0db224 */ /* 0x000fe200078e0a0d */
[----:B------:R-:W4:Y:S01]  /*27e60*/  LDL.LU R18, [R1+0x58d4] ;  /* 0x0058d40001127983 */ /* 0x000f220000300800 */
[----:B------:R-:W-:-:S03]  /*27e70*/  @!P4 IMAD.MOV R29, RZ, RZ, -R29 ;  /* 0x000000ffff1dc224 */ /* 0x000fc600078e0a1d */
[----:B------:R-:W5:Y:S01]  /*27e80*/  LDL.LU R19, [R1+0x58d0] ;  /* 0x0058d00001137983 */ /* 0x000f620000300800 */
[----:B------:R-:W-:-:S03]  /*27e90*/  ISETP.GE.AND P5, PT, R9, RZ, PT ;  /* 0x000000ff0900720c */ /* 0x000fc60003fa6270 */
[----:B------:R0:W-:Y:S01]  /*27ea0*/  STL [R1+0x40], R8 ;  /* 0x0000400801007387 */ /* 0x0001e20000100800 */
[----:B------:R-:W-:-:S03]  /*27eb0*/  @!P2 IMAD.MOV R12, RZ, RZ, -R12 ;  /* 0x000000ffff0ca224 */ /* 0x000fc600078e0a0c */
[----:B------:R-:W2:Y:S01]  /*27ec0*/  LDL R9, [R1+0x5644] ;  /* 0x0056440001097983 */ /* 0x000ea20000100800 */
[----:B------:R-:W-:-:S03]  /*27ed0*/  @!P0 IMAD.MOV R20, RZ, RZ, -R20 ;  /* 0x000000ffff148224 */ /* 0x000fc600078e0a14 */
[----:B0-----:R-:W3:Y:S04]  /*27ee0*/  LDL R8, [R1+0x5640] ;  /* 0x0056400001087983 */ /* 0x001ee80000100800 */
[----:B------:R0:W-:Y:S01]  /*27ef0*/  STL [R1+0x3c], R13 ;  /* 0x00003c0d01007387 */ /* 0x0001e20000100800 */
[----:B------:R-:W-:-:S03]  /*27f00*/  @!P5 IMAD.MOV R21, RZ, RZ, -R21 ;  /* 0x000000ffff15d224 */ /* 0x000fc600078e0a15 */
[----:B------:R-:W4:Y:S04]  /*27f10*/  LDL R14, [R1+0x564c] ;  /* 0x00564c00010e7983 */ /* 0x000f280000100800 */
[----:B0-----:R-:W4:Y:S04]  /*27f20*/  LDL R13, [R1+0x5648] ;  /* 0x00564800010d7983 */ /* 0x001f280000100800 */
[----:B------:R0:W-:Y:S04]  /*27f30*/  STL [R1+0x38], R29 ;  /* 0x0000381d01007387 */ /* 0x0001e80000100800 */
[----:B0-----:R-:W4:Y:S04]  /*27f40*/  LDL R29, [R1+0x5650] ;  /* 0x00565000011d7983 */ /* 0x001f280000100800 */
[----:B------:R0:W-:Y:S04]  /*27f50*/  STL [R1+0x34], R12 ;  /* 0x0000340c01007387 */ /* 0x0001e80000100800 */
[----:B0-----:R-:W4:Y:S04]  /*27f60*/  LDL R12, [R1+0x5654] ;  /* 0x00565400010c7983 */ /* 0x001f280000100800 */
[----:B------:R0:W-:Y:S04]  /*27f70*/  STL [R1+0x30], R20 ;  /* 0x0000301401007387 */ /* 0x0001e80000100800 */
[----:B0-----:R-:W4:Y:S04]  /*27f80*/  LDL.LU R20, [R1+0x58cc] ;  /* 0x0058cc0001147983 */ /* 0x001f280000300800 */
[----:B------:R0:W-:Y:S04]  /*27f90*/  STL [R1+0x2c], R21 ;  /* 0x00002c1501007387 */ /* 0x0001e80000100800 */
[----:B0-----:R-:W4:Y:S01]  /*27fa0*/  LDL.LU R21, [R1+0x58c8] ;  /* 0x0058c80001157983 */ /* 0x001f220000300800 */
[----:B------:R-:W-:-:S02]  /*27fb0*/  ISETP.GT.U32.AND P6, PT, R2, R22, PT ;  /* 0x000000160200720c */ /* 0x000fc40003fc4070 */
[C---:B------:R-:W-:Y:S02]  /*27fc0*/  ISETP.GT.U32.AND P1, PT, R2.reuse, R10, PT ;  /* 0x0000000a0200720c */ /* 0x040fe40003f24070 */
[C---:B------:R-:W-:Y:S02]  /*27fd0*/  ISETP.GT.U32.AND P3, PT, R2.reuse, R11, PT ;  /* 0x0000000b0200720c */ /* 0x040fe40003f64070 */
[----:B------:R-:W-:-:S07]  /*27fe0*/  ISETP.GT.U32.AND P0, PT, R2, R16, PT ;  /* 0x000000100200720c */ /* 0x000fce0003f04070 */
[--C-:B------:R-:W-:Y:S02]  /*27ff0*/  @!P6 IMAD.IADD R22, R22, 0x1, -R2.reuse ;  /* 0x000000011616e824 */ /* 0x100fe400078e0a02 */
[----:B------:R-:W-:-:S03]  /*28000*/  @!P1 IMAD.IADD R10, R10, 0x1, -R2 ;  /* 0x000000010a0a9824 */ /* 0x000fc600078e0a02 */
[----:B------:R-:W-:Y:S01]  /*28010*/  ISETP.GT.U32.AND P6, PT, R2, R22, PT ;  /* 0x000000160200720c */ /* 0x000fe20003fc4070 */
[--C-:B------:R-:W-:Y:S02]  /*28020*/  @!P3 IMAD.IADD R11, R11, 0x1, -R2.reuse ;  /* 0x000000010b0bb824 */ /* 0x100fe400078e0a02 */
[----:B------:R-:W-:-:S10]  /*28030*/  @!P0 IMAD.IADD R16, R16, 0x1, -R2 ;  /* 0x0000000110108824 */ /* 0x000fd400078e0a02 */
[--C-:B------:R-:W-:Y:S01]  /*28040*/  @!P6 IMAD.IADD R22, R22, 0x1, -R2.reuse ;  /* 0x000000011616e824 */ /* 0x100fe200078e0a02 */
[----:B-----5:R-:W-:Y:S02]  /*28050*/  ISETP.GT.U32.AND P3, PT, R2, R19, PT ;  /* 0x000000130200720c */ /* 0x020fe40003f64070 */
[----:B--2---:R-:W-:Y:S02]  /*28060*/  ISETP.GE.AND P6, PT, R9, RZ, PT ;  /* 0x000000ff0900720c */ /* 0x004fe40003fc6270 */
[----:B---3--:R-:W-:Y:S02]  /*28070*/  ISETP.GE.AND P0, PT, R8, RZ, PT ;  /* 0x000000ff0800720c */ /* 0x008fe40003f06270 */
[----:B------:R-:W2:Y:S07]  /*28080*/  LDL.LU R8, [R1+0x58c4] ;  /* 0x0058c40001087983 */ /* 0x000eae0000300800 */
[----:B------:R-:W-:Y:S01]  /*28090*/  @!P3 IMAD.IADD R19, R19, 0x1, -R2 ;  /* 0x000000011313b824 */ /* 0x000fe200078e0a02 */
[----:B------:R-:W3:Y:S01]  /*280a0*/  LDL.LU R9, [R1+0x58c0] ;  /* 0x0058c00001097983 */ /* 0x000ee20000300800 */
[----:B----4-:R-:W-:-:S03]  /*280b0*/  ISETP.GE.AND P3, PT, R29, RZ, PT ;  /* 0x000000ff1d00720c */ /* 0x010fc60003f66270 */
[----:B------:R-:W4:Y:S01]  /*280c0*/  LDL R29, [R1+0x5660] ;  /* 0x00566000011d7983 */ /* 0x000f220000100800 */
[C---:B------:R-:W-:Y:S02]  /*280d0*/  ISETP.GT.U32.AND P1, PT, R2.reuse, R20, PT ;  /* 0x000000140200720c */ /* 0x040fe40003f24070 */
[----:B------:R-:W-:-:S11]  /*280e0*/  ISETP.GT.U32.AND P5, PT, R2, R21, PT ;  /* 0x000000150200720c */ /* 0x000fd60003fa4070 */
[--C-:B------:R-:W-:Y:S01]  /*280f0*/  @!P1 IMAD.IADD R20, R20, 0x1, -R2.reuse ;  /* 0x0000000114149824 */ /* 0x100fe200078e0a02 */
[----:B------:R-:W-:Y:S02]  /*28100*/  ISETP.GE.AND P1, PT, R14, RZ, PT ;  /* 0x000000ff0e00720c */ /* 0x000fe40003f26270 */
[----:B------:R-:W5:Y:S01]  /*28110*/  LDL R14, [R1+0x565c] ;  /* 0x00565c00010e7983 */ /* 0x000f620000100800 */
[----:B------:R-:W-:Y:S01]  /*28120*/  @!P5 IMAD.IADD R21, R21, 0x1, -R2 ;  /* 0x000000011515d824 */ /* 0x000fe200078e0a02 */
[----:B------:R-:W-:Y:S02]  /*28130*/  ISETP.GE.AND P5, PT, R13, RZ, PT ;  /* 0x000000ff0d00720c */ /* 0x000fe40003fa6270 */
[----:B------:R-:W2:Y:S01]  /*28140*/  LDL R13, [R1+0x5658] ;  /* 0x00565800010d7983 */ /* 0x000ea20000100800 */
[C---:B------:R-:W-:Y:S02]  /*28150*/  ISETP.GT.U32.AND P4, PT, R2.reuse, R15, PT ;  /* 0x0000000f0200720c */ /* 0x040fe40003f84070 */
[----:B------:R-:W-:-:S11]  /*28160*/  ISETP.GT.U32.AND P2, PT, R2, R26, PT ;  /* 0x0000001a0200720c */ /* 0x000fd60003f44070 */
[----:B------:R-:W-:Y:S01]  /*28170*/  @!P4 IMAD.IADD R15, R15, 0x1, -R2 ;  /* 0x000000010f0fc824 */ /* 0x000fe200078e0a02 */
[----:B------:R-:W-:Y:S01]  /*28180*/  ISETP.GT.U32.AND P4, PT, R2, R18, PT ;  /* 0x000000120200720c */ /* 0x000fe20003f84070 */
[----:B------:R-:W-:Y:S02]  /*28190*/  @!P0 IMAD.MOV R10, RZ, RZ, -R10 ;  /* 0x000000ffff0a8224 */ /* 0x000fe400078e0a0a */
[----:B------:R-:W-:Y:S02]  /*281a0*/  @!P2 IMAD.IADD R26, R26, 0x1, -R2 ;  /* 0x000000011a1aa824 */ /* 0x000fe400078e0a02 */
[----:B------:R-:W-:Y:S02]  /*281b0*/  @!P6 IMAD.MOV R11, RZ, RZ, -R11 ;  /* 0x000000ffff0be224 */ /* 0x000fe400078e0a0b */
[----:B------:R-:W-:Y:S02]  /*281c0*/  @!P5 IMAD.MOV R15, RZ, RZ, -R15 ;  /* 0x000000ffff0fd224 */ /* 0x000fe400078e0a0f */
[----:B------:R-:W-:-:S04]  /*281d0*/  @!P1 IMAD.MOV R26, RZ, RZ, -R26 ;  /* 0x000000ffff1a9224 */ /* 0x000fc800078e0a1a */
[----:B------:R-:W-:Y:S01]  /*281e0*/  @!P4 IMAD.IADD R18, R18, 0x1, -R2 ;  /* 0x000000011212c824 */ /* 0x000fe200078e0a02 */
[----:B------:R-:W-:Y:S02]  /*281f0*/  ISETP.GE.AND P4, PT, R12, RZ, PT ;  /* 0x000000ff0c00720c */ /* 0x000fe40003f86270 */
[----:B------:R-:W3:Y:S04]  /*28200*/  LDL R12, [R1+0x5664] ;  /* 0x00566400010c7983 */ /* 0x000ee80000100800 */
[----:B------:R0:W-:Y:S01]  /*28210*/  STL [R1+0x28], R10 ;  /* 0x0000280a01007387 */ /* 0x0001e20000100800 */
[----:B------:R-:W-:-:S03]  /*28220*/  @!P3 IMAD.MOV R16, RZ, RZ, -R16 ;  /* 0x000000ffff10b224 */ /* 0x000fc600078e0a10 */
[----:B0-----:R-:W3:Y:S04]  /*28230*/  LDL.LU R10, [R1+0x58bc] ;  /* 0x0058bc00010a7983 */ /* 0x001ee80000300800 */
[----:B------:R0:W-:Y:S04]  /*28240*/  STL [R1+0x24], R11 ;  /* 0x0000240b01007387 */ /* 0x0001e80000100800 */
[----:B0-----:R-:W3:Y:S04]  /*28250*/  LDL.LU R11, [R1+0x58b8] ;  /* 0x0058b800010b7983 */ /* 0x001ee80000300800 */
[----:B------:R0:W-:Y:S04]  /*28260*/  STL [R1+0x20], R15 ;  /* 0x0000200f01007387 */ /* 0x0001e80000100800 */
[----:B0-----:R-:W3:Y:S04]  /*28270*/  LDL.LU R15, [R1+0x58b4] ;  /* 0x0058b400010f7983 */ /* 0x001ee80000300800 */
[----:B------:R0:W-:Y:S02]  /*28280*/  STL [R1+0x1c], R26 ;  /* 0x00001c1a01007387 */ /* 0x0001e40000100800 */
[----:B0-----:R-:W-:-:S02]  /*28290*/  IMAD.MOV.U32 R26, RZ, RZ, R22 ;  /* 0x000000ffff1a7224 */ /* 0x001fc400078e0016 */
[----:B------:R-:W3:Y:S04]  /*282a0*/  LDL R22, [R1+0x5668] ;  /* 0x0056680001167983 */ /* 0x000ee80000100800 */
[----:B------:R0:W-:Y:S04]  /*282b0*/  STL [R1+0x18], R16 ;  /* 0x0000181001007387 */ /* 0x0001e80000100800 */
[----:B0-----:R-:W3:Y:S01]  /*282c0*/  LDL.LU R16, [R1+0x58b0] ;  /* 0x0058b00001107983 */ /* 0x001ee20000300800 */
[C---:B------:R-:W-:Y:S01]  /*282d0*/  ISETP.GT.U32.AND P2, PT, R2.reuse, R17, PT ;  /* 0x000000110200720c */ /* 0x040fe20003f44070 */
[----:B------:R-:W-:Y:S01]  /*282e0*/  @!P4 IMAD.MOV R26, RZ, RZ, -R26 ;  /* 0x000000ffff1ac224 */ /* 0x000fe200078e0a1a */
[----:B------:R-:W-:-:S04]  /*282f0*/  ISETP.GT.U32.AND P0, PT, R2, R21, PT ;  /* 0x000000150200720c */ /* 0x000fc80003f04070 */
[----:B------:R0:W-:Y:S01]  /*28300*/  STL [R1+0x14], R26 ;  /* 0x0000141a01007387 */ /* 0x0001e20000100800 */
[----:B------:R-:W-:-:S06]  /*28310*/  ISETP.GT.U32.AND P6, PT, R2, R18, PT ;  /* 0x000000120200720c */ /* 0x000fcc0003fc4070 */
[--C-:B------:R-:W-:Y:S01]  /*28320*/  @!P2 IMAD.IADD R17, R17, 0x1, -R2.reuse ;  /* 0x000000011111a824 */ /* 0x100fe200078e0a02 */
[----:B0-----:R-:W3:Y:S01]  /*28330*/  LDL R26, [R1+0x5670] ;  /* 0x00567000011a7983 */ /* 0x001ee20000100800 */
[----:B------:R-:W-:Y:S01]  /*28340*/  ISETP.GT.U32.AND P2, PT, R2, R20, PT ;  /* 0x000000140200720c */ /* 0x000fe20003f44070 */
[----:B------:R-:W-:-:S04]  /*28350*/  @!P0 IMAD.IADD R21, R21, 0x1, -R2 ;  /* 0x0000000115158824 */ /* 0x000fc800078e0a02 */
[----:B------:R-:W-:-:S08]  /*28360*/  @!P6 IMAD.IADD R18, R18, 0x1, -R2 ;  /* 0x000000011212e824 */ /* 0x000fd000078e0a02 */
[----:B------:R-:W-:Y:S01]  /*28370*/  @!P2 IMAD.IADD R20, R20, 0x1, -R2 ;  /* 0x000000011414a824 */ /* 0x000fe200078e0a02 */
[----:B----4-:R-:W-:Y:S02]  /*28380*/  ISETP.GE.AND P6, PT, R29, RZ, PT ;  /* 0x000000ff1d00720c */ /* 0x010fe40003fc6270 */
[----:B-----5:R-:W-:Y:S02]  /*28390*/  ISETP.GE.AND P2, PT, R14, RZ, PT ;  /* 0x000000ff0e00720c */ /* 0x020fe40003f46270 */
[----:B--2---:R-:W-:Y:S02]  /*283a0*/  ISETP.GE.AND P0, PT, R13, RZ, PT ;  /* 0x000000ff0d00720c */ /* 0x004fe40003f06270 */
[----:B------:R-:W2:Y:S04]  /*283b0*/  LDL.LU R13, [R1+0x58ac] ;  /* 0x0058ac00010d7983 */ /* 0x000ea80000300800 */
[----:B------:R-:W4:Y:S04]  /*283c0*/  LDL.LU R14, [R1+0x58a8] ;  /* 0x0058a800010e7983 */ /* 0x000f280000300800 */
[----:B------:R-:W5:Y:S01]  /*283d0*/  LDL R29, [R1+0x5674] ;  /* 0x00567400011d7983 */ /* 0x000f620000100800 */
[----:B------:R-:W-:-:S13]  /*283e0*/  ISETP.GT.U32.AND P1, PT, R2, R17, PT ;  /* 0x000000110200720c */ /* 0x000fda0003f24070 */
[----:B------:R-:W-:Y:S01]  /*283f0*/  @!P1 IMAD.IADD R17, R17, 0x1, -R2 ;  /* 0x0000000111119824 */ /* 0x000fe200078e0a02 */
[----:B---3--:R-:W-:Y:S01]  /*28400*/  ISETP.GE.AND P1, PT, R12, RZ, PT ;  /* 0x000000ff0c00720c */ /* 0x008fe20003f26270 */
[----:B------:R-:W-:Y:S02]  /*28410*/  IMAD.MOV.U32 R12, RZ, RZ, R21 ;  /* 0x000000ffff0c7224 */ /* 0x000fe400078e0015 */
[----:B------:R-:W3:Y:S02]  /*28420*/  LDL.LU R21, [R1+0xa64] ;  /* 0x000a640001157983 */ /* 0x000ee40000300800 */
[----:B------:R-:W-:Y:S01]  /*28430*/  @!P0 IMAD.MOV R12, RZ, RZ, -R12 ;  /* 0x000000ffff0c8224 */ /* 0x000fe200078e0a0c */
[----:B------:R-:W-:-:S13]  /*28440*/  ISETP.GT.U32.AND P5, PT, R2, R19, PT ;  /* 0x000000130200720c */ /* 0x000fda0003fa4070 */
[----:B------:R-:W-:-:S04]  /*28450*/  @!P5 IMAD.IADD R19, R19, 0x1, -R2 ;  /* 0x000000011313d824 */ /* 0x000fc800078e0a02 */
[----:B------:R-:W-:Y:S02]  /*28460*/  @!P6 IMAD.MOV R19, RZ, RZ, -R19 ;  /* 0x000000ffff13e224 */ /* 0x000fe400078e0a13 */
[----:B------:R-:W-:Y:S01]  /*28470*/  @!P1 IMAD.MOV R18, RZ, RZ, -R18 ;  /* 0x000000ffff129224 */ /* 0x000fe200078e0a12 */
[----:B------:R-:W-:-:S13]  /*28480*/  ISETP.GT.U32.AND P3, PT, R2, R16, PT ;  /* 0x000000100200720c */ /* 0x000fda0003f64070 */
[----:B------:R-:W-:Y:S01]  /*28490*/  @!P3 IMAD.IADD R16, R16, 0x1, -R2 ;  /* 0x000000011010b824 */ /* 0x000fe200078e0a02 */
[----:B------:R-:W-:Y:S02]  /*284a0*/  ISETP.GE.AND P3, PT, R22, RZ, PT ;  /* 0x000000ff1600720c */ /* 0x000fe40003f66270 */
[----:B------:R-:W3:Y:S04]  /*284b0*/  LDL R22, [R1+0x5678] ;  /* 0x0056780001167983 */ /* 0x000ee80000100800 */
[----:B------:R0:W-:Y:S02]  /*284c0*/  STL [R1+0x10], R12 ;  /* 0x0000100c01007387 */ /* 0x0001e40000100800 */
[----:B0-----:R-:W-:Y:S02]  /*284d0*/  IMAD.MOV.U32 R12, RZ, RZ, R20 ;  /* 0x000000ffff0c7224 */ /* 0x001fe400078e0014 */
[----:B------:R-:W3:Y:S02]  /*284e0*/  LDL R20, [R1+0x566c] ;  /* 0x00566c0001147983 */ /* 0x000ee40000100800 */
[----:B------:R-:W-:-:S05]  /*284f0*/  @!P2 IMAD.MOV R12, RZ, RZ, -R12 ;  /* 0x000000ffff0ca224 */ /* 0x000fca00078e0a0c */
[----:B------:R0:W-:Y:S04]  /*28500*/  STL [R1+0xc], R12 ;  /* 0x00000c0c01007387 */ /* 0x0001e80000100800 */
[----:B0-----:R-:W3:Y:S01]  /*28510*/  LDL.LU R12, [R1+0x58a4] ;  /* 0x0058a400010c7983 */ /* 0x001ee20000300800 */
[----:B------:R-:W-:-:S03]  /*28520*/  ISETP.GE.AND P1, PT, R26, RZ, PT ;  /* 0x000000ff1a00720c */ /* 0x000fc60003f26270 */
[----:B------:R-:W-:Y:S04]  /*28530*/  STL [R1+0x8], R19 ;  /* 0x0000081301007387 */ /* 0x000fe80000100800 */
[----:B------:R-:W3:Y:S01]  /*28540*/  LDL R26, [R1+0x567c] ;  /* 0x00567c00011a7983 */ /* 0x000ee20000100800 */
[----:B------:R-:W-:-:S03]  /*28550*/  @!P3 IMAD.MOV R17, RZ, RZ, -R17 ;  /* 0x000000ffff11b224 */ /* 0x000fc600078e0a11 */
[----:B------:R0:W-:Y:S04]  /*28560*/  STL [R1], R18 ;  /* 0x0000001201007387 */ /* 0x0001e80000100800 */
[----:B------:R-:W-:Y:S01]  /*28570*/  STL [R1+0x5784], R17 ;  /* 0x0057841101007387 */ /* 0x000fe20000100800 */
[----:B-----5:R-:W-:-:S03]  /*28580*/  ISETP.GE.AND P3, PT, R29, RZ, PT ;  /* 0x000000ff1d00720c */ /* 0x020fc60003f66270 */
[----:B------:R-:W5:Y:S01]  /*28590*/  LDL R29, [R1+0x5680] ;  /* 0x00568000011d7983 */ /* 0x000f620000100800 */
[C---:B------:R-:W-:Y:S02]  /*285a0*/  ISETP.GT.U32.AND P4, PT, R2.reuse, R15, PT ;  /* 0x0000000f0200720c */ /* 0x040fe40003f84070 */
[C---:B----4-:R-:W-:Y:S02]  /*285b0*/  ISETP.GT.U32.AND P5, PT, R2.reuse, R14, PT ;  /* 0x0000000e0200720c */ /* 0x050fe40003fa4070 */
[----:B------:R-:W-:-:S09]  /*285c0*/  ISETP.GT.U32.AND P0, PT, R2, R16, PT ;  /* 0x000000100200720c */ /* 0x000fd20003f04070 */
[--C-:B------:R-:W-:Y:S02]  /*285d0*/  @!P4 IMAD.IADD R15, R15, 0x1, -R2.reuse ;  /* 0x000000010f0fc824 */ /* 0x100fe400078e0a02 */
[--C-:B------:R-:W-:Y:S01]  /*285e0*/  @!P5 IMAD.IADD R14, R14, 0x1, -R2.reuse ;  /* 0x000000010e0ed824 */ /* 0x100fe200078e0a02 */
[C---:B--2---:R-:W-:Y:S02]  /*285f0*/  ISETP.GT.U32.AND P4, PT, R2.reuse, R13, PT ;  /* 0x0000000d0200720c */ /* 0x044fe40003f84070 */
[C---:B------:R-:W-:Y:S02]  /*28600*/  ISETP.GT.U32.AND P2, PT, R2.reuse, R15, PT ;  /* 0x0000000f0200720c */ /* 0x040fe40003f44070 */
[----:B------:R-:W-:Y:S01]  /*28610*/  ISETP.GT.U32.AND P6, PT, R2, R14, PT ;  /* 0x0000000e0200720c */ /* 0x000fe20003fc4070 */
[----:B------:R-:W-:-:S08]  /*28620*/  @!P0 IMAD.IADD R16, R16, 0x1, -R2 ;  /* 0x0000000110108824 */ /* 0x000fd000078e0a02 */
[--C-:B------:R-:W-:Y:S02]  /*28630*/  @!P4 IMAD.IADD R13, R13, 0x1, -R2.reuse ;  /* 0x000000010d0dc824 */ /* 0x100fe400078e0a02 */
[--C-:B------:R-:W-:Y:S02]  /*28640*/  @!P2 IMAD.IADD R15, R15, 0x1, -R2.reuse ;  /* 0x000000010f0fa824 */ /* 0x100fe400078e0a02 */
[----:B------:R-:W-:Y:S01]  /*28650*/  @!P6 IMAD.IADD R14, R14, 0x1, -R2 ;  /* 0x000000010e0ee824 */ /* 0x000fe200078e0a02 */
[----:B------:R-:W-:Y:S01]  /*28660*/  ISETP.GT.U32.AND P4, PT, R2, R13, PT ;  /* 0x0000000d0200720c */ /* 0x000fe20003f84070 */
[----:B------:R-:W-:Y:S02]  /*28670*/  @!P1 IMAD.MOV R15, RZ, RZ, -R15 ;  /* 0x000000ffff0f9224 */ /* 0x000fe400078e0a0f */
[----:B------:R-:W-:Y:S01]  /*28680*/  @!P3 IMAD.MOV R14, RZ, RZ, -R14 ;  /* 0x000000ffff0eb224 */ /* 0x000fe200078e0a0e */
[----:B---3--:R-:W-:Y:S02]  /*28690*/  ISETP.GE.AND P2, PT, R21, RZ, PT ;  /* 0x000000ff1500720c */ /* 0x008fe40003f46270 */
[----:B0-----:R-:W-:-:S07]  /*286a0*/  IABS R18, R21 ;  /* 0x0000001500127213 */ /* 0x001fce0000000000 */
[----:B------:R-:W-:Y:S02]  /*286b0*/  @!P4 IMAD.IADD R13, R13, 0x1, -R2 ;  /* 0x000000010d0dc824 */ /* 0x000fe400078e0a02 */
[----:B------:R-:W-:Y:S02]  /*286c0*/  IMAD.MOV.U32 R19, RZ, RZ, R18 ;  /* 0x000000ffff137224 */ /* 0x000fe400078e0012 */
[----:B------:R-:W-:Y:S01]  /*286d0*/  IMAD.MOV.U32 R18, RZ, RZ, R13 ;  /* 0x000000ffff127224 */ /* 0x000fe200078e000d */
[----:B------:R-:W-:-:S13]  /*286e0*/  ISETP.GE.AND P5, PT, R20, RZ, PT ;  /* 0x000000ff1400720c */ /* 0x000fda0003fa6270 */
[----:B------:R-:W-:Y:S01]  /*286f0*/  @!P5 IMAD.MOV R16, RZ, RZ, -R16 ;  /* 0x000000ffff10d224 */ /* 0x000fe200078e0a10 */
[C---:B------:R-:W-:Y:S02]  /*28700*/  ISETP.GT.U32.AND P5, PT, R2.reuse, R11, PT ;  /* 0x0000000b0200720c */ /* 0x040fe40003fa4070 */
[----:B------:R-:W-:Y:S02]  /*28710*/  ISETP.GT.U32.AND P0, PT, R2, R12, PT ;  /* 0x0000000c0200720c */ /* 0x000fe40003f04070 */
[----:B------:R-:W-:Y:S04]  /*28720*/  STL [R1+0x5788], R16 ;  /* 0x0057881001007387 */ /* 0x000fe80000100800 */
[----:B------:R0:W-:Y:S04]  /*28730*/  STL [R1+0x578c], R15 ;  /* 0x00578c0f01007387 */ /* 0x0001e80000100800 */
[----:B------:R-:W2:Y:S01]  /*28740*/  LDL R21, [R1+0x5684] ;  /* 0x0056840001157983 */ /* 0x000ea20000100800 */
[--C-:B------:R-:W-:Y:S01]  /*28750*/  @!P5 IMAD.IADD R11, R11, 0x1, -R2.reuse ;  /* 0x000000010b0bd824 */ /* 0x100fe200078e0a02 */
[----:B------:R-:W-:Y:S01]  /*28760*/  ISETP.GE.AND P5, PT, R26, RZ, PT ;  /* 0x000000ff1a00720c */ /* 0x000fe20003fa6270 */
[----:B------:R-:W-:Y:S01]  /*28770*/  @!P0 IMAD.IADD R12, R12, 0x1, -R2 ;  /* 0x000000010c0c8824 */ /* 0x000fe200078e0a02 */
[----:B------:R-:W-:Y:S01]  /*28780*/  ISETP.GE.AND P0, PT, R22, RZ, PT ;  /* 0x000000ff1600720c */ /* 0x000fe20003f06270 */
[----:B------:R-:W-:Y:S04]  /*28790*/  STL [R1+0x5790], R14 ;  /* 0x0057900e01007387 */ /* 0x000fe80000100800 */
[----:B------:R-:W3:Y:S04]  /*287a0*/  LDL R22, [R1+0x5690] ;  /* 0x0056900001167983 */ /* 0x000ee80000100800 */
[----:B------:R-:W4:Y:S04]  /*287b0*/  LDL R26, [R1+0x5694] ;  /* 0x00569400011a7983 */ /* 0x000f280000100800 */
[----:B------:R-:W-:-:S05]  /*287c0*/  @!P0 IMAD.MOV R18, RZ, RZ, -R18 ;  /* 0x000000ffff128224 */ /* 0x000fca00078e0a12 */
[----:B------:R-:W-:Y:S01]  /*287d0*/  STL [R1+0x5794], R18 ;  /* 0x0057941201007387 */ /* 0x000fe20000100800 */
[----:B-----5:R-:W-:-:S03]  /*287e0*/  ISETP.GE.AND P0, PT, R29, RZ, PT ;  /* 0x000000ff1d00720c */ /* 0x020fc60003f06270 */
[----:B------:R-:W5:Y:S01]  /*287f0*/  LDL R29, [R1+0x5698] ;  /* 0x00569800011d7983 */ /* 0x000f620000100800 */
[C---:B------:R-:W-:Y:S02]  /*28800*/  ISETP.GT.U32.AND P4, PT, R2.reuse, R9, PT ;  /* 0x000000090200720c */ /* 0x040fe40003f84070 */
[C---:B------:R-:W-:Y:S02]  /*28810*/  ISETP.GT.U32.AND P1, PT, R2.reuse, R12, PT ;  /* 0x0000000c0200720c */ /* 0x040fe40003f24070 */
[----:B------:R-:W-:-:S09]  /*28820*/  ISETP.GT.U32.AND P3, PT, R2, R11, PT ;  /* 0x0000000b0200720c */ /* 0x000fd20003f64070 */
[--C-:B------:R-:W-:Y:S02]  /*28830*/  @!P4 IMAD.IADD R9, R9, 0x1, -R2.reuse ;  /* 0x000000010909c824 */ /* 0x100fe400078e0a02 */
[----:B------:R-:W-:-:S03]  /*28840*/  @!P1 IMAD.IADD R12, R12, 0x1, -R2 ;  /* 0x000000010c0c9824 */ /* 0x000fc600078e0a02 */
[----:B------:R-:W-:Y:S01]  /*28850*/  ISETP.GT.U32.AND P4, PT, R2, R9, PT ;  /* 0x000000090200720c */ /* 0x000fe20003f84070 */
[----:B------:R-:W-:Y:S02]  /*28860*/  @!P3 IMAD.IADD R11, R11, 0x1, -R2 ;  /* 0x000000010b0bb824 */ /* 0x000fe400078e0a02 */
[----:B------:R-:W-:Y:S02]  /*28870*/  @!P5 IMAD.MOV R12, RZ, RZ, -R12 ;  /* 0x000000ffff0cd224 */ /* 0x000fe400078e0a0c */
[----:B------:R-:W-:-:S03]  /*28880*/  @!P0 IMAD.MOV R11, RZ, RZ, -R11 ;  /* 0x000000ffff0b8224 */ /* 0x000fc600078e0a0b */
[----:B------:R-:W-:Y:S05]  /*28890*/  STL [R1+0x5798], R12 ;  /* 0x0057980c01007387 */ /* 0x000fea0000100800 */
[----:B------:R-:W-:Y:S01]  /*288a0*/  @!P4 IMAD.IADD R9, R9, 0x1, -R2 ;  /* 0x000000010909c824 */ /* 0x000fe200078e0a02 */
[----:B------:R-:W-:-:S13]  /*288b0*/  ISETP.GT.U32.AND P3, PT, R2, R7, PT ;  /* 0x000000070200720c */ /* 0x000fda0003f64070 */
[----:B------:R-:W-:Y:S01]  /*288c0*/  @!P3 IMAD.IADD R7, R7, 0x1, -R2 ;  /* 0x000000010707b824 */ /* 0x000fe200078e0a02 */
[----:B--2---:R-:W-:Y:S02]  /*288d0*/  ISETP.GE.AND P5, PT, R21, RZ, PT ;  /* 0x000000ff1500720c */ /* 0x004fe40003fa6270 */
[----:B------:R-:W2:Y:S04]  /*288e0*/  LDL R21, [R1+0x569c] ;  /* 0x00569c0001157983 */ /* 0x000ea80000100800 */
[----:B------:R-:W-:Y:S01]  /*288f0*/  STL [R1+0x579c], R11 ;  /* 0x00579c0b01007387 */ /* 0x000fe20000100800 */
[----:B---3--:R-:W-:-:S03]  /*28900*/  ISETP.GE.AND P0, PT, R22, RZ, PT ;  /* 0x000000ff1600720c */ /* 0x008fc60003f06270 */
[----:B------:R-:W3:Y:S01]  /*28910*/  LDL R22, [R1+0x56a0] ;  /* 0x0056a00001167983 */ /* 0x000ee20000100800 */
[----:B----4-:R-:W-:-:S03]  /*28920*/  ISETP.GE.AND P4, PT, R26, RZ, PT ;  /* 0x000000ff1a00720c */ /* 0x010fc60003f86270 */
[----:B------:R-:W4:Y:S01]  /*28930*/  LDL.LU R26, [R1+0xa68] ;  /* 0x000a6800011a7983 */ /* 0x000f220000300800 */
[----:B-----5:R-:W-:-:S03]  /*28940*/  ISETP.GE.AND P3, PT, R29, RZ, PT ;  /* 0x000000ff1d00720c */ /* 0x020fc60003f66270 */
[----:B------:R-:W5:Y:S01]  /*28950*/  LDL.LU R29, [R1+0xa6c] ;  /* 0x000a6c00011d7983 */ /* 0x000f620000300800 */
[C---:B------:R-:W-:Y:S02]  /*28960*/  ISETP.GT.U32.AND P6, PT, R2.reuse, R10, PT ;  /* 0x0000000a0200720c */ /* 0x040fe40003fc4070 */
[----:B------:R-:W-:-:S11]  /*28970*/  ISETP.GT.U32.AND P1, PT, R2, R8, PT ;  /* 0x000000080200720c */ /* 0x000fd60003f24070 */
[----:B------:R-:W-:-:S05]  /*28980*/  @!P6 IMAD.IADD R10, R10, 0x1, -R2 ;  /* 0x000000010a0ae824 */ /* 0x000fca00078e0a02 */
[----:B------:R-:W-:Y:S01]  /*28990*/  ISETP.GT.U32.AND P6, PT, R2, R10, PT ;  /* 0x0000000a0200720c */ /* 0x000fe20003fc4070 */
[----:B------:R-:W-:-:S05]  /*289a0*/  @!P1 IMAD.IADD R8, R8, 0x1, -R2 ;  /* 0x0000000108089824 */ /* 0x000fca00078e0a02 */
[----:B------:R-:W-:-:S07]  /*289b0*/  ISETP.GT.U32.AND P1, PT, R2, R8, PT ;  /* 0x000000080200720c */ /* 0x000fce0003f24070 */
[----:B------:R-:W-:Y:S01]  /*289c0*/  @!P6 IMAD.IADD R10, R10, 0x1, -R2 ;  /* 0x000000010a0ae824 */ /* 0x000fe200078e0a02 */
[----:B------:R-:W-:-:S03]  /*289d0*/  ISETP.GT.U32.AND P6, PT, R2, R6, PT ;  /* 0x000000060200720c */ /* 0x000fc60003fc4070 */
[----:B------:R-:W-:Y:S01]  /*289e0*/  @!P5 IMAD.MOV R10, RZ, RZ, -R10 ;  /* 0x000000ffff0ad224 */ /* 0x000fe200078e0a0a */
[----:B------:R-:W-:Y:S01]  /*289f0*/  ISETP.GT.U32.AND P5, PT, R2, R7, PT ;  /* 0x000000070200720c */ /* 0x000fe20003fa4070 */
[----:B------:R-:W-:Y:S02]  /*28a00*/  @!P1 IMAD.IADD R8, R8, 0x1, -R2 ;  /* 0x0000000108089824 */ /* 0x000fe400078e0a02 */
[----:B------:R-:W-:Y:S02]  /*28a10*/  @!P0 IMAD.MOV R9, RZ, RZ, -R9 ;  /* 0x000000ffff098224 */ /* 0x000fe400078e0a09 */
[----:B------:R-:W-:-:S04]  /*28a20*/  @!P4 IMAD.MOV R8, RZ, RZ, -R8 ;  /* 0x000000ffff08c224 */ /* 0x000fc800078e0a08 */
[----:B------:R-:W-:Y:S01]  /*28a30*/  @!P6 IMAD.IADD R6, R6, 0x1, -R2 ;  /* 0x000000010606e824 */ /* 0x000fe200078e0a02 */
[----:B------:R-:W-:Y:S01]  /*28a40*/  STL [R1+0x57a0], R10 ;  /* 0x0057a00a01007387 */ /* 0x000fe20000100800 */
[----:B------:R-:W-:-:S03]  /*28a50*/  IMAD.HI.U32 R13, R0, R19, RZ ;  /* 0x00000013000d7227 */ /* 0x000fc600078e00ff */
[----:B------:R-:W-:Y:S01]  /*28a60*/  ISETP.GT.U32.AND P6, PT, R2, R6, PT ;  /* 0x000000060200720c */ /* 0x000fe20003fc4070 */
[----:B------:R-:W-:Y:S01]  /*28a70*/  STL [R1+0x57a4], R9 ;  /* 0x0057a40901007387 */ /* 0x000fe20000100800 */
[----:B------:R-:W-:-:S03]  /*28a80*/  @!P5 IMAD.IADD R7, R7, 0x1, -R2 ;  /* 0x000000010707d824 */ /* 0x000fc600078e0a02 */
[----:B------:R-:W-:Y:S04]  /*28a90*/  STL [R1+0x57a8], R8 ;  /* 0x0057a80801007387 */ /* 0x000fe80000100800 */
[----:B0-----:R-:W3:Y:S01]  /*28aa0*/  LDL R15, [R1+0x56a4] ;  /* 0x0056a400010f7983 */ /* 0x001ee20000100800 */
[----:B------:R-:W-:Y:S02]  /*28ab0*/  IMAD.MOV R13, RZ, RZ, -R13 ;  /* 0x000000ffff0d7224 */ /* 0x000fe400078e0a0d */
[----:B------:R-:W-:Y:S02]  /*28ac0*/  @!P3 IMAD.MOV R7, RZ, RZ, -R7 ;  /* 0x000000ffff07b224 */ /* 0x000fe400078e0a07 */
[C---:B------:R-:W-:Y:S01]  /*28ad0*/  IMAD R13, R2.reuse, R13, R19 ;  /* 0x0000000d020d7224 */ /* 0x040fe200078e0213 */
[----:B------:R-:W-:-:S02]  /*28ae0*/  ISETP.GT.U32.AND P1, PT, R2, R4, PT ;  /* 0x000000040200720c */ /* 0x000fc40003f24070 */
[----:B------:R-:W-:Y:S01]  /*28af0*/  STL [R1+0x57ac], R7 ;  /* 0x0057ac0701007387 */ /* 0x000fe20000100800 */
[----:B------:R-:W-:-:S03]  /*28b00*/  @!P6 IMAD.IADD R6, R6, 0x1, -R2 ;  /* 0x000000010606e824 */ /* 0x000fc600078e0a02 */
[----:B------:R-:W3:Y:S01]  /*28b10*/  LDL R17, [R1+0x56a8] ;  /* 0x0056a80001117983 */ /* 0x000ee20000100800 */
[----:B------:R-:W-:-:S06]  /*28b20*/  ISETP.GT.U32.AND P6, PT, R2, R28, PT ;  /* 0x0000001c0200720c */ /* 0x000fcc0003fc4070 */
[----:B------:R-:W-:-:S07]  /*28b30*/  @!P1 IMAD.IADD R4, R4, 0x1, -R2 ;  /* 0x0000000104049824 */ /* 0x000fce00078e0a02 */
[----:B------:R-:W-:Y:S01]  /*28b40*/  @!P6 IMAD.IADD R28, R28, 0x1, -R2 ;  /* 0x000000011c1ce824 */ /* 0x000fe200078e0a02 */
[----:B--2---:R-:W-:Y:S02]  /*28b50*/  ISETP.GE.AND P0, PT, R21, RZ, PT ;  /* 0x000000ff1500720c */ /* 0x004fe40003f06270 */
[----:B----4-:R-:W-:-:S05]  /*28b60*/  IABS R19, R26 ;  /* 0x0000001a00137213 */ /* 0x010fca0000000000 */
[----:B------:R-:W-:Y:S02]  /*28b70*/  IMAD.MOV.U32 R21, RZ, RZ, R19 ;  /* 0x000000ffff157224 */ /* 0x000fe400078e0013 */
[----:B------:R-:W-:-:S04]  /*28b80*/  IMAD.MOV.U32 R19, RZ, RZ, R6 ;  /* 0x000000ffff137224 */ /* 0x000fc800078e0006 */
[----:B------:R-:W-:Y:S01]  /*28b90*/  @!P0 IMAD.MOV R19, RZ, RZ, -R19 ;  /* 0x000000ffff138224 */ /* 0x000fe200078e0a13 */
[----:B------:R-:W-:-:S04]  /*28ba0*/  ISETP.GE.AND P1, PT, R26, RZ, PT ;  /* 0x000000ff1a00720c */ /* 0x000fc80003f26270 */
[----:B------:R-:W-:Y:S04]  /*28bb0*/  STL [R1+0x57b0], R19 ;  /* 0x0057b01301007387 */ /* 0x000fe80000100800 */
[----:B------:R-:W2:Y:S01]  /*28bc0*/  LDL R26, [R1+0x56ac] ;  /* 0x0056ac00011a7983 */ /* 0x000ea20000100800 */
[----:B-----5:R-:W-:Y:S02]  /*28bd0*/  ISETP.GE.AND P6, PT, R29, RZ, PT ;  /* 0x000000ff1d00720c */ /* 0x020fe40003fc6270 */
[----:B------:R-:W-:Y:S02]  /*28be0*/  IABS R6, R29 ;  /* 0x0000001d00067213 */ /* 0x000fe40000000000 */
[----:B------:R-:W4:Y:S04]  /*28bf0*/  LDL.LU R29, [R1+0xa5c] ;  /* 0x000a5c00011d7983 */ /* 0x000f280000300800 */
[----:B------:R-:W5:Y:S01]  /*28c00*/  LDL.LU R16, [R1+0xa60] ;  /* 0x000a600001107983 */ /* 0x000f620000300800 */
[----:B------:R-:W-:-:S02]  /*28c10*/  ISETP.GT.U32.AND P4, PT, R2, R3, PT ;  /* 0x000000030200720c */ /* 0x000fc40003f84070 */
[----:B------:R-:W-:-:S11]  /*28c20*/  ISETP.GT.U32.AND P3, PT, R2, R4, PT ;  /* 0x000000040200720c */ /* 0x000fd60003f64070 */
[----:B------:R-:W-:-:S05]  /*28c30*/  @!P4 IMAD.IADD R3, R3, 0x1, -R2 ;  /* 0x000000010303c824 */ /* 0x000fca00078e0a02 */
[C---:B------:R-:W-:Y:S02]  /*28c40*/  ISETP.GT.U32.AND P4, PT, R2.reuse, R3, PT ;  /* 0x000000030200720c */ /* 0x040fe40003f84070 */
[----:B------:R-:W-:Y:S01]  /*28c50*/  ISETP.GT.U32.AND P0, PT, R2, R28, PT ;  /* 0x0000001c0200720c */ /* 0x000fe20003f04070 */
[----:B------:R-:W-:Y:S01]  /*28c60*/  @!P3 IMAD.IADD R4, R4, 0x1, -R2 ;  /* 0x000000010404b824 */ /* 0x000fe200078e0a02 */
[----:B------:R-:W-:-:S09]  /*28c70*/  ISETP.GT.U32.AND P3, PT, R2, R23, PT ;  /* 0x000000170200720c */ /* 0x000fd20003f64070 */
[----:B------:R-:W-:Y:S01]  /*28c80*/  @!P4 IMAD.IADD R3, R3, 0x1, -R2 ;  /* 0x000000010303c824 */ /* 0x000fe200078e0a02 */
[----:B------:R-:W-:Y:S01]  /*28c90*/  ISETP.GT.U32.AND P4, PT, R2, R24, PT ;  /* 0x000000180200720c */ /* 0x000fe20003f84070 */
[----:B------:R-:W-:Y:S01]  /*28ca0*/  IMAD.HI.U32 R20, R0, R21, RZ ;  /* 0x0000001500147227 */ /* 0x000fe200078e00ff */
[----:B---3--:R-:W-:-:S03]  /*28cb0*/  ISETP.GE.AND P5, PT, R22, RZ, PT ;  /* 0x000000ff1600720c */ /* 0x008fc60003fa6270 */
[----:B------:R-:W-:Y:S02]  /*28cc0*/  @!P0 IMAD.IADD R28, R28, 0x1, -R2 ;  /* 0x000000011c1c8824 */ /* 0x000fe400078e0a02 */
[----:B------:R-:W-:Y:S02]  /*28cd0*/  IMAD.MOV R20, RZ, RZ, -R20 ;  /* 0x000000ffff147224 */ /* 0x000fe400078e0a14 */
[----:B------:R-:W-:-:S04]  /*28ce0*/  IMAD.MOV.U32 R22, RZ, RZ, R6 ;  /* 0x000000ffff167224 */ /* 0x000fc800078e0006 */
[----:B------:R-:W-:Y:S01]  /*28cf0*/  @!P4 IMAD.IADD R24, R24, 0x1, -R2 ;  /* 0x000000011818c824 */ /* 0x000fe200078e0a02 */
[----:B------:R-:W-:Y:S01]  /*28d00*/  ISETP.GE.AND P0, PT, R15, RZ, PT ;  /* 0x000000ff0f00720c */ /* 0x000fe20003f06270 */
[----:B------:R-:W-:-:S03]  /*28d10*/  IMAD R6, R2, R20, R21 ;  /* 0x0000001402067224 */ /* 0x000fc600078e0215 */
[----:B------:R-:W-:Y:S01]  /*28d20*/  ISETP.GT.U32.AND P4, PT, R2, R24, PT ;  /* 0x000000180200720c */ /* 0x000fe20003f84070 */
[----:B------:R-:W-:Y:S02]  /*28d30*/  @!P3 IMAD.IADD R23, R23, 0x1, -R2 ;  /* 0x000000011717b824 */ /* 0x000fe400078e0a02 */
[----:B------:R-:W-:-:S04]  /*28d40*/  IMAD.MOV.U32 R20, RZ, RZ, R4 ;  /* 0x000000ffff147224 */ /* 0x000fc800078e0004 */
[----:B------:R-:W-:Y:S01]  /*28d50*/  @!P5 IMAD.MOV R20, RZ, RZ, -R20 ;  /* 0x000000ffff14d224 */ /* 0x000fe200078e0a14 */
[C---:B------:R-:W-:Y:S02]  /*28d60*/  ISETP.GT.U32.AND P5, PT, R2.reuse, R23, PT ;  /* 0x000000170200720c */ /* 0x040fe40003fa4070 */
[----:B------:R-:W-:Y:S02]  /*28d70*/  ISETP.GE.AND P3, PT, R17, RZ, PT ;  /* 0x000000ff1100720c */ /* 0x000fe40003f66270 */
[----:B------:R-:W0:Y:S01]  /*28d80*/  S2R R17, SR_TID.X ;  /* 0x0000000000117919 */ /* 0x000e220000002100 */
[----:B------:R-:W-:Y:S01]  /*28d90*/  @!P0 IMAD.MOV R3, RZ, RZ, -R3 ;  /* 0x000000ffff038224 */ /* 0x000fe200078e0a03 */
[----:B------:R-:W-:Y:S01]  /*28da0*/  ISETP.GT.U32.AND P0, PT, R2, R25, PT ;  /* 0x000000190200720c */ /* 0x000fe20003f04070 */
[----:B------:R-:W-:-:S04]  /*28db0*/  IMAD.HI.U32 R21, R0, R22, RZ ;  /* 0x0000001600157227 */ /* 0x000fc800078e00ff */
[----:B------:R-:W-:Y:S02]  /*28dc0*/  IMAD.MOV R4, RZ, RZ, -R21 ;  /* 0x000000ffff047224 */ /* 0x000fe400078e0a15 */
[----:B------:R-:W-:Y:S01]  /*28dd0*/  @!P4 IMAD.IADD R24, R24, 0x1, -R2 ;  /* 0x000000011818c824 */ /* 0x000fe200078e0a02 */
[C---:B------:R-:W-:Y:S01]  /*28de0*/  ISETP.GT.U32.AND P4, PT, R2.reuse, R6, PT ;  /* 0x000000060200720c */ /* 0x040fe20003f84070 */
[C---:B------:R-:W-:Y:S02]  /*28df0*/  IMAD R4, R2.reuse, R4, R22 ;  /* 0x0000000402047224 */ /* 0x040fe400078e0216 */
[----:B------:R-:W-:Y:S02]  /*28e00*/  @!P3 IMAD.MOV R28, RZ, RZ, -R28 ;  /* 0x000000ffff1cb224 */ /* 0x000fe400078e0a1c */
[--C-:B------:R-:W-:Y:S01]  /*28e10*/  @!P5 IMAD.IADD R23, R23, 0x1, -R2.reuse ;  /* 0x000000011717d824 */ /* 0x100fe200078e0a02 */
[C---:B------:R-:W-:Y:S01]  /*28e20*/  ISETP.GT.U32.AND P5, PT, R2.reuse, R13, PT ;  /* 0x0000000d0200720c */ /* 0x040fe20003fa4070 */
[----:B------:R-:W-:Y:S01]  /*28e30*/  @!P0 IMAD.IADD R25, R25, 0x1, -R2 ;  /* 0x0000000119198824 */ /* 0x000fe200078e0a02 */
[----:B------:R-:W-:-:S05]  /*28e40*/  ISETP.GT.U32.AND P0, PT, R2, R4, PT ;  /* 0x000000040200720c */ /* 0x000fca0003f04070 */
[----:B------:R-:W-:-:S06]  /*28e50*/  @!P4 IMAD.IADD R6, R6, 0x1, -R2 ;  /* 0x000000010606c824 */ /* 0x000fcc00078e0a02 */
[--C-:B------:R-:W-:Y:S02]  /*28e60*/  @!P5 IMAD.IADD R13, R13, 0x1, -R2.reuse ;  /* 0x000000010d0dd824 */ /* 0x100fe400078e0a02 */
[--C-:B------:R-:W-:Y:S01]  /*28e70*/  @!P0 IMAD.IADD R4, R4, 0x1, -R2.reuse ;  /* 0x0000000104048824 */ /* 0x100fe200078e0a02 */
[C---:B------:R-:W-:Y:S02]  /*28e80*/  ISETP.GT.U32.AND P5, PT, R2.reuse, R25, PT ;  /* 0x000000190200720c */ /* 0x040fe40003fa4070 */
[C---:B------:R-:W-:Y:S02]  /*28e90*/  ISETP.GT.U32.AND P4, PT, R2.reuse, R13, PT ;  /* 0x0000000d0200720c */ /* 0x040fe40003f84070 */
[----:B------:R-:W-:Y:S01]  /*28ea0*/  ISETP.GT.U32.AND P0, PT, R2, R4, PT ;  /* 0x000000040200720c */ /* 0x000fe20003f04070 */
[----:B------:R-:W-:Y:S08]  /*28eb0*/  STL [R1+0x57b4], R20 ;  /* 0x0057b41401007387 */ /* 0x000ff00000100800 */
[----:B------:R-:W-:-:S02]  /*28ec0*/  @!P5 IMAD.IADD R25, R25, 0x1, -R2 ;  /* 0x000000011919d824 */ /* 0x000fc400078e0a02 */
[--C-:B------:R-:W-:Y:S02]  /*28ed0*/  @!P4 IMAD.IADD R13, R13, 0x1, -R2.reuse ;  /* 0x000000010d0dc824 */ /* 0x100fe400078e0a02 */
[----:B------:R-:W-:Y:S01]  /*28ee0*/  @!P0 IMAD.IADD R4, R4, 0x1, -R2 ;  /* 0x0000000104048824 */ /* 0x000fe200078e0a02 */
[----:B------:R0:W-:Y:S04]  /*28ef0*/  STL [R1+0x57b8], R3 ;  /* 0x0057b80301007387 */ /* 0x0001e80000100800 */
[----:B------:R-:W-:Y:S01]  /*28f00*/  STL [R1+0x57bc], R28 ;  /* 0x0057bc1c01007387 */ /* 0x000fe20000100800 */
[----:B0-----:R-:W-:Y:S01]  /*28f10*/  IMAD.SHL.U32 R3, R17, 0x10, RZ ;  /* 0x0000001011037824 */ /* 0x001fe200078e00ff */
[----:B--2---:R-:W-:-:S13]  /*28f20*/  ISETP.GE.AND P3, PT, R26, RZ, PT ;  /* 0x000000ff1a00720c */ /* 0x004fda0003f66270 */
[----:B------:R-:W-:Y:S01]  /*28f30*/  @!P3 IMAD.MOV R23, RZ, RZ, -R23 ;  /* 0x000000ffff17b224 */ /* 0x000fe200078e0a17 */
[----:B------:R-:W-:-:S13]  /*28f40*/  ISETP.GT.U32.AND P3, PT, R2, R6, PT ;  /* 0x000000060200720c */ /* 0x000fda0003f64070 */
[----:B------:R-:W-:Y:S01]  /*28f50*/  @!P3 IMAD.IADD R6, R6, 0x1, -R2 ;  /* 0x000000010606b824 */ /* 0x000fe200078e0a02 */
[----:B------:R-:W-:Y:S01]  /*28f60*/  ISETP.GE.AND P3, PT, R5, RZ, PT ;  /* 0x000000ff0500720c */ /* 0x000fe20003f66270 */
[----:B------:R-:W-:Y:S04]  /*28f70*/  STL [R1+0x57c0], R23 ;  /* 0x0057c01701007387 */ /* 0x000fe80000100800 */
[----:B------:R-:W2:Y:S08]  /*28f80*/  LDL.LU R5, [R1+0x58a0] ;  /* 0x0058a00001057983 */ /* 0x000eb00000300800 */
[----:B------:R-:W-:Y:S01]  /*28f90*/  @!P3 IMAD.MOV R24, RZ, RZ, -R24 ;  /* 0x000000ffff18b224 */ /* 0x000fe200078e0a18 */
[----:B------:R-:W-:-:S02]  /*28fa0*/  ISETP.GE.AND P3, PT, R27, RZ, PT ;  /* 0x000000ff1b00720c */ /* 0x000fc40003f66270 */
[----:B------:R-:W-:Y:S02]  /*28fb0*/  LOP3.LUT R27, R3, 0x200, RZ, 0xc0, !PT ;  /* 0x00000200031b7812 */ /* 0x000fe400078ec0ff */
[----:B------:R-:W-:Y:S04]  /*28fc0*/  STL [R1+0x57c4], R24 ;  /* 0x0057c41801007387 */ /* 0x000fe80000100800 */
[----:B------:R-:W-:Y:S05]  /*28fd0*/  STL [R1+0x5718], R3 ;  /* 0x0057180301007387 */ /* 0x000fea0000100800 */
[----:B------:R-:W-:Y:S01]  /*28fe0*/  @!P3 IMAD.MOV R25, RZ, RZ, -R25 ;  /* 0x000000ffff19b224 */ /* 0x000fe200078e0a19 */
[----:B----4-:R-:W-:-:S02]  /*28ff0*/  IABS R21, R29 ;  /* 0x0000001d00157213 */ /* 0x010fc40000000000 */
[----:B-----5:R-:W-:-:S03]  /*29000*/  IABS R22, R16 ;  /* 0x0000001000167213 */ /* 0x020fc60000000000 */
[----:B------:R-:W-:-:S04]  /*29010*/  IMAD.HI.U32 R26, R0, R21, RZ ;  /* 0x00000015001a7227 */ /* 0x000fc800078e00ff */
[----:B------:R-:W-:-:S04]  /*29020*/  IMAD.HI.U32 R0, R0, R22, RZ ;  /* 0x0000001600007227 */ /* 0x000fc800078e00ff */
[----:B------:R-:W-:Y:S02]  /*29030*/  IMAD.MOV R26, RZ, RZ, -R26 ;  /* 0x000000ffff1a7224 */ /* 0x000fe400078e0a1a */
[----:B------:R-:W-:Y:S02]  /*29040*/  IMAD.MOV R0, RZ, RZ, -R0 ;  /* 0x000000ffff007224 */ /* 0x000fe400078e0a00 */
[C---:B------:R-:W-:Y:S02]  /*29050*/  IMAD R21, R2.reuse, R26, R21 ;  /* 0x0000001a02157224 */ /* 0x040fe400078e0215 */
[C---:B------:R-:W-:Y:S02]  /*29060*/  IMAD.SHL.U32 R26, R17.reuse, 0x40, RZ ;  /* 0x00000040111a7824 */ /* 0x040fe400078e00ff */
[----:B------:R-:W-:Y:S02]  /*29070*/  IMAD R22, R2, R0, R22 ;  /* 0x0000000002167224 */ /* 0x000fe400078e0216 */
[----:B------:R-:W-:Y:S01]  /*29080*/  IMAD.SHL.U32 R0, R17, 0x8, RZ ;  /* 0x0000000811007824 */ /* 0x000fe200078e00ff */
[----:B------:R-:W-:-:S04]  /*29090*/  LOP3.LUT R26, R26, 0x1c0, RZ, 0xc0, !PT ;  /* 0x000001c01a1a7812 */ /* 0x000fc800078ec0ff */
[----:B------:R-:W-:Y:S01]  /*290a0*/  LOP3.LUT R26, R26, 0x30, R0, 0xf8, !PT ;  /* 0x000000301a1a7812 */ /* 0x000fe200078ef800 */
[C---:B------:R-:W-:Y:S01]  /*290b0*/  IMAD.SHL.U32 R0, R17.reuse, 0x2, RZ ;  /* 0x0000000211007824 */ /* 0x040fe200078e00ff */
[C---:B------:R-:W-:Y:S02]  /*290c0*/  ISETP.GT.U32.AND P5, PT, R2.reuse, R21, PT ;  /* 0x000000150200720c */ /* 0x040fe40003fa4070 */
[----:B------:R-:W-:Y:S02]  /*290d0*/  ISETP.GT.U32.AND P4, PT, R2, R22, PT ;  /* 0x000000160200720c */ /* 0x000fe40003f84070 */
[----:B------:R-:W-:Y:S02]  /*290e0*/  LOP3.LUT R26, R26, 0x30, R0, 0x78, !PT ;  /* 0x000000301a1a7812 */ /* 0x000fe400078e7800 */
[----:B------:R-:W-:Y:S02]  /*290f0*/  LOP3.LUT R0, R17, 0x3, RZ, 0xc0, !PT ;  /* 0x0000000311007812 */ /* 0x000fe400078ec0ff */
[----:B------:R-:W-:-:S02]  /*29100*/  ISETP.GE.AND P0, PT, R29, RZ, PT ;  /* 0x000000ff1d00720c */ /* 0x000fc40003f06270 */
[----:B------:R-:W-:Y:S01]  /*29110*/  SHF.R.U32.HI R29, RZ, 0x2, R17 ;  /* 0x00000002ff1d7819 */ /* 0x000fe20000011611 */
[----:B------:R-:W-:-:S03]  /*29120*/  IMAD R0, R0, 0x420, RZ ;  /* 0x0000042000007824 */ /* 0x000fc600078e02ff */
[----:B------:R-:W-:Y:S01]  /*29130*/  SGXT.U32 R29, R29, 0x3 ;  /* 0x000000031d1d781a */ /* 0x000fe20000000000 */
[--C-:B------:R-:W-:Y:S02]  /*29140*/  @!P5 IMAD.IADD R21, R21, 0x1, -R2.reuse ;  /* 0x000000011515d824 */ /* 0x100fe400078e0a02 */
[----:B------:R-:W-:Y:S01]  /*29150*/  @!P4 IMAD.IADD R22, R22, 0x1, -R2 ;  /* 0x000000011616c824 */ /* 0x000fe200078e0a02 */
[----:B------:R-:W-:Y:S02]  /*29160*/  LOP3.LUT R0, R0, R29, RZ, 0xfc, !PT ;  /* 0x0000001d00007212 */ /* 0x000fe400078efcff */
[C---:B------:R-:W-:Y:S02]  /*29170*/  ISETP.GT.U32.AND P5, PT, R2.reuse, R21, PT ;  /* 0x000000150200720c */ /* 0x040fe40003fa4070 */
[----:B------:R-:W-:Y:S01]  /*29180*/  ISETP.GT.U32.AND P4, PT, R2, R22, PT ;  /* 0x000000160200720c */ /* 0x000fe20003f84070 */
[----:B------:R0:W-:Y:S01]  /*29190*/  STL [R1+0x5720], R0 ;  /* 0x0057200001007387 */ /* 0x0001e20000100800 */
[----:B------:R-:W-:-:S02]  /*291a0*/  LOP3.LUT R17, R17, 0x3f, RZ, 0xc0, !PT ;  /* 0x0000003f11117812 */ /* 0x000fc400078ec0ff */
[----:B0-----:R-:W-:-:S05]  /*291b0*/  IADD3 R0, PT, PT, R26, UR6, R27 ;  /* 0x000000061a007c10 */ /* 0x001fca000fffe01b */
[----:B------:R0:W-:Y:S02]  /*291c0*/  STL [R1+0xa4], R0 ;  /* 0x0000a40001007387 */ /* 0x0001e40000100800 */
[--C-:B------:R-:W-:Y:S02]  /*291d0*/  @!P5 IMAD.IADD R21, R21, 0x1, -R2.reuse ;  /* 0x000000011515d824 */ /* 0x100fe400078e0a02 */
[----:B------:R1:W-:Y:S01]  /*291e0*/  STL [R1+0x57c8], R25 ;  /* 0x0057c81901007387 */ /* 0x0003e20000100800 */
[----:B0-----:R-:W-:Y:S02]  /*291f0*/  IMAD R0, R17, UR45, RZ ;  /* 0x0000002d11007c24 */ /* 0x001fe4000f8e02ff */
[----:B------:R-:W-:-:S03]  /*29200*/  @!P4 IMAD.IADD R22, R22, 0x1, -R2 ;  /* 0x000000011616c824 */ /* 0x000fc600078e0a02 */
[----:B------:R0:W-:Y:S01]  /*29210*/  STL [R1+0x900], R0 ;  /* 0x0009000001007387 */ /* 0x0001e20000100800 */
[----:B------:R-:W-:-:S03]  /*29220*/  IADD3 R2, P4, PT, R0, UR26, RZ ;  /* 0x0000001a00027c10 */ /* 0x000fc6000ff9e0ff */
[----:B-1----:R-:W3:Y:S04]  /*29230*/  LDL.LU R25, [R1+0x948] ;  /* 0x0009480001197983 */ /* 0x002ee80000300800 */
[----:B------:R-:W4:Y:S04]  /*29240*/  LDL.LU R26, [R1+0x944] ;  /* 0x00094400011a7983 */ /* 0x000f280000300800 */
[----:B------:R-:W5:Y:S04]  /*29250*/  LDL.LU R27, [R1+0x93c] ;  /* 0x00093c00011b7983 */ /* 0x000f680000300800 */
[----:B0-----:R-:W4:Y:S04]  /*29260*/  LDL.LU R0, [R1+0x934] ;  /* 0x0009340001007983 */ /* 0x001f280000300800 */
[----:B------:R-:W4:Y:S04]  /*29270*/  LDL.LU R29, [R1+0x92c] ;  /* 0x00092c00011d7983 */ /* 0x000f280000300800 */
        /* <DEDUP_REMOVED lines=10> */
[----:B------:R-:W4:Y:S01]  /*29320*/  LDL.LU R11, [R1+0x8ec] ;  /* 0x0008ec00010b7983 */ /* 0x000f220000300800 */
[----:B------:R-:W-:-:S03]  /*29330*/  ISETP.GE.AND P5, PT, R16, RZ, PT ;  /* 0x000000ff1000720c */ /* 0x000fc60003fa6270 */
[----:B------:R-:W4:Y:S01]  /*29340*/  LDL.LU R12, [R1+0x8dc] ;  /* 0x0008dc00010c7983 */ /* 0x000f220000300800 */
[----:B------:R-:W-:-:S03]  /*29350*/  @!P2 IMAD.MOV R13, RZ, RZ, -R13 ;  /* 0x000000ffff0da224 */ /* 0x000fc600078e0a0d */
[----:B------:R-:W4:Y:S04]  /*29360*/  LDL.LU R18, [R1+0x8d8] ;  /* 0x0008d80001127983 */ /* 0x000f280000300800 */
[----:B------:R-:W4:Y:S04]  /*29370*/  LDL.LU R14, [R1+0x8d4] ;  /* 0x0008d400010e7983 */ /* 0x000f280000300800 */
[----:B------:R-:W4:Y:S04]  /*29380*/  LDL.LU R15, [R1+0x8d0] ;  /* 0x0008d000010f7983 */ /* 0x000f280000300800 */
[----:B------:R-:W4:Y:S04]  /*29390*/  LDL.LU R16, [R1+0x8c8] ;  /* 0x0008c80001107983 */ /* 0x000f280000300800 */
[----:B------:R-:W4:Y:S04]  /*293a0*/  LDL.LU R17, [R1+0x8c4] ;  /* 0x0008c40001117983 */ /* 0x000f280000300800 */
[----:B------:R0:W-:Y:S04]  /*293b0*/  STL [R1+0x5780], R2 ;  /* 0x0057800201007387 */ /* 0x0001e80000100800 */
[----:B0-----:R-:W4:Y:S04]  /*293c0*/  LDL.LU R2, [R1+0x950] ;  /* 0x0009500001027983 */ /* 0x001f280000300800 */
[----:B------:R0:W-:Y:S04]  /*293d0*/  STL [R1+0x57cc], R13 ;  /* 0x0057cc0d01007387 */ /* 0x0001e80000100800 */
[----:B0-----:R-:W5:Y:S01]  /*293e0*/  LDL.LU R13, [R1+0x954] ;  /* 0x00095400010d7983 */ /* 0x001f620000300800 */
[----:B------:R-:W-:-:S02]  /*293f0*/  @!P1 IMAD.MOV R6, RZ, RZ, -R6 ;  /* 0x000000ffff069224 */ /* 0x000fc400078e0a06 */
[----:B------:R-:W-:Y:S02]  /*29400*/  @!P6 IMAD.MOV R4, RZ, RZ, -R4 ;  /* 0x000000ffff04e224 */ /* 0x000fe400078e0a04 */
[----:B------:R-:W-:Y:S01]  /*29410*/  @!P0 IMAD.MOV R21, RZ, RZ, -R21 ;  /* 0x000000ffff158224 */ /* 0x000fe200078e0a15 */
[----:B------:R-:W-:Y:S01]  /*29420*/  STL [R1+0x57d0], R6 ;  /* 0x0057d00601007387 */ /* 0x000fe20000100800 */
[----:B------:R-:W-:Y:S01]  /*29430*/  @!P5 IMAD.MOV R22, RZ, RZ, -R22 ;  /* 0x000000ffff16d224 */ /* 0x000fe200078e0a16 */
[----:B--2---:R-:W-:Y:S02]  /*29440*/  ISETP.NE.AND P3, PT, R5, RZ, PT ;  /* 0x000000ff0500720c */ /* 0x004fe40003f65270 */
[----:B------:R-:W-:Y:S01]  /*29450*/  LOP3.LUT R5, RZ, R5, RZ, 0x33, !PT ;  /* 0x00000005ff057212 */ /* 0x000fe200078e33ff */
[----:B------:R3:W-:Y:S04]  /*29460*/  STL [R1+0x57d4], R4 ;  /* 0x0057d40401007387 */ /* 0x0007e80000100800 */
[----:B------:R-:W-:Y:S04]  /*29470*/  STL [R1+0x57d8], R21 ;  /* 0x0057d81501007387 */ /* 0x000fe80000100800 */
[----:B------:R-:W-:Y:S01]  /*29480*/  STL [R1+0x57dc], R22 ;  /* 0x0057dc1601007387 */ /* 0x000fe20000100800 */
[----:B---3--:R-:W-:-:S02]  /*29490*/  SEL R4, R5, R25, !P3 ;  /* 0x0000001905047207 */ /* 0x008fc40005800000 */
[C---:B----4-:R-:W-:Y:S02]  /*294a0*/  SEL R6, R5.reuse, R2, !P3 ;  /* 0x0000000205067207 */ /* 0x050fe40005800000 */
[C---:B------:R-:W-:Y:S02]  /*294b0*/  SEL R2, R5.reuse, R26, !P3 ;  /* 0x0000001a05027207 */ /* 0x040fe40005800000 */
[----:B-----5:R-:W-:-:S05]  /*294c0*/  SEL R13, R5, R13, !P3 ;  /* 0x0000000d050d7207 */ /* 0x020fca0005800000 */
[----:B------:R-:W-:Y:S04]  /*294d0*/  STL [R1+0x90], R13 ;  /* 0x0000900d01007387 */ /* 0x000fe80000100800 */
[----:B------:R0:W-:Y:S04]  /*294e0*/  STL [R1+0x8c], R6 ;  /* 0x00008c0601007387 */ /* 0x0001e80000100800 */
[----:B------:R1:W-:Y:S04]  /*294f0*/  STL [R1+0x88], R4 ;  /* 0x0000880401007387 */ /* 0x0003e80000100800 */
[----:B------:R2:W-:Y:S01]  /*29500*/  STL [R1+0x84], R2 ;  /* 0x0000840201007387 */ /* 0x0005e20000100800 */
[----:B0-----:R-:W-:-:S02]  /*29510*/  SEL R6, R5, R27, !P3 ;  /* 0x0000001b05067207 */ /* 0x001fc40005800000 */
[----:B-1----:R-:W-:-:S03]  /*29520*/  SEL R4, R5, R0, !P3 ;  /* 0x0000000005047207 */ /* 0x002fc60005800000 */
[----:B------:R-:W-:Y:S01]  /*29530*/  STL [R1+0x80], R6 ;  /* 0x0000800601007387 */ /* 0x000fe20000100800 */
[C---:B------:R-:W-:Y:S02]  /*29540*/  SEL R0, R5.reuse, R24, !P3 ;  /* 0x0000001805007207 */ /* 0x040fe40005800000 */
[C---:B--2---:R-:W-:Y:S01]  /*29550*/  SEL R2, R5.reuse, R29, !P3 ;  /* 0x0000001d05027207 */ /* 0x044fe20005800000 */
[----:B------:R0:W-:Y:S04]  /*29560*/  STL [R1+0x7c], R4 ;  /* 0x00007c0401007387 */ /* 0x0001e80000100800 */
[----:B------:R1:W-:Y:S04]  /*29570*/  STL [R1+0x78], R2 ;  /* 0x0000780201007387 */ /* 0x0003e80000100800 */
[----:B------:R2:W-:Y:S01]  /*29580*/  STL [R1+0x74], R0 ;  /* 0x0000740001007387 */ /* 0x0005e20000100800 */
[----:B0-----:R-:W-:-:S02]  /*29590*/  SEL R4, R5, R23, !P3 ;  /* 0x0000001705047207 */ /* 0x001fc40005800000 */
[----:B-1----:R-:W-:-:S03]  /*295a0*/  SEL R2, R5, R28, !P3 ;  /* 0x0000001c05027207 */ /* 0x002fc60005800000 */
[----:B------:R-:W-:Y:S01]  /*295b0*/  STL [R1+0x70], R4 ;  /* 0x0000700401007387 */ /* 0x000fe20000100800 */
[----:B--2---:R-:W-:-:S03]  /*295c0*/  SEL R0, R5, R3, !P3 ;  /* 0x0000000305007207 */ /* 0x004fc60005800000 */
[----:B------:R0:W-:Y:S01]  /*295d0*/  STL [R1+0x6c], R2 ;  /* 0x00006c0201007387 */ /* 0x0001e20000100800 */
[C---:B------:R-:W-:Y:S02]  /*295e0*/  SEL R3, R5.reuse, R20, !P3 ;  /* 0x0000001405037207 */ /* 0x040fe40005800000 */
[C---:B------:R-:W-:Y:S01]  /*295f0*/  SEL R29, R5.reuse, R8, !P3 ;  /* 0x00000008051d7207 */ /* 0x040fe20005800000 */
[----:B------:R1:W-:Y:S01]  /*29600*/  STL [R1+0x68], R0 ;  /* 0x0000680001007387 */ /* 0x0003e20000100800 */
[----:B0-----:R-:W-:-:S03]  /*29610*/  SEL R2, R5, R19, !P3 ;  /* 0x0000001305027207 */ /* 0x001fc60005800000 */
[----:B------:R0:W-:Y:S01]  /*29620*/  STL [R1+0x60], R3 ;  /* 0x0000600301007387 */ /* 0x0001e20000100800 */
[----:B-1----:R-:W-:-:S03]  /*29630*/  SEL R0, R5, R7, !P3 ;  /* 0x0000000705007207 */ /* 0x002fc60005800000 */
[----:B------:R1:W-:Y:S01]  /*29640*/  STL [R1+0x5c], R2 ;  /* 0x00005c0201007387 */ /* 0x0003e20000100800 */
[C---:B------:R-:W-:Y:S02]  /*29650*/  SEL R27, R5.reuse, R9, !P3 ;  /* 0x00000009051b7207 */ /* 0x040fe40005800000 */
[C---:B------:R-:W-:Y:S01]  /*29660*/  SEL R26, R5.reuse, R10, !P3 ;  /* 0x0000000a051a7207 */ /* 0x040fe20005800000 */
[----:B------:R-:W-:Y:S01]  /*29670*/  STL [R1+0x57e0], R29 ;  /* 0x0057e01d01007387 */ /* 0x000fe20000100800 */
[----:B0-----:R-:W-:-:S03]  /*29680*/  SEL R3, R5, R12, !P3 ;  /* 0x0000000c05037207 */ /* 0x001fc60005800000 */
[----:B------:R0:W-:Y:S01]  /*29690*/  STL [R1+0x4], R0 ;  /* 0x0000040001007387 */ /* 0x0001e20000100800 */
[----:B-1----:R-:W-:-:S03]  /*296a0*/  SEL R2, R5, R18, !P3 ;  /* 0x0000001205027207 */ /* 0x002fc60005800000 */
[----:B------:R-:W-:Y:S01]  /*296b0*/  STL [R1+0x57e4], R27 ;  /* 0x0057e41b01007387 */ /* 0x000fe20000100800 */
[----:B0-----:R-:W-:-:S03]  /*296c0*/  SEL R0, R5, R11, !P3 ;  /* 0x0000000b05007207 */ /* 0x001fc60005800000 */
[----:B------:R-:W-:Y:S04]  /*296d0*/  STL [R1+0x57e8], R26 ;  /* 0x0057e81a01007387 */ /* 0x000fe80000100800 */
[----:B------:R0:W-:Y:S04]  /*296e0*/  STL [R1+0x94], R0 ;  /* 0x0000940001007387 */ /* 0x0001e80000100800 */
[----:B------:R1:W-:Y:S01]  /*296f0*/  STL [R1+0x98], R3 ;  /* 0x0000980301007387 */ /* 0x0003e20000100800 */
[----:B0-----:R-:W-:-:S03]  /*29700*/  SEL R0, R5, R14, !P3 ;  /* 0x0000000e05007207 */ /* 0x001fc60005800000 */
[----:B------:R0:W-:Y:S01]  /*29710*/  STL [R1+0x9c], R2 ;  /* 0x00009c0201007387 */ /* 0x0001e20000100800 */
[----:B-1----:R-:W-:-:S03]  /*29720*/  SEL R3, R5, R15, !P3 ;  /* 0x0000000f05037207 */ /* 0x002fc60005800000 */
[----:B------:R1:W-:Y:S04]  /*29730*/  STL [R1+0xa8], R0 ;  /* 0x0000a80001007387 */ /* 0x0003e80000100800 */
[----:B------:R-:W-:Y:S04]  /*29740*/  STL [R1+0xac], R3 ;  /* 0x0000ac0301007387 */ /* 0x000fe80000100800 */
[----:B------:R-:W2:Y:S01]  /*29750*/  LDL.LU R26, [R1+0x8b0] ;  /* 0x0008b000011a7983 */ /* 0x000ea20000300800 */
[C---:B0-----:R-:W-:Y:S02]  /*29760*/  SEL R2, R5.reuse, R16, !P3 ;  /* 0x0000001005027207 */ /* 0x041fe40005800000 */
[----:B-1----:R-:W-:-:S03]  /*29770*/  SEL R0, R5, R17, !P3 ;  /* 0x0000001105007207 */ /* 0x002fc60005800000 */
[----:B------:R-:W-:Y:S04]  /*29780*/  STL [R1+0x13c], R2 ;  /* 0x00013c0201007387 */ /* 0x000fe80000100800 */
[----:B--2---:R0:W-:Y:S04]  /*29790*/  STL [R1+0x5894], R26 ;  /* 0x0058941a01007387 */ /* 0x0041e80000100800 */
[----:B------:R-:W-:Y:S04]  /*297a0*/  STL [R1+0x140], R0 ;  /* 0x0001400001007387 */ /* 0x000fe80000100800 */
[----:B0-----:R-:W2:Y:S04]  /*297b0*/  LDL.LU R26, [R1+0x8b4] ;  /* 0x0008b400011a7983 */ /* 0x001ea80000300800 */
[----:B--2---:R0:W-:Y:S04]  /*297c0*/  STL [R1+0x5898], R26 ;  /* 0x0058981a01007387 */ /* 0x0041e80000100800 */
[----:B0-----:R-:W2:Y:S04]  /*297d0*/  LDL.LU R26, [R1+0x8bc] ;  /* 0x0008bc00011a7983 */ /* 0x001ea80000300800 */
[----:B--2---:R0:W-:Y:S04]  /*297e0*/  STL [R1+0x589c], R26 ;  /* 0x00589c1a01007387 */ /* 0x0041e80000100800 */
[----:B0-----:R-:W2:Y:S04]  /*297f0*/  LDL.LU R26, [R1+0x8c0] ;  /* 0x0008c000011a7983 */ /* 0x001ea80000300800 */
[----:B------:R-:W3:Y:S04]  /*29800*/  LDL.LU R27, [R1+0x8a8] ;  /* 0x0008a800011b7983 */ /* 0x000ee80000300800 */
[----:B------:R-:W4:Y:S04]  /*29810*/  LDL.LU R29, [R1+0x8a4] ;  /* 0x0008a400011d7983 */ /* 0x000f280000300800 */
[----:B------:R-:W5:Y:S04]  /*29820*/  LDL.LU R22, [R1+0x89c] ;  /* 0x00089c0001167983 */ /* 0x000f680000300800 */
[----:B------:R-:W3:Y:S04]  /*29830*/  LDL.LU R21, [R1+0x898] ;  /* 0x0008980001157983 */ /* 0x000ee80000300800 */
        /* <DEDUP_REMOVED lines=22> */
[----:B------:R-:W3:Y:S01]  /*299a0*/  LDL.LU R17, [R1+0x7f0] ;  /* 0x0007f00001117983 */ /* 0x000ee20000300800 */
[----:B--2---:R-:W-:-:S05]  /*299b0*/  SEL R26, R5, R26, !P3 ;  /* 0x0000001a051a7207 */ /* 0x004fca0005800000 */
[----:B------:R0:W-:Y:S04]  /*299c0*/  STL [R1+0x144], R26 ;  /* 0x0001441a01007387 */ /* 0x0001e80000100800 */
[----:B0-----:R-:W2:Y:S02]  /*299d0*/  LDL.LU R26, [R1+0x589c] ;  /* 0x00589c00011a7983 */ /* 0x001ea40000300800 */
[----:B--2---:R-:W-:-:S05]  /*299e0*/  SEL R26, R5, R26, !P3 ;  /* 0x0000001a051a7207 */ /* 0x004fca0005800000 */
[----:B------:R0:W-:Y:S04]  /*299f0*/  STL [R1+0x148], R26 ;  /* 0x0001481a01007387 */ /* 0x0001e80000100800 */
[----:B0-----:R-:W2:Y:S02]  /*29a00*/  LDL.LU R26, [R1+0x5898] ;  /* 0x00589800011a7983 */ /* 0x001ea40000300800 */
[----:B--2---:R-:W-:-:S05]  /*29a10*/  SEL R26, R5, R26, !P3 ;  /* 0x0000001a051a7207 */ /* 0x004fca0005800000 */
[----:B------:R0:W-:Y:S04]  /*29a20*/  STL [R1+0x150], R26 ;  /* 0x0001501a01007387 */ /* 0x0001e80000100800 */
[----:B0-----:R-:W2:Y:S01]  /*29a30*/  LDL.LU R26, [R1+0x5894] ;  /* 0x00589400011a7983 */ /* 0x001ea20000300800 */
[C---:B---3--:R-:W-:Y:S02]  /*29a40*/  SEL R6, R5.reuse, R6, !P3 ;  /* 0x0000000605067207 */ /* 0x048fe40005800000 */
[C---:B------:R-:W-:Y:S02]  /*29a50*/  SEL R2, R5.reuse, R2, !P3 ;  /* 0x0000000205027207 */ /* 0x040fe40005800000 */
[----:B--2---:R-:W-:-:S05]  /*29a60*/  SEL R26, R5, R26, !P3 ;  /* 0x0000001a051a7207 */ /* 0x004fca0005800000 */
[----:B------:R0:W-:Y:S02]  /*29a70*/  STL [R1+0x154], R26 ;  /* 0x0001541a01007387 */ /* 0x0001e40000100800 */
[C---:B0-----:R-:W-:Y:S02]  /*29a80*/  SEL R26, R5.reuse, R27, !P3 ;  /* 0x0000001b051a7207 */ /* 0x041fe40005800000 */
[----:B----4-:R-:W-:-:S03]  /*29a90*/  SEL R27, R5, R29, !P3 ;  /* 0x0000001d051b7207 */ /* 0x010fc60005800000 */
[----:B------:R5:W-:Y:S04]  /*29aa0*/  STL [R1+0x160], R26 ;  /* 0x0001601a01007387 */ /* 0x000be80000100800 */
[----:B------:R-:W-:Y:S01]  /*29ab0*/  STL [R1+0x168], R27 ;  /* 0x0001681b01007387 */ /* 0x000fe20000100800 */
[C---:B-----5:R-:W-:Y:S02]  /*29ac0*/  SEL R26, R5.reuse, R22, !P3 ;  /* 0x00000016051a7207 */ /* 0x060fe40005800000 */
[C---:B------:R-:W-:Y:S02]  /*29ad0*/  SEL R22, R5.reuse, R21, !P3 ;  /* 0x0000001505167207 */ /* 0x040fe40005800000 */
[C---:B------:R-:W-:Y:S01]  /*29ae0*/  SEL R21, R5.reuse, R4, !P3 ;  /* 0x0000000405157207 */ /* 0x040fe20005800000 */
[----:B------:R-:W-:Y:S01]  /*29af0*/  STL [R1+0x174], R26 ;  /* 0x0001741a01007387 */ /* 0x000fe20000100800 */
[----:B------:R-:W-:-:S03]  /*29b00*/  SEL R4, R5, R13, !P3 ;  /* 0x0000000d05047207 */ /* 0x000fc60005800000 */
[----:B------:R-:W-:Y:S04]  /*29b10*/  STL [R1+0x180], R22 ;  /* 0x0001801601007387 */ /* 0x000fe80000100800 */
[----:B------:R-:W-:Y:S04]  /*29b20*/  STL [R1+0x18c], R21 ;  /* 0x00018c1501007387 */ /* 0x000fe80000100800 */
[----:B------:R0:W-:Y:S04]  /*29b30*/  STL [R1+0x198], R6 ;  /* 0x0001980601007387 */ /* 0x0001e80000100800 */
[----:B------:R1:W-:Y:S04]  /*29b40*/  STL [R1+0x1a0], R4 ;  /* 0x0001a00401007387 */ /* 0x0003e80000100800 */
[----:B------:R2:W-:Y:S01]  /*29b50*/  STL [R1+0x1a8], R2 ;  /* 0x0001a80201007387 */ /* 0x0005e20000100800 */
[----:B0-----:R-:W-:-:S02]  /*29b60*/  SEL R6, R5, R25, !P3 ;  /* 0x0000001905067207 */ /* 0x001fc40005800000 */
[C---:B-1----:R-:W-:Y:S02]  /*29b70*/  SEL R4, R5.reuse, R0, !P3 ;  /* 0x0000000005047207 */ /* 0x042fe40005800000 */
[C---:B------:R-:W-:Y:S02]  /*29b80*/  SEL R0, R5.reuse, R23, !P3 ;  /* 0x0000001705007207 */ /* 0x040fe40005800000 */
[C---:B--2---:R-:W-:Y:S01]  /*29b90*/  SEL R2, R5.reuse, R24, !P3 ;  /* 0x0000001805027207 */ /* 0x044fe20005800000 */
        /* <DEDUP_REMOVED lines=13> */
[----:B-1----:R-:W-:-:S03]  /*29c70*/  SEL R0, R5, R8, !P3 ;  /* 0x0000000805007207 */ /* 0x002fc60005800000 */
[----:B------:R0:W-:Y:S01]  /*29c80*/  STL [R1+0x1f0], R2 ;  /* 0x0001f00201007387 */ /* 0x0001e20000100800 */
[----:B--2---:R-:W-:-:S03]  /*29c90*/  SEL R3, R5, R9, !P3 ;  /* 0x0000000905037207 */ /* 0x004fc60005800000 */
[----:B------:R1:W-:Y:S04]  /*29ca0*/  STL [R1+0x1f8], R0 ;  /* 0x0001f80001007387 */ /* 0x0003e80000100800 */
[----:B------:R2:W-:Y:S01]  /*29cb0*/  STL [R1+0x200], R3 ;  /* 0x0002000301007387 */ /* 0x0005e20000100800 */
[C---:B0-----:R-:W-:Y:S02]  /*29cc0*/  SEL R2, R5.reuse, R10, !P3 ;  /* 0x0000000a05027207 */ /* 0x041fe40005800000 */
        /* <DEDUP_REMOVED lines=1335> */
[----:B------:R-:W3:Y:S01]  /*2f040*/  LDL.LU R0, [R1] ;  /* 0x0000000001007983 */ /* 0x000ee20000300800 */
        /* <DEDUP_REMOVED lines=10> */
[C---:B----4-:R-:W-:Y:S02]  /*2f0f0*/  SEL R29, R5.reuse, R29, !P3 ;  /* 0x0000001d051d7207 */ /* 0x050fe40005800000 */
[C---:B-----5:R-:W-:Y:S02]  /*2f100*/  SEL R22, R5.reuse, R22, !P3 ;  /* 0x0000001605167207 */ /* 0x060fe40005800000 */
[----:B------:R-:W-:-:S02]  /*2f110*/  SEL R21, R5, R21, !P3 ;  /* 0x0000001505157207 */ /* 0x000fc40005800000 */
[C---:B------:R-:W-:Y:S02]  /*2f120*/  SEL R4, R5.reuse, R4, !P3 ;  /* 0x0000000405047207 */ /* 0x040fe40005800000 */
[C---:B------:R-:W-:Y:S02]  /*2f130*/  SEL R6, R5.reuse, R6, !P3 ;  /* 0x0000000605067207 */ /* 0x040fe40005800000 */
[C---:B------:R-:W-:Y:S02]  /*2f140*/  SEL R13, R5.reuse, R13, !P3 ;  /* 0x0000000d050d7207 */ /* 0x040fe40005800000 */
[C---:B------:R-:W-:Y:S02]  /*2f150*/  SEL R25, R5.reuse, R25, !P3 ;  /* 0x0000001905197207 */ /* 0x040fe40005800000 */
[C---:B------:R-:W-:Y:S02]  /*2f160*/  SEL R24, R5.reuse, R24, !P3 ;  /* 0x0000001805187207 */ /* 0x040fe40005800000 */
        /* <DEDUP_REMOVED lines=16> */
[----:B--2---:R-:W-:-:S05]  /*2f270*/  SEL R26, R5, R26, !P3 ;  /* 0x0000001a051a7207 */ /* 0x004fca0005800000 */
[----:B------:R0:W-:Y:S04]  /*2f280*/  STL [R1+0x2cc], R26 ;  /* 0x0002cc1a01007387 */ /* 0x0001e80000100800 */
[----:B0-----:R-:W2:Y:S04]  /*2f290*/  LDL.LU R26, [R1+0x57e8] ;  /* 0x0057e800011a7983 */ /* 0x001ea80000300800 */
[----:B------:R0:W-:Y:S04]  /*2f2a0*/  STL [R1+0x2c8], R27 ;  /* 0x0002c81b01007387 */ /* 0x0001e80000100800 */
[----:B0-----:R-:W3:Y:S04]  /*2f2b0*/  LDL.LU R27, [R1+0x57e4] ;  /* 0x0057e400011b7983 */ /* 0x001ee80000300800 */
[----:B------:R0:W-:Y:S04]  /*2f2c0*/  STL [R1+0x2c4], R29 ;  /* 0x0002c41d01007387 */ /* 0x0001e80000100800 */
[----:B0-----:R-:W4:Y:S04]  /*2f2d0*/  LDL.LU R29, [R1+0x57e0] ;  /* 0x0057e000011d7983 */ /* 0x001f280000300800 */
[----:B------:R0:W-:Y:S04]  /*2f2e0*/  STL [R1+0x2c0], R22 ;  /* 0x0002c01601007387 */ /* 0x0001e80000100800 */
[----:B0-----:R-:W5:Y:S04]  /*2f2f0*/  LDL.LU R22, [R1+0x57dc] ;  /* 0x0057dc0001167983 */ /* 0x001f680000300800 */
[----:B------:R0:W-:Y:S04]  /*2f300*/  STL [R1+0x2bc], R21 ;  /* 0x0002bc1501007387 */ /* 0x0001e80000100800 */
[----:B0-----:R-:W2:Y:S04]  /*2f310*/  LDL.LU R21, [R1+0x57d8] ;  /* 0x0057d80001157983 */ /* 0x001ea80000300800 */
        /* <DEDUP_REMOVED lines=33> */
[----:B0-----:R-:W3:Y:S04]  /*2f530*/  LDL.LU R18, [R1+0x5794] ;  /* 0x0057940001127983 */ /* 0x001ee80000300800 */
[----:B------:R0:W-:Y:S04]  /*2f540*/  STL [R1+0x250], R14 ;  /* 0x0002500e01007387 */ /* 0x0001e80000100800 */
[----:B0-----:R-:W3:Y:S04]  /*2f550*/  LDL.LU R14, [R1+0x5790] ;  /* 0x00579000010e7983 */ /* 0x001ee80000300800 */
[----:B------:R0:W-:Y:S04]  /*2f560*/  STL [R1+0x248], R15 ;  /* 0x0002480f01007387 */ /* 0x0001e80000100800 */
[----:B0-----:R-:W3:Y:S04]  /*2f570*/  LDL.LU R15, [R1+0x578c] ;  /* 0x00578c00010f7983 */ /* 0x001ee80000300800 */
[----:B------:R0:W-:Y:S04]  /*2f580*/  STL [R1+0x244], R16 ;  /* 0x0002441001007387 */ /* 0x0001e80000100800 */
[----:B0-----:R-:W4:Y:S04]  /*2f590*/  LDL.LU R16, [R1+0x5788] ;  /* 0x0057880001107983 */ /* 0x001f280000300800 */
[----:B------:R0:W-:Y:S04]  /*2f5a0*/  STL [R1+0x23c], R17 ;  /* 0x00023c1101007387 */ /* 0x0001e80000100800 */
[----:B0-----:R-:W5:Y:S01]  /*2f5b0*/  LDL.LU R17, [R1+0x5784] ;  /* 0x0057840001117983 */ /* 0x001f620000300800 */
[----:B------:R-:W-:-:S02]  /*2f5c0*/  SEL R2, R5, R2, !P3 ;  /* 0x0000000205027207 */ /* 0x000fc40005800000 */
[----:B------:R-:W-:-:S03]  /*2f5d0*/  SEL R0, R5, R0, !P3 ;  /* 0x0000000005007207 */ /* 0x000fc60005800000 */
[----:B------:R-:W-:Y:S04]  /*2f5e0*/  STL [R1+0x234], R2 ;  /* 0x0002340201007387 */ /* 0x000fe80000100800 */
[----:B------:R4:W-:Y:S01]  /*2f5f0*/  STL [R1+0x22c], R0 ;  /* 0x00022c0001007387 */ /* 0x0009e20000100800 */
[C---:B--2---:R-:W-:Y:S02]  /*2f600*/  SEL R12, R5.reuse, R12, !P3 ;  /* 0x0000000c050c7207 */ /* 0x044fe40005800000 */
[C---:B---3--:R-:W-:Y:S02]  /*2f610*/  SEL R15, R5.reuse, R15, !P3 ;  /* 0x0000000f050f7207 */ /* 0x048fe40005800000 */
[C---:B----4-:R-:W-:Y:S02]  /*2f620*/  SEL R0, R5.reuse, R16, !P3 ;  /* 0x0000001005007207 */ /* 0x050fe40005800000 */
[----:B-----5:R-:W-:-:S05]  /*2f630*/  SEL R2, R5, R17, !P3 ;  /* 0x0000001105027207 */ /* 0x020fca0005800000 */
[----:B------:R0:W-:Y:S04]  /*2f640*/  STL [R1+0x224], R2 ;  /* 0x0002240201007387 */ /* 0x0001e80000100800 */
[----:B------:R1:W-:Y:S01]  /*2f650*/  STL [R1+0x21c], R0 ;  /* 0x00021c0001007387 */ /* 0x0003e20000100800 */
[----:B0-----:R-:W-:-:S03]  /*2f660*/  SEL R2, R5, R14, !P3 ;  /* 0x0000000e05027207 */ /* 0x001fc60005800000 */
[----:B------:R-:W-:Y:S01]  /*2f670*/  STL [R1+0x214], R15 ;  /* 0x0002140f01007387 */ /* 0x000fe20000100800 */
[----:B-1----:R-:W-:-:S03]  /*2f680*/  SEL R0, R5, R18, !P3 ;  /* 0x0000001205007207 */ /* 0x002fc60005800000 */
[----:B------:R0:W-:Y:S04]  /*2f690*/  STL [R1+0x20c], R2 ;  /* 0x00020c0201007387 */ /* 0x0001e80000100800 */
[----:B------:R1:W-:Y:S01]  /*2f6a0*/  STL [R1+0x204], R0 ;  /* 0x0002040001007387 */ /* 0x0003e20000100800 */
[----:B0-----:R-:W-:-:S03]  /*2f6b0*/  SEL R2, R5, R11, !P3 ;  /* 0x0000000b05027207 */ /* 0x001fc60005800000 */
[----:B------:R-:W-:Y:S01]  /*2f6c0*/  STL [R1+0x1fc], R12 ;  /* 0x0001fc0c01007387 */ /* 0x000fe20000100800 */
[----:B-1----:R-:W-:-:S03]  /*2f6d0*/  SEL R0, R5, R10, !P3 ;  /* 0x0000000a05007207 */ /* 0x002fc60005800000 */
[----:B------:R-:W2:Y:S04]  /*2f6e0*/  LDL.LU R14, [R1+0x900] ;  /* 0x00090000010e7983 */ /* 0x000ea80000300800 */
[----:B------:R0:W-:Y:S04]  /*2f6f0*/  STL [R1+0x1f4], R2 ;  /* 0x0001f40201007387 */ /* 0x0001e80000100800 */
[----:B------:R1:W-:Y:S04]  /*2f700*/  STL [R1+0x1ec], R0 ;  /* 0x0001ec0001007387 */ /* 0x0003e80000100800 */
[----:B------:R-:W3:Y:S01]  /*2f710*/  LDL.LU R15, [R1+0x90] ;  /* 0x00009000010f7983 */ /* 0x000ee20000300800 */
[----:B0-----:R-:W-:-:S02]  /*2f720*/  SEL R2, R5, R9, !P3 ;  /* 0x0000000905027207 */ /* 0x001fc40005800000 */
[----:B-1----:R-:W-:-:S03]  /*2f730*/  SEL R0, R5, R8, !P3 ;  /* 0x0000000805007207 */ /* 0x002fc60005800000 */
[----:B------:R0:W-:Y:S04]  /*2f740*/  STL [R1+0x1e4], R2 ;  /* 0x0001e40201007387 */ /* 0x0001e80000100800 */
[----:B------:R1:W-:Y:S04]  /*2f750*/  STL [R1+0x1dc], R0 ;  /* 0x0001dc0001007387 */ /* 0x0003e80000100800 */
[----:B------:R-:W4:Y:S01]  /*2f760*/  LDL.LU R16, [R1+0x8c] ;  /* 0x00008c0001107983 */ /* 0x000f220000300800 */
[C---:B0-----:R-:W-:Y:S02]  /*2f770*/  SEL R2, R5.reuse, R7, !P3 ;  /* 0x0000000705027207 */ /* 0x041fe40005800000 */
[----:B-1----:R-:W-:-:S03]  /*2f780*/  SEL R0, R5, R19, !P3 ;  /* 0x0000001305007207 */ /* 0x002fc60005800000 */
[----:B------:R0:W-:Y:S04]  /*2f790*/  STL [R1+0x1d4], R2 ;  /* 0x0001d40201007387 */ /* 0x0001e80000100800 */
[----:B------:R1:W-:Y:S04]  /*2f7a0*/  STL [R1+0x1cc], R0 ;  /* 0x0001cc0001007387 */ /* 0x0003e80000100800 */
[----:B------:R-:W5:Y:S01]  /*2f7b0*/  LDL.LU R17, [R1+0x84] ;  /* 0x0000840001117983 */ /* 0x000f620000300800 */
[C---:B0-----:R-:W-:Y:S02]  /*2f7c0*/  SEL R2, R5.reuse, R20, !P3 ;  /* 0x0000001405027207 */ /* 0x041fe40005800000 */
[----:B-1----:R-:W-:-:S03]  /*2f7d0*/  SEL R0, R5, R3, !P3 ;  /* 0x0000000305007207 */ /* 0x002fc60005800000 */
[----:B------:R0:W-:Y:S04]  /*2f7e0*/  STL [R1+0x1c4], R2 ;  /* 0x0001c40201007387 */ /* 0x0001e80000100800 */
[----:B------:R1:W-:Y:S04]  /*2f7f0*/  STL [R1+0x1bc], R0 ;  /* 0x0001bc0001007387 */ /* 0x0003e80000100800 */
[----:B------:R-:W5:Y:S01]  /*2f800*/  LDL.LU R7, [R1+0x78] ;  /* 0x0000780001077983 */ /* 0x000f620000300800 */
[C---:B0-----:R-:W-:Y:S02]  /*2f810*/  SEL R2, R5.reuse, R28, !P3 ;  /* 0x0000001c05027207 */ /* 0x041fe40005800000 */
[----:B-1----:R-:W-:-:S03]  /*2f820*/  SEL R0, R5, R23, !P3 ;  /* 0x0000001705007207 */ /* 0x002fc60005800000 */
[----:B------:R-:W-:Y:S04]  /*2f830*/  STL [R1+0x1b4], R2 ;  /* 0x0001b40201007387 */ /* 0x000fe80000100800 */
[----:B------:R-:W5:Y:S04]  /*2f840*/  LDL.LU R23, [R1+0x74] ;  /* 0x0000740001177983 */ /* 0x000f680000300800 */
[----:B------:R-:W5:Y:S04]  /*2f850*/  LDL.LU R18, [R1+0x70] ;  /* 0x0000700001127983 */ /* 0x000f680000300800 */
[----:B------:R0:W-:Y:S02]  /*2f860*/  STL [R1+0x1ac], R0 ;  /* 0x0001ac0001007387 */ /* 0x0001e40000100800 */
[----:B0-----:R-:W-:-:S02]  /*2f870*/  SEL R0, R5, R24, !P3 ;  /* 0x0000001805007207 */ /* 0x001fc40005800000 */
[----:B------:R-:W5:Y:S04]  /*2f880*/  LDL.LU R24, [R1+0x7c] ;  /* 0x00007c0001187983 */ /* 0x000f680000300800 */
[----:B------:R-:W5:Y:S04]  /*2f890*/  LDL.LU R8, [R1+0x6c] ;  /* 0x00006c0001087983 */ /* 0x000f680000300800 */
[----:B------:R0:W-:Y:S04]  /*2f8a0*/  STL [R1+0x1a4], R0 ;  /* 0x0001a40001007387 */ /* 0x0001e80000100800 */
[----:B------:R-:W5:Y:S01]  /*2f8b0*/  LDL.LU R9, [R1+0x68] ;  /* 0x0000680001097983 */ /* 0x000f620000300800 */
[----:B0-----:R-:W-:-:S03]  /*2f8c0*/  SEL R0, R5, R25, !P3 ;  /* 0x0000001905007207 */ /* 0x001fc60005800000 */
        /* <DEDUP_REMOVED lines=8> */
[----:B------:R-:W-:-:S02]  /*2f950*/  SEL R4, R5, R4, !P3 ;  /* 0x0000000405047207 */ /* 0x000fc40005800000 */
[----:B------:R-:W-:-:S03]  /*2f960*/  SEL R3, R5, R21, !P3 ;  /* 0x0000001505037207 */ /* 0x000fc60005800000 */
[----:B------:R-:W-:Y:S04]  /*2f970*/  STL [R1+0x17c], R4 ;  /* 0x00017c0401007387 */ /* 0x000fe80000100800 */
[----:B------:R2:W-:Y:S04]  /*2f980*/  STL [R1+0x170], R3 ;  /* 0x0001700301007387 */ /* 0x0005e80000100800 */
[----:B------:R-:W5:Y:S01]  /*2f990*/  LDL.LU R28, [R1+0x94] ;  /* 0x00009400011c7983 */ /* 0x000f620000300800 */
[C---:B------:R-:W-:Y:S02]  /*2f9a0*/  SEL R2, R5.reuse, R6, !P3 ;  /* 0x0000000605027207 */ /* 0x040fe40005800000 */
[----:B0-----:R-:W-:-:S02]  /*2f9b0*/  SEL R0, R5, R22, !P3 ;  /* 0x0000001605007207 */ /* 0x001fc40005800000 */
[----:B--2---:R-:W-:Y:S02]  /*2f9c0*/  LEA.HI.X.SX32 R3, R14, UR27, 0x1, P4 ;  /* 0x0000001b0e037c11 */ /* 0x004fe4000a0f0eff */
[----:B------:R-:W2:Y:S04]  /*2f9d0*/  LDL.LU R14, [R1+0x98] ;  /* 0x00009800010e7983 */ /* 0x000ea80000300800 */
[----:B------:R-:W2:Y:S01]  /*2f9e0*/  LDL.LU R20, [R1+0x9c] ;  /* 0x00009c0001147983 */ /* 0x000ea20000300800 */
[----:B---3--:R-:W-:-:S03]  /*2f9f0*/  IMAD R4, R15, UR43, RZ ;  /* 0x0000002b0f047c24 */ /* 0x008fc6000f8e02ff */
[----:B------:R-:W3:Y:S04]  /*2fa00*/  LDL.LU R15, [R1+0xa8] ;  /* 0x0000a800010f7983 */ /* 0x000ee80000300800 */
[----:B------:R4:W-:Y:S04]  /*2fa10*/  STL [R1+0x190], R4 ;  /* 0x0001900401007387 */ /* 0x0009e80000100800 */
[----:B------:R-:W3:Y:S01]  /*2fa20*/  LDL.LU R19, [R1+0xac] ;  /* 0x0000ac0001137983 */ /* 0x000ee20000300800 */
[----:B----4-:R-:W-:-:S03]  /*2fa30*/  IMAD R4, R16, UR43, RZ ;  /* 0x0000002b10047c24 */ /* 0x010fc6000f8e02ff */
[----:B------:R-:W4:Y:S04]  /*2fa40*/  LDL.LU R16, [R1+0x13c] ;  /* 0x00013c0001107983 */ /* 0x000f280000300800 */
[----:B------:R5:W-:Y:S02]  /*2fa50*/  STL [R1+0x184], R4 ;  /* 0x0001840401007387 */ /* 0x000be40000100800 */
[----:B-----5:R-:W-:Y:S02]  /*2fa60*/  IMAD R4, R17, UR43, RZ ;  /* 0x0000002b11047c24 */ /* 0x020fe4000f8e02ff */
[----:B------:R-:W5:Y:S01]  /*2fa70*/  LDL.LU R17, [R1+0x140] ;  /* 0x0001400001117983 */ /* 0x000f620000300800 */
[----:B------:R-:W-:Y:S02]  /*2fa80*/  IMAD R6, R25, UR43, RZ ;  /* 0x0000002b19067c24 */ /* 0x000fe4000f8e02ff */
[----:B------:R-:W-:-:S05]  /*2fa90*/  IMAD R5, R13, UR43, RZ ;  /* 0x0000002b0d057c24 */ /* 0x000fca000f8e02ff */
[----:B------:R0:W-:Y:S04]  /*2faa0*/  STL [R1+0x178], R5 ;  /* 0x0001780501007387 */ /* 0x0001e80000100800 */
[----:B------:R1:W-:Y:S04]  /*2fab0*/  STL [R1+0x16c], R4 ;  /* 0x00016c0401007387 */ /* 0x0003e80000100800 */
[----:B------:R-:W-:Y:S01]  /*2fac0*/  STL [R1+0x164], R6 ;  /* 0x0001640601007387 */ /* 0x000fe20000100800 */
[----:B0-----:R-:W-:Y:S02]  /*2fad0*/  IMAD R5, R24, UR43, RZ ;  /* 0x0000002b18057c24 */ /* 0x001fe4000f8e02ff */
[----:B-1----:R-:W-:-:S02]  /*2fae0*/  IMAD R4, R7, UR43, RZ ;  /* 0x0000002b07047c24 */ /* 0x002fc4000f8e02ff */
[----:B------:R-:W5:Y:S04]  /*2faf0*/  LDL.LU R7, [R1+0x144] ;  /* 0x0001440001077983 */ /* 0x000f680000300800 */
[----:B------:R-:W-:Y:S04]  /*2fb00*/  STL [R1+0x158], R5 ;  /* 0x0001580501007387 */ /* 0x000fe80000100800 */
[----:B------:R0:W-:Y:S02]  /*2fb10*/  STL [R1+0x14c], R4 ;  /* 0x00014c0401007387 */ /* 0x0001e40000100800 */
[----:B0-----:R-:W-:-:S02]  /*2fb20*/  IMAD R4, R18, UR43, RZ ;  /* 0x0000002b12047c24 */ /* 0x001fc4000f8e02ff */
[----:B------:R-:W5:Y:S01]  /*2fb30*/  LDL.LU R18, [R1+0x148] ;  /* 0x0001480001127983 */ /* 0x000f620000300800 */
[----:B------:R-:W-:-:S05]  /*2fb40*/  IMAD R5, R23, UR43, RZ ;  /* 0x0000002b17057c24 */ /* 0x000fca000f8e02ff */
[----:B------:R0:W-:Y:S04]  /*2fb50*/  STL [R1+0x138], R5 ;  /* 0x0001380501007387 */ /* 0x0001e80000100800 */
[----:B------:R1:W-:Y:S01]  /*2fb60*/  STL [R1+0x134], R4 ;  /* 0x0001340401007387 */ /* 0x0003e20000100800 */
[----:B0-----:R-:W-:-:S03]  /*2fb70*/  IMAD R5, R8, UR43, RZ ;  /* 0x0000002b08057c24 */ /* 0x001fc6000f8e02ff */
[----:B------:R-:W5:Y:S01]  /*2fb80*/  LDL.LU R8, [R1+0x150] ;  /* 0x0001500001087983 */ /* 0x000f620000300800 */
[----:B-1----:R-:W-:-:S03]  /*2fb90*/  IMAD R4, R9, UR43, RZ ;  /* 0x0000002b09047c24 */ /* 0x002fc6000f8e02ff */
[----:B------:R0:W-:Y:S04]  /*2fba0*/  STL [R1+0x130], R5 ;  /* 0x0001300501007387 */ /* 0x0001e80000100800 */
[----:B------:R1:W-:Y:S04]  /*2fbb0*/  STL [R1+0x12c], R4 ;  /* 0x00012c0401007387 */ /* 0x0003e80000100800 */
[----:B------:R-:W5:Y:S01]  /*2fbc0*/  LDL.LU R9, [R1+0x154] ;  /* 0x0001540001097983 */ /* 0x000f620000300800 */
[----:B0-----:R-:W-:Y:S02]  /*2fbd0*/  IMAD R5, R10, UR43, RZ ;  /* 0x0000002b0a057c24 */ /* 0x001fe4000f8e02ff */
[----:B-1----:R-:W-:-:S03]  /*2fbe0*/  IMAD R4, R11, UR43, RZ ;  /* 0x0000002b0b047c24 */ /* 0x002fc6000f8e02ff */
[----:B------:R0:W-:Y:S04]  /*2fbf0*/  STL [R1+0x128], R5 ;  /* 0x0001280501007387 */ /* 0x0001e80000100800 */
[----:B------:R-:W5:Y:S01]  /*2fc00*/  LDL.LU R10, [R1+0x160] ;  /* 0x00016000010a7983 */ /* 0x000f620000300800 */
[----:B0-----:R-:W-:-:S03]  /*2fc10*/  IMAD R5, R12, UR43, RZ ;  /* 0x0000002b0c057c24 */ /* 0x001fc6000f8e02ff */
[----:B------:R0:W-:Y:S04]  /*2fc20*/  STL [R1+0x124], R4 ;  /* 0x0001240401007387 */ /* 0x0001e80000100800 */
[----:B------:R1:W-:Y:S04]  /*2fc30*/  STL [R1+0x120], R5 ;  /* 0x0001200501007387 */ /* 0x0003e80000100800 */
[----:B------:R-:W5:Y:S01]  /*2fc40*/  LDL.LU R11, [R1+0x168] ;  /* 0x00016800010b7983 */ /* 0x000f620000300800 */
[----:B0-----:R-:W-:Y:S02]  /*2fc50*/  IMAD R4, R29, UR43, RZ ;  /* 0x0000002b1d047c24 */ /* 0x001fe4000f8e02ff */
[----:B-1----:R-:W-:-:S03]  /*2fc60*/  IMAD R5, R27, UR43, RZ ;  /* 0x0000002b1b057c24 */ /* 0x002fc6000f8e02ff */
[----:B------:R0:W-:Y:S04]  /*2fc70*/  STL [R1+0x11c], R4 ;  /* 0x00011c0401007387 */ /* 0x0001e80000100800 */
[----:B------:R-:W5:Y:S04]  /*2fc80*/  LDL.LU R12, [R1+0x174] ;  /* 0x00017400010c7983 */ /* 0x000f680000300800 */
[----:B------:R1:W-:Y:S01]  /*2fc90*/  STL [R1+0x118], R5 ;  /* 0x0001180501007387 */ /* 0x0003e20000100800 */
[----:B0-----:R-:W-:-:S05]  /*2fca0*/  IMAD R4, R26, UR43, RZ ;  /* 0x0000002b1a047c24 */ /* 0x001fca000f8e02ff */
[----:B------:R2:W-:Y:S01]  /*2fcb0*/  STL [R1+0x114], R4 ;  /* 0x0001140401007387 */ /* 0x0005e20000100800 */
[----:B-1----:R-:W-:Y:S02]  /*2fcc0*/  IMAD R5, R28, UR43, RZ ;  /* 0x0000002b1c057c24 */ /* 0x002fe4000f8e02ff */
[----:B--2---:R-:W-:Y:S02]  /*2fcd0*/  IMAD R4, R14, UR43, RZ ;  /* 0x0000002b0e047c24 */ /* 0x004fe4000f8e02ff */
[----:B------:R-:W2:Y:S04]  /*2fce0*/  LDL.LU R14, [R1+0x180] ;  /* 0x00018000010e7983 */ /* 0x000ea80000300800 */
[----:B------:R0:W-:Y:S04]  /*2fcf0*/  STL [R1+0x110], R5 ;  /* 0x0001100501007387 */ /* 0x0001e80000100800 */
[----:B------:R3:W-:Y:S01]  /*2fd00*/  STL [R1+0x10c], R4 ;  /* 0x00010c0401007387 */ /* 0x0007e20000100800 */
[----:B0-----:R-:W-:-:S02]  /*2fd10*/  IMAD R5, R20, UR43, RZ ;  /* 0x0000002b14057c24 */ /* 0x001fc4000f8e02ff */
[----:B---3--:R-:W-:Y:S02]  /*2fd20*/  IMAD R4, R15, UR43, RZ ;  /* 0x0000002b0f047c24 */ /* 0x008fe4000f8e02ff */
[----:B------:R-:W3:Y:S04]  /*2fd30*/  LDL.LU R15, [R1+0x18c] ;  /* 0x00018c00010f7983 */ /* 0x000ee80000300800 */
[----:B------:R0:W-:Y:S04]  /*2fd40*/  STL [R1+0x108], R5 ;  /* 0x0001080501007387 */ /* 0x0001e80000100800 */
[----:B------:R4:W-:Y:S04]  /*2fd50*/  STL [R1+0x104], R4 ;  /* 0x0001040401007387 */ /* 0x0009e80000100800 */
[----:B------:R-:W3:Y:S01]  /*2fd60*/  LDL.LU R21, [R1+0x198] ;  /* 0x0001980001157983 */ /* 0x000ee20000300800 */
[----:B0-----:R-:W-:-:S02]  /*2fd70*/  IMAD R5, R19, UR43, RZ ;  /* 0x0000002b13057c24 */ /* 0x001fc4000f8e02ff */
[----:B----4-:R-:W-:-:S03]  /*2fd80*/  IMAD R4, R16, UR43, RZ ;  /* 0x0000002b10047c24 */ /* 0x010fc6000f8e02ff */
[----:B------:R5:W-:Y:S04]  /*2fd90*/  STL [R1+0x100], R5 ;  /* 0x0001000501007387 */ /* 0x000be80000100800 */
[----:B------:R-:W4:Y:S04]  /*2fda0*/  LDL.LU R16, [R1+0x1a0] ;  /* 0x0001a00001107983 */ /* 0x000f280000300800 */
[----:B------:R0:W-:Y:S01]  /*2fdb0*/  STL [R1+0xfc], R4 ;  /* 0x0000fc0401007387 */ /* 0x0001e20000100800 */
[----:B-----5:R-:W-:-:S03]  /*2fdc0*/  IMAD R5, R17, UR43, RZ ;  /* 0x0000002b11057c24 */ /* 0x020fc6000f8e02ff */
[----:B0-----:R-:W5:Y:S04]  /*2fdd0*/  LDL.LU R4, [R1+0x1a8] ;  /* 0x0001a80001047983 */ /* 0x001f680000300800 */
[----:B------:R-:W5:Y:S04]  /*2fde0*/  LDL.LU R6, [R1+0x1b0] ;  /* 0x0001b00001067983 */ /* 0x000f680000300800 */
[----:B------:R0:W-:Y:S04]  /*2fdf0*/  STL [R1+0xf8], R5 ;  /* 0x0000f80501007387 */ /* 0x0001e80000100800 */
[----:B------:R-:W5:Y:S04]  /*2fe00*/  LDL.LU R17, [R1+0x1b8] ;  /* 0x0001b80001117983 */ /* 0x000f680000300800 */
[----:B------:R-:W5:Y:S01]  /*2fe10*/  LDL.LU R13, [R1+0x1c0] ;  /* 0x0001c000010d7983 */ /* 0x000f620000300800 */
[----:B0-----:R-:W-:-:S03]  /*2fe20*/  IMAD R5, R7, UR43, RZ ;  /* 0x0000002b07057c24 */ /* 0x001fc6000f8e02ff */
[----:B------:R-:W5:Y:S04]  /*2fe30*/  LDL.LU R7, [R1+0x1c8] ;  /* 0x0001c80001077983 */ /* 0x000f680000300800 */
[----:B------:R0:W-:Y:S04]  /*2fe40*/  STL [R1+0xf4], R5 ;  /* 0x0000f40501007387 */ /* 0x0001e80000100800 */
[----:B------:R-:W5:Y:S01]  /*2fe50*/  LDL.LU R25, [R1+0x1d0] ;  /* 0x0001d00001197983 */ /* 0x000f620000300800 */
[----:B0-----:R-:W-:-:S03]  /*2fe60*/  IMAD R5, R18, UR43, RZ ;  /* 0x0000002b12057c24 */ /* 0x001fc6000f8e02ff */
[----:B------:R-:W5:Y:S04]  /*2fe70*/  LDL.LU R18, [R1+0x1d8] ;  /* 0x0001d80001127983 */ /* 0x000f680000300800 */
[----:B------:R0:W-:Y:S01]  /*2fe80*/  STL [R1+0xf0], R5 ;  /* 0x0000f00501007387 */ /* 0x0001e20000100800 */
[----:B------:R-:W-:-:S03]  /*2fe90*/  IMAD R19, R8, UR43, RZ ;  /* 0x0000002b08137c24 */ /* 0x000fc6000f8e02ff */
[----:B------:R-:W5:Y:S04]  /*2fea0*/  LDL.LU R8, [R1+0x1e0] ;  /* 0x0001e00001087983 */ /* 0x000f680000300800 */
[----:B------:R1:W-:Y:S04]  /*2feb0*/  STL [R1+0xec], R19 ;  /* 0x0000ec1301007387 */ /* 0x0003e80000100800 */
[----:B------:R-:W5:Y:S01]  /*2fec0*/  LDL.LU R24, [R1+0x1e8] ;  /* 0x0001e80001187983 */ /* 0x000f620000300800 */
[----:B0-----:R-:W-:-:S03]  /*2fed0*/  IMAD R5, R9, UR43, RZ ;  /* 0x0000002b09057c24 */ /* 0x001fc6000f8e02ff */
[----:B------:R-:W5:Y:S04]  /*2fee0*/  LDL.LU R9, [R1+0x1f0] ;  /* 0x0001f00001097983 */ /* 0x000f680000300800 */
[----:B------:R0:W-:Y:S01]  /*2fef0*/  STL [R1+0xe8], R5 ;  /* 0x0000e80501007387 */ /* 0x0001e20000100800 */
[----:B-1----:R-:W-:-:S03]  /*2ff00*/  IMAD R19, R10, UR43, RZ ;  /* 0x0000002b0a137c24 */ /* 0x002fc6000f8e02ff */
[----:B------:R-:W5:Y:S04]  /*2ff10*/  LDL.LU R10, [R1+0x1f8] ;  /* 0x0001f800010a7983 */ /* 0x000f680000300800 */
[----:B------:R-:W-:Y:S04]  /*2ff20*/  STL [R1+0xe4], R19 ;  /* 0x0000e41301007387 */ /* 0x000fe80000100800 */
[----:B------:R-:W5:Y:S01]  /*2ff30*/  LDL.LU R23, [R1+0x200] ;  /* 0x0002000001177983 */ /* 0x000f620000300800 */
[----:B0-----:R-:W-:-:S03]  /*2ff40*/  IMAD R5, R11, UR43, RZ ;  /* 0x0000002b0b057c24 */ /* 0x001fc6000f8e02ff */
[----:B------:R-:W5:Y:S04]  /*2ff50*/  LDL.LU R11, [R1+0x208] ;  /* 0x00020800010b7983 */ /* 0x000f680000300800 */
[----:B------:R0:W-:Y:S04]  /*2ff60*/  STL [R1+0xe0], R5 ;  /* 0x0000e00501007387 */ /* 0x0001e80000100800 */
[----:B------:R-:W5:Y:S01]  /*2ff70*/  LDL.LU R28, [R1+0x210] ;  /* 0x00021000011c7983 */ /* 0x000f620000300800 */
[----:B0-----:R-:W-:-:S03]  /*2ff80*/  IMAD R5, R12, UR43, RZ ;  /* 0x0000002b0c057c24 */ /* 0x001fc6000f8e02ff */
[----:B------:R-:W5:Y:S04]  /*2ff90*/  LDL.LU R12, [R1+0x218] ;  /* 0x00021800010c7983 */ /* 0x000f680000300800 */
[----:B------:R2:W-:Y:S04]  /*2ffa0*/  STL [R1+0xdc], R5 ;  /* 0x0000dc0501007387 */ /* 0x0005e80000100800 */
[----:B------:R-:W5:Y:S01]  /*2ffb0*/  LDL.LU R20, [R1+0x220] ;  /* 0x0002200001147983 */ /* 0x000f620000300800 */
[----:B--2---:R-:W-:-:S03]  /*2ffc0*/  IMAD R5, R14, UR43, RZ ;  /* 0x0000002b0e057c24 */ /* 0x004fc6000f8e02ff */
[----:B------:R-:W2:Y:S04]  /*2ffd0*/  LDL.LU R14, [R1+0x228] ;  /* 0x00022800010e7983 */ /* 0x000ea80000300800 */
[----:B------:R3:W-:Y:S04]  /*2ffe0*/  STL [R1+0xd8], R5 ;  /* 0x0000d80501007387 */ /* 0x0007e80000100800 */
[----:B------:R-:W2:Y:S01]  /*2fff0*/  LDL.LU R19, [R1+0x230] ;  /* 0x0002300001137983 */ /* 0x000ea20000300800 */
[----:B---3--:R-:W-:-:S03]  /*30000*/  IMAD R5, R15, UR43, RZ ;  /* 0x0000002b0f057c24 */ /* 0x008fc6000f8e02ff */
[----:B------:R-:W3:Y:S04]  /*30010*/  LDL.LU R15, [R1+0x238] ;  /* 0x00023800010f7983 */ /* 0x000ee80000300800 */
[----:B------:R4:W-:Y:S01]  /*30020*/  STL [R1+0xd4], R5 ;  /* 0x0000d40501007387 */ /* 0x0009e20000100800 */
[----:B------:R-:W-:Y:S02]  /*30030*/  IMAD R21, R21, UR43, RZ ;  /* 0x0000002b15157c24 */ /* 0x000fe4000f8e02ff */
[----:B----4-:R-:W-:Y:S02]  /*30040*/  IMAD R5, R16, UR43, RZ ;  /* 0x0000002b10057c24 */ /* 0x010fe4000f8e02ff */
[----:B------:R-:W4:Y:S04]  /*30050*/  LDL.LU R16, [R1+0x240] ;  /* 0x0002400001107983 */ /* 0x000f280000300800 */
[----:B------:R5:W-:Y:S04]  /*30060*/  STL [R1+0xd0], R21 ;  /* 0x0000d01501007387 */ /* 0x000be80000100800 */
[----:B------:R0:W-:Y:S01]  /*30070*/  STL [R1+0xcc], R5 ;  /* 0x0000cc0501007387 */ /* 0x0001e20000100800 */
[----:B-----5:R-:W-:-:S05]  /*30080*/  IMAD R21, R4, UR43, RZ ;  /* 0x0000002b04157c24 */ /* 0x020fca000f8e02ff */
[----:B------:R-:W-:Y:S01]  /*30090*/  STL [R1+0xc8], R21 ;  /* 0x0000c81501007387 */ /* 0x000fe20000100800 */
[----:B0-----:R-:W-:Y:S02]  /*300a0*/  IMAD R5, R6, UR43, RZ ;  /* 0x0000002b06057c24 */ /* 0x001fe4000f8e02ff */
[----:B------:R-:W-:Y:S02]  /*300b0*/  IMAD R4, R17, UR43, RZ ;  /* 0x0000002b11047c24 */ /* 0x000fe4000f8e02ff */
[----:B------:R-:W5:Y:S04]  /*300c0*/  LDL.LU R17, [R1+0x24c] ;  /* 0x00024c0001117983 */ /* 0x000f680000300800 */
[----:B------:R0:W-:Y:S04]  /*300d0*/  STL [R1+0xc4], R5 ;  /* 0x0000c40501007387 */ /* 0x0001e80000100800 */
[----:B------:R1:W-:Y:S01]  /*300e0*/  STL [R1+0xc0], R4 ;  /* 0x0000c00401007387 */ /* 0x0003e20000100800 */
[----:B0-----:R-:W-:-:S02]  /*300f0*/  IMAD R5, R13, UR43, RZ ;  /* 0x0000002b0d057c24 */ /* 0x001fc4000f8e02ff */
[----:B-1----:R-:W-:Y:S02]  /*30100*/  IMAD R4, R7, UR43, RZ ;  /* 0x0000002b07047c24 */ /* 0x002fe4000f8e02ff */
        /* <DEDUP_REMOVED lines=9> */
[----:B------:R-:W5:Y:S04]  /*301a0*/  LDL.LU R8, [R1+0x264] ;  /* 0x0002640001087983 */ /* 0x000f680000300800 */
[----:B------:R0:W-:Y:S01]  /*301b0*/  STL [R1+0xac], R5 ;  /* 0x0000ac0501007387 */ /* 0x0001e20000100800 */
[----:B-1----:R-:W-:Y:S02]  /*301c0*/  IMAD R4, R24, UR43, RZ ;  /* 0x0000002b18047c24 */ /* 0x002fe4000f8e02ff */
[----:B0-----:R-:W-:Y:S02]  /*301d0*/  IMAD R5, R9, UR43, RZ ;  /* 0x0000002b09057c24 */ /* 0x001fe4000f8e02ff */
[----:B------:R-:W5:Y:S04]  /*301e0*/  LDL.LU R9, [R1+0x26c] ;  /* 0x00026c0001097983 */ /* 0x000f680000300800 */
[----:B------:R0:W-:Y:S04]  /*301f0*/  STL [R1+0xa8], R4 ;  /* 0x0000a80401007387 */ /* 0x0001e80000100800 */
[----:B------:R1:W-:Y:S01]  /*30200*/  STL [R1+0x9c], R5 ;  /* 0x00009c0501007387 */ /* 0x0003e20000100800 */
[----:B0-----:R-:W-:-:S03]  /*30210*/  IMAD R4, R10, UR43, RZ ;  /* 0x0000002b0a047c24 */ /* 0x001fc6000f8e02ff */
[----:B------:R-:W5:Y:S01]  /*30220*/  LDL.LU R10, [R1+0x274] ;  /* 0x00027400010a7983 */ /* 0x000f620000300800 */
[----:B-1----:R-:W-:-:S03]  /*30230*/  IMAD R5, R23, UR43, RZ ;  /* 0x0000002b17057c24 */ /* 0x002fc6000f8e02ff */
[----:B------:R0:W-:Y:S02]  /*30240*/  STL [R1+0x98], R4 ;  /* 0x0000980401007387 */ /* 0x0001e40000100800 */
[----:B0-----:R-:W-:Y:S02]  /*30250*/  IMAD R4, R11, UR43, RZ ;  /* 0x0000002b0b047c24 */ /* 0x001fe4000f8e02ff */
[----:B------:R-:W5:Y:S04]  /*30260*/  LDL.LU R11, [R1+0x27c] ;  /* 0x00027c00010b7983 */ /* 0x000f680000300800 */
[----:B------:R0:W-:Y:S04]  /*30270*/  STL [R1+0x94], R5 ;  /* 0x0000940501007387 */ /* 0x0001e80000100800 */
[----:B------:R1:W-:Y:S01]  /*30280*/  STL [R1+0x90], R4 ;  /* 0x0000900401007387 */ /* 0x0003e20000100800 */
[----:B0-----:R-:W-:-:S02]  /*30290*/  IMAD R5, R28, UR43, RZ ;  /* 0x0000002b1c057c24 */ /* 0x001fc4000f8e02ff */
[----:B-1----:R-:W-:Y:S02]  /*302a0*/  IMAD R4, R12, UR43, RZ ;  /* 0x0000002b0c047c24 */ /* 0x002fe4000f8e02ff */
[----:B------:R-:W5:Y:S04]  /*302b0*/  LDL.LU R12, [R1+0x284] ;  /* 0x00028400010c7983 */ /* 0x000f680000300800 */
[----:B------:R0:W-:Y:S04]  /*302c0*/  STL [R1+0x8c], R5 ;  /* 0x00008c0501007387 */ /* 0x0001e80000100800 */
[----:B------:R2:W-:Y:S01]  /*302d0*/  STL [R1+0x88], R4 ;  /* 0x0000880401007387 */ /* 0x0005e20000100800 */
[----:B0-----:R-:W-:-:S02]  /*302e0*/  IMAD R5, R20, UR43, RZ ;  /* 0x0000002b14057c24 */ /* 0x001fc4000f8e02ff */
[----:B--2---:R-:W-:Y:S02]  /*302f0*/  IMAD R4, R14, UR43, RZ ;  /* 0x0000002b0e047c24 */ /* 0x004fe4000f8e02ff */
[----:B------:R-:W2:Y:S04]  /*30300*/  LDL.LU R14, [R1+0x290] ;  /* 0x00029000010e7983 */ /* 0x000ea80000300800 */
[----:B------:R0:W-:Y:S04]  /*30310*/  STL [R1+0x84], R5 ;  /* 0x0000840501007387 */ /* 0x0001e80000100800 */
[----:B------:R3:W-:Y:S04]  /*30320*/  STL [R1+0x80], R4 ;  /* 0x0000800401007387 */ /* 0x0007e80000100800 */
[----:B------:R-:W2:Y:S01]  /*30330*/  LDL.LU R21, [R1+0x2ac] ;  /* 0x0002ac0001157983 */ /* 0x000ea20000300800 */
[----:B0-----:R-:W-:-:S02]  /*30340*/  IMAD R5, R19, UR43, RZ ;  /* 0x0000002b13057c24 */ /* 0x001fc4000f8e02ff */
[----:B---3--:R-:W-:-:S03]  /*30350*/  IMAD R4, R15, UR43, RZ ;  /* 0x0000002b0f047c24 */ /* 0x008fc6000f8e02ff */
[----:B------:R-:W-:Y:S04]  /*30360*/  STL [R1+0x7c], R5 ;  /* 0x00007c0501007387 */ /* 0x000fe80000100800 */
[----:B------:R-:W3:Y:S04]  /*30370*/  LDL.LU R15, [R1+0x2e0] ;  /* 0x0002e000010f7983 */ /* 0x000ee80000300800 */
[----:B------:R0:W-:Y:S04]  /*30380*/  STL [R1+0x78], R4 ;  /* 0x0000780401007387 */ /* 0x0001e80000100800 */
[----:B0-----:R-:W3:Y:S01]  /*30390*/  LDL.LU R4, [R1+0x2e8] ;  /* 0x0002e80001047983 */ /* 0x001ee20000300800 */
[----:B----4-:R-:W-:-:S03]  /*303a0*/  IMAD R5, R16, UR43, RZ ;  /* 0x0000002b10057c24 */ /* 0x010fc6000f8e02ff */
[----:B------:R-:W4:Y:S04]  /*303b0*/  LDL.LU R6, [R1+0x300] ;  /* 0x0003000001067983 */ /* 0x000f280000300800 */
[----:B------:R5:W-:Y:S04]  /*303c0*/  STL [R1+0x74], R5 ;  /* 0x0000740501007387 */ /* 0x000be80000100800 */
[----:B------:R-:W4:Y:S04]  /*303d0*/  LDL.LU R16, [R1+0x308] ;  /* 0x0003080001107983 */ /* 0x000f280000300800 */
[----:B------:R-:W4:Y:S01]  /*303e0*/  LDL.LU R13, [R1+0x320] ;  /* 0x00032000010d7983 */ /* 0x000f220000300800 */
[----:B-----5:R-:W-:-:S03]  /*303f0*/  IMAD R5, R17, UR43, RZ ;  /* 0x0000002b11057c24 */ /* 0x020fc6000f8e02ff */
        /* <DEDUP_REMOVED lines=31> */
[----:B------:R3:W-:Y:S01]  /*305f0*/  STL [R1+0x50], R5 ;  /* 0x0000500501007387 */ /* 0x0007e20000100800 */
[----:B------:R-:W-:Y:S02]  /*30600*/  IMAD R21, R21, UR43, RZ ;  /* 0x0000002b15157c24 */ /* 0x000fe4000f8e02ff */
[----:B---3--:R-:W-:Y:S02]  /*30610*/  IMAD R5, R15, UR43, RZ ;  /* 0x0000002b0f057c24 */ /* 0x008fe4000f8e02ff */
[----:B------:R-:W3:Y:S04]  /*30620*/  LDL.LU R15, [R1+0x8e0] ;  /* 0x0008e000010f7983 */ /* 0x000ee80000300800 */
[----:B------:R0:W-:Y:S04]  /*30630*/  STL [R1+0x4c], R21 ;  /* 0x00004c1501007387 */ /* 0x0001e80000100800 */
[----:B------:R1:W-:Y:S01]  /*30640*/  STL [R1+0x48], R5 ;  /* 0x0000480501007387 */ /* 0x0003e20000100800 */
[----:B0-----:R-:W-:-:S02]  /*30650*/  IMAD R21, R4, UR43, RZ ;  /* 0x0000002b04157c24 */ /* 0x001fc4000f8e02ff */
[----:B----4-:R-:W-:-:S03]  /*30660*/  IMAD R4, R6, UR43, RZ ;  /* 0x0000002b06047c24 */ /* 0x010fc6000f8e02ff */
[----:B------:R-:W-:Y:S01]  /*30670*/  STL [R1+0x44], R21 ;  /* 0x0000441501007387 */ /* 0x000fe20000100800 */
[----:B-1----:R-:W-:-:S03]  /*30680*/  IMAD R5, R16, UR43, RZ ;  /* 0x0000002b10057c24 */ /* 0x002fc6000f8e02ff */
[----:B------:R-:W4:Y:S04]  /*30690*/  LDL.LU R16, [R1+0x8dc] ;  /* 0x0008dc0001107983 */ /* 0x000f280000300800 */
[----:B------:R-:W-:Y:S04]  /*306a0*/  STL [R1+0x40], R4 ;  /* 0x0000400401007387 */ /* 0x000fe80000100800 */
[----:B------:R5:W-:Y:S02]  /*306b0*/  STL [R1+0x3c], R5 ;  /* 0x00003c0501007387 */ /* 0x000be40000100800 */
[----:B-----5:R-:W-:-:S02]  /*306c0*/  IMAD R5, R17, UR43, RZ ;  /* 0x0000002b11057c24 */ /* 0x020fc4000f8e02ff */
[----:B------:R-:W5:Y:S01]  /*306d0*/  LDL.LU R17, [R1+0x8d8] ;  /* 0x0008d80001117983 */ /* 0x000f620000300800 */
[----:B------:R-:W-:-:S05]  /*306e0*/  IMAD R4, R13, UR43, RZ ;  /* 0x0000002b0d047c24 */ /* 0x000fca000f8e02ff */
[----:B------:R0:W-:Y:S04]  /*306f0*/  STL [R1+0x38], R4 ;  /* 0x0000380401007387 */ /* 0x0001e80000100800 */
[----:B------:R1:W-:Y:S01]  /*30700*/  STL [R1+0x34], R5 ;  /* 0x0000340501007387 */ /* 0x0003e20000100800 */
[----:B0-----:R-:W-:Y:S02]  /*30710*/  IMAD R4, R25, UR43, RZ ;  /* 0x0000002b19047c24 */ /* 0x001fe4000f8e02ff */
[----:B-1----:R-:W-:Y:S02]  /*30720*/  IMAD R5, R7, UR43, RZ ;  /* 0x0000002b07057c24 */ /* 0x002fe4000f8e02ff */
[----:B------:R-:W5:Y:S04]  /*30730*/  LDL.LU R7, [R1+0x8d4] ;  /* 0x0008d40001077983 */ /* 0x000f680000300800 */
        /* <DEDUP_REMOVED lines=24> */
[----:B-1----:R-:W-:Y:S02]  /*308c0*/  IMAD R5, R12, UR43, RZ ;  /* 0x0000002b0c057c24 */ /* 0x002fe4000f8e02ff */
[----:B------:R-:W5:Y:S04]  /*308d0*/  LDL.LU R12, [R1+0x8bc] ;  /* 0x0008bc00010c7983 */ /* 0x000f680000300800 */
[----:B------:R0:W-:Y:S04]  /*308e0*/  STL [R1+0x8], R4 ;  /* 0x0000080401007387 */ /* 0x0001e80000100800 */
[----:B------:R-:W-:Y:S04]  /*308f0*/  STL [R1+0x4], R5 ;  /* 0x0000040501007387 */ /* 0x000fe80000100800 */
[----:B------:R-:W5:Y:S01]  /*30900*/  LDL.LU R23, [R1+0x8b8] ;  /* 0x0008b80001177983 */ /* 0x000f620000300800 */
[----:B0-----:R-:W-:-:S05]  /*30910*/  IMAD R4, R19, UR43, RZ ;  /* 0x0000002b13047c24 */ /* 0x001fca000f8e02ff */
[----:B------:R4:W-:Y:S01]  /*30920*/  STL [R1], R4 ;  /* 0x0000000401007387 */ /* 0x0009e20000100800 */
[----:B--2---:R-:W-:-:S05]  /*30930*/  IMAD R29, R14, UR43, RZ ;  /* 0x0000002b0e1d7c24 */ /* 0x004fca000f8e02ff */
[----:B------:R-:W-:Y:S04]  /*30940*/  STL [R1+0x5740], R29 ;  /* 0x0057401d01007387 */ /* 0x000fe80000100800 */
[----:B------:R-:W2:Y:S01]  /*30950*/  LDL.LU R14, [R1+0x8b4] ;  /* 0x0008b400010e7983 */ /* 0x000ea20000300800 */
[----:B---3--:R-:W-:-:S03]  /*30960*/  IMAD R28, R15, UR43, RZ ;  /* 0x0000002b0f1c7c24 */ /* 0x008fc6000f8e02ff */
[----:B------:R-:W3:Y:S04]  /*30970*/  LDL.LU R15, [R1+0x8b0] ;  /* 0x0008b000010f7983 */ /* 0x000ee80000300800 */
[----:B------:R-:W-:Y:S01]  /*30980*/  STL [R1+0x573c], R28 ;  /* 0x00573c1c01007387 */ /* 0x000fe20000100800 */
[----:B----4-:R-:W-:-:S03]  /*30990*/  IMAD R4, R16, UR43, RZ ;  /* 0x0000002b10047c24 */ /* 0x010fc6000f8e02ff */
[----:B------:R-:W4:Y:S04]  /*309a0*/  LDL.LU R16, [R1+0x8ac] ;  /* 0x0008ac0001107983 */ /* 0x000f280000300800 */
[----:B------:R-:W-:Y:S01]  /*309b0*/  STL [R1+0x5738], R4 ;  /* 0x0057380401007387 */ /* 0x000fe20000100800 */
[----:B-----5:R-:W-:-:S03]  /*309c0*/  IMAD R5, R17, UR43, RZ ;  /* 0x0000002b11057c24 */ /* 0x020fc6000f8e02ff */
[----:B------:R-:W5:Y:S04]  /*309d0*/  LDL.LU R17, [R1+0x8a8] ;  /* 0x0008a80001117983 */ /* 0x000f680000300800 */
[----:B------:R-:W-:Y:S01]  /*309e0*/  STL [R1+0x5734], R5 ;  /* 0x0057340501007387 */ /* 0x000fe20000100800 */
[----:B------:R-:W-:-:S05]  /*309f0*/  IMAD R6, R7, UR43, RZ ;  /* 0x0000002b07067c24 */ /* 0x000fca000f8e02ff */
[----:B------:R-:W-:Y:S01]  /*30a00*/  STL [R1+0x5730], R6 ;  /* 0x0057300601007387 */ /* 0x000fe20000100800 */
[----:B------:R-:W-:-:S03]  /*30a10*/  IMAD R7, R18, UR43, RZ ;  /* 0x0000002b12077c24 */ /* 0x000fc6000f8e02ff */
[----:B------:R-:W5:Y:S04]  /*30a20*/  LDL.LU R18, [R1+0x8a4] ;  /* 0x0008a40001127983 */ /* 0x000f680000300800 */
[----:B------:R-:W-:Y:S01]  /*30a30*/  STL [R1+0x572c], R7 ;  /* 0x00572c0701007387 */ /* 0x000fe20000100800 */
[----:B------:R-:W-:-:S05]  /*30a40*/  IMAD R8, R8, UR43, RZ ;  /* 0x0000002b08087c24 */ /* 0x000fca000f8e02ff */
[----:B------:R-:W-:Y:S04]  /*30a50*/  STL [R1+0x5728], R8 ;  /* 0x0057280801007387 */ /* 0x000fe80000100800 */
[----:B------:R-:W5:Y:S01]  /*30a60*/  LDL.LU R19, [R1+0x8a0] ;  /* 0x0008a00001137983 */ /* 0x000f620000300800 */
        /* <DEDUP_REMOVED lines=10> */
[----:B------:R0:W-:Y:S01]  /*30b10*/  STL [R1+0x574c], R12 ;  /* 0x00574c0c01007387 */ /* 0x0001e20000100800 */
[----:B------:R-:W-:-:S03]  /*30b20*/  IMAD R13, R23, UR43, RZ ;  /* 0x0000002b170d7c24 */ /* 0x000fc6000f8e02ff */
[----:B------:R-:W5:Y:S04]  /*30b30*/  LDL.LU R23, [R1+0x890] ;  /* 0x0008900001177983 */ /* 0x000f680000300800 */
[----:B------:R-:W-:Y:S01]  /*30b40*/  STL [R1+0x5750], R13 ;  /* 0x0057500d01007387 */ /* 0x000fe20000100800 */
[----:B--2---:R-:W-:-:S05]  /*30b50*/  IMAD R14, R14, UR43, RZ ;  /* 0x0000002b0e0e7c24 */ /* 0x004fca000f8e02ff */
[----:B------:R-:W-:Y:S04]  /*30b60*/  STL [R1+0x5754], R14 ;  /* 0x0057540e01007387 */ /* 0x000fe80000100800 */
[----:B------:R-:W2:Y:S01]  /*30b70*/  LDL.LU R24, [R1+0x88c] ;  /* 0x00088c0001187983 */ /* 0x000ea20000300800 */
[----:B---3--:R-:W-:-:S05]  /*30b80*/  IMAD R15, R15, UR43, RZ ;  /* 0x0000002b0f0f7c24 */ /* 0x008fca000f8e02ff */
[----:B------:R1:W-:Y:S01]  /*30b90*/  STL [R1+0x5758], R15 ;  /* 0x0057580f01007387 */ /* 0x0003e20000100800 */
[----:B----4-:R-:W-:-:S05]  /*30ba0*/  IMAD R16, R16, UR43, RZ ;  /* 0x0000002b10107c24 */ /* 0x010fca000f8e02ff */
[----:B------:R3:W-:Y:S04]  /*30bb0*/  STL [R1+0x575c], R16 ;  /* 0x00575c1001007387 */ /* 0x0007e80000100800 */
[----:B------:R-:W4:Y:S04]  /*30bc0*/  LDL.LU R25, [R1+0x888] ;  /* 0x0008880001197983 */ /* 0x000f280000300800 */
[----:B------:R-:W3:Y:S04]  /*30bd0*/  LDL.LU R26, [R1+0x884] ;  /* 0x00088400011a7983 */ /* 0x000ee80000300800 */
[----:B------:R-:W3:Y:S01]  /*30be0*/  LDL.LU R27, [R1+0x880] ;  /* 0x00088000011b7983 */ /* 0x000ee20000300800 */
[----:B-----5:R-:W-:-:S03]  /*30bf0*/  IMAD R17, R17, UR43, RZ ;  /* 0x0000002b11117c24 */ /* 0x020fc6000f8e02ff */
[----:B0-----:R-:W3:Y:S04]  /*30c00*/  LDL.LU R12, [R1+0x87c] ;  /* 0x00087c00010c7983 */ /* 0x001ee80000300800 */
[----:B------:R-:W-:Y:S04]  /*30c10*/  STL [R1+0x5760], R17 ;  /* 0x0057601101007387 */ /* 0x000fe80000100800 */
[----:B-1----:R-:W5:Y:S04]  /*30c20*/  LDL.LU R15, [R1+0x878] ;  /* 0x00087800010f7983 */ /* 0x002f680000300800 */
[----:B------:R-:W4:Y:S04]  /*30c30*/  LDL.LU R5, [R1+0x874] ;  /* 0x0008740001057983 */ /* 0x000f280000300800 */
[----:B------:R-:W4:Y:S01]  /*30c40*/  LDL.LU R11, [R1+0x870] ;  /* 0x00087000010b7983 */ /* 0x000f220000300800 */
[----:B------:R-:W-:-:S05]  /*30c50*/  IMAD R18, R18, UR43, RZ ;  /* 0x0000002b12127c24 */ /* 0x000fca000f8e02ff */
[----:B------:R-:W-:Y:S04]  /*30c60*/  STL [R1+0x5764], R18 ;  /* 0x0057641201007387 */ /* 0x000fe80000100800 */
        /* <DEDUP_REMOVED lines=12> */
[----:B------:R-:W4:Y:S04]  /*30d30*/  LDL.LU R14, [R1+0x85c] ;  /* 0x00085c00010e7983 */ /* 0x000f280000300800 */
[----:B------:R-:W4:Y:S01]  /*30d40*/  LDL.LU R6, [R1+0x858] ;  /* 0x0008580001067983 */ /* 0x000f220000300800 */
[----:B------:R-:W-:-:S05]  /*30d50*/  IMAD R23, R23, UR43, RZ ;  /* 0x0000002b17177c24 */ /* 0x000fca000f8e02ff */
[----:B------:R-:W-:Y:S04]  /*30d60*/  STL [R1+0x5778], R23 ;  /* 0x0057781701007387 */ /* 0x000fe80000100800 */
[----:B------:R-:W4:Y:S04]  /*30d70*/  LDL.LU R13, [R1+0x854] ;  /* 0x00085400010d7983 */ /* 0x000f280000300800 */
[----:B------:R-:W4:Y:S04]  /*30d80*/  LDL.LU R4, [R1+0x850] ;  /* 0x0008500001047983 */ /* 0x000f280000300800 */
[----:B------:R-:W4:Y:S01]  /*30d90*/  LDL.LU R28, [R1+0x84c] ;  /* 0x00084c00011c7983 */ /* 0x000f220000300800 */
[----:B--2---:R-:W-:-:S05]  /*30da0*/  IMAD R24, R24, UR43, RZ ;  /* 0x0000002b18187c24 */ /* 0x004fca000f8e02ff */
[----:B------:R-:W-:Y:S04]  /*30db0*/  STL [R1+0x577c], R24 ;  /* 0x00577c1801007387 */ /* 0x000fe80000100800 */
[----:B------:R-:W2:Y:S01]  /*30dc0*/  LDL.LU R29, [R1+0x848] ;  /* 0x00084800011d7983 */ /* 0x000ea20000300800 */
[----:B---3--:R-:W-:-:S03]  /*30dd0*/  IMAD R16, R12, UR43, RZ ;  /* 0x0000002b0c107c24 */ /* 0x008fc6000f8e02ff */
[----:B------:R-:W3:Y:S04]  /*30de0*/  LDL.LU R12, [R1+0x844] ;  /* 0x00084400010c7983 */ /* 0x000ee80000300800 */
[----:B------:R4:W-:Y:S01]  /*30df0*/  STL [R1+0x13c], R16 ;  /* 0x00013c1001007387 */ /* 0x0009e20000100800 */
[----:B-----5:R-:W-:Y:S02]  /*30e00*/  IMAD R15, R15, UR43, RZ ;  /* 0x0000002b0f0f7c24 */ /* 0x020fe4000f8e02ff */
[----:B----4-:R-:W-:Y:S02]  /*30e10*/  IMAD R16, R5, UR43, RZ ;  /* 0x0000002b05107c24 */ /* 0x010fe4000f8e02ff */
[----:B------:R-:W4:Y:S04]  /*30e20*/  LDL.LU R5, [R1+0x840] ;  /* 0x0008400001057983 */ /* 0x000f280000300800 */
[----:B------:R0:W-:Y:S04]  /*30e30*/  STL [R1+0x140], R15 ;  /* 0x0001400f01007387 */ /* 0x0001e80000100800 */
        /* <DEDUP_REMOVED lines=14> */
[----:B0-----:R-:W5:Y:S04]  /*30f20*/  LDL.LU R15, [R1+0x824] ;  /* 0x00082400010f7983 */ /* 0x001f680000300800 */
[----:B------:R-:W5:Y:S04]  /*30f30*/  LDL.LU R8, [R1+0x820] ;  /* 0x0008200001087983 */ /* 0x000f680000300800 */
[----:B------:R0:W-:Y:S02]  /*30f40*/  STL [R1+0x160], R16 ;  /* 0x0001601001007387 */ /* 0x0001e40000100800 */
[----:B0-----:R-:W-:-:S02]  /*30f50*/  IMAD R16, R7, UR43, RZ ;  /* 0x0000002b07107c24 */ /* 0x001fc4000f8e02ff */
[----:B------:R-:W5:Y:S04]  /*30f60*/  LDL.LU R7, [R1+0x81c] ;  /* 0x00081c0001077983 */ /* 0x000f680000300800 */
[----:B------:R0:W-:Y:S01]  /*30f70*/  STL [R1+0x168], R16 ;  /* 0x0001681001007387 */ /* 0x0001e20000100800 */
[----:B------:R-:W-:-:S03]  /*30f80*/  IMAD R17, R14, UR43, RZ ;  /* 0x0000002b0e117c24 */ /* 0x000fc6000f8e02ff */
[----:B------:R-:W5:Y:S01]  /*30f90*/  LDL.LU R14, [R1+0x818] ;  /* 0x00081800010e7983 */ /* 0x000f620000300800 */
[----:B0-----:R-:W-:-:S03]  /*30fa0*/  IMAD R16, R6, UR43, RZ ;  /* 0x0000002b06107c24 */ /* 0x001fc6000f8e02ff */
[----:B------:R-:W-:Y:S04]  /*30fb0*/  STL [R1+0x174], R17 ;  /* 0x0001741101007387 */ /* 0x000fe80000100800 */
[----:B------:R-:W5:Y:S04]  /*30fc0*/  LDL.LU R6, [R1+0x814] ;  /* 0x0008140001067983 */ /* 0x000f680000300800 */
[----:B------:R0:W-:Y:S01]  /*30fd0*/  STL [R1+0x180], R16 ;  /* 0x0001801001007387 */ /* 0x0001e20000100800 */
[----:B------:R-:W-:Y:S02]  /*30fe0*/  IMAD R13, R13, UR43, RZ ;  /* 0x0000002b0d0d7c24 */ /* 0x000fe4000f8e02ff */
[----:B0-----:R-:W-:-:S02]  /*30ff0*/  IMAD R16, R4, UR43, RZ ;  /* 0x0000002b04107c24 */ /* 0x001fc4000f8e02ff */
[----:B------:R-:W5:Y:S04]  /*31000*/  LDL.LU R4, [R1+0x810] ;  /* 0x0008100001047983 */ /* 0x000f680000300800 */
[----:B------:R0:W-:Y:S04]  /*31010*/  STL [R1+0x18c], R13 ;  /* 0x00018c0d01007387 */ /* 0x0001e80000100800 */
[----:B------:R1:W-:Y:S04]  /*31020*/  STL [R1+0x198], R16 ;  /* 0x0001981001007387 */ /* 0x0003e80000100800 */
[----:B------:R-:W5:Y:S01]  /*31030*/  LDL.LU R17, [R1+0x80c] ;  /* 0x00080c0001117983 */ /* 0x000f620000300800 */
[----:B0-----:R-:W-:-:S03]  /*31040*/  IMAD R13, R28, UR43, RZ ;  /* 0x0000002b1c0d7c24 */ /* 0x001fc6000f8e02ff */
[----:B------:R-:W5:Y:S04]  /*31050*/  LDL.LU R28, [R1+0x808] ;  /* 0x00080800011c7983 */ /* 0x000f680000300800 */
[----:B------:R2:W-:Y:S04]  /*31060*/  STL [R1+0x1a0], R13 ;  /* 0x0001a00d01007387 */ /* 0x0005e80000100800 */
[----:B-1----:R-:W5:Y:S01]  /*31070*/  LDL.LU R16, [R1+0x804] ;  /* 0x0008040001107983 */ /* 0x002f620000300800 */
[----:B--2---:R-:W-:-:S03]  /*31080*/  IMAD R13, R29, UR43, RZ ;  /* 0x0000002b1d0d7c24 */ /* 0x004fc6000f8e02ff */
[----:B------:R-:W2:Y:S04]  /*31090*/  LDL.LU R29, [R1+0x800] ;  /* 0x00080000011d7983 */ /* 0x000ea80000300800 */
[----:B------:R0:W-:Y:S04]  /*310a0*/  STL [R1+0x1a8], R13 ;  /* 0x0001a80d01007387 */ /* 0x0001e80000100800 */
[----:B0-----:R-:W2:Y:S01]  /*310b0*/  LDL.LU R13, [R1+0x7fc] ;  /* 0x0007fc00010d7983 */ /* 0x001ea20000300800 */
[----:B---3--:R-:W-:-:S03]  /*310c0*/  IMAD R21, R12, UR43, RZ ;  /* 0x0000002b0c157c24 */ /* 0x008fc6000f8e02ff */
[----:B------:R-:W3:Y:S04]  /*310d0*/  LDL.LU R12, [R1+0x7f8] ;  /* 0x0007f800010c7983 */ /* 0x000ee80000300800 */
[----:B------:R4:W-:Y:S02]  /*310e0*/  STL [R1+0x1b0], R21 ;  /* 0x0001b01501007387 */ /* 0x0009e40000100800 */
[----:B----4-:R-:W-:Y:S02]  /*310f0*/  IMAD R21, R5, UR43, RZ ;  /* 0x0000002b05157c24 */ /* 0x010fe4000f8e02ff */
[----:B------:R-:W4:Y:S04]  /*31100*/  LDL.LU R5, [R1+0x7f4] ;  /* 0x0007f40001057983 */ /* 0x000f280000300800 */
[----:B------:R0:W-:Y:S01]  /*31110*/  STL [R1+0x1b8], R21 ;  /* 0x0001b81501007387 */ /* 0x0001e20000100800 */
[----:B-----5:R-:W-:-:S02]  /*31120*/  IMAD R20, R20, UR43, RZ ;  /* 0x0000002b14147c24 */ /* 0x020fc4000f8e02ff */
[----:B0-----:R-:W-:Y:S02]  /*31130*/  IMAD R21, R11, UR43, RZ ;  /* 0x0000002b0b157c24 */ /* 0x001fe4000f8e02ff */
[----:B------:R-:W5:Y:S04]  /*31140*/  LDL.LU R11, [R1+0x7f0] ;  /* 0x0007f000010b7983 */ /* 0x000f680000300800 */
[----:B------:R0:W-:Y:S04]  /*31150*/  STL [R1+0x1c0], R20 ;  /* 0x0001c01401007387 */ /* 0x0001e80000100800 */
[----:B------:R-:W-:Y:S01]  /*31160*/  STL [R1+0x1c8], R21 ;  /* 0x0001c81501007387 */ /* 0x000fe20000100800 */
[----:B0-----:R-:W-:-:S02]  /*31170*/  IMAD R20, R19, UR43, RZ ;  /* 0x0000002b13147c24 */ /* 0x001fc4000f8e02ff */
[----:B------:R-:W-:Y:S02]  /*31180*/  IMAD R19, R9, UR43, RZ ;  /* 0x0000002b09137c24 */ /* 0x000fe4000f8e02ff */
[----:B------:R-:W5:Y:S04]  /*31190*/  LDL.LU R9, [R1+0x7ec] ;  /* 0x0007ec0001097983 */ /* 0x000f680000300800 */
[----:B------:R-:W-:Y:S01]  /*311a0*/  STL [R1+0x1d0], R20 ;  /* 0x0001d01401007387 */ /* 0x000fe20000100800 */
[----:B------:R-:W-:-:S03]  /*311b0*/  IMAD R18, R18, UR43, RZ ;  /* 0x0000002b12127c24 */ /* 0x000fc6000f8e02ff */
[----:B------:R0:W-:Y:S02]  /*311c0*/  STL [R1+0x1d8], R19 ;  /* 0x0001d81301007387 */ /* 0x0001e40000100800 */
[----:B0-----:R-:W-:Y:S02]  /*311d0*/  IMAD R19, R10, UR43, RZ ;  /* 0x0000002b0a137c24 */ /* 0x001fe4000f8e02ff */
[----:B------:R-:W5:Y:S04]  /*311e0*/  LDL.LU R10, [R1+0x754] ;  /* 0x00075400010a7983 */ /* 0x000f680000300800 */
[----:B------:R0:W-:Y:S04]  /*311f0*/  STL [R1+0x1e0], R18 ;  /* 0x0001e01201007387 */ /* 0x0001e80000100800 */
[----:B------:R-:W-:Y:S01]  /*31200*/  STL [R1+0x1e8], R19 ;  /* 0x0001e81301007387 */ /* 0x000fe20000100800 */
[----:B0-----:R-:W-:-:S02]  /*31210*/  IMAD R18, R15, UR43, RZ ;  /* 0x0000002b0f127c24 */ /* 0x001fc4000f8e02ff */
[----:B------:R-:W-:Y:S02]  /*31220*/  IMAD R15, R8, UR43, RZ ;  /* 0x0000002b080f7c24 */ /* 0x000fe4000f8e02ff */
[----:B------:R-:W5:Y:S04]  /*31230*/  LDL.LU R8, [R1+0x758] ;  /* 0x0007580001087983 */ /* 0x000f680000300800 */
[----:B------:R0:W-:Y:S04]  /*31240*/  STL [R1+0x1f0], R18 ;  /* 0x0001f01201007387 */ /* 0x0001e80000100800 */
[----:B------:R1:W-:Y:S01]  /*31250*/  STL [R1+0x1f8], R15 ;  /* 0x0001f80f01007387 */ /* 0x0003e20000100800 */
[----:B0-----:R-:W-:-:S03]  /*31260*/  IMAD R18, R7, UR43, RZ ;  /* 0x0000002b07127c24 */ /* 0x001fc6000f8e02ff */
[----:B-1----:R-:W5:Y:S04]  /*31270*/  LDL.LU R15, [R1+0x75c] ;  /* 0x00075c00010f7983 */ /* 0x002f680000300800 */
[----:B------:R-:W5:Y:S04]  /*31280*/  LDL.LU R7, [R1+0x760] ;  /* 0x0007600001077983 */ /* 0x000f680000300800 */
[----:B------:R0:W-:Y:S01]  /*31290*/  STL [R1+0x200], R18 ;  /* 0x0002001201007387 */ /* 0x0001e20000100800 */
[----:B------:R-:W-:-:S03]  /*312a0*/  IMAD R19, R14, UR43, RZ ;  /* 0x0000002b0e137c24 */ /* 0x000fc6000f8e02ff */
[----:B------:R-:W5:Y:S04]  /*312b0*/  LDL.LU R14, [R1+0x764] ;  /* 0x00076400010e7983 */ /* 0x000f680000300800 */
[----:B------:R-:W-:Y:S01]  /*312c0*/  STL [R1+0x208], R19 ;  /* 0x0002081301007387 */ /* 0x000fe20000100800 */
[----:B0-----:R-:W-:-:S03]  /*312d0*/  IMAD R18, R6, UR43, RZ ;  /* 0x0000002b06127c24 */ /* 0x001fc6000f8e02ff */
[----:B------:R-:W5:Y:S04]  /*312e0*/  LDL.LU R6, [R1+0x768] ;  /* 0x0007680001067983 */ /* 0x000f680000300800 */
[----:B------:R0:W-:Y:S02]  /*312f0*/  STL [R1+0x300], R18 ;  /* 0x0003001201007387 */ /* 0x0001e40000100800 */
[----:B0-----:R-:W-:Y:S02]  /*31300*/  IMAD R18, R4, UR43, RZ ;  /* 0x0000002b04127c24 */ /* 0x001fe4000f8e02ff */
[----:B------:R-:W5:Y:S04]  /*31310*/  LDL.LU R4, [R1+0x76c] ;  /* 0x00076c0001047983 */ /* 0x000f680000300800 */
[----:B------:R0:W-:Y:S01]  /*31320*/  STL [R1+0x308], R18 ;  /* 0x0003081201007387 */ /* 0x0001e20000100800 */
[----:B------:R-:W-:-:S02]  /*31330*/  IMAD R17, R17, UR43, RZ ;  /* 0x0000002b11117c24 */ /* 0x000fc4000f8e02ff */
[----:B0-----:R-:W-:Y:S02]  /*31340*/  IMAD R18, R28, UR43, RZ ;  /* 0x0000002b1c127c24 */ /* 0x001fe4000f8e02ff */
[----:B------:R-:W5:Y:S04]  /*31350*/  LDL.LU R28, [R1+0x794] ;  /* 0x00079400011c7983 */ /* 0x000f680000300800 */
[----:B------:R0:W-:Y:S04]  /*31360*/  STL [R1+0x320], R17 ;  /* 0x0003201101007387 */ /* 0x0001e80000100800 */
[----:B------:R-:W-:Y:S01]  /*31370*/  STL [R1+0x344], R18 ;  /* 0x0003441201007387 */ /* 0x000fe20000100800 */
[----:B0-----:R-:W-:-:S02]  /*31380*/  IMAD R17, R16, UR43, RZ ;  /* 0x0000002b10117c24 */ /* 0x001fc4000f8e02ff */
[----:B--2---:R-:W-:Y:S02]  /*31390*/  IMAD R16, R29, UR43, RZ ;  /* 0x0000002b1d107c24 */ /* 0x004fe4000f8e02ff */
[----:B------:R-:W2:Y:S04]  /*313a0*/  LDL.LU R29, [R1+0x7a0] ;  /* 0x0007a000011d7983 */ /* 0x000ea80000300800 */
[----:B------:R-:W-:Y:S04]  /*313b0*/  STL [R1+0x34c], R17 ;  /* 0x00034c1101007387 */ /* 0x000fe80000100800 */
[----:B------:R3:W-:Y:S01]  /*313c0*/  STL [R1+0x358], R16 ;  /* 0x0003581001007387 */ /* 0x0007e20000100800 */
[----:B------:R-:W-:-:S02]  /*313d0*/  IMAD R13, R13, UR43, RZ ;  /* 0x0000002b0d0d7c24 */ /* 0x000fc4000f8e02ff */
[----:B---3--:R-:W-:Y:S02]  /*313e0*/  IMAD R16, R12, UR43, RZ ;  /* 0x0000002b0c107c24 */ /* 0x008fe4000f8e02ff */
[----:B------:R-:W3:Y:S04]  /*313f0*/  LDL.LU R12, [R1+0x7b0] ;  /* 0x0007b000010c7983 */ /* 0x000ee80000300800 */
[----:B------:R4:W-:Y:S04]  /*31400*/  STL [R1+0x370], R13 ;  /* 0x0003700d01007387 */ /* 0x0009e80000100800 */
[----:B------:R-:W-:Y:S04]  /*31410*/  STL [R1+0x378], R16 ;  /* 0x0003781001007387 */ /* 0x000fe80000100800 */
[----:B------:R-:W3:Y:S01]  /*31420*/  LDL.LU R20, [R1+0x7b8] ;  /* 0x0007b80001147983 */ /* 0x000ee20000300800 */
[----:B----4-:R-:W-:-:S03]  /*31430*/  IMAD R13, R5, UR43, RZ ;  /* 0x0000002b050d7c24 */ /* 0x010fc6000f8e02ff */
[----:B------:R-:W4:Y:S04]  /*31440*/  LDL.LU R5, [R1+0x7c8] ;  /* 0x0007c80001057983 */ /* 0x000f280000300800 */
[----:B------:R5:W-:Y:S04]  /*31450*/  STL [R1+0x390], R13 ;  /* 0x0003900d01007387 */ /* 0x000be80000100800 */
[----:B------:R-:W4:Y:S01]  /*31460*/  LDL.LU R19, [R1+0x7d4] ;  /* 0x0007d40001137983 */ /* 0x000f220000300800 */
[----:B-----5:R-:W-:-:S03]  /*31470*/  IMAD R13, R11, UR43, RZ ;  /* 0x0000002b0b0d7c24 */ /* 0x020fc6000f8e02ff */
[----:B------:R-:W5:Y:S04]  /*31480*/  LDL.LU R11, [R1+0x7e0] ;  /* 0x0007e000010b7983 */ /* 0x000f680000300800 */
[----:B------:R0:W-:Y:S04]  /*31490*/  STL [R1+0x398], R13 ;  /* 0x0003980d01007387 */ /* 0x0001e80000100800 */
[----:B------:R-:W5:Y:S01]  /*314a0*/  LDL.LU R18, [R1+0x7e8] ;  /* 0x0007e80001127983 */ /* 0x000f620000300800 */
[----:B0-----:R-:W-:-:S03]  /*314b0*/  IMAD R13, R9, UR43, RZ ;  /* 0x0000002b090d7c24 */ /* 0x001fc6000f8e02ff */
[----:B------:R-:W5:Y:S04]  /*314c0*/  LDL.LU R9, [R1+0x7e4] ;  /* 0x0007e40001097983 */ /* 0x000f680000300800 */
[----:B------:R0:W-:Y:S04]  /*314d0*/  STL [R1+0x3b4], R13 ;  /* 0x0003b40d01007387 */ /* 0x0001e80000100800 */
[----:B0-----:R-:W5:Y:S01]  /*314e0*/  LDL.LU R13, [R1+0x7dc] ;  /* 0x0007dc00010d7983 */ /* 0x001f620000300800 */
[----:B------:R-:W-:-:S03]  /*314f0*/  IMAD R16, R10, UR43, RZ ;  /* 0x0000002b0a107c24 */ /* 0x000fc6000f8e02ff */
[----:B------:R-:W5:Y:S04]  /*31500*/  LDL.LU R10, [R1+0x7d8] ;  /* 0x0007d800010a7983 */ /* 0x000f680000300800 */
[----:B------:R0:W-:Y:S02]  /*31510*/  STL [R1+0x754], R16 ;  /* 0x0007541001007387 */ /* 0x0001e40000100800 */
[----:B0-----:R-:W-:Y:S02]  /*31520*/  IMAD R16, R8, UR43, RZ ;  /* 0x0000002b08107c24 */ /* 0x001fe4000f8e02ff */
        /* <DEDUP_REMOVED lines=18> */
[----:B0-----:R-:W-:-:S03]  /*31650*/  IMAD R14, R28, UR43, RZ ;  /* 0x0000002b1c0e7c24 */ /* 0x001fc6000f8e02ff */
[----:B------:R-:W5:Y:S04]  /*31660*/  LDL.LU R28, [R1+0x7a8] ;  /* 0x0007a800011c7983 */ /* 0x000f680000300800 */
[----:B------:R0:W-:Y:S04]  /*31670*/  STL [R1+0x794], R14 ;  /* 0x0007940e01007387 */ /* 0x0001e80000100800 */
[----:B0-----:R-:W5:Y:S01]  /*31680*/  LDL.LU R14, [R1+0x7a4] ;  /* 0x0007a400010e7983 */ /* 0x001f620000300800 */
[----:B--2---:R-:W-:-:S03]  /*31690*/  IMAD R21, R29, UR43, RZ ;  /* 0x0000002b1d157c24 */ /* 0x004fc6000f8e02ff */
[----:B------:R-:W2:Y:S04]  /*316a0*/  LDL.LU R29, [R1+0x79c] ;  /* 0x00079c00011d7983 */ /* 0x000ea80000300800 */
[----:B------:R3:W-:Y:S02]  /*316b0*/  STL [R1+0x7a0], R21 ;  /* 0x0007a01501007387 */ /* 0x0007e40000100800 */
[----:B---3--:R-:W-:Y:S02]  /*316c0*/  IMAD R21, R12, UR43, RZ ;  /* 0x0000002b0c157c24 */ /* 0x008fe4000f8e02ff */
[----:B------:R-:W3:Y:S04]  /*316d0*/  LDL.LU R12, [R1+0x798] ;  /* 0x00079800010c7983 */ /* 0x000ee80000300800 */
[----:B------:R4:W-:Y:S01]  /*316e0*/  STL [R1+0x7b0], R21 ;  /* 0x0007b01501007387 */ /* 0x0009e20000100800 */
[----:B------:R-:W-:-:S02]  /*316f0*/  IMAD R20, R20, UR43, RZ ;  /* 0x0000002b14147c24 */ /* 0x000fc4000f8e02ff */
[----:B----4-:R-:W-:Y:S02]  /*31700*/  IMAD R21, R5, UR43, RZ ;  /* 0x0000002b05157c24 */ /* 0x010fe4000f8e02ff */
[----:B------:R-:W4:Y:S04]  /*31710*/  LDL.LU R5, [R1+0x790] ;  /* 0x0007900001057983 */ /* 0x000f280000300800 */
[----:B------:R0:W-:Y:S04]  /*31720*/  STL [R1+0x7b8], R20 ;  /* 0x0007b81401007387 */ /* 0x0001e80000100800 */
[----:B------:R-:W-:Y:S01]  /*31730*/  STL [R1+0x7c8], R21 ;  /* 0x0007c81501007387 */ /* 0x000fe20000100800 */
[----:B0-----:R-:W-:-:S02]  /*31740*/  IMAD R20, R19, UR43, RZ ;  /* 0x0000002b13147c24 */ /* 0x001fc4000f8e02ff */
[----:B-----5:R-:W-:Y:S02]  /*31750*/  IMAD R19, R11, UR43, RZ ;  /* 0x0000002b0b137c24 */ /* 0x020fe4000f8e02ff */
[----:B------:R-:W5:Y:S04]  /*31760*/  LDL.LU R11, [R1+0x78c] ;  /* 0x00078c00010b7983 */ /* 0x000f680000300800 */
[----:B------:R-:W-:Y:S04]  /*31770*/  STL [R1+0x7d4], R20 ;  /* 0x0007d41401007387 */ /* 0x000fe80000100800 */
[----:B------:R0:W-:Y:S02]  /*31780*/  STL [R1+0x7e0], R19 ;  /* 0x0007e01301007387 */ /* 0x0001e40000100800 */
[----:B0-----:R-:W-:-:S02]  /*31790*/  IMAD R19, R9, UR43, RZ ;  /* 0x0000002b09137c24 */ /* 0x001fc4000f8e02ff */
[----:B------:R-:W5:Y:S01]  /*317a0*/  LDL.LU R9, [R1+0x788] ;  /* 0x0007880001097983 */ /* 0x000f620000300800 */
[----:B------:R-:W-:-:S05]  /*317b0*/  IMAD R18, R18, UR43, RZ ;  /* 0x0000002b12127c24 */ /* 0x000fca000f8e02ff */
[----:B------:R0:W-:Y:S04]  /*317c0*/  STL [R1+0x7e8], R18 ;  /* 0x0007e81201007387 */ /* 0x0001e80000100800 */
[----:B------:R-:W-:Y:S01]  /*317d0*/  STL [R1+0x7e4], R19 ;  /* 0x0007e41301007387 */ /* 0x000fe20000100800 */
[----:B0-----:R-:W-:Y:S02]  /*317e0*/  IMAD R18, R13, UR43, RZ ;  /* 0x0000002b0d127c24 */ /* 0x001fe4000f8e02ff */
[----:B------:R-:W-:Y:S02]  /*317f0*/  IMAD R13, R10, UR43, RZ ;  /* 0x0000002b0a0d7c24 */ /* 0x000fe4000f8e02ff */
[----:B------:R-:W5:Y:S04]  /*31800*/  LDL.LU R10, [R1+0x784] ;  /* 0x00078400010a7983 */ /* 0x000f680000300800 */
[----:B------:R-:W-:Y:S04]  /*31810*/  STL [R1+0x7dc], R18 ;  /* 0x0007dc1201007387 */ /* 0x000fe80000100800 */
[----:B------:R0:W-:Y:S04]  /*31820*/  STL [R1+0x7d8], R13 ;  /* 0x0007d80d01007387 */ /* 0x0001e80000100800 */
[----:B0-----:R-:W5:Y:S01]  /*31830*/  LDL.LU R13, [R1+0x780] ;  /* 0x00078000010d7983 */ /* 0x001f620000300800 */
[----:B------:R-:W-:-:S03]  /*31840*/  IMAD R18, R8, UR43, RZ ;  /* 0x0000002b08127c24 */ /* 0x000fc6000f8e02ff */
        /* <DEDUP_REMOVED lines=17> */
[----:B------:R-:W-:Y:S02]  /*31960*/  IMAD R16, R28, UR43, RZ ;  /* 0x0000002b1c107c24 */ /* 0x000fe4000f8e02ff */
[----:B------:R-:W5:Y:S04]  /*31970*/  LDL.LU R28, [R1+0x74c] ;  /* 0x00074c00011c7983 */ /* 0x000f680000300800 */
[----:B------:R-:W-:Y:S04]  /*31980*/  STL [R1+0x7ac], R17 ;  /* 0x0007ac1101007387 */ /* 0x000fe80000100800 */
[----:B------:R2:W-:Y:S01]  /*31990*/  STL [R1+0x7a8], R16 ;  /* 0x0007a81001007387 */ /* 0x0005e20000100800 */
[----:B------:R-:W-:-:S02]  /*319a0*/  IMAD R14, R14, UR43, RZ ;  /* 0x0000002b0e0e7c24 */ /* 0x000fc4000f8e02ff */
[----:B--2---:R-:W-:Y:S02]  /*319b0*/  IMAD R16, R29, UR43, RZ ;  /* 0x0000002b1d107c24 */ /* 0x004fe4000f8e02ff */
[----:B------:R-:W2:Y:S04]  /*319c0*/  LDL.LU R29, [R1+0x748] ;  /* 0x00074800011d7983 */ /* 0x000ea80000300800 */
[----:B------:R3:W-:Y:S04]  /*319d0*/  STL [R1+0x7a4], R14 ;  /* 0x0007a40e01007387 */ /* 0x0007e80000100800 */
[----:B------:R-:W-:Y:S04]  /*319e0*/  STL [R1+0x79c], R16 ;  /* 0x00079c1001007387 */ /* 0x000fe80000100800 */
[----:B------:R-:W2:Y:S01]  /*319f0*/  LDL.LU R20, [R1+0x744] ;  /* 0x0007440001147983 */ /* 0x000ea20000300800 */
[----:B---3--:R-:W-:-:S03]  /*31a00*/  IMAD R14, R12, UR43, RZ ;  /* 0x0000002b0c0e7c24 */ /* 0x008fc6000f8e02ff */
[----:B------:R-:W3:Y:S04]  /*31a10*/  LDL.LU R12, [R1+0x740] ;  /* 0x00074000010c7983 */ /* 0x000ee80000300800 */
[----:B------:R4:W-:Y:S04]  /*31a20*/  STL [R1+0x798], R14 ;  /* 0x0007980e01007387 */ /* 0x0009e80000100800 */
        /* <DEDUP_REMOVED lines=35> */
[----:B------:R-:W-:-:S03]  /*31c60*/  IMAD R21, R28, UR43, RZ ;  /* 0x0000002b1c157c24 */ /* 0x000fc6000f8e02ff */
[----:B------:R-:W5:Y:S04]  /*31c70*/  LDL.LU R28, [R1+0x700] ;  /* 0x00070000011c7983 */ /* 0x000f680000300800 */
[----:B------:R2:W-:Y:S02]  /*31c80*/  STL [R1+0x74c], R21 ;  /* 0x00074c1501007387 */ /* 0x0005e40000100800 */
[----:B--2---:R-:W-:Y:S02]  /*31c90*/  IMAD R21, R29, UR43, RZ ;  /* 0x0000002b1d157c24 */ /* 0x004fe4000f8e02ff */
[----:B------:R-:W2:Y:S04]  /*31ca0*/  LDL.LU R29, [R1+0x6fc] ;  /* 0x0006fc00011d7983 */ /* 0x000ea80000300800 */
[----:B------:R3:W-:Y:S01]  /*31cb0*/  STL [R1+0x748], R21 ;  /* 0x0007481501007387 */ /* 0x0007e20000100800 */
[----:B------:R-:W-:-:S02]  /*31cc0*/  IMAD R20, R20, UR43, RZ ;  /* 0x0000002b14147c24 */ /* 0x000fc4000f8e02ff */
[----:B---3--:R-:W-:Y:S02]  /*31cd0*/  IMAD R21, R12, UR43, RZ ;  /* 0x0000002b0c157c24 */ /* 0x008fe4000f8e02ff */
[----:B------:R-:W3:Y:S04]  /*31ce0*/  LDL.LU R12, [R1+0x6f8] ;  /* 0x0006f800010c7983 */ /* 0x000ee80000300800 */
[----:B------:R0:W-:Y:S04]  /*31cf0*/  STL [R1+0x744], R20 ;  /* 0x0007441401007387 */ /* 0x0001e80000100800 */
[----:B------:R-:W-:Y:S01]  /*31d00*/  STL [R1+0x740], R21 ;  /* 0x0007401501007387 */ /* 0x000fe20000100800 */
[----:B0-----:R-:W-:-:S02]  /*31d10*/  IMAD R20, R19, UR43, RZ ;  /* 0x0000002b13147c24 */ /* 0x001fc4000f8e02ff */
[----:B----4-:R-:W-:Y:S02]  /*31d20*/  IMAD R19, R5, UR43, RZ ;  /* 0x0000002b05137c24 */ /* 0x010fe4000f8e02ff */
[----:B------:R-:W4:Y:S04]  /*31d30*/  LDL.LU R5, [R1+0x6f4] ;  /* 0x0006f40001057983 */ /* 0x000f280000300800 */
[----:B------:R-:W-:Y:S04]  /*31d40*/  STL [R1+0x73c], R20 ;  /* 0x00073c1401007387 */ /* 0x000fe80000100800 */
[----:B------:R5:W-:Y:S01]  /*31d50*/  STL [R1+0x738], R19 ;  /* 0x0007381301007387 */ /* 0x000be20000100800 */
[----:B------:R-:W-:-:S02]  /*31d60*/  IMAD R18, R18, UR43, RZ ;  /* 0x0000002b12127c24 */ /* 0x000fc4000f8e02ff */
[----:B-----5:R-:W-:Y:S02]  /*31d70*/  IMAD R19, R11, UR43, RZ ;  /* 0x0000002b0b137c24 */ /* 0x020fe4000f8e02ff */
[----:B------:R-:W5:Y:S04]  /*31d80*/  LDL.LU R11, [R1+0x6f0] ;  /* 0x0006f000010b7983 */ /* 0x000f680000300800 */
[----:B------:R0:W-:Y:S04]  /*31d90*/  STL [R1+0x734], R18 ;  /* 0x0007341201007387 */ /* 0x0001e80000100800 */
[----:B------:R-:W-:Y:S01]  /*31da0*/  STL [R1+0x730], R19 ;  /* 0x0007301301007387 */ /* 0x000fe20000100800 */
[----:B0-----:R-:W-:-:S02]  /*31db0*/  IMAD R18, R14, UR43, RZ ;  /* 0x0000002b0e127c24 */ /* 0x001fc4000f8e02ff */
        /* <DEDUP_REMOVED lines=28> */
[----:B0-----:R-:W-:Y:S02]  /*31f80*/  IMAD R16, R28, UR43, RZ ;  /* 0x0000002b1c107c24 */ /* 0x001fe4000f8e02ff */
[----:B------:R-:W5:Y:S04]  /*31f90*/  LDL.LU R28, [R1+0x6cc] ;  /* 0x0006cc00011c7983 */ /* 0x000f680000300800 */
[----:B------:R2:W-:Y:S04]  /*31fa0*/  STL [R1+0x704], R15 ;  /* 0x0007040f01007387 */ /* 0x0005e80000100800 */
[----:B------:R-:W-:Y:S04]  /*31fb0*/  STL [R1+0x700], R16 ;  /* 0x0007001001007387 */ /* 0x000fe80000100800 */
[----:B------:R-:W5:Y:S01]  /*31fc0*/  LDL.LU R20, [R1+0x6c8] ;  /* 0x0006c80001147983 */ /* 0x000f620000300800 */
[----:B--2---:R-:W-:-:S03]  /*31fd0*/  IMAD R15, R29, UR43, RZ ;  /* 0x0000002b1d0f7c24 */ /* 0x004fc6000f8e02ff */
[----:B------:R-:W2:Y:S04]  /*31fe0*/  LDL.LU R29, [R1+0x6c4] ;  /* 0x0006c400011d7983 */ /* 0x000ea80000300800 */
[----:B------:R3:W-:Y:S04]  /*31ff0*/  STL [R1+0x6fc], R15 ;  /* 0x0006fc0f01007387 */ /* 0x0007e80000100800 */
        /* <DEDUP_REMOVED lines=8> */
[----:B0-----:R-:W4:Y:S01]  /*32080*/  LDL.LU R15, [R1+0x6b0] ;  /* 0x0006b000010f7983 */ /* 0x001f220000300800 */
[----:B-----5:R-:W-:-:S03]  /*32090*/  IMAD R16, R11, UR43, RZ ;  /* 0x0000002b0b107c24 */ /* 0x020fc6000f8e02ff */
[----:B------:R-:W5:Y:S04]  /*320a0*/  LDL.LU R11, [R1+0x6ac] ;  /* 0x0006ac00010b7983 */ /* 0x000f680000300800 */
[----:B------:R0:W-:Y:S02]  /*320b0*/  STL [R1+0x6f0], R16 ;  /* 0x0006f01001007387 */ /* 0x0001e40000100800 */
[----:B0-----:R-:W-:Y:S02]  /*320c0*/  IMAD R16, R9, UR43, RZ ;  /* 0x0000002b09107c24 */ /* 0x001fe4000f8e02ff */
[----:B------:R-:W5:Y:S04]  /*320d0*/  LDL.LU R9, [R1+0x6a8] ;  /* 0x0006a80001097983 */ /* 0x000f680000300800 */
[----:B------:R0:W-:Y:S01]  /*320e0*/  STL [R1+0x6ec], R16 ;  /* 0x0006ec1001007387 */ /* 0x0001e20000100800 */
[----:B------:R-:W-:-:S03]  /*320f0*/  IMAD R17, R14, UR43, RZ ;  /* 0x0000002b0e117c24 */ /* 0x000fc6000f8e02ff */
[----:B------:R-:W5:Y:S04]  /*32100*/  LDL.LU R14, [R1+0x6a4] ;  /* 0x0006a400010e7983 */ /* 0x000f680000300800 */
[----:B------:R-:W-:Y:S01]  /*32110*/  STL [R1+0x6e8], R17 ;  /* 0x0006e81101007387 */ /* 0x000fe20000100800 */
[----:B0-----:R-:W-:-:S03]  /*32120*/  IMAD R16, R10, UR43, RZ ;  /* 0x0000002b0a107c24 */ /* 0x001fc6000f8e02ff */
[----:B------:R-:W5:Y:S04]  /*32130*/  LDL.LU R10, [R1+0x6a0] ;  /* 0x0006a000010a7983 */ /* 0x000f680000300800 */
[----:B------:R0:W-:Y:S01]  /*32140*/  STL [R1+0x6e4], R16 ;  /* 0x0006e41001007387 */ /* 0x0001e20000100800 */
[----:B------:R-:W-:Y:S02]  /*32150*/  IMAD R13, R13, UR43, RZ ;  /* 0x0000002b0d0d7c24 */ /* 0x000fe4000f8e02ff */
[----:B0-----:R-:W-:Y:S02]  /*32160*/  IMAD R16, R8, UR43, RZ ;  /* 0x0000002b08107c24 */ /* 0x001fe4000f8e02ff */
        /* <DEDUP_REMOVED lines=18> */
[----:B------:R-:W-:-:S02]  /*32290*/  IMAD R20, R20, UR43, RZ ;  /* 0x0000002b14147c24 */ /* 0x000fc4000f8e02ff */
[----:B--2---:R-:W-:Y:S02]  /*322a0*/  IMAD R21, R29, UR43, RZ ;  /* 0x0000002b1d157c24 */ /* 0x004fe4000f8e02ff */
[----:B------:R-:W2:Y:S04]  /*322b0*/  LDL.LU R29, [R1+0x67c] ;  /* 0x00067c00011d7983 */ /* 0x000ea80000300800 */
[----:B------:R0:W-:Y:S04]  /*322c0*/  STL [R1+0x6c8], R20 ;  /* 0x0006c81401007387 */ /* 0x0001e80000100800 */
[----:B------:R-:W-:Y:S01]  /*322d0*/  STL [R1+0x6c4], R21 ;  /* 0x0006c41501007387 */ /* 0x000fe20000100800 */
[----:B0-----:R-:W-:-:S02]  /*322e0*/  IMAD R20, R19, UR43, RZ ;  /* 0x0000002b13147c24 */ /* 0x001fc4000f8e02ff */
[----:B---3--:R-:W-:Y:S02]  /*322f0*/  IMAD R19, R12, UR43, RZ ;  /* 0x0000002b0c137c24 */ /* 0x008fe4000f8e02ff */
[----:B------:R-:W3:Y:S04]  /*32300*/  LDL.LU R12, [R1+0x678] ;  /* 0x00067800010c7983 */ /* 0x000ee80000300800 */
[----:B------:R-:W-:Y:S01]  /*32310*/  STL [R1+0x6c0], R20 ;  /* 0x0006c01401007387 */ /* 0x000fe20000100800 */
[----:B------:R-:W-:-:S03]  /*32320*/  IMAD R18, R18, UR43, RZ ;  /* 0x0000002b12127c24 */ /* 0x000fc6000f8e02ff */
[----:B------:R4:W-:Y:S02]  /*32330*/  STL [R1+0x6bc], R19 ;  /* 0x0006bc1301007387 */ /* 0x0009e40000100800 */
        /* <DEDUP_REMOVED lines=49> */
[----:B0-----:R-:W3:Y:S01]  /*32650*/  LDL.LU R13, [R1+0x634] ;  /* 0x00063400010d7983 */ /* 0x001ee20000300800 */
[----:B----4-:R-:W-:-:S03]  /*32660*/  IMAD R16, R5, UR43, RZ ;  /* 0x0000002b05107c24 */ /* 0x010fc6000f8e02ff */
[----:B------:R-:W4:Y:S04]  /*32670*/  LDL.LU R5, [R1+0x630] ;  /* 0x0006300001057983 */ /* 0x000f280000300800 */
[----:B------:R5:W-:Y:S02]  /*32680*/  STL [R1+0x674], R16 ;  /* 0x0006741001007387 */ /* 0x000be40000100800 */
[----:B-----5:R-:W-:Y:S02]  /*32690*/  IMAD R16, R11, UR43, RZ ;  /* 0x0000002b0b107c24 */ /* 0x020fe4000f8e02ff */
        /* <DEDUP_REMOVED lines=36> */
[----:B------:R-:W-:Y:S01]  /*328e0*/  STL [R1+0x644], R20 ;  /* 0x0006441401007387 */ /* 0x000fe20000100800 */
[----:B------:R-:W-:-:S03]  /*328f0*/  IMAD R18, R18, UR43, RZ ;  /* 0x0000002b12127c24 */ /* 0x000fc6000f8e02ff */
[----:B------:R3:W-:Y:S02]  /*32900*/  STL [R1+0x640], R19 ;  /* 0x0006401301007387 */ /* 0x0007e40000100800 */
        /* <DEDUP_REMOVED lines=8> */
[----:B------:R0:W-:Y:S04]  /*32990*/  STL [R1+0x630], R13 ;  /* 0x0006300d01007387 */ /* 0x0001e80000100800 */
[----:B0-----:R-:W4:Y:S01]  /*329a0*/  LDL.LU R13, [R1+0x5f0] ;  /* 0x0005f000010d7983 */ /* 0x001f220000300800 */
[----:B-----5:R-:W-:-:S03]  /*329b0*/  IMAD R18, R11, UR43, RZ ;  /* 0x0000002b0b127c24 */ /* 0x020fc6000f8e02ff */
        /* <DEDUP_REMOVED lines=45> */
[----:B------:R-:W-:-:S03]  /*32c90*/  IMAD R17, R13, UR43, RZ ;  /* 0x0000002b0d117c24 */ /* 0x000fc6000f8e02ff */
[----:B------:R-:W4:Y:S01]  /*32ca0*/  LDL.LU R13, [R1+0x5ac] ;  /* 0x0005ac00010d7983 */ /* 0x000f220000300800 */
[----:B-----5:R-:W-:-:S03]  /*32cb0*/  IMAD R16, R11, UR43, RZ ;  /* 0x0000002b0b107c24 */ /* 0x020fc6000f8e02ff */
[----:B------:R-:W-:Y:S04]  /*32cc0*/  STL [R1+0x5f0], R17 ;  /* 0x0005f01101007387 */ /* 0x000fe80000100800 */
[----:B------:R-:W5:Y:S04]  /*32cd0*/  LDL.LU R11, [R1+0x5a8] ;  /* 0x0005a800010b7983 */ /* 0x000f680000300800 */
[----:B------:R0:W-:Y:S02]  /*32ce0*/  STL [R1+0x5ec], R16 ;  /* 0x0005ec1001007387 */ /* 0x0001e40000100800 */
[----:B0-----:R-:W-:-:S02]  /*32cf0*/  IMAD R16, R9, UR43, RZ ;  /* 0x0000002b09107c24 */ /* 0x001fc4000f8e02ff */
[----:B------:R-:W5:Y:S01]  /*32d00*/  LDL.LU R9, [R1+0x5a4] ;  /* 0x0005a40001097983 */ /* 0x000f620000300800 */
[----:B------:R-:W-:-:S05]  /*32d10*/  IMAD R15, R15, UR43, RZ ;  /* 0x0000002b0f0f7c24 */ /* 0x000fca000f8e02ff */
        /* <DEDUP_REMOVED lines=28> */
[----:B--2---:R-:W-:Y:S02]  /*32ee0*/  IMAD R19, R29, UR43, RZ ;  /* 0x0000002b1d137c24 */ /* 0x004fe4000f8e02ff */
[----:B------:R-:W2:Y:S04]  /*32ef0*/  LDL.LU R29, [R1+0x57c] ;  /* 0x00057c00011d7983 */ /* 0x000ea80000300800 */
[----:B------:R0:W-:Y:S04]  /*32f00*/  STL [R1+0x5c0], R18 ;  /* 0x0005c01201007387 */ /* 0x0001e80000100800 */
[----:B------:R-:W-:Y:S01]  /*32f10*/  STL [R1+0x5bc], R19 ;  /* 0x0005bc1301007387 */ /* 0x000fe20000100800 */
[----:B0-----:R-:W-:-:S02]  /*32f20*/  IMAD R18, R14, UR43, RZ ;  /* 0x0000002b0e127c24 */ /* 0x001fc4000f8e02ff */
[----:B---3--:R-:W-:Y:S02]  /*32f30*/  IMAD R14, R12, UR43, RZ ;  /* 0x0000002b0c0e7c24 */ /* 0x008fe4000f8e02ff */
[----:B------:R-:W3:Y:S04]  /*32f40*/  LDL.LU R12, [R1+0x578] ;  /* 0x00057800010c7983 */ /* 0x000ee80000300800 */
[----:B------:R-:W-:Y:S04]  /*32f50*/  STL [R1+0x5b8], R18 ;  /* 0x0005b81201007387 */ /* 0x000fe80000100800 */
[----:B------:R0:W-:Y:S04]  /*32f60*/  STL [R1+0x5b4], R14 ;  /* 0x0005b40e01007387 */ /* 0x0001e80000100800 */
[----:B0-----:R-:W3:Y:S01]  /*32f70*/  LDL.LU R14, [R1+0x574] ;  /* 0x00057400010e7983 */ /* 0x001ee20000300800 */
[----:B----4-:R-:W-:-:S03]  /*32f80*/  IMAD R18, R5, UR43, RZ ;  /* 0x0000002b05127c24 */ /* 0x010fc6000f8e02ff */
[----:B------:R-:W4:Y:S04]  /*32f90*/  LDL.LU R5, [R1+0x570] ;  /* 0x0005700001057983 */ /* 0x000f280000300800 */
[----:B------:R5:W-:Y:S01]  /*32fa0*/  STL [R1+0x5b0], R18 ;  /* 0x0005b01201007387 */ /* 0x000be20000100800 */
[----:B------:R-:W-:-:S03]  /*32fb0*/  IMAD R19, R13, UR43, RZ ;  /* 0x0000002b0d137c24 */ /* 0x000fc6000f8e02ff */
[----:B------:R-:W4:Y:S04]  /*32fc0*/  LDL.LU R13, [R1+0x56c] ;  /* 0x00056c00010d7983 */ /* 0x000f280000300800 */
[----:B------:R-:W-:Y:S01]  /*32fd0*/  STL [R1+0x5ac], R19 ;  /* 0x0005ac1301007387 */ /* 0x000fe20000100800 */
[----:B-----5:R-:W-:-:S03]  /*32fe0*/  IMAD R18, R11, UR43, RZ ;  /* 0x0000002b0b127c24 */ /* 0x020fc6000f8e02ff */
        /* <DEDUP_REMOVED lines=39> */
[----:B------:R-:W-:-:S03]  /*33260*/  IMAD R17, R14, UR43, RZ ;  /* 0x0000002b0e117c24 */ /* 0x000fc6000f8e02ff */
[----:B------:R-:W3:Y:S01]  /*33270*/  LDL.LU R14, [R1+0x530] ;  /* 0x00053000010e7983 */ /* 0x000ee20000300800 */
[----:B----4-:R-:W-:-:S03]  /*33280*/  IMAD R16, R5, UR43, RZ ;  /* 0x0000002b05107c24 */ /* 0x010fc6000f8e02ff */
[----:B------:R-:W-:Y:S04]  /*33290*/  STL [R1+0x574], R17 ;  /* 0x0005741101007387 */ /* 0x000fe80000100800 */
[----:B------:R-:W4:Y:S04]  /*332a0*/  LDL.LU R5, [R1+0x52c] ;  /* 0x00052c0001057983 */ /* 0x000f280000300800 */
[----:B------:R5:W-:Y:S01]  /*332b0*/  STL [R1+0x570], R16 ;  /* 0x0005701001007387 */ /* 0x000be20000100800 */
[----:B------:R-:W-:Y:S02]  /*332c0*/  IMAD R13, R13, UR43, RZ ;  /* 0x0000002b0d0d7c24 */ /* 0x000fe4000f8e02ff */
[----:B-----5:R-:W-:-:S02]  /*332d0*/  IMAD R16, R11, UR43, RZ ;  /* 0x0000002b0b107c24 */ /* 0x020fc4000f8e02ff */
        /* <DEDUP_REMOVED lines=37> */
[----:B------:R0:W-:Y:S04]  /*33530*/  STL [R1+0x538], R15 ;  /* 0x0005380f01007387 */ /* 0x0001e80000100800 */
[----:B0-----:R-:W2:Y:S01]  /*33540*/  LDL.LU R15, [R1+0x4f8] ;  /* 0x0004f800010f7983 */ /* 0x001ea20000300800 */
[----:B---3--:R-:W-:-:S03]  /*33550*/  IMAD R18, R12, UR43, RZ ;  /* 0x0000002b0c127c24 */ /* 0x008fc6000f8e02ff */
[----:B------:R-:W3:Y:S04]  /*33560*/  LDL.LU R12, [R1+0x4f4] ;  /* 0x0004f400010c7983 */ /* 0x000ee80000300800 */
[----:B------:R4:W-:Y:S01]  /*33570*/  STL [R1+0x534], R18 ;  /* 0x0005341201007387 */ /* 0x0009e20000100800 */
[----:B------:R-:W-:-:S03]  /*33580*/  IMAD R19, R14, UR43, RZ ;  /* 0x0000002b0e137c24 */ /* 0x000fc6000f8e02ff */
[----:B------:R-:W3:Y:S04]  /*33590*/  LDL.LU R14, [R1+0x4f0] ;  /* 0x0004f000010e7983 */ /* 0x000ee80000300800 */
[----:B------:R-:W-:Y:S01]  /*335a0*/  STL [R1+0x530], R19 ;  /* 0x0005301301007387 */ /* 0x000fe20000100800 */
[----:B----4-:R-:W-:-:S03]  /*335b0*/  IMAD R18, R5, UR43, RZ ;  /* 0x0000002b05127c24 */ /* 0x010fc6000f8e02ff */
[----:B------:R-:W4:Y:S04]  /*335c0*/  LDL.LU R5, [R1+0x4ec] ;  /* 0x0004ec0001057983 */ /* 0x000f280000300800 */
[----:B------:R5:W-:Y:S02]  /*335d0*/  STL [R1+0x52c], R18 ;  /* 0x00052c1201007387 */ /* 0x000be40000100800 */
[----:B-----5:R-:W-:Y:S02]  /*335e0*/  IMAD R18, R11, UR43, RZ ;  /* 0x0000002b0b127c24 */ /* 0x020fe4000f8e02ff */
[----:B------:R-:W5:Y:S04]  /*335f0*/  LDL.LU R11, [R1+0x4e8] ;  /* 0x0004e800010b7983 */ /* 0x000f680000300800 */
        /* <DEDUP_REMOVED lines=35> */
[----:B------:R-:W-:-:S03]  /*33830*/  IMAD R17, R15, UR43, RZ ;  /* 0x0000002b0f117c24 */ /* 0x000fc6000f8e02ff */
[----:B------:R-:W2:Y:S04]  /*33840*/  LDL.LU R15, [R1+0x4b4] ;  /* 0x0004b400010f7983 */ /* 0x000ea80000300800 */
[----:B------:R-:W-:Y:S01]  /*33850*/  STL [R1+0x4f8], R17 ;  /* 0x0004f81101007387 */ /* 0x000fe20000100800 */
[----:B---3--:R-:W-:-:S03]  /*33860*/  IMAD R16, R12, UR43, RZ ;  /* 0x0000002b0c107c24 */ /* 0x008fc6000f8e02ff */
[----:B------:R-:W3:Y:S04]  /*33870*/  LDL.LU R12, [R1+0x4b0] ;  /* 0x0004b000010c7983 */ /* 0x000ee80000300800 */
[----:B------:R4:W-:Y:S01]  /*33880*/  STL [R1+0x4f4], R16 ;  /* 0x0004f41001007387 */ /* 0x0009e20000100800 */
[----:B------:R-:W-:Y:S02]  /*33890*/  IMAD R14, R14, UR43, RZ ;  /* 0x0000002b0e0e7c24 */ /* 0x000fe4000f8e02ff */
[----:B----4-:R-:W-:Y:S02]  /*338a0*/  IMAD R16, R5, UR43, RZ ;  /* 0x0000002b05107c24 */ /* 0x010fe4000f8e02ff */
[----:B------:R-:W4:Y:S04]  /*338b0*/  LDL.LU R5, [R1+0x4ac] ;  /* 0x0004ac0001057983 */ /* 0x000f280000300800 */
[----:B------:R5:W-:Y:S04]  /*338c0*/  STL [R1+0x4f0], R14 ;  /* 0x0004f00e01007387 */ /* 0x000be80000100800 */
[----:B------:R0:W-:Y:S04]  /*338d0*/  STL [R1+0x4ec], R16 ;  /* 0x0004ec1001007387 */ /* 0x0001e80000100800 */
[----:B------:R-:W4:Y:S01]  /*338e0*/  LDL.LU R17, [R1+0x4a8] ;  /* 0x0004a80001117983 */ /* 0x000f220000300800 */
[----:B-----5:R-:W-:-:S03]  /*338f0*/  IMAD R14, R11, UR43, RZ ;  /* 0x0000002b0b0e7c24 */ /* 0x020fc6000f8e02ff */
[----:B------:R-:W5:Y:S04]  /*33900*/  LDL.LU R11, [R1+0x4a4] ;  /* 0x0004a400010b7983 */ /* 0x000f680000300800 */
[----:B------:R1:W-:Y:S04]  /*33910*/  STL [R1+0x4e8], R14 ;  /* 0x0004e80e01007387 */ /* 0x0003e80000100800 */
[----:B0-----:R-:W5:Y:S01]  /*33920*/  LDL.LU R16, [R1+0x4a0] ;  /* 0x0004a00001107983 */ /* 0x001f620000300800 */
[----:B-1----:R-:W-:-:S03]  /*33930*/  IMAD R14, R9, UR43, RZ ;  /* 0x0000002b090e7c24 */ /* 0x002fc6000f8e02ff */
        /* <DEDUP_REMOVED lines=30> */
[----:B--2---:R-:W-:-:S03]  /*33b20*/  IMAD R18, R29, UR43, RZ ;  /* 0x0000002b1d127c24 */ /* 0x004fc6000f8e02ff */
[----:B------:R-:W2:Y:S04]  /*33b30*/  LDL.LU R29, [R1+0x478] ;  /* 0x00047800011d7983 */ /* 0x000ea80000300800 */
[----:B------:R3:W-:Y:S01]  /*33b40*/  STL [R1+0x4b8], R18 ;  /* 0x0004b81201007387 */ /* 0x0007e20000100800 */
[----:B------:R-:W-:-:S03]  /*33b50*/  IMAD R19, R15, UR43, RZ ;  /* 0x0000002b0f137c24 */ /* 0x000fc6000f8e02ff */
[----:B------:R-:W2:Y:S04]  /*33b60*/  LDL.LU R15, [R1+0x474] ;  /* 0x00047400010f7983 */ /* 0x000ea80000300800 */
[----:B------:R-:W-:Y:S01]  /*33b70*/  STL [R1+0x4b4], R19 ;  /* 0x0004b41301007387 */ /* 0x000fe20000100800 */
[----:B---3--:R-:W-:-:S03]  /*33b80*/  IMAD R18, R12, UR43, RZ ;  /* 0x0000002b0c127c24 */ /* 0x008fc6000f8e02ff */
[----:B------:R-:W3:Y:S04]  /*33b90*/  LDL.LU R12, [R1+0x470] ;  /* 0x00047000010c7983 */ /* 0x000ee80000300800 */
[----:B------:R4:W-:Y:S02]  /*33ba0*/  STL [R1+0x4b0], R18 ;  /* 0x0004b01201007387 */ /* 0x0009e40000100800 */
[----:B----4-:R-:W-:Y:S02]  /*33bb0*/  IMAD R18, R5, UR43, RZ ;  /* 0x0000002b05127c24 */ /* 0x010fe4000f8e02ff */
[----:B------:R-:W4:Y:S04]  /*33bc0*/  LDL.LU R5, [R1+0x46c] ;  /* 0x00046c0001057983 */ /* 0x000f280000300800 */
        /* <DEDUP_REMOVED lines=37> */
[----:B--2---:R-:W-:-:S03]  /*33e20*/  IMAD R16, R29, UR43, RZ ;  /* 0x0000002b1d107c24 */ /* 0x004fc6000f8e02ff */
[----:B------:R-:W-:Y:S04]  /*33e30*/  STL [R1+0x47c], R17 ;  /* 0x00047c1101007387 */ /* 0x000fe80000100800 */
[----:B------:R-:W2:Y:S04]  /*33e40*/  LDL.LU R29, [R1+0x434] ;  /* 0x00043400011d7983 */ /* 0x000ea80000300800 */
[----:B------:R3:W-:Y:S01]  /*33e50*/  STL [R1+0x478], R16 ;  /* 0x0004781001007387 */ /* 0x0007e20000100800 */
[----:B------:R-:W-:Y:S02]  /*33e60*/  IMAD R15, R15, UR43, RZ ;  /* 0x0000002b0f0f7c24 */ /* 0x000fe4000f8e02ff */
[----:B---3--:R-:W-:-:S02]  /*33e70*/  IMAD R16, R12, UR43, RZ ;  /* 0x0000002b0c107c24 */ /* 0x008fc4000f8e02ff */
[----:B------:R-:W3:Y:S04]  /*33e80*/  LDL.LU R12, [R1+0x430] ;  /* 0x00043000010c7983 */ /* 0x000ee80000300800 */
[----:B------:R4:W-:Y:S04]  /*33e90*/  STL [R1+0x474], R15 ;  /* 0x0004740f01007387 */ /* 0x0009e80000100800 */
        /* <DEDUP_REMOVED lines=88> */
[----:B------:R0:W-:Y:S02]  /*34420*/  STL [R1+0x3fc], R16 ;  /* 0x0003fc1001007387 */ /* 0x0001e40000100800 */
[----:B0-----:R-:W-:-:S02]  /*34430*/  IMAD R16, R13, UR43, RZ ;  /* 0x0000002b0d107c24 */ /* 0x001fc4000f8e02ff */
[----:B--2---:R-:W-:Y:S02]  /*34440*/  IMAD R13, R29, UR43, RZ ;  /* 0x0000002b1d0d7c24 */ /* 0x004fe4000f8e02ff */
[----:B------:R-:W2:Y:S04]  /*34450*/  LDL.LU R29, [R1+0x3b0] ;  /* 0x0003b000011d7983 */ /* 0x000ea80000300800 */
[----:B------:R-:W-:Y:S04]  /*34460*/  STL [R1+0x3f8], R16 ;  /* 0x0003f81001007387 */ /* 0x000fe80000100800 */
[----:B------:R0:W-:Y:S04]  /*34470*/  STL [R1+0x3f4], R13 ;  /* 0x0003f40d01007387 */ /* 0x0001e80000100800 */
[----:B------:R-:W2:Y:S04]  /*34480*/  LDL.LU R17, [R1+0x3ac] ;  /* 0x0003ac0001117983 */ /* 0x000ea80000300800 */
[----:B0-----:R-:W2:Y:S01]  /*34490*/  LDL.LU R13, [R1+0x3a8] ;  /* 0x0003a800010d7983 */ /* 0x001ea20000300800 */
[----:B---3--:R-:W-:-:S05]  /*344a0*/  IMAD R12, R12, UR43, RZ ;  /* 0x0000002b0c0c7c24 */ /* 0x008fca000f8e02ff */
        /* <DEDUP_REMOVED lines=42> */
[----:B--2---:R-:W-:Y:S02]  /*34750*/  IMAD R18, R29, UR43, RZ ;  /* 0x0000002b1d127c24 */ /* 0x004fe4000f8e02ff */
[----:B------:R-:W2:Y:S04]  /*34760*/  LDL.LU R29, [R1+0x360] ;  /* 0x00036000011d7983 */ /* 0x000ea80000300800 */
[----:B------:R0:W-:Y:S01]  /*34770*/  STL [R1+0x3b0], R18 ;  /* 0x0003b01201007387 */ /* 0x0001e20000100800 */
[----:B------:R-:W-:-:S02]  /*34780*/  IMAD R17, R17, UR43, RZ ;  /* 0x0000002b11117c24 */ /* 0x000fc4000f8e02ff */
[----:B0-----:R-:W-:Y:S02]  /*34790*/  IMAD R18, R13, UR43, RZ ;  /* 0x0000002b0d127c24 */ /* 0x001fe4000f8e02ff */
[----:B------:R-:W2:Y:S04]  /*347a0*/  LDL.LU R13, [R1+0x35c] ;  /* 0x00035c00010d7983 */ /* 0x000ea80000300800 */
[----:B------:R3:W-:Y:S04]  /*347b0*/  STL [R1+0x3ac], R17 ;  /* 0x0003ac1101007387 */ /* 0x0007e80000100800 */
[----:B------:R-:W-:Y:S01]  /*347c0*/  STL [R1+0x3a8], R18 ;  /* 0x0003a81201007387 */ /* 0x000fe20000100800 */
[----:B---3--:R-:W-:-:S02]  /*347d0*/  IMAD R17, R16, UR43, RZ ;  /* 0x0000002b10117c24 */ /* 0x008fc4000f8e02ff */
[----:B----4-:R-:W-:Y:S02]  /*347e0*/  IMAD R16, R5, UR43, RZ ;  /* 0x0000002b05107c24 */ /* 0x010fe4000f8e02ff */
[----:B------:R-:W3:Y:S04]  /*347f0*/  LDL.LU R5, [R1+0x354] ;  /* 0x0003540001057983 */ /* 0x000ee80000300800 */
[----:B------:R0:W-:Y:S04]  /*34800*/  STL [R1+0x3a4], R17 ;  /* 0x0003a41101007387 */ /* 0x0001e80000100800 */
[----:B------:R5:W-:Y:S01]  /*34810*/  STL [R1+0x3a0], R16 ;  /* 0x0003a01001007387 */ /* 0x000be20000100800 */
[----:B0-----:R-:W-:-:S03]  /*34820*/  IMAD R17, R12, UR43, RZ ;  /* 0x0000002b0c117c24 */ /* 0x001fc6000f8e02ff */
[----:B------:R-:W4:Y:S01]  /*34830*/  LDL.LU R12, [R1+0x350] ;  /* 0x00035000010c7983 */ /* 0x000f220000300800 */
[----:B-----5:R-:W-:-:S03]  /*34840*/  IMAD R16, R11, UR43, RZ ;  /* 0x0000002b0b107c24 */ /* 0x020fc6000f8e02ff */
[----:B------:R-:W-:Y:S04]  /*34850*/  STL [R1+0x39c], R17 ;  /* 0x00039c1101007387 */ /* 0x000fe80000100800 */
[----:B------:R-:W-:Y:S04]  /*34860*/  STL [R1+0x394], R16 ;  /* 0x0003941001007387 */ /* 0x000fe80000100800 */
[----:B------:R-:W5:Y:S01]  /*34870*/  LDL.LU R20, [R1+0x340] ;  /* 0x0003400001147983 */ /* 0x000f620000300800 */
[----:B------:R-:W-:-:S03]  /*34880*/  IMAD R11, R9, UR43, RZ ;  /* 0x0000002b090b7c24 */ /* 0x000fc6000f8e02ff */
[----:B------:R-:W5:Y:S04]  /*34890*/  LDL.LU R9, [R1+0x33c] ;  /* 0x00033c0001097983 */ /* 0x000f680000300800 */
[----:B------:R0:W-:Y:S04]  /*348a0*/  STL [R1+0x38c], R11 ;  /* 0x00038c0b01007387 */ /* 0x0001e80000100800 */
[----:B------:R-:W5:Y:S04]  /*348b0*/  LDL.LU R19, [R1+0x338] ;  /* 0x0003380001137983 */ /* 0x000f680000300800 */
[----:B0-----:R-:W5:Y:S01]  /*348c0*/  LDL.LU R11, [R1+0x334] ;  /* 0x00033400010b7983 */ /* 0x001f620000300800 */
[----:B------:R-:W-:-:S05]  /*348d0*/  IMAD R10, R10, UR43, RZ ;  /* 0x0000002b0a0a7c24 */ /* 0x000fca000f8e02ff */
[----:B------:R0:W-:Y:S04]  /*348e0*/  STL [R1+0x388], R10 ;  /* 0x0003880a01007387 */ /* 0x0001e80000100800 */
[----:B------:R-:W5:Y:S04]  /*348f0*/  LDL.LU R18, [R1+0x330] ;  /* 0x0003300001127983 */ /* 0x000f680000300800 */
[----:B0-----:R-:W5:Y:S01]  /*34900*/  LDL.LU R10, [R1+0x32c] ;  /* 0x00032c00010a7983 */ /* 0x001f620000300800 */
[----:B------:R-:W-:-:S05]  /*34910*/  IMAD R8, R8, UR43, RZ ;  /* 0x0000002b08087c24 */ /* 0x000fca000f8e02ff */
        /* <DEDUP_REMOVED lines=20> */
[----:B--2---:R-:W-:-:S03]  /*34a60*/  IMAD R14, R29, UR43, RZ ;  /* 0x0000002b1d0e7c24 */ /* 0x004fc6000f8e02ff */
[----:B------:R-:W2:Y:S04]  /*34a70*/  LDL.LU R29, [R1+0x304] ;  /* 0x00030400011d7983 */ /* 0x000ea80000300800 */
[----:B------:R1:W-:Y:S04]  /*34a80*/  STL [R1+0x360], R14 ;  /* 0x0003600e01007387 */ /* 0x0003e80000100800 */
[----:B0-----:R-:W2:Y:S04]  /*34a90*/  LDL.LU R16, [R1+0x2fc] ;  /* 0x0002fc0001107983 */ /* 0x001ea80000300800 */
[----:B-1----:R-:W2:Y:S01]  /*34aa0*/  LDL.LU R14, [R1+0x2f8] ;  /* 0x0002f800010e7983 */ /* 0x002ea20000300800 */
[----:B------:R-:W-:-:S05]  /*34ab0*/  IMAD R13, R13, UR43, RZ ;  /* 0x0000002b0d0d7c24 */ /* 0x000fca000f8e02ff */
[----:B------:R0:W-:Y:S04]  /*34ac0*/  STL [R1+0x35c], R13 ;  /* 0x00035c0d01007387 */ /* 0x0001e80000100800 */
[----:B0-----:R-:W2:Y:S01]  /*34ad0*/  LDL.LU R13, [R1+0x2f4] ;  /* 0x0002f400010d7983 */ /* 0x001ea20000300800 */
[----:B---3--:R-:W-:-:S03]  /*34ae0*/  IMAD R21, R5, UR43, RZ ;  /* 0x0000002b05157c24 */ /* 0x008fc6000f8e02ff */
[----:B------:R-:W3:Y:S04]  /*34af0*/  LDL.LU R5, [R1+0x2f0] ;  /* 0x0002f00001057983 */ /* 0x000ee80000300800 */
[----:B------:R4:W-:Y:S02]  /*34b00*/  STL [R1+0x354], R21 ;  /* 0x0003541501007387 */ /* 0x0009e40000100800 */
[----:B----4-:R-:W-:Y:S02]  /*34b10*/  IMAD R21, R12, UR43, RZ ;  /* 0x0000002b0c157c24 */ /* 0x010fe4000f8e02ff */
[----:B------:R-:W4:Y:S04]  /*34b20*/  LDL.LU R12, [R1+0x2ec] ;  /* 0x0002ec00010c7983 */ /* 0x000f280000300800 */
[----:B------:R5:W-:Y:S02]  /*34b30*/  STL [R1+0x350], R21 ;  /* 0x0003501501007387 */ /* 0x000be40000100800 */
[----:B-----5:R-:W-:-:S02]  /*34b40*/  IMAD R21, R9, UR43, RZ ;  /* 0x0000002b09157c24 */ /* 0x020fc4000f8e02ff */
        /* <DEDUP_REMOVED lines=13> */
[----:B------:R-:W-:Y:S01]  /*34c20*/  STL [R1+0x238], R19 ;  /* 0x0002381301007387 */ /* 0x000fe20000100800 */
[----:B0-----:R-:W-:-:S03]  /*34c30*/  IMAD R18, R8, UR43, RZ ;  /* 0x0000002b08127c24 */ /* 0x001fc6000f8e02ff */
[----:B------:R-:W5:Y:S01]  /*34c40*/  LDL.LU R8, [R1+0x2d4] ;  /* 0x0002d40001087983 */ /* 0x000f620000300800 */
[----:B------:R-:W-:-:S03]  /*34c50*/  IMAD R7, R7, UR43, RZ ;  /* 0x0000002b07077c24 */ /* 0x000fc6000f8e02ff */
        /* <DEDUP_REMOVED lines=8> */
[----:B------:R1:W-:Y:S01]  /*34ce0*/  STL [R1+0x25c], R19 ;  /* 0x00025c1301007387 */ /* 0x0003e20000100800 */
[----:B0-----:R-:W-:-:S03]  /*34cf0*/  IMAD R18, R4, UR43, RZ ;  /* 0x0000002b04127c24 */ /* 0x001fc6000f8e02ff */
[----:B------:R-:W5:Y:S04]  /*34d00*/  LDL.LU R4, [R1+0x2c4] ;  /* 0x0002c40001047983 */ /* 0x000f680000300800 */
[----:B------:R0:W-:Y:S01]  /*34d10*/  STL [R1+0x264], R18 ;  /* 0x0002641201007387 */ /* 0x0001e20000100800 */
[----:B-1----:R-:W-:-:S03]  /*34d20*/  IMAD R19, R28, UR43, RZ ;  /* 0x0000002b1c137c24 */ /* 0x002fc6000f8e02ff */
[----:B------:R-:W5:Y:S04]  /*34d30*/  LDL.LU R28, [R1+0x2c0] ;  /* 0x0002c000011c7983 */ /* 0x000f680000300800 */
[----:B------:R-:W-:Y:S01]  /*34d40*/  STL [R1+0x26c], R19 ;  /* 0x00026c1301007387 */ /* 0x000fe20000100800 */
[----:B0-----:R-:W-:Y:S02]  /*34d50*/  IMAD R18, R17, UR43, RZ ;  /* 0x0000002b11127c24 */ /* 0x001fe4000f8e02ff */
[----:B--2---:R-:W-:Y:S02]  /*34d60*/  IMAD R17, R29, UR43, RZ ;  /* 0x0000002b1d117c24 */ /* 0x004fe4000f8e02ff */
[----:B------:R-:W2:Y:S04]  /*34d70*/  LDL.LU R29, [R1+0x2bc] ;  /* 0x0002bc00011d7983 */ /* 0x000ea80000300800 */
[----:B------:R-:W-:Y:S01]  /*34d80*/  STL [R1+0x274], R18 ;  /* 0x0002741201007387 */ /* 0x000fe20000100800 */
[----:B------:R-:W-:-:S03]  /*34d90*/  IMAD R16, R16, UR43, RZ ;  /* 0x0000002b10107c24 */ /* 0x000fc6000f8e02ff */
[----:B------:R0:W-:Y:S02]  /*34da0*/  STL [R1+0x27c], R17 ;  /* 0x00027c1101007387 */ /* 0x0001e40000100800 */
[----:B0-----:R-:W-:Y:S02]  /*34db0*/  IMAD R17, R14, UR43, RZ ;  /* 0x0000002b0e117c24 */ /* 0x001fe4000f8e02ff */
        /* <DEDUP_REMOVED lines=8> */
[----:B------:R-:W3:Y:S01]  /*34e40*/  LDL.LU R20, [R1+0x2b0] ;  /* 0x0002b00001147983 */ /* 0x000ee20000300800 */
[----:B----4-:R-:W-:-:S03]  /*34e50*/  IMAD R12, R12, UR43, RZ ;  /* 0x0000002b0c0c7c24 */ /* 0x010fc6000f8e02ff */
[----:B0-----:R-:W4:Y:S04]  /*34e60*/  LDL.LU R13, [R1+0x2a8] ;  /* 0x0002a800010d7983 */ /* 0x001f280000300800 */
[----:B------:R5:W-:Y:S04]  /*34e70*/  STL [R1+0x2e8], R12 ;  /* 0x0002e80c01007387 */ /* 0x000be80000100800 */
[----:B------:R-:W4:Y:S01]  /*34e80*/  LDL.LU R19, [R1+0x2a4] ;  /* 0x0002a40001137983 */ /* 0x000f220000300800 */
[----:B-----5:R-:W-:-:S03]  /*34e90*/  IMAD R12, R9, UR43, RZ ;  /* 0x0000002b090c7c24 */ /* 0x020fc6000f8e02ff */
[----:B------:R-:W5:Y:S04]  /*34ea0*/  LDL.LU R9, [R1+0x2a0] ;  /* 0x0002a00001097983 */ /* 0x000f680000300800 */
        /* <DEDUP_REMOVED lines=32> */
[----:B------:R-:W-:-:S03]  /*350b0*/  IMAD R21, R14, UR43, RZ ;  /* 0x0000002b0e157c24 */ /* 0x000fc6000f8e02ff */
        /* <DEDUP_REMOVED lines=21> */
[----:B------:R-:W-:Y:S01]  /*35210*/  IMAD R10, R10, UR43, RZ ;  /* 0x0000002b0a0a7c24 */ /* 0x000fe2000f8e02ff */
        /* <DEDUP_REMOVED lines=25> */
[----:B------:R1:W-:Y:S04]  /*353b0*/  STL [R1+0x250], R17 ;  /* 0x0002501101007387 */ /* 0x0003e80000100800 */
[----:B------:R-:W2:Y:S01]  /*353c0*/  LDL.LU R18, [R1+0x1dc] ;  /* 0x0001dc0001127983 */ /* 0x000ea20000300800 */
[----:B0-----:R-:W-:-:S02]  /*353d0*/  IMAD R16, R15, UR43, RZ ;  /* 0x0000002b0f107c24 */ /* 0x001fc4000f8e02ff */
[----:B------:R-:W-:-:S03]  /*353e0*/  IMAD R15, R14, UR43, RZ ;  /* 0x0000002b0e0f7c24 */ /* 0x000fc6000f8e02ff */
[----:B------:R0:W-:Y:S04]  /*353f0*/  STL [R1+0x248], R16 ;  /* 0x0002481001007387 */ /* 0x0001e80000100800 */
[----:B------:R-:W-:Y:S04]  /*35400*/  STL [R1+0x244], R15 ;  /* 0x0002440f01007387 */ /* 0x000fe80000100800 */
[----:B------:R-:W2:Y:S01]  /*35410*/  LDL.LU R20, [R1+0x1d4] ;  /* 0x0001d40001147983 */ /* 0x000ea20000300800 */
[----:B---3--:R-:W-:-:S03]  /*35420*/  IMAD R14, R5, UR43, RZ ;  /* 0x0000002b050e7c24 */ /* 0x008fc6000f8e02ff */
[----:B------:R-:W3:Y:S04]  /*35430*/  LDL.LU R5, [R1+0x1cc] ;  /* 0x0001cc0001057983 */ /* 0x000ee80000300800 */
[----:B------:R-:W-:Y:S04]  /*35440*/  STL [R1+0x23c], R14 ;  /* 0x00023c0e01007387 */ /* 0x000fe80000100800 */
[----:B------:R-:W3:Y:S04]  /*35450*/  LDL.LU R19, [R1+0x1c4] ;  /* 0x0001c40001137983 */ /* 0x000ee80000300800 */
[----:B-1----:R-:W3:Y:S01]  /*35460*/  LDL.LU R17, [R1+0x1bc] ;  /* 0x0001bc0001117983 */ /* 0x002ee20000300800 */
[----:B----4-:R-:W-:-:S05]  /*35470*/  IMAD R13, R13, UR43, RZ ;  /* 0x0000002b0d0d7c24 */ /* 0x010fca000f8e02ff */
[----:B------:R5:W-:Y:S04]  /*35480*/  STL [R1+0x234], R13 ;  /* 0x0002340d01007387 */ /* 0x000be80000100800 */
[----:B0-----:R-:W4:Y:S01]  /*35490*/  LDL.LU R16, [R1+0x1b4] ;  /* 0x0001b40001107983 */ /* 0x001f220000300800 */
[----:B-----5:R-:W-:-:S03]  /*354a0*/  IMAD R13, R9, UR43, RZ ;  /* 0x0000002b090d7c24 */ /* 0x020fc6000f8e02ff */
[----:B------:R-:W5:Y:S04]  /*354b0*/  LDL.LU R9, [R1+0x1ac] ;  /* 0x0001ac0001097983 */ /* 0x000f680000300800 */
[----:B------:R0:W-:Y:S04]  /*354c0*/  STL [R1+0x22c], R13 ;  /* 0x00022c0d01007387 */ /* 0x0001e80000100800 */
[----:B------:R-:W5:Y:S04]  /*354d0*/  LDL.LU R15, [R1+0x1a4] ;  /* 0x0001a400010f7983 */ /* 0x000f680000300800 */
[----:B------:R-:W5:Y:S01]  /*354e0*/  LDL.LU R14, [R1+0x19c] ;  /* 0x00019c00010e7983 */ /* 0x000f620000300800 */
[----:B------:R-:W-:-:S05]  /*354f0*/  IMAD R12, R12, UR43, RZ ;  /* 0x0000002b0c0c7c24 */ /* 0x000fca000f8e02ff */
[----:B------:R1:W-:Y:S04]  /*35500*/  STL [R1+0x224], R12 ;  /* 0x0002240c01007387 */ /* 0x0003e80000100800 */
[----:B0-----:R-:W5:Y:S01]  /*35510*/  LDL.LU R13, [R1+0x194] ;  /* 0x00019400010d7983 */ /* 0x001f620000300800 */
[----:B------:R-:W-:-:S05]  /*35520*/  IMAD R11, R11, UR43, RZ ;  /* 0x0000002b0b0b7c24 */ /* 0x000fca000f8e02ff */
[----:B------:R0:W-:Y:S04]  /*35530*/  STL [R1+0x21c], R11 ;  /* 0x00021c0b01007387 */ /* 0x0001e80000100800 */
[----:B-1----:R-:W5:Y:S01]  /*35540*/  LDL.LU R12, [R1+0x17c] ;  /* 0x00017c00010c7983 */ /* 0x002f620000300800 */
[----:B------:R-:W-:Y:S02]  /*35550*/  IMAD R10, R10, UR43, RZ ;  /* 0x0000002b0a0a7c24 */ /* 0x000fe4000f8e02ff */
[----:B------:R-:W-:-:S03]  /*35560*/  IMAD R8, R8, UR43, RZ ;  /* 0x0000002b08087c24 */ /* 0x000fc6000f8e02ff */
[----:B------:R1:W-:Y:S04]  /*35570*/  STL [R1+0x214], R10 ;  /* 0x0002140a01007387 */ /* 0x0003e80000100800 */
[----:B0-----:R-:W5:Y:S04]  /*35580*/  LDL.LU R11, [R1+0x170] ;  /* 0x00017000010b7983 */ /* 0x001f680000300800 */
[----:B------:R0:W-:Y:S04]  /*35590*/  STL [R1+0x20c], R8 ;  /* 0x00020c0801007387 */ /* 0x0001e80000100800 */
[----:B-1----:R-:W5:Y:S01]  /*355a0*/  LDL.LU R10, [R1+0x348] ;  /* 0x00034800010a7983 */ /* 0x002f620000300800 */
[----:B------:R-:W-:-:S05]  /*355b0*/  IMAD R7, R7, UR43, RZ ;  /* 0x0000002b07077c24 */ /* 0x000fca000f8e02ff */
[----:B------:R1:W-:Y:S01]  /*355c0*/  STL [R1+0x204], R7 ;  /* 0x0002040701007387 */ /* 0x0003e20000100800 */
[----:B------:R-:W-:-:S05]  /*355d0*/  IMAD R6, R6, UR43, RZ ;  /* 0x0000002b06067c24 */ /* 0x000fca000f8e02ff */
[----:B------:R1:W-:Y:S04]  /*355e0*/  STL [R1+0x1fc], R6 ;  /* 0x0001fc0601007387 */ /* 0x0003e80000100800 */
[----:B0-----:R-:W5:Y:S04]  /*355f0*/  LDL.LU R8, [R1+0x190] ;  /* 0x0001900001087983 */ /* 0x001f680000300800 */
[----:B-1----:R-:W5:Y:S01]  /*35600*/  LDL.LU R7, [R1+0x184] ;  /* 0x0001840001077983 */ /* 0x002f620000300800 */
[----:B------:R-:W-:-:S05]  /*35610*/  IMAD R4, R4, UR43, RZ ;  /* 0x0000002b04047c24 */ /* 0x000fca000f8e02ff */
[----:B------:R0:W-:Y:S04]  /*35620*/  STL [R1+0x1f4], R4 ;  /* 0x0001f40401007387 */ /* 0x0001e80000100800 */
[----:B------:R-:W5:Y:S04]  /*35630*/  LDL.LU R6, [R1+0x178] ;  /* 0x0001780001067983 */ /* 0x000f680000300800 */
[----:B0-----:R-:W5:Y:S01]  /*35640*/  LDL.LU R4, [R1+0x16c] ;  /* 0x00016c0001047983 */ /* 0x001f620000300800 */
[----:B------:R-:W-:-:S05]  /*35650*/  IMAD R21, R28, UR43, RZ ;  /* 0x0000002b1c157c24 */ /* 0x000fca000f8e02ff */
[----:B------:R2:W-:Y:S02]  /*35660*/  STL [R1+0x1ec], R21 ;  /* 0x0001ec1501007387 */ /* 0x0005e40000100800 */
[----:B--2---:R-:W-:Y:S02]  /*35670*/  IMAD R21, R29, UR43, RZ ;  /* 0x0000002b1d157c24 */ /* 0x004fe4000f8e02ff */
[----:B------:R-:W2:Y:S04]  /*35680*/  LDL.LU R29, [R1+0x164] ;  /* 0x00016400011d7983 */ /* 0x000ea80000300800 */
[----:B------:R-:W2:Y:S04]  /*35690*/  LDL.LU R28, [R1+0x158] ;  /* 0x00015800011c7983 */ /* 0x000ea80000300800 */
[----:B------:R0:W-:Y:S01]  /*356a0*/  STL [R1+0x1e4], R21 ;  /* 0x0001e41501007387 */ /* 0x0001e20000100800 */
[----:B------:R-:W-:-:S03]  /*356b0*/  IMAD R22, R18, UR43, RZ ;  /* 0x0000002b12167c24 */ /* 0x000fc6000f8e02ff */
[----:B------:R-:W2:Y:S04]  /*356c0*/  LDL.LU R18, [R1+0x14c] ;  /* 0x00014c0001127983 */ /* 0x000ea80000300800 */
[----:B------:R-:W-:Y:S01]  /*356d0*/  STL [R1+0x1dc], R22 ;  /* 0x0001dc1601007387 */ /* 0x000fe20000100800 */
[----:B0-----:R-:W-:Y:S02]  /*356e0*/  IMAD R21, R20, UR43, RZ ;  /* 0x0000002b14157c24 */ /* 0x001fe4000f8e02ff */
[----:B---3--:R-:W-:Y:S02]  /*356f0*/  IMAD R20, R5, UR43, RZ ;  /* 0x0000002b05147c24 */ /* 0x008fe4000f8e02ff */
[----:B------:R-:W3:Y:S04]  /*35700*/  LDL.LU R5, [R1+0x138] ;  /* 0x0001380001057983 */ /* 0x000ee80000300800 */
[----:B------:R-:W-:Y:S01]  /*35710*/  STL [R1+0x1d4], R21 ;  /* 0x0001d41501007387 */ /* 0x000fe20000100800 */
[----:B------:R-:W-:-:S03]  /*35720*/  IMAD R19, R19, UR43, RZ ;  /* 0x0000002b13137c24 */ /* 0x000fc6000f8e02ff */
[----:B------:R0:W-:Y:S02]  /*35730*/  STL [R1+0x1cc], R20 ;  /* 0x0001cc1401007387 */ /* 0x0001e40000100800 */
[----:B0-----:R-:W-:Y:S02]  /*35740*/  IMAD R20, R17, UR43, RZ ;  /* 0x0000002b11147c24 */ /* 0x001fe4000f8e02ff */
[----:B------:R-:W2:Y:S04]  /*35750*/  LDL.LU R17, [R1+0x134] ;  /* 0x0001340001117983 */ /* 0x000ea80000300800 */
[----:B------:R4:W-:Y:S04]  /*35760*/  STL [R1+0x1c4], R19 ;  /* 0x0001c41301007387 */ /* 0x0009e80000100800 */
[----:B------:R-:W-:Y:S01]  /*35770*/  STL [R1+0x1bc], R20 ;  /* 0x0001bc1401007387 */ /* 0x000fe20000100800 */
[----:B----4-:R-:W-:-:S02]  /*35780*/  IMAD R19, R16, UR43, RZ ;  /* 0x0000002b10137c24 */ /* 0x010fc4000f8e02ff */
[----:B-----5:R-:W-:Y:S02]  /*35790*/  IMAD R16, R9, UR43, RZ ;  /* 0x0000002b09107c24 */ /* 0x020fe4000f8e02ff */
[----:B------:R-:W4:Y:S04]  /*357a0*/  LDL.LU R9, [R1+0x130] ;  /* 0x0001300001097983 */ /* 0x000f280000300800 */
[----:B------:R0:W-:Y:S04]  /*357b0*/  STL [R1+0x1b4], R19 ;  /* 0x0001b41301007387 */ /* 0x0001e80000100800 */
[----:B------:R1:W-:Y:S01]  /*357c0*/  STL [R1+0x1ac], R16 ;  /* 0x0001ac1001007387 */ /* 0x0003e20000100800 */
[----:B0-----:R-:W-:-:S02]  /*357d0*/  IMAD R19, R15, UR43, RZ ;  /* 0x0000002b0f137c24 */ /* 0x001fc4000f8e02ff */
[----:B------:R-:W-:Y:S01]  /*357e0*/  IMAD R15, R14, UR43, RZ ;  /* 0x0000002b0e0f7c24 */ /* 0x000fe2000f8e02ff */
[----:B-1----:R-:W5:Y:S04]  /*357f0*/  LDL.LU R16, [R1+0x12c] ;  /* 0x00012c0001107983 */ /* 0x002f680000300800 */
[----:B------:R-:W-:Y:S01]  /*35800*/  STL [R1+0x1a4], R19 ;  /* 0x0001a41301007387 */ /* 0x000fe20000100800 */
[----:B------:R-:W-:-:S03]  /*35810*/  IMAD R14, R13, UR43, RZ ;  /* 0x0000002b0d0e7c24 */ /* 0x000fc6000f8e02ff */
[----:B------:R0:W-:Y:S01]  /*35820*/  STL [R1+0x19c], R15 ;  /* 0x00019c0f01007387 */ /* 0x0001e20000100800 */
[----:B------:R-:W-:-:S03]  /*35830*/  IMAD R13, R2, UR43, RZ ;  /* 0x0000002b020d7c24 */ /* 0x000fc6000f8e02ff */
[----:B------:R-:W2:Y:S04]  /*35840*/  LDL.LU R2, [R1+0x5780] ;  /* 0x0057800001027983 */ /* 0x000ea80000300800 */
[----:B------:R1:W-:Y:S04]  /*35850*/  STL [R1+0x2ec], R14 ;  /* 0x0002ec0e01007387 */ /* 0x0003e80000100800 */
[----:B0-----:R-:W3:Y:S04]  /*35860*/  LDL.LU R15, [R1+0x128] ;  /* 0x00012800010f7983 */ /* 0x001ee80000300800 */
[----:B------:R0:W-:Y:S04]  /*35870*/  STL [R1+0x194], R13 ;  /* 0x0001940d01007387 */ /* 0x0001e80000100800 */
[----:B-1----:R-:W3:Y:S01]  /*35880*/  LDL.LU R14, [R1+0x124] ;  /* 0x00012400010e7983 */ /* 0x002ee20000300800 */
[----:B------:R-:W-:-:S05]  /*35890*/  IMAD R12, R12, UR43, RZ ;  /* 0x0000002b0c0c7c24 */ /* 0x000fca000f8e02ff */
[----:B------:R1:W-:Y:S01]  /*358a0*/  STL [R1+0x188], R12 ;  /* 0x0001880c01007387 */ /* 0x0003e20000100800 */
[----:B------:R-:W-:-:S05]  /*358b0*/  IMAD R11, R11, UR43, RZ ;  /* 0x0000002b0b0b7c24 */ /* 0x000fca000f8e02ff */
[----:B------:R2:W-:Y:S04]  /*358c0*/  STL [R1+0x17c], R11 ;  /* 0x00017c0b01007387 */ /* 0x0005e80000100800 */
[----:B0-----:R-:W3:Y:S01]  /*358d0*/  LDL.LU R13, [R1+0x120] ;  /* 0x00012000010d7983 */ /* 0x001ee20000300800 */
[----:B------:R-:W-:-:S05]  /*358e0*/  IMAD R10, R10, UR43, RZ ;  /* 0x0000002b0a0a7c24 */ /* 0x000fca000f8e02ff */
[----:B------:R0:W-:Y:S04]  /*358f0*/  STL [R1+0x15c], R10 ;  /* 0x00015c0a01007387 */ /* 0x0001e80000100800 */
[----:B-1----:R-:W3:Y:S01]  /*35900*/  LDL.LU R12, [R1+0x11c] ;  /* 0x00011c00010c7983 */ /* 0x002ee20000300800 */
[-C--:B--2---:R-:W-:Y:S02]  /*35910*/  IADD3 R11, P6, PT, R8, R2.reuse, RZ ;  /* 0x00000002080b7210 */ /* 0x084fe40007fde0ff */
[----:B0-----:R-:W-:-:S03]  /*35920*/  IADD3 R10, P5, PT, R7, R2, RZ ;  /* 0x00000002070a7210 */ /* 0x001fc60007fbe0ff */
[----:B------:R0:W-:Y:S04]  /*35930*/  STL [R1+0x487c], R11 ;  /* 0x00487c0b01007387 */ /* 0x0001e80000100800 */
[----:B------:R1:W-:Y:S01]  /*35940*/  STL [R1+0x4880], R10 ;  /* 0x0048800a01007387 */ /* 0x0003e20000100800 */
[----:B------:R-:W-:-:S03]  /*35950*/  IADD3 R19, P4, PT, R6, R2, RZ ;  /* 0x0000000206137210 */ /* 0x000fc60007f9e0ff */
[----:B0-----:R-:W2:Y:S01]  /*35960*/  LDL.LU R11, [R1+0x118] ;  /* 0x00011800010b7983 */ /* 0x001ea20000300800 */
[----:B-1----:R-:W-:-:S03]  /*35970*/  IADD3 R10, P3, PT, R4, R2, RZ ;  /* 0x00000002040a7210 */ /* 0x002fc60007f7e0ff */
[----:B------:R-:W-:Y:S04]  /*35980*/  STL [R1+0x4884], R19 ;  /* 0x0048841301007387 */ /* 0x000fe80000100800 */
[----:B------:R0:W-:Y:S01]  /*35990*/  STL [R1+0x4888], R10 ;  /* 0x0048880a01007387 */ /* 0x0001e20000100800 */
[----:B------:R-:W-:-:S03]  /*359a0*/  IADD3 R20, P2, PT, R29, R2, RZ ;  /* 0x000000021d147210 */ /* 0x000fc60007f5e0ff */
[----:B0-----:R-:W2:Y:S01]  /*359b0*/  LDL.LU R10, [R1+0x114] ;  /* 0x00011400010a7983 */ /* 0x001ea20000300800 */
[----:B------:R-:W-:-:S03]  /*359c0*/  IADD3 R19, P1, PT, R28, R2, RZ ;  /* 0x000000021c137210 */ /* 0x000fc60007f3e0ff */
[----:B------:R-:W-:Y:S04]  /*359d0*/  STL [R1+0x488c], R20 ;  /* 0x00488c1401007387 */ /* 0x000fe80000100800 */
[----:B------:R0:W-:Y:S02]  /*359e0*/  STL [R1+0x4890], R19 ;  /* 0x0048901301007387 */ /* 0x0001e40000100800 */
[----:B0-----:R-:W-:Y:S02]  /*359f0*/  LEA.HI.X.SX32 R19, R8, R3, 0x1, P6 ;  /* 0x0000000308137211 */ /* 0x001fe400030f0eff */
[----:B------:R-:W2:Y:S01]  /*35a00*/  LDL.LU R8, [R1+0x110] ;  /* 0x0001100001087983 */ /* 0x000ea20000300800 */
[----:B------:R-:W-:-:S05]  /*35a10*/  IADD3 R20, P0, PT, R18, R2, RZ ;  /* 0x0000000212147210 */ /* 0x000fca0007f1e0ff */
[----:B------:R-:W-:Y:S04]  /*35a20*/  STL [R1+0x4894], R20 ;  /* 0x0048941401007387 */ /* 0x000fe80000100800 */
[----:B------:R0:W-:Y:S02]  /*35a30*/  STL [R1+0x4874], R19 ;  /* 0x0048741301007387 */ /* 0x0001e40000100800 */
[----:B0-----:R-:W-:Y:S02]  /*35a40*/  LEA.HI.X.SX32 R19, R7, R3, 0x1, P5 ;  /* 0x0000000307137211 */ /* 0x001fe400028f0eff */
[----:B------:R-:W2:Y:S01]  /*35a50*/  LDL.LU R7, [R1+0x10c] ;  /* 0x00010c0001077983 */ /* 0x000ea20000300800 */
[----:B---3--:R-:W-:-:S05]  /*35a60*/  IADD3 R20, P6, PT, R5, R2, RZ ;  /* 0x0000000205147210 */ /* 0x008fca0007fde0ff */
[----:B------:R0:W-:Y:S04]  /*35a70*/  STL [R1+0x4878], R20 ;  /* 0x0048781401007387 */ /* 0x0001e80000100800 */
[----:B------:R1:W-:Y:S01]  /*35a80*/  STL [R1+0x486c], R19 ;  /* 0x00486c1301007387 */ /* 0x0003e20000100800 */
[----:B0-----:R-:W-:Y:S02]  /*35a90*/  IADD3 R20, P5, PT, R17, R2, RZ ;  /* 0x0000000211147210 */ /* 0x001fe40007fbe0ff */
[-C--:B-1----:R-:W-:Y:S02]  /*35aa0*/  LEA.HI.X.SX32 R19, R6, R3.reuse, 0x1, P4 ;  /* 0x0000000306137211 */ /* 0x082fe400020f0eff */
[----:B------:R-:W3:Y:S04]  /*35ab0*/  LDL.LU R6, [R1+0x108] ;  /* 0x0001080001067983 */ /* 0x000ee80000300800 */
[----:B------:R-:W-:Y:S04]  /*35ac0*/  STL [R1+0x4870], R20 ;  /* 0x0048701401007387 */ /* 0x000fe80000100800 */
[----:B------:R0:W-:Y:S02]  /*35ad0*/  STL [R1+0x4864], R19 ;  /* 0x0048641301007387 */ /* 0x0001e40000100800 */
[----:B0-----:R-:W-:-:S02]  /*35ae0*/  LEA.HI.X.SX32 R19, R4, R3, 0x1, P3 ;  /* 0x0000000304137211 */ /* 0x001fc400018f0eff */
[----:B------:R-:W3:Y:S01]  /*35af0*/  LDL.LU R4, [R1+0x104] ;  /* 0x0001040001047983 */ /* 0x000ee20000300800 */
[----:B----4-:R-:W-:-:S05]  /*35b00*/  IADD3 R20, P4, PT, R9, R2, RZ ;  /* 0x0000000209147210 */ /* 0x010fca0007f9e0ff */
[----:B------:R-:W-:Y:S04]  /*35b10*/  STL [R1+0x4868], R20 ;  /* 0x0048681401007387 */ /* 0x000fe80000100800 */
[----:B------:R0:W-:Y:S02]  /*35b20*/  STL [R1+0x485c], R19 ;  /* 0x00485c1301007387 */ /* 0x0001e40000100800 */
[----:B0-----:R-:W-:Y:S02]  /*35b30*/  LEA.HI.X.SX32 R19, R29, R3, 0x1, P2 ;  /* 0x000000031d137211 */ /* 0x001fe400010f0eff */
[----:B------:R-:W4:Y:S01]  /*35b40*/  LDL.LU R29, [R1+0x100] ;  /* 0x00010000011d7983 */ /* 0x000f220000300800 */
[----:B-----5:R-:W-:-:S05]  /*35b50*/  IADD3 R20, P3, PT, R16, R2, RZ ;  /* 0x0000000210147210 */ /* 0x020fca0007f7e0ff */
[----:B------:R0:W-:Y:S04]  /*35b60*/  STL [R1+0x4860], R20 ;  /* 0x0048601401007387 */ /* 0x0001e80000100800 */
[----:B------:R1:W-:Y:S01]  /*35b70*/  STL [R1+0x4854], R19 ;  /* 0x0048541301007387 */ /* 0x0003e20000100800 */
[----:B0-----:R-:W-:Y:S02]  /*35b80*/  IADD3 R20, P2, PT, R15, R2, RZ ;  /* 0x000000020f147210 */ /* 0x001fe40007f5e0ff */
[-C--:B-1----:R-:W-:Y:S02]  /*35b90*/  LEA.HI.X.SX32 R19, R28, R3.reuse, 0x1, P1 ;  /* 0x000000031c137211 */ /* 0x082fe400008f0eff */
[----:B------:R-:W5:Y:S04]  /*35ba0*/  LDL.LU R28, [R1+0xfc] ;  /* 0x0000fc00011c7983 */ /* 0x000f680000300800 */
[----:B------:R0:W-:Y:S04]  /*35bb0*/  STL [R1+0x4858], R20 ;  /* 0x0048581401007387 */ /* 0x0001e80000100800 */
[----:B------:R1:W-:Y:S01]  /*35bc0*/  STL [R1+0x484c], R19 ;  /* 0x00484c1301007387 */ /* 0x0003e20000100800 */
[----:B------:R-:W-:-:S02]  /*35bd0*/  LEA.HI.X.SX32 R18, R18, R3, 0x1, P0 ;  /* 0x0000000312127211 */ /* 0x000fc400000f0eff */
[----:B0-----:R-:W-:Y:S01]  /*35be0*/  IADD3 R20, P1, PT, R14, R2, RZ ;  /* 0x000000020e147210 */ /* 0x001fe20007f3e0ff */
[----:B-1----:R-:W5:Y:S04]  /*35bf0*/  LDL.LU R19, [R1+0xf8] ;  /* 0x0000f80001137983 */ /* 0x002f680000300800 */
[----:B------:R-:W-:Y:S04]  /*35c00*/  STL [R1+0x4850], R20 ;  /* 0x0048501401007387 */ /* 0x000fe80000100800 */
[----:B------:R0:W-:Y:S02]  /*35c10*/  STL [R1+0x4844], R18 ;  /* 0x0048441201007387 */ /* 0x0001e40000100800 */
[----:B0-----:R-:W-:-:S02]  /*35c20*/  LEA.HI.X.SX32 R18, R5, R3, 0x1, P6 ;  /* 0x0000000305127211 */ /* 0x001fc400030f0eff */
[----:B------:R-:W5:Y:S01]  /*35c30*/  LDL.LU R5, [R1+0xf4] ;  /* 0x0000f40001057983 */ /* 0x000f620000300800 */
[----:B------:R-:W-:-:S05]  /*35c40*/  IADD3 R20, P0, PT, R13, R2, RZ ;  /* 0x000000020d147210 */ /* 0x000fca0007f1e0ff */
[----:B------:R-:W-:Y:S04]  /*35c50*/  STL [R1+0x4848], R20 ;  /* 0x0048481401007387 */ /* 0x000fe80000100800 */
[----:B------:R0:W-:Y:S01]  /*35c60*/  STL [R1+0x483c], R18 ;  /* 0x00483c1201007387 */ /* 0x0001e20000100800 */
[----:B------:R-:W-:-:S03]  /*35c70*/  LEA.HI.X.SX32 R17, R17, R3, 0x1, P5 ;  /* 0x0000000311117211 */ /* 0x000fc600028f0eff */
[----:B0-----:R-:W5:Y:S01]  /*35c80*/  LDL.LU R18, [R1+0xf0] ;  /* 0x0000f00001127983 */ /* 0x001f620000300800 */
[----:B------:R-:W-:-:S05]  /*35c90*/  IADD3 R20, P6, PT, R12, R2, RZ ;  /* 0x000000020c147210 */ /* 0x000fca0007fde0ff */
[----:B------:R-:W-:Y:S04]  /*35ca0*/  STL [R1+0x4840], R20 ;  /* 0x0048401401007387 */ /* 0x000fe80000100800 */
[----:B------:R0:W-:Y:S02]  /*35cb0*/  STL [R1+0x4834], R17 ;  /* 0x0048341101007387 */ /* 0x0001e40000100800 */
[-C--:B0-----:R-:W-:Y:S02]  /*35cc0*/  LEA.HI.X.SX32 R17, R9, R3.reuse, 0x1, P4 ;  /* 0x0000000309117211 */ /* 0x081fe400020f0eff */
[----:B------:R-:W5:Y:S01]  /*35cd0*/  LDL.LU R9, [R1+0xec] ;  /* 0x0000ec0001097983 */ /* 0x000f620000300800 */
[-C--:B------:R-:W-:Y:S02]  /*35ce0*/  LEA.HI.X.SX32 R16, R16, R3.reuse, 0x1, P3 ;  /* 0x0000000310107211 */ /* 0x080fe400018f0eff */
[----:B------:R-:W-:-:S02]  /*35cf0*/  LEA.HI.X.SX32 R15, R15, R3, 0x1, P2 ;  /* 0x000000030f0f7211 */ /* 0x000fc400010f0eff */
[-C--:B------:R-:W-:Y:S02]  /*35d00*/  LEA.HI.X.SX32 R14, R14, R3.reuse, 0x1, P1 ;  /* 0x000000030e0e7211 */ /* 0x080fe400008f0eff */
[-C--:B------:R-:W-:Y:S02]  /*35d10*/  LEA.HI.X.SX32 R13, R13, R3.reuse, 0x1, P0 ;  /* 0x000000030d0d7211 */ /* 0x080fe400000f0eff */
[----:B------:R-:W-:Y:S02]  /*35d20*/  LEA.HI.X.SX32 R12, R12, R3, 0x1, P6 ;  /* 0x000000030c0c7211 */ /* 0x000fe400030f0eff */
[----:B--2---:R-:W-:-:S05]  /*35d30*/  IADD3 R20, P5, PT, R11, R2, RZ ;  /* 0x000000020b147210 */ /* 0x004fca0007fbe0ff */
[----:B------:R-:W-:Y:S04]  /*35d40*/  STL [R1+0x4838], R20 ;  /* 0x0048381401007387 */ /* 0x000fe80000100800 */
[----:B------:R0:W-:Y:S04]  /*35d50*/  STL [R1+0x482c], R17 ;  /* 0x00482c1101007387 */ /* 0x0001e80000100800 */
[----:B0-----:R-:W2:Y:S01]  /*35d60*/  LDL.LU R17, [R1+0xe8] ;  /* 0x0000e80001117983 */ /* 0x001ea20000300800 */
[----:B------:R-:W-:-:S05]  /*35d70*/  IADD3 R20, P4, PT, R10, R2, RZ ;  /* 0x000000020a147210 */ /* 0x000fca0007f9e0ff */
        /* <DEDUP_REMOVED lines=11> */
[----:B---3--:R-:W-:-:S05]  /*35e30*/  IADD3 R20, P1, PT, R6, R2, RZ ;  /* 0x0000000206147210 */ /* 0x008fca0007f3e0ff */
[----:B------:R0:W-:Y:S04]  /*35e40*/  STL [R1+0x4818], R20 ;  /* 0x0048181401007387 */ /* 0x0001e80000100800 */
[----:B------:R1:W-:Y:S01]  /*35e50*/  STL [R1+0x480c], R13 ;  /* 0x00480c0d01007387 */ /* 0x0003e20000100800 */
[----:B0-----:R-:W-:-:S03]  /*35e60*/  IADD3 R20, P0, PT, R4, R2, RZ ;  /* 0x0000000204147210 */ /* 0x001fc60007f1e0ff */
[----:B-1----:R-:W3:Y:S04]  /*35e70*/  LDL.LU R13, [R1+0xd8] ;  /* 0x0000d800010d7983 */ /* 0x002ee80000300800 */
[----:B------:R-:W-:Y:S04]  /*35e80*/  STL [R1+0x4810], R20 ;  /* 0x0048101401007387 */ /* 0x000fe80000100800 */
[----:B------:R0:W-:Y:S01]  /*35e90*/  STL [R1+0x4804], R12 ;  /* 0x0048040c01007387 */ /* 0x0001e20000100800 */
[----:B------:R-:W-:-:S03]  /*35ea0*/  LEA.HI.X.SX32 R11, R11, R3, 0x1, P5 ;  /* 0x000000030b0b7211 */ /* 0x000fc600028f0eff */
[----:B0-----:R-:W3:Y:S01]  /*35eb0*/  LDL.LU R12, [R1+0xd4] ;  /* 0x0000d400010c7983 */ /* 0x001ee20000300800 */
[----:B----4-:R-:W-:-:S05]  /*35ec0*/  IADD3 R20, P6, PT, R29, R2, RZ ;  /* 0x000000021d147210 */ /* 0x010fca0007fde0ff */
[----:B------:R-:W-:Y:S04]  /*35ed0*/  STL [R1+0x4808], R20 ;  /* 0x0048081401007387 */ /* 0x000fe80000100800 */
[----:B------:R0:W-:Y:S04]  /*35ee0*/  STL [R1+0x47fc], R11 ;  /* 0x0047fc0b01007387 */ /* 0x0001e80000100800 */
[----:B0-----:R-:W4:Y:S01]  /*35ef0*/  LDL.LU R11, [R1+0xd0] ;  /* 0x0000d000010b7983 */ /* 0x001f220000300800 */
[----:B------:R-:W-:Y:S02]  /*35f00*/  LEA.HI.X.SX32 R10, R10, R3, 0x1, P4 ;  /* 0x000000030a0a7211 */ /* 0x000fe400020f0eff */
[----:B-----5:R-:W-:-:S02]  /*35f10*/  IADD3 R20, P5, PT, R28, R2, RZ ;  /* 0x000000021c147210 */ /* 0x020fc40007fbe0ff */
[----:B------:R-:W-:-:S03]  /*35f20*/  LEA.HI.X.SX32 R8, R8, R3, 0x1, P3 ;  /* 0x0000000308087211 */ /* 0x000fc600018f0eff */
[----:B------:R0:W-:Y:S04]  /*35f30*/  STL [R1+0x4800], R20 ;  /* 0x0048001401007387 */ /* 0x0001e80000100800 */
[----:B------:R1:W-:Y:S01]  /*35f40*/  STL [R1+0x47f4], R10 ;  /* 0x0047f40a01007387 */ /* 0x0003e20000100800 */
[----:B0-----:R-:W-:-:S03]  /*35f50*/  IADD3 R20, P4, PT, R19, R2, RZ ;  /* 0x0000000213147210 */ /* 0x001fc60007f9e0ff */
[----:B-1----:R-:W5:Y:S04]  /*35f60*/  LDL.LU R10, [R1+0xcc] ;  /* 0x0000cc00010a7983 */ /* 0x002f680000300800 */
[----:B------:R-:W-:Y:S04]  /*35f70*/  STL [R1+0x47f8], R20 ;  /* 0x0047f81401007387 */ /* 0x000fe80000100800 */
[----:B------:R0:W-:Y:S01]  /*35f80*/  STL [R1+0x47ec], R8 ;  /* 0x0047ec0801007387 */ /* 0x0001e20000100800 */
[----:B------:R-:W-:-:S03]  /*35f90*/  LEA.HI.X.SX32 R7, R7, R3, 0x1, P2 ;  /* 0x0000000307077211 */ /* 0x000fc600010f0eff */
[----:B0-----:R-:W5:Y:S01]  /*35fa0*/  LDL.LU R8, [R1+0xc8] ;  /* 0x0000c80001087983 */ /* 0x001f620000300800 */
[----:B------:R-:W-:-:S05]  /*35fb0*/  IADD3 R20, P3, PT, R5, R2, RZ ;  /* 0x0000000205147210 */ /* 0x000fca0007f7e0ff */
[----:B------:R-:W-:Y:S04]  /*35fc0*/  STL [R1+0x47f0], R20 ;  /* 0x0047f01401007387 */ /* 0x000fe80000100800 */
[----:B------:R0:W-:Y:S04]  /*35fd0*/  STL [R1+0x47e4], R7 ;  /* 0x0047e40701007387 */ /* 0x0001e80000100800 */
[----:B0-----:R-:W5:Y:S01]  /*35fe0*/  LDL.LU R7, [R1+0xc4] ;  /* 0x0000c40001077983 */ /* 0x001f620000300800 */
[----:B------:R-:W-:Y:S02]  /*35ff0*/  IADD3 R20, P2, PT, R18, R2, RZ ;  /* 0x0000000212147210 */ /* 0x000fe40007f5e0ff */
[----:B------:R-:W-:-:S03]  /*36000*/  LEA.HI.X.SX32 R21, R6, R3, 0x1, P1 ;  /* 0x0000000306157211 */ /* 0x000fc600008f0eff */
[----:B------:R0:W-:Y:S04]  /*36010*/  STL [R1+0x47e8], R20 ;  /* 0x0047e81401007387 */ /* 0x0001e80000100800 */
[----:B------:R-:W5:Y:S04]  /*36020*/  LDL.LU R6, [R1+0xc0] ;  /* 0x0000c00001067983 */ /* 0x000f680000300800 */
[----:B------:R1:W-:Y:S01]  /*36030*/  STL [R1+0x47dc], R21 ;  /* 0x0047dc1501007387 */ /* 0x0003e20000100800 */
[----:B0-----:R-:W-:Y:S02]  /*36040*/  IADD3 R20, P1, PT, R9, R2, RZ ;  /* 0x0000000209147210 */ /* 0x001fe40007f3e0ff */
[----:B-1----:R-:W-:-:S03]  /*36050*/  LEA.HI.X.SX32 R21, R4, R3, 0x1, P0 ;  /* 0x0000000304157211 */ /* 0x002fc600000f0eff */
[----:B------:R-:W-:Y:S04]  /*36060*/  STL [R1+0x47e0], R20 ;  /* 0x0047e01401007387 */ /* 0x000fe80000100800 */
[----:B------:R-:W5:Y:S04]  /*36070*/  LDL.LU R4, [R1+0xbc] ;  /* 0x0000bc0001047983 */ /* 0x000f680000300800 */
[----:B------:R0:W-:Y:S02]  /*36080*/  STL [R1+0x47d4], R21 ;  /* 0x0047d41501007387 */ /* 0x0001e40000100800 */
[----:B0-----:R-:W-:-:S02]  /*36090*/  LEA.HI.X.SX32 R21, R29, R3, 0x1, P6 ;  /* 0x000000031d157211 */ /* 0x001fc400030f0eff */
[----:B------:R-:W-:Y:S02]  /*360a0*/  LEA.HI.X.SX32 R18, R18, R3, 0x1, P2 ;  /* 0x0000000312127211 */ /* 0x000fe400010f0eff */
[----:B--2---:R-:W-:-:S05]  /*360b0*/  IADD3 R20, P0, PT, R17, R2, RZ ;  /* 0x0000000211147210 */ /* 0x004fca0007f1e0ff */
[----:B------:R0:W-:Y:S04]  /*360c0*/  STL [R1+0x47d8], R20 ;  /* 0x0047d81401007387 */ /* 0x0001e80000100800 */
[----:B------:R-:W2:Y:S04]  /*360d0*/  LDL.LU R29, [R1+0xb8] ;  /* 0x0000b800011d7983 */ /* 0x000ea80000300800 */
[----:B------:R1:W-:Y:S01]  /*360e0*/  STL [R1+0x47cc], R21 ;  /* 0x0047cc1501007387 */ /* 0x0003e20000100800 */
[----:B0-----:R-:W-:Y:S02]  /*360f0*/  IADD3 R20, P6, PT, R16, R2, RZ ;  /* 0x0000000210147210 */ /* 0x001fe40007fde0ff */
[----:B-1----:R-:W-:-:S03]  /*36100*/  LEA.HI.X.SX32 R21, R28, R3, 0x1, P5 ;  /* 0x000000031c157211 */ /* 0x002fc600028f0eff */
[----:B------:R0:W-:Y:S04]  /*36110*/  STL [R1+0x47d0], R20 ;  /* 0x0047d01401007387 */ /* 0x0001e80000100800 */
[----:B------:R-:W2:Y:S04]  /*36120*/  LDL.LU R28, [R1+0xb4] ;  /* 0x0000b400011c7983 */ /* 0x000ea80000300800 */
[----:B------:R1:W-:Y:S01]  /*36130*/  STL [R1+0x47c4], R21 ;  /* 0x0047c41501007387 */ /* 0x0003e20000100800 */
[----:B0-----:R-:W-:Y:S02]  /*36140*/  IADD3 R20, P5, PT, R15, R2, RZ ;  /* 0x000000020f147210 */ /* 0x001fe40007fbe0ff */
[----:B-1----:R-:W-:-:S03]  /*36150*/  LEA.HI.X.SX32 R21, R19, R3, 0x1, P4 ;  /* 0x0000000313157211 */ /* 0x002fc600020f0eff */
[----:B------:R0:W-:Y:S04]  /*36160*/  STL [R1+0x47c8], R20 ;  /* 0x0047c81401007387 */ /* 0x0001e80000100800 */
[----:B------:R-:W-:Y:S01]  /*36170*/  STL [R1+0x47bc], R21 ;  /* 0x0047bc1501007387 */ /* 0x000fe20000100800 */
[----:B0-----:R-:W-:-:S03]  /*36180*/  LEA.HI.X.SX32 R20, R5, R3, 0x1, P3 ;  /* 0x0000000305147211 */ /* 0x001fc600018f0eff */
[----:B------:R-:W2:Y:S01]  /*36190*/  LDL.LU R5, [R1+0xb0] ;  /* 0x0000b00001057983 */ /* 0x000ea20000300800 */
[----:B------:R-:W-:-:S05]  /*361a0*/  IADD3 R19, P4, PT, R14, R2, RZ ;  /* 0x000000020e137210 */ /* 0x000fca0007f9e0ff */
[----:B------:R-:W-:Y:S04]  /*361b0*/  STL [R1+0x47c0], R19 ;  /* 0x0047c01301007387 */ /* 0x000fe80000100800 */
[----:B------:R0:W-:Y:S04]  /*361c0*/  STL [R1+0x47b4], R20 ;  /* 0x0047b41401007387 */ /* 0x0001e80000100800 */
[----:B0-----:R-:W2:Y:S01]  /*361d0*/  LDL.LU R20, [R1+0xac] ;  /* 0x0000ac0001147983 */ /* 0x001ea20000300800 */
[----:B---3--:R-:W-:-:S05]  /*361e0*/  IADD3 R19, P3, PT, R13, R2, RZ ;  /* 0x000000020d137210 */ /* 0x008fca0007f7e0ff */
[----:B------:R0:W-:Y:S04]  /*361f0*/  STL [R1+0x47b8], R19 ;  /* 0x0047b81301007387 */ /* 0x0001e80000100800 */
[----:B------:R1:W-:Y:S01]  /*36200*/  STL [R1+0x47ac], R18 ;  /* 0x0047ac1201007387 */ /* 0x0003e20000100800 */
[----:B0-----:R-:W-:Y:S02]  /*36210*/  IADD3 R19, P2, PT, R12, R2, RZ ;  /* 0x000000020c137210 */ /* 0x001fe40007f5e0ff */
[-C--:B-1----:R-:W-:Y:S02]  /*36220*/  LEA.HI.X.SX32 R18, R9, R3.reuse, 0x1, P1 ;  /* 0x0000000309127211 */ /* 0x082fe400008f0eff */
[----:B------:R-:W3:Y:S04]  /*36230*/  LDL.LU R9, [R1+0xa8] ;  /* 0x0000a80001097983 */ /* 0x000ee80000300800 */
[----:B------:R0:W-:Y:S04]  /*36240*/  STL [R1+0x47b0], R19 ;  /* 0x0047b01301007387 */ /* 0x0001e80000100800 */
[----:B------:R1:W-:Y:S04]  /*36250*/  STL [R1+0x47a4], R18 ;  /* 0x0047a41201007387 */ /* 0x0003e80000100800 */
[----:B0-----:R-:W3:Y:S01]  /*36260*/  LDL.LU R19, [R1+0x9c] ;  /* 0x00009c0001137983 */ /* 0x001ee20000300800 */
[----:B-1----:R-:W-:-:S02]  /*36270*/  LEA.HI.X.SX32 R18, R17, R3, 0x1, P0 ;  /* 0x0000000311127211 */ /* 0x002fc400000f0eff */
[----:B----4-:R-:W-:-:S05]  /*36280*/  IADD3 R21, P1, PT, R11, R2, RZ ;  /* 0x000000020b157210 */ /* 0x010fca0007f3e0ff */
[----:B------:R-:W-:Y:S04]  /*36290*/  STL [R1+0x47a8], R21 ;  /* 0x0047a81501007387 */ /* 0x000fe80000100800 */
[----:B------:R0:W-:Y:S04]  /*362a0*/  STL [R1+0x479c], R18 ;  /* 0x00479c1201007387 */ /* 0x0001e80000100800 */
[----:B0-----:R-:W4:Y:S01]  /*362b0*/  LDL.LU R18, [R1+0x98] ;  /* 0x0000980001127983 */ /* 0x001f220000300800 */
[----:B-----5:R-:W-:Y:S02]  /*362c0*/  IADD3 R17, P0, PT, R10, R2, RZ ;  /* 0x000000020a117210 */ /* 0x020fe40007f1e0ff */
[----:B------:R-:W-:-:S03]  /*362d0*/  LEA.HI.X.SX32 R16, R16, R3, 0x1, P6 ;  /* 0x0000000310107211 */ /* 0x000fc600030f0eff */
[----:B------:R0:W-:Y:S04]  /*362e0*/  STL [R1+0x47a0], R17 ;  /* 0x0047a01101007387 */ /* 0x0001e80000100800 */
[----:B------:R1:W-:Y:S01]  /*362f0*/  STL [R1+0x4794], R16 ;  /* 0x0047941001007387 */ /* 0x0003e20000100800 */
[----:B0-----:R-:W-:Y:S02]  /*36300*/  IADD3 R17, P6, PT, R8, R2, RZ ;  /* 0x0000000208117210 */ /* 0x001fe40007fde0ff */
[----:B-1----:R-:W-:-:S03]  /*36310*/  LEA.HI.X.SX32 R16, R15, R3, 0x1, P5 ;  /* 0x000000030f107211 */ /* 0x002fc600028f0eff */
[----:B------:R0:W-:Y:S04]  /*36320*/  STL [R1+0x4798], R17 ;  /* 0x0047981101007387 */ /* 0x0001e80000100800 */
[----:B0-----:R-:W5:Y:S01]  /*36330*/  LDL.LU R17, [R1+0x94] ;  /* 0x0000940001117983 */ /* 0x001f620000300800 */
[----:B------:R-:W-:-:S03]  /*36340*/  IADD3 R15, P5, PT, R7, R2, RZ ;  /* 0x00000002070f7210 */ /* 0x000fc60007fbe0ff */
[----:B------:R0:W-:Y:S04]  /*36350*/  STL [R1+0x478c], R16 ;  /* 0x00478c1001007387 */ /* 0x0001e80000100800 */
[----:B------:R1:W-:Y:S04]  /*36360*/  STL [R1+0x4790], R15 ;  /* 0x0047900f01007387 */ /* 0x0003e80000100800 */
[----:B0-----:R-:W5:Y:S01]  /*36370*/  LDL.LU R16, [R1+0x90] ;  /* 0x0000900001107983 */ /* 0x001f620000300800 */
[----:B------:R-:W-:Y:S02]  /*36380*/  LEA.HI.X.SX32 R14, R14, R3, 0x1, P4 ;  /* 0x000000030e0e7211 */ /* 0x000fe400020f0eff */
[----:B-1----:R-:W-:-:S03]  /*36390*/  IADD3 R15, P4, PT, R6, R2, RZ ;  /* 0x00000002060f7210 */ /* 0x002fc60007f9e0ff */
[----:B------:R-:W-:Y:S04]  /*363a0*/  STL [R1+0x4784], R14 ;  /* 0x0047840e01007387 */ /* 0x000fe80000100800 */
[----:B------:R0:W-:Y:S04]  /*363b0*/  STL [R1+0x4788], R15 ;  /* 0x0047880f01007387 */ /* 0x0001e80000100800 */
[----:B0-----:R-:W5:Y:S01]  /*363c0*/  LDL.LU R15, [R1+0x8c] ;  /* 0x00008c00010f7983 */ /* 0x001f620000300800 */
[----:B------:R-:W-:Y:S02]  /*363d0*/  LEA.HI.X.SX32 R14, R13, R3, 0x1, P3 ;  /* 0x000000030d0e7211 */ /* 0x000fe400018f0eff */
[----:B------:R-:W-:-:S02]  /*363e0*/  IADD3 R13, P3, PT, R4, R2, RZ ;  /* 0x00000002040d7210 */ /* 0x000fc40007f7e0ff */
[-C--:B------:R-:W-:Y:S01]  /*363f0*/  LEA.HI.X.SX32 R12, R12, R3.reuse, 0x1, P2 ;  /* 0x000000030c0c7211 */ /* 0x080fe200010f0eff */
[----:B------:R0:W-:Y:S04]  /*36400*/  STL [R1+0x477c], R14 ;  /* 0x00477c0e01007387 */ /* 0x0001e80000100800 */
[----:B------:R-:W-:Y:S04]  /*36410*/  STL [R1+0x4780], R13 ;  /* 0x0047800d01007387 */ /* 0x000fe80000100800 */
[----:B0-----:R-:W5:Y:S04]  /*36420*/  LDL.LU R14, [R1+0x88] ;  /* 0x00008800010e7983 */ /* 0x001f680000300800 */
[----:B------:R0:W-:Y:S02]  /*36430*/  STL [R1+0x4774], R12 ;  /* 0x0047740c01007387 */ /* 0x0001e40000100800 */
[----:B0-----:R-:W-:-:S02]  /*36440*/  LEA.HI.X.SX32 R12, R11, R3, 0x1, P1 ;  /* 0x000000030b0c7211 */ /* 0x001fc400008f0eff */
[-C--:B------:R-:W-:Y:S02]  /*36450*/  LEA.HI.X.SX32 R10, R10, R3.reuse, 0x1, P0 ;  /* 0x000000030a0a7211 */ /* 0x080fe400000f0eff */
[----:B------:R-:W-:Y:S02]  /*36460*/  LEA.HI.X.SX32 R7, R7, R3, 0x1, P5 ;  /* 0x0000000307077211 */ /* 0x000fe400028f0eff */
[----:B--2---:R-:W-:-:S05]  /*36470*/  IADD3 R13, P2, PT, R29, R2, RZ ;  /* 0x000000021d0d7210 */ /* 0x004fca0007f5e0ff */
[----:B------:R0:W-:Y:S04]  /*36480*/  STL [R1+0x4778], R13 ;  /* 0x0047780d01007387 */ /* 0x0001e80000100800 */
[----:B0-----:R-:W2:Y:S01]  /*36490*/  LDL.LU R13, [R1+0x84] ;  /* 0x00008400010d7983 */ /* 0x001ea20000300800 */
[----:B------:R-:W-:-:S03]  /*364a0*/  IADD3 R11, P1, PT, R28, R2, RZ ;  /* 0x000000021c0b7210 */ /* 0x000fc60007f3e0ff */
[----:B------:R0:W-:Y:S04]  /*364b0*/  STL [R1+0x476c], R12 ;  /* 0x00476c0c01007387 */ /* 0x0001e80000100800 */
[----:B------:R1:W-:Y:S04]  /*364c0*/  STL [R1+0x4770], R11 ;  /* 0x0047700b01007387 */ /* 0x0003e80000100800 */
[----:B0-----:R-:W2:Y:S04]  /*364d0*/  LDL.LU R12, [R1+0x80] ;  /* 0x00008000010c7983 */ /* 0x001ea80000300800 */
[----:B------:R0:W-:Y:S04]  /*364e0*/  STL [R1+0x4764], R10 ;  /* 0x0047640a01007387 */ /* 0x0001e80000100800 */
[----:B-1----:R-:W2:Y:S01]  /*364f0*/  LDL.LU R11, [R1+0x7c] ;  /* 0x00007c00010b7983 */ /* 0x002ea20000300800 */
[----:B0-----:R-:W-:-:S02]  /*36500*/  LEA.HI.X.SX32 R10, R8, R3, 0x1, P6 ;  /* 0x00000003080a7211 */ /* 0x001fc400030f0eff */
[----:B------:R-:W-:-:S05]  /*36510*/  IADD3 R21, P0, PT, R5, R2, RZ ;  /* 0x0000000205157210 */ /* 0x000fca0007f1e0ff */
[----:B------:R-:W-:Y:S04]  /*36520*/  STL [R1+0x4768], R21 ;  /* 0x0047681501007387 */ /* 0x000fe80000100800 */
[----:B------:R0:W-:Y:S04]  /*36530*/  STL [R1+0x475c], R10 ;  /* 0x00475c0a01007387 */ /* 0x0001e80000100800 */
[----:B0-----:R-:W2:Y:S01]  /*36540*/  LDL.LU R10, [R1+0x78] ;  /* 0x00007800010a7983 */ /* 0x001ea20000300800 */
[----:B------:R-:W-:-:S05]  /*36550*/  IADD3 R8, P6, PT, R20, R2, RZ ;  /* 0x0000000214087210 */ /* 0x000fca0007fde0ff */
[----:B------:R0:W-:Y:S04]  /*36560*/  STL [R1+0x4760], R8 ;  /* 0x0047600801007387 */ /* 0x0001e80000100800 */
[----:B------:R1:W-:Y:S04]  /*36570*/  STL [R1+0x4754], R7 ;  /* 0x0047540701007387 */ /* 0x0003e80000100800 */
[----:B0-----:R-:W2:Y:S01]  /*36580*/  LDL.LU R8, [R1+0x74] ;  /* 0x0000740001087983 */ /* 0x001ea20000300800 */
[----:B-1----:R-:W-:Y:S02]  /*36590*/  LEA.HI.X.SX32 R7, R6, R3, 0x1, P4 ;  /* 0x0000000306077211 */ /* 0x002fe400020f0eff */
[----:B---3--:R-:W-:-:S05]  /*365a0*/  IADD3 R21, P5, PT, R9, R2, RZ ;  /* 0x0000000209157210 */ /* 0x008fca0007fbe0ff */
[----:B------:R0:W-:Y:S04]  /*365b0*/  STL [R1+0x4758], R21 ;  /* 0x0047581501007387 */ /* 0x0001e80000100800 */
[----:B------:R-:W3:Y:S04]  /*365c0*/  LDL.LU R6, [R1+0x70] ;  /* 0x0000700001067983 */ /* 0x000ee80000300800 */
[----:B------:R1:W-:Y:S01]  /*365d0*/  STL [R1+0x474c], R7 ;  /* 0x00474c0701007387 */ /* 0x0003e20000100800 */
[----:B0-----:R-:W-:Y:S02]  /*365e0*/  IADD3 R21, P4, PT, R19, R2, RZ ;  /* 0x0000000213157210 */ /* 0x001fe40007f9e0ff */
[----:B-1----:R-:W-:-:S03]  /*365f0*/  LEA.HI.X.SX32 R7, R4, R3, 0x1, P3 ;  /* 0x0000000304077211 */ /* 0x002fc600018f0eff */
[----:B------:R4:W-:Y:S04]  /*36600*/  STL [R1+0x4750], R21 ;  /* 0x0047501501007387 */ /* 0x0009e80000100800 */
[----:B------:R-:W3:Y:S04]  /*36610*/  LDL.LU R4, [R1+0x6c] ;  /* 0x00006c0001047983 */ /* 0x000ee80000300800 */
[----:B------:R0:W-:Y:S01]  /*36620*/  STL [R1+0x4744], R7 ;  /* 0x0047440701007387 */ /* 0x0001e20000100800 */
[----:B----4-:R-:W-:Y:S02]  /*36630*/  IADD3 R21, P3, PT, R18, R2, RZ ;  /* 0x0000000212157210 */ /* 0x010fe40007f7e0ff */
[----:B0-----:R-:W-:-:S03]  /*36640*/  LEA.HI.X.SX32 R7, R29, R3, 0x1, P2 ;  /* 0x000000031d077211 */ /* 0x001fc600010f0eff */
[----:B------:R-:W-:Y:S04]  /*36650*/  STL [R1+0x4748], R21 ;  /* 0x0047481501007387 */ /* 0x000fe80000100800 */
[----:B------:R-:W4:Y:S04]  /*36660*/  LDL.LU R29, [R1+0x68] ;  /* 0x00006800011d7983 */ /* 0x000f280000300800 */
[----:B------:R0:W-:Y:S02]  /*36670*/  STL [R1+0x473c], R7 ;  /* 0x00473c0701007387 */ /* 0x0001e40000100800 */
[----:B0-----:R-:W-:-:S02]  /*36680*/  LEA.HI.X.SX32 R7, R28, R3, 0x1, P1 ;  /* 0x000000031c077211 */ /* 0x001fc400008f0eff */
[----:B------:R-:W4:Y:S01]  /*36690*/  LDL.LU R28, [R1+0x64] ;  /* 0x00006400011c7983 */ /* 0x000f220000300800 */
[----:B-----5:R-:W-:-:S05]  /*366a0*/  IADD3 R21, P2, PT, R17, R2, RZ ;  /* 0x0000000211157210 */ /* 0x020fca0007f5e0ff */
[----:B------:R-:W-:Y:S04]  /*366b0*/  STL [R1+0x4740], R21 ;  /* 0x0047401501007387 */ /* 0x000fe80000100800 */
[----:B------:R0:W-:Y:S02]  /*366c0*/  STL [R1+0x4734], R7 ;  /* 0x0047340701007387 */ /* 0x0001e40000100800 */
[----:B0-----:R-:W-:Y:S02]  /*366d0*/  LEA.HI.X.SX32 R7, R5, R3, 0x1, P0 ;  /* 0x0000000305077211 */ /* 0x001fe400000f0eff */
[-C--:B------:R-:W-:Y:S01]  /*366e0*/  IADD3 R21, P1, PT, R16, R2.reuse, RZ ;  /* 0x0000000210157210 */ /* 0x080fe20007f3e0ff */
[----:B------:R-:W5:Y:S04]  /*366f0*/  LDL.LU R5, [R1+0x60] ;  /* 0x0000600001057983 */ /* 0x000f680000300800 */
[----:B------:R-:W-:Y:S04]  /*36700*/  STL [R1+0x4738], R21 ;  /* 0x0047381501007387 */ /* 0x000fe80000100800 */
[----:B------:R0:W-:Y:S04]  /*36710*/  STL [R1+0x472c], R7 ;  /* 0x00472c0701007387 */ /* 0x0001e80000100800 */
[----:B0-----:R-:W5:Y:S01]  /*36720*/  LDL.LU R7, [R1+0x5c] ;  /* 0x00005c0001077983 */ /* 0x001f620000300800 */
[----:B------:R-:W-:-:S02]  /*36730*/  IADD3 R21, P0, PT, R15, R2, RZ ;  /* 0x000000020f157210 */ /* 0x000fc40007f1e0ff */
[-C--:B------:R-:W-:Y:S02]  /*36740*/  LEA.HI.X.SX32 R22, R20, R3.reuse, 0x1, P6 ;  /* 0x0000000314167211 */ /* 0x080fe400030f0eff */
[----:B------:R-:W-:Y:S01]  /*36750*/  LEA.HI.X.SX32 R20, R9, R3, 0x1, P5 ;  /* 0x0000000309147211 */ /* 0x000fe200028f0eff */
[----:B------:R0:W-:Y:S04]  /*36760*/  STL [R1+0x4730], R21 ;  /* 0x0047301501007387 */ /* 0x0001e80000100800 */
[----:B------:R-:W-:Y:S04]  /*36770*/  STL [R1+0x4724], R22 ;  /* 0x0047241601007387 */ /* 0x000fe80000100800 */
[----:B------:R-:W5:Y:S01]  /*36780*/  LDL.LU R9, [R1+0x58] ;  /* 0x0000580001097983 */ /* 0x000f620000300800 */
[----:B0-----:R-:W-:-:S05]  /*36790*/  IADD3 R21, P6, PT, R14, R2, RZ ;  /* 0x000000020e157210 */ /* 0x001fca0007fde0ff */
[----:B------:R2:W-:Y:S04]  /*367a0*/  STL [R1+0x4728], R21 ;  /* 0x0047281501007387 */ /* 0x0005e80000100800 */
[----:B------:R0:W-:Y:S01]  /*367b0*/  STL [R1+0x471c], R20 ;  /* 0x00471c1401007387 */ /* 0x0001e20000100800 */
[-C--:B------:R-:W-:Y:S02]  /*367c0*/  LEA.HI.X.SX32 R19, R19, R3.reuse, 0x1, P4 ;  /* 0x0000000313137211 */ /* 0x080fe400020f0eff */
[-C--:B------:R-:W-:Y:S02]  /*367d0*/  LEA.HI.X.SX32 R17, R17, R3.reuse, 0x1, P2 ;  /* 0x0000000311117211 */ /* 0x080fe400010f0eff */
[-C--:B------:R-:W-:Y:S02]  /*367e0*/  LEA.HI.X.SX32 R16, R16, R3.reuse, 0x1, P1 ;  /* 0x0000000310107211 */ /* 0x080fe400008f0eff */
[----:B------:R-:W-:-:S02]  /*367f0*/  LEA.HI.X.SX32 R14, R14, R3, 0x1, P6 ;  /* 0x000000030e0e7211 */ /* 0x000fc400030f0eff */
[----:B--2---:R-:W-:-:S05]  /*36800*/  IADD3 R21, P5, PT, R13, R2, RZ ;  /* 0x000000020d157210 */ /* 0x004fca0007fbe0ff */
[----:B------:R-:W-:Y:S04]  /*36810*/  STL [R1+0x4720], R21 ;  /* 0x0047201501007387 */ /* 0x000fe80000100800 */
[----:B------:R-:W2:Y:S04]  /*36820*/  LDL.LU R23, [R1+0x54] ;  /* 0x0000540001177983 */ /* 0x000ea80000300800 */
[----:B------:R1:W-:Y:S01]  /*36830*/  STL [R1+0x4714], R19 ;  /* 0x0047141301007387 */ /* 0x0003e20000100800 */
[----:B0-----:R-:W-:Y:S02]  /*36840*/  IADD3 R20, P4, PT, R12, R2, RZ ;  /* 0x000000020c147210 */ /* 0x001fe40007f9e0ff */
[----:B-1----:R-:W-:-:S03]  /*36850*/  LEA.HI.X.SX32 R19, R18, R3, 0x1, P3 ;  /* 0x0000000312137211 */ /* 0x002fc600018f0eff */
[----:B------:R-:W-:Y:S04]  /*36860*/  STL [R1+0x4718], R20 ;  /* 0x0047181401007387 */ /* 0x000fe80000100800 */
[----:B------:R-:W-:Y:S04]  /*36870*/  STL [R1+0x470c], R19 ;  /* 0x00470c1301007387 */ /* 0x000fe80000100800 */
[----:B------:R-:W2:Y:S01]  /*36880*/  LDL.LU R22, [R1+0x50] ;  /* 0x0000500001167983 */ /* 0x000ea20000300800 */
[----:B------:R-:W-:-:S05]  /*36890*/  IADD3 R18, P3, PT, R11, R2, RZ ;  /* 0x000000020b127210 */ /* 0x000fca0007f7e0ff */
[----:B------:R0:W-:Y:S04]  /*368a0*/  STL [R1+0x4710], R18 ;  /* 0x0047101201007387 */ /* 0x0001e80000100800 */
[----:B------:R1:W-:Y:S01]  /*368b0*/  STL [R1+0x4704], R17 ;  /* 0x0047041101007387 */ /* 0x0003e20000100800 */
[----:B0-----:R-:W-:-:S05]  /*368c0*/  IADD3 R18, P2, PT, R10, R2, RZ ;  /* 0x000000020a127210 */ /* 0x001fca0007f5e0ff */
[----:B------:R-:W-:Y:S04]  /*368d0*/  STL [R1+0x4708], R18 ;  /* 0x0047081201007387 */ /* 0x000fe80000100800 */
[----:B------:R-:W2:Y:S04]  /*368e0*/  LDL.LU R21, [R1+0x4c] ;  /* 0x00004c0001157983 */ /* 0x000ea80000300800 */
[----:B------:R0:W-:Y:S01]  /*368f0*/  STL [R1+0x46fc], R16 ;  /* 0x0046fc1001007387 */ /* 0x0001e20000100800 */
[----:B-1----:R-:W-:Y:S02]  /*36900*/  IADD3 R17, P1, PT, R8, R2, RZ ;  /* 0x0000000208117210 */ /* 0x002fe40007f3e0ff */
[----:B0-----:R-:W-:-:S03]  /*36910*/  LEA.HI.X.SX32 R16, R15, R3, 0x1, P0 ;  /* 0x000000030f107211 */ /* 0x001fc600000f0eff */
[----:B------:R-:W-:Y:S04]  /*36920*/  STL [R1+0x4700], R17 ;  /* 0x0047001101007387 */ /* 0x000fe80000100800 */
[----:B------:R-:W-:Y:S04]  /*36930*/  STL [R1+0x46f4], R16 ;  /* 0x0046f41001007387 */ /* 0x000fe80000100800 */
[----:B------:R-:W2:Y:S01]  /*36940*/  LDL.LU R20, [R1+0x48] ;  /* 0x0000480001147983 */ /* 0x000ea20000300800 */
[----:B---3--:R-:W-:-:S05]  /*36950*/  IADD3 R15, P0, PT, R6, R2, RZ ;  /* 0x00000002060f7210 */ /* 0x008fca0007f1e0ff */
[----:B------:R0:W-:Y:S04]  /*36960*/  STL [R1+0x46f8], R15 ;  /* 0x0046f80f01007387 */ /* 0x0001e80000100800 */
[----:B------:R4:W-:Y:S01]  /*36970*/  STL [R1+0x46ec], R14 ;  /* 0x0046ec0e01007387 */ /* 0x0009e20000100800 */
[----:B0-----:R-:W-:Y:S02]  /*36980*/  IADD3 R15, P6, PT, R4, R2, RZ ;  /* 0x00000002040f7210 */ /* 0x001fe40007fde0ff */
[----:B------:R-:W-:-:S03]  /*36990*/  LEA.HI.X.SX32 R13, R13, R3, 0x1, P5 ;  /* 0x000000030d0d7211 */ /* 0x000fc600028f0eff */
[----:B------:R-:W-:Y:S04]  /*369a0*/  STL [R1+0x46f0], R15 ;  /* 0x0046f00f01007387 */ /* 0x000fe80000100800 */
[----:B------:R-:W3:Y:S04]  /*369b0*/  LDL.LU R19, [R1+0x44] ;  /* 0x0000440001137983 */ /* 0x000ee80000300800 */
[----:B------:R0:W-:Y:S01]  /*369c0*/  STL [R1+0x46e4], R13 ;  /* 0x0046e40d01007387 */ /* 0x0001e20000100800 */
[----:B----4-:R-:W-:Y:S02]  /*369d0*/  IADD3 R14, P5, PT, R29, R2, RZ ;  /* 0x000000021d0e7210 */ /* 0x010fe40007fbe0ff */
[----:B0-----:R-:W-:-:S03]  /*369e0*/  LEA.HI.X.SX32 R13, R12, R3, 0x1, P4 ;  /* 0x000000030c0d7211 */ /* 0x001fc600020f0eff */
[----:B------:R-:W-:Y:S04]  /*369f0*/  STL [R1+0x46e8], R14 ;  /* 0x0046e80e01007387 */ /* 0x000fe80000100800 */
[----:B------:R-:W-:Y:S04]  /*36a00*/  STL [R1+0x46dc], R13 ;  /* 0x0046dc0d01007387 */ /* 0x000fe80000100800 */
[----:B------:R-:W4:Y:S01]  /*36a10*/  LDL.LU R18, [R1+0x40] ;  /* 0x0000400001127983 */ /* 0x000f220000300800 */
[----:B------:R-:W-:Y:S02]  /*36a20*/  LEA.HI.X.SX32 R11, R11, R3, 0x1, P3 ;  /* 0x000000030b0b7211 */ /* 0x000fe400018f0eff */
[----:B------:R-:W-:-:S05]  /*36a30*/  IADD3 R12, P4, PT, R28, R2, RZ ;  /* 0x000000021c0c7210 */ /* 0x000fca0007f9e0ff */
[----:B------:R-:W-:Y:S04]  /*36a40*/  STL [R1+0x46e0], R12 ;  /* 0x0046e00c01007387 */ /* 0x000fe80000100800 */
[----:B------:R0:W-:Y:S01]  /*36a50*/  STL [R1+0x46d4], R11 ;  /* 0x0046d40b01007387 */ /* 0x0001e20000100800 */
[-C--:B------:R-:W-:Y:S02]  /*36a60*/  LEA.HI.X.SX32 R8, R8, R3.reuse, 0x1, P1 ;  /* 0x0000000308087211 */ /* 0x080fe400008f0eff */
[----:B0-----:R-:W-:Y:S02]  /*36a70*/  LEA.HI.X.SX32 R11, R10, R3, 0x1, P2 ;  /* 0x000000030a0b7211 */ /* 0x001fe400010f0eff */
[----:B-----5:R-:W-:-:S05]  /*36a80*/  IADD3 R12, P3, PT, R5, R2, RZ ;  /* 0x00000002050c7210 */ /* 0x020fca0007f7e0ff */
[----:B------:R-:W-:Y:S04]  /*36a90*/  STL [R1+0x46d8], R12 ;  /* 0x0046d80c01007387 */ /* 0x000fe80000100800 */
[----:B------:R-:W5:Y:S04]  /*36aa0*/  LDL.LU R17, [R1+0x3c] ;  /* 0x00003c0001117983 */ /* 0x000f680000300800 */
[----:B------:R-:W-:Y:S01]  /*36ab0*/  STL [R1+0x46cc], R11 ;  /* 0x0046cc0b01007387 */ /* 0x000fe20000100800 */
[----:B------:R-:W-:-:S05]  /*36ac0*/  IADD3 R10, P2, PT, R7, R2, RZ ;  /* 0x00000002070a7210 */ /* 0x000fca0007f5e0ff */
[----:B------:R0:W-:Y:S04]  /*36ad0*/  STL [R1+0x46d0], R10 ;  /* 0x0046d00a01007387 */ /* 0x0001e80000100800 */
[----:B------:R-:W5:Y:S04]  /*36ae0*/  LDL.LU R16, [R1+0x38] ;  /* 0x0000380001107983 */ /* 0x000f680000300800 */
[----:B------:R1:W-:Y:S04]  /*36af0*/  STL [R1+0x46c4], R8 ;  /* 0x0046c40801007387 */ /* 0x0003e80000100800 */
[----:B------:R-:W5:Y:S01]  /*36b00*/  LDL.LU R15, [R1+0x34] ;  /* 0x00003400010f7983 */ /* 0x000f620000300800 */
[----:B0-----:R-:W-:-:S02]  /*36b10*/  IADD3 R10, P1, PT, R9, R2, RZ ;  /* 0x00000002090a7210 */ /* 0x001fc40007f3e0ff */
[----:B-1----:R-:W-:-:S03]  /*36b20*/  LEA.HI.X.SX32 R8, R6, R3, 0x1, P0 ;  /* 0x0000000306087211 */ /* 0x002fc600000f0eff */
[----:B------:R-:W-:Y:S04]  /*36b30*/  STL [R1+0x46c8], R10 ;  /* 0x0046c80a01007387 */ /* 0x000fe80000100800 */
[----:B------:R-:W5:Y:S04]  /*36b40*/  LDL.LU R14, [R1+0x30] ;  /* 0x00003000010e7983 */ /* 0x000f680000300800 */
[----:B------:R-:W-:Y:S04]  /*36b50*/  STL [R1+0x46bc], R8 ;  /* 0x0046bc0801007387 */ /* 0x000fe80000100800 */
[----:B------:R-:W5:Y:S01]  /*36b60*/  LDL.LU R13, [R1+0x2c] ;  /* 0x00002c00010d7983 */ /* 0x000f620000300800 */
[----:B------:R-:W-:-:S02]  /*36b70*/  LEA.HI.X.SX32 R4, R4, R3, 0x1, P6 ;  /* 0x0000000304047211 */ /* 0x000fc400030f0eff */
[----:B--2---:R-:W-:-:S05]  /*36b80*/  IADD3 R6, P0, PT, R23, R2, RZ ;  /* 0x0000000217067210 */ /* 0x004fca0007f1e0ff */
[----:B------:R0:W-:Y:S04]  /*36b90*/  STL [R1+0x46c0], R6 ;  /* 0x0046c00601007387 */ /* 0x0001e80000100800 */
[----:B------:R-:W2:Y:S04]  /*36ba0*/  LDL.LU R12, [R1+0x28] ;  /* 0x00002800010c7983 */ /* 0x000ea80000300800 */
[----:B------:R1:W-:Y:S04]  /*36bb0*/  STL [R1+0x46b4], R4 ;  /* 0x0046b40401007387 */ /* 0x0003e80000100800 */
[----:B------:R-:W2:Y:S01]  /*36bc0*/  LDL.LU R11, [R1+0x24] ;  /* 0x00002400010b7983 */ /* 0x000ea20000300800 */
[----:B0-----:R-:W-:-:S02]  /*36bd0*/  IADD3 R6, P6, PT, R22, R2, RZ ;  /* 0x0000000216067210 */ /* 0x001fc40007fde0ff */
[----:B-1----:R-:W-:-:S03]  /*36be0*/  LEA.HI.X.SX32 R4, R29, R3, 0x1, P5 ;  /* 0x000000031d047211 */ /* 0x002fc600028f0eff */
[----:B------:R-:W-:Y:S04]  /*36bf0*/  STL [R1+0x46b8], R6 ;  /* 0x0046b80601007387 */ /* 0x000fe80000100800 */
[----:B------:R-:W2:Y:S04]  /*36c00*/  LDL.LU R10, [R1+0x20] ;  /* 0x00002000010a7983 */ /* 0x000ea80000300800 */
[----:B------:R0:W-:Y:S04]  /*36c10*/  STL [R1+0x46ac], R4 ;  /* 0x0046ac0401007387 */ /* 0x0001e80000100800 */
[----:B------:R-:W2:Y:S01]  /*36c20*/  LDL.LU R29, [R1+0x1c] ;  /* 0x00001c00011d7983 */ /* 0x000ea20000300800 */
[----:B0-----:R-:W-:-:S02]  /*36c30*/  LEA.HI.X.SX32 R4, R28, R3, 0x1, P4 ;  /* 0x000000031c047211 */ /* 0x001fc400020f0eff */
[----:B------:R-:W-:-:S05]  /*36c40*/  IADD3 R6, P5, PT, R21, R2, RZ ;  /* 0x0000000215067210 */ /* 0x000fca0007fbe0ff */
[----:B------:R-:W-:Y:S04]  /*36c50*/  STL [R1+0x46b0], R6 ;  /* 0x0046b00601007387 */ /* 0x000fe80000100800 */
[----:B------:R-:W2:Y:S04]  /*36c60*/  LDL.LU R28, [R1+0x18] ;  /* 0x00001800011c7983 */ /* 0x000ea80000300800 */
[----:B------:R0:W-:Y:S04]  /*36c70*/  STL [R1+0x46a4], R4 ;  /* 0x0046a40401007387 */ /* 0x0001e80000100800 */
[----:B0-----:R-:W2:Y:S01]  /*36c80*/  LDL.LU R4, [R1+0x14] ;  /* 0x0000140001047983 */ /* 0x001ea20000300800 */
[----:B------:R-:W-:-:S02]  /*36c90*/  IADD3 R8, P4, PT, R20, R2, RZ ;  /* 0x0000000214087210 */ /* 0x000fc40007f9e0ff */
[----:B------:R-:W-:-:S03]  /*36ca0*/  LEA.HI.X.SX32 R6, R5, R3, 0x1, P3 ;  /* 0x0000000305067211 */ /* 0x000fc600018f0eff */
[----:B------:R-:W-:Y:S04]  /*36cb0*/  STL [R1+0x46a8], R8 ;  /* 0x0046a80801007387 */ /* 0x000fe80000100800 */
[----:B------:R-:W2:Y:S04]  /*36cc0*/  LDL.LU R5, [R1+0x10] ;  /* 0x0000100001057983 */ /* 0x000ea80000300800 */
[----:B------:R0:W-:Y:S04]  /*36cd0*/  STL [R1+0x469c], R6 ;  /* 0x00469c0601007387 */ /* 0x0001e80000100800 */
[----:B0-----:R-:W2:Y:S01]  /*36ce0*/  LDL.LU R6, [R1+0xc] ;  /* 0x00000c0001067983 */ /* 0x001ea20000300800 */
[----:B------:R-:W-:-:S02]  /*36cf0*/  LEA.HI.X.SX32 R8, R7, R3, 0x1, P2 ;  /* 0x0000000307087211 */ /* 0x000fc400010f0eff */
[----:B---3--:R-:W-:-:S05]  /*36d00*/  IADD3 R24, P3, PT, R19, R2, RZ ;  /* 0x0000000213187210 */ /* 0x008fca0007f7e0ff */
[----:B------:R-:W-:Y:S04]  /*36d10*/  STL [R1+0x46a0], R24 ;  /* 0x0046a01801007387 */ /* 0x000fe80000100800 */
[----:B------:R-:W3:Y:S04]  /*36d20*/  LDL.LU R7, [R1+0x8] ;  /* 0x0000080001077983 */ /* 0x000ee80000300800 */
[----:B------:R0:W-:Y:S04]  /*36d30*/  STL [R1+0x4694], R8 ;  /* 0x0046940801007387 */ /* 0x0001e80000100800 */
[----:B0-----:R-:W3:Y:S01]  /*36d40*/  LDL.LU R8, [R1+0x4] ;  /* 0x0000040001087983 */ /* 0x001ee20000300800 */
[----:B----4-:R-:W-:-:S05]  /*36d50*/  IADD3 R24, P2, PT, R18, R2, RZ ;  /* 0x0000000212187210 */ /* 0x010fca0007f5e0ff */
[----:B------:R0:W-:Y:S02]  /*36d60*/  STL [R1+0x4698], R24 ;  /* 0x0046981801007387 */ /* 0x0001e40000100800 */
[-C--:B0-----:R-:W-:Y:S02]  /*36d70*/  LEA.HI.X.SX32 R24, R9, R3.reuse, 0x1, P1 ;  /* 0x0000000309187211 */ /* 0x081fe400008f0eff */
[----:B------:R-:W4:Y:S04]  /*36d80*/  LDL.LU R9, [R1] ;  /* 0x0000000001097983 */ /* 0x000f280000300800 */
[----:B------:R5:W-:Y:S01]  /*36d90*/  STL [R1+0x468c], R24 ;  /* 0x00468c1801007387 */ /* 0x000be20000100800 */
[-C--:B------:R-:W-:Y:S02]  /*36da0*/  LEA.HI.X.SX32 R23, R23, R3.reuse, 0x1, P0 ;  /* 0x0000000317177211 */ /* 0x080fe400000f0eff */
[----:B------:R-:W-:-:S02]  /*36db0*/  LEA.HI.X.SX32 R22, R22, R3, 0x1, P6 ;  /* 0x0000000316167211 */ /* 0x000fc400030f0eff */
[----:B------:R-:W-:Y:S02]  /*36dc0*/  LEA.HI.X.SX32 R21, R21, R3, 0x1, P5 ;  /* 0x0000000315157211 */ /* 0x000fe400028f0eff */
[----:B-----5:R-:W-:-:S05]  /*36dd0*/  IADD3 R24, P1, PT, R17, R2, RZ ;  /* 0x0000000211187210 */ /* 0x020fca0007f3e0ff */
[----:B------:R0:W-:Y:S04]  /*36de0*/  STL [R1+0x4690], R24 ;  /* 0x0046901801007387 */ /* 0x0001e80000100800 */
[----:B0-----:R-:W5:Y:S04]  /*36df0*/  LDL.LU R24, [R1+0x577c] ;  /* 0x00577c0001187983 */ /* 0x001f680000300800 */
[----:B------:R0:W-:Y:S02]  /*36e00*/  STL [R1+0x4684], R23 ;  /* 0x0046841701007387 */ /* 0x0001e40000100800 */
[----:B0-----:R-:W-:-:S05]  /*36e10*/  IADD3 R23, P0, PT, R16, R2, RZ ;  /* 0x0000000210177210 */ /* 0x001fca0007f1e0ff */
[----:B------:R0:W-:Y:S04]  /*36e20*/  STL [R1+0x4688], R23 ;  /* 0x0046881701007387 */ /* 0x0001e80000100800 */
[----:B0-----:R-:W3:Y:S04]  /*36e30*/  LDL.LU R23, [R1+0x5778] ;  /* 0x0057780001177983 */ /* 0x001ee80000300800 */
[----:B------:R0:W-:Y:S02]  /*36e40*/  STL [R1+0x467c], R22 ;  /* 0x00467c1601007387 */ /* 0x0001e40000100800 */
[----:B0-----:R-:W-:-:S05]  /*36e50*/  IADD3 R22, P6, PT, R15, R2, RZ ;  /* 0x000000020f167210 */ /* 0x001fca0007fde0ff */
[----:B------:R0:W-:Y:S01]  /*36e60*/  STL [R1+0x4680], R22 ;  /* 0x0046801601007387 */ /* 0x0001e20000100800 */
[----:B------:R-:W-:-:S03]  /*36e70*/  LEA.HI.X.SX32 R20, R20, R3, 0x1, P4 ;  /* 0x0000000314147211 */ /* 0x000fc600020f0eff */
[----:B0-----:R-:W3:Y:S04]  /*36e80*/  LDL.LU R22, [R1+0x5774] ;  /* 0x0057740001167983 */ /* 0x001ee80000300800 */
[----:B------:R0:W-:Y:S02]  /*36e90*/  STL [R1+0x4674], R21 ;  /* 0x0046741501007387 */ /* 0x0001e40000100800 */
[----:B0-----:R-:W-:-:S05]  /*36ea0*/  IADD3 R21, P5, PT, R14, R2, RZ ;  /* 0x000000020e157210 */ /* 0x001fca0007fbe0ff */
[----:B------:R0:W-:Y:S01]  /*36eb0*/  STL [R1+0x4678], R21 ;  /* 0x0046781501007387 */ /* 0x0001e20000100800 */
[----:B------:R-:W-:-:S03]  /*36ec0*/  LEA.HI.X.SX32 R19, R19, R3, 0x1, P3 ;  /* 0x0000000313137211 */ /* 0x000fc600018f0eff */
[----:B0-----:R-:W4:Y:S04]  /*36ed0*/  LDL.LU R21, [R1+0x5770] ;  /* 0x0057700001157983 */ /* 0x001f280000300800 */
[----:B------:R0:W-:Y:S02]  /*36ee0*/  STL [R1+0x466c], R20 ;  /* 0x00466c1401007387 */ /* 0x0001e40000100800 */
[----:B0-----:R-:W-:-:S05]  /*36ef0*/  IADD3 R20, P4, PT, R13, R2, RZ ;  /* 0x000000020d147210 */ /* 0x001fca0007f9e0ff */
[----:B------:R0:W-:Y:S01]  /*36f00*/  STL [R1+0x4670], R20 ;  /* 0x0046701401007387 */ /* 0x0001e20000100800 */
[----:B------:R-:W-:-:S03]  /*36f10*/  LEA.HI.X.SX32 R18, R18, R3, 0x1, P2 ;  /* 0x0000000312127211 */ /* 0x000fc600010f0eff */
[----:B0-----:R-:W4:Y:S04]  /*36f20*/  LDL.LU R20, [R1+0x576c] ;  /* 0x00576c0001147983 */ /* 0x001f280000300800 */
[----:B------:R2:W-:Y:S01]  /*36f30*/  STL [R1+0x4664], R19 ;  /* 0x0046641301007387 */ /* 0x0005e20000100800 */
[-C--:B------:R-:W-:Y:S02]  /*36f40*/  LEA.HI.X.SX32 R17, R17, R3.reuse, 0x1, P1 ;  /* 0x0000000311117211 */ /* 0x080fe400008f0eff */
[-C--:B------:R-:W-:Y:S02]  /*36f50*/  LEA.HI.X.SX32 R16, R16, R3.reuse, 0x1, P0 ;  /* 0x0000000310107211 */ /* 0x080fe400000f0eff */
[----:B------:R-:W-:Y:S02]  /*36f60*/  LEA.HI.X.SX32 R15, R15, R3, 0x1, P6 ;  /* 0x000000030f0f7211 */ /* 0x000fe400030f0eff */
[----:B--2---:R-:W-:-:S05]  /*36f70*/  IADD3 R19, P3, PT, R12, R2, RZ ;  /* 0x000000020c137210 */ /* 0x004fca0007f7e0ff */
[----:B------:R0:W-:Y:S04]  /*36f80*/  STL [R1+0x4668], R19 ;  /* 0x0046681301007387 */ /* 0x0001e80000100800 */
[----:B0-----:R-:W2:Y:S04]  /*36f90*/  LDL.LU R19, [R1+0x5768] ;  /* 0x0057680001137983 */ /* 0x001ea80000300800 */
[----:B------:R0:W-:Y:S02]  /*36fa0*/  STL [R1+0x465c], R18 ;  /* 0x00465c1201007387 */ /* 0x0001e40000100800 */
[----:B0-----:R-:W-:-:S05]  /*36fb0*/  IADD3 R18, P2, PT, R11, R2, RZ ;  /* 0x000000020b127210 */ /* 0x001fca0007f5e0ff */
        /* <DEDUP_REMOVED lines=8> */
[----:B------:R0:W-:Y:S01]  /*37040*/  STL [R1+0x4650], R16 ;  /* 0x0046501001007387 */ /* 0x0001e20000100800 */
[----:B------:R-:W-:-:S03]  /*37050*/  LEA.HI.X.SX32 R14, R14, R3, 0x1, P5 ;  /* 0x000000030e0e7211 */ /* 0x000fc600028f0eff */
        /* <DEDUP_REMOVED lines=22> */
[----:B---3--:R-:W-:-:S05]  /*371c0*/  IADD3 R11, P2, PT, R7, R2, RZ ;  /* 0x00000002070b7210 */ /* 0x008fca0007f5e0ff */
[----:B------:R0:W-:Y:S01]  /*371d0*/  STL [R1+0x4628], R11 ;  /* 0x0046280b01007387 */ /* 0x0001e20000100800 */
[----:B------:R-:W-:-:S03]  /*371e0*/  LEA.HI.X.SX32 R29, R29, R3, 0x1, P0 ;  /* 0x000000031d1d7211 */ /* 0x000fc600000f0eff */
[----:B0-----:R-:W3:Y:S04]  /*371f0*/  LDL.LU R11, [R1+0x5748] ;  /* 0x00574800010b7983 */ /* 0x001ee80000300800 */
[----:B------:R0:W-:Y:S02]  /*37200*/  STL [R1+0x461c], R10 ;  /* 0x00461c0a01007387 */ /* 0x0001e40000100800 */
[----:B0-----:R-:W-:-:S05]  /*37210*/  IADD3 R10, P1, PT, R8, R2, RZ ;  /* 0x00000002080a7210 */ /* 0x001fca0007f3e0ff */
[----:B------:R0:W-:Y:S04]  /*37220*/  STL [R1+0x4620], R10 ;  /* 0x0046200a01007387 */ /* 0x0001e80000100800 */
[----:B0-----:R-:W2:Y:S04]  /*37230*/  LDL.LU R10, [R1+0x5744] ;  /* 0x00574400010a7983 */ /* 0x001ea80000300800 */
[----:B------:R4:W-:Y:S02]  /*37240*/  STL [R1+0x4614], R29 ;  /* 0x0046141d01007387 */ /* 0x0009e40000100800 */
[----:B----4-:R-:W-:-:S05]  /*37250*/  IADD3 R29, P0, PT, R9, R2, RZ ;  /* 0x00000002091d7210 */ /* 0x010fca0007f1e0ff */
[----:B------:R0:W-:Y:S04]  /*37260*/  STL [R1+0x4618], R29 ;  /* 0x0046181d01007387 */ /* 0x0001e80000100800 */
[----:B0-----:R-:W4:Y:S01]  /*37270*/  LDL.LU R29, [R1+0x5740] ;  /* 0x00574000011d7983 */ /* 0x001f220000300800 */
[----:B------:R-:W-:-:S05]  /*37280*/  LEA.HI.X.SX32 R28, R28, R3, 0x1, P6 ;  /* 0x000000031c1c7211 */ /* 0x000fca00030f0eff */
        /* <DEDUP_REMOVED lines=35> */
[----:B------:R4:W-:Y:S01]  /*374c0*/  STL [R1+0x45d4], R29 ;  /* 0x0045d41d01007387 */ /* 0x0009e20000100800 */
[----:B------:R-:W-:Y:S02]  /*374d0*/  LEA.HI.X.SX32 R4, R4, R3, 0x1, P4 ;  /* 0x0000000304047211 */ /* 0x000fe400020f0eff */
[----:B----4-:R-:W-:-:S05]  /*374e0*/  IADD3 R29, P6, PT, R9, R2, RZ ;  /* 0x00000002091d7210 */ /* 0x010fca0007fde0ff */
[----:B------:R0:W-:Y:S02]  /*374f0*/  STL [R1+0x45d8], R29 ;  /* 0x0045d81d01007387 */ /* 0x0001e40000100800 */
[----:B0-----:R-:W-:Y:S02]  /*37500*/  LEA.HI.X.SX32 R29, R28, R3, 0x1, P5 ;  /* 0x000000031c1d7211 */ /* 0x001fe400028f0eff */
[----:B--2---:R-:W-:-:S03]  /*37510*/  IADD3 R28, P5, PT, R10, R2, RZ ;  /* 0x000000020a1c7210 */ /* 0x004fc60007fbe0ff */
[----:B------:R3:W-:Y:S04]  /*37520*/  STL [R1+0x45cc], R29 ;  /* 0x0045cc1d01007387 */ /* 0x0007e80000100800 */
[----:B------:R0:W-:Y:S04]  /*37530*/  STL [R1+0x45d0], R28 ;  /* 0x0045d01c01007387 */ /* 0x0001e80000100800 */
[----:B------:R1:W-:Y:S01]  /*37540*/  STL [R1+0x45c4], R4 ;  /* 0x0045c40401007387 */ /* 0x0003e20000100800 */
[----:B---3--:R-:W-:Y:S02]  /*37550*/  IADD3 R29, P4, PT, R11, R2, RZ ;  /* 0x000000020b1d7210 */ /* 0x008fe40007f9e0ff */
[----:B0-----:R-:W-:-:S02]  /*37560*/  LEA.HI.X.SX32 R28, R5, R3, 0x1, P3 ;  /* 0x00000003051c7211 */ /* 0x001fc400018f0eff */
[-C--:B-1----:R-:W-:Y:S02]  /*37570*/  IADD3 R4, P3, PT, R12, R2.reuse, RZ ;  /* 0x000000020c047210 */ /* 0x082fe40007f7e0ff */
[-C--:B------:R-:W-:Y:S02]  /*37580*/  LEA.HI.X.SX32 R5, R6, R3.reuse, 0x1, P2 ;  /* 0x0000000306057211 */ /* 0x080fe400010f0eff */
[----:B------:R-:W-:Y:S01]  /*37590*/  IADD3 R6, P2, PT, R13, R2, RZ ;  /* 0x000000020d067210 */ /* 0x000fe20007f5e0ff */
[----:B------:R-:W-:Y:S04]  /*375a0*/  STL [R1+0x45c8], R29 ;  /* 0x0045c81d01007387 */ /* 0x000fe80000100800 */
[----:B------:R-:W-:Y:S04]  /*375b0*/  STL [R1+0x45bc], R28 ;  /* 0x0045bc1c01007387 */ /* 0x000fe80000100800 */
[----:B------:R0:W-:Y:S04]  /*375c0*/  STL [R1+0x45c0], R4 ;  /* 0x0045c00401007387 */ /* 0x0001e80000100800 */
[----:B------:R1:W-:Y:S04]  /*375d0*/  STL [R1+0x45b4], R5 ;  /* 0x0045b40501007387 */ /* 0x0003e80000100800 */
[----:B------:R2:W-:Y:S01]  /*375e0*/  STL [R1+0x45b8], R6 ;  /* 0x0045b80601007387 */ /* 0x0005e20000100800 */
[----:B0-----:R-:W-:-:S02]  /*375f0*/  LEA.HI.X.SX32 R4, R7, R3, 0x1, P1 ;  /* 0x0000000307047211 */ /* 0x001fc400008f0eff */
[-C--:B-1----:R-:W-:Y:S02]  /*37600*/  IADD3 R5, P1, PT, R14, R2.reuse, RZ ;  /* 0x000000020e057210 */ /* 0x082fe40007f3e0ff */
[----:B--2---:R-:W-:Y:S01]  /*37610*/  LEA.HI.X.SX32 R6, R8, R3, 0x1, P0 ;  /* 0x0000000308067211 */ /* 0x004fe200000f0eff */
[----:B------:R0:W-:Y:S04]  /*37620*/  STL [R1+0x45ac], R4 ;  /* 0x0045ac0401007387 */ /* 0x0001e80000100800 */
[----:B------:R1:W-:Y:S04]  /*37630*/  STL [R1+0x45b0], R5 ;  /* 0x0045b00501007387 */ /* 0x0003e80000100800 */
[----:B------:R2:W-:Y:S01]  /*37640*/  STL [R1+0x45a4], R6 ;  /* 0x0045a40601007387 */ /* 0x0005e20000100800 */
[----:B0-----:R-:W-:-:S02]  /*37650*/  IADD3 R4, P0, PT, R15, R2, RZ ;  /* 0x000000020f047210 */ /* 0x001fc40007f1e0ff */
[-C--:B-1----:R-:W-:Y:S02]  /*37660*/  LEA.HI.X.SX32 R5, R9, R3.reuse, 0x1, P6 ;  /* 0x0000000309057211 */ /* 0x082fe400030f0eff */
[----:B--2---:R-:W-:Y:S01]  /*37670*/  IADD3 R6, P6, PT, R16, R2, RZ ;  /* 0x0000000210067210 */ /* 0x004fe20007fde0ff */
        /* <DEDUP_REMOVED lines=8> */
[----:B------:R-:W-:Y:S04]  /*37700*/  STL [R1+0x458c], R6 ;  /* 0x00458c0601007387 */ /* 0x000fe80000100800 */
[----:B------:R-:W2:Y:S01]  /*37710*/  LDL.LU R10, [R1+0x140] ;  /* 0x00014000010a7983 */ /* 0x000ea20000300800 */
[----:B0-----:R-:W-:-:S02]  /*37720*/  IADD3 R4, P4, PT, R18, R2, RZ ;  /* 0x0000000212047210 */ /* 0x001fc40007f9e0ff */
[----:B-1----:R-:W-:-:S03]  /*37730*/  LEA.HI.X.SX32 R5, R12, R3, 0x1, P3 ;  /* 0x000000030c057211 */ /* 0x002fc600018f0eff */
[----:B------:R0:W-:Y:S04]  /*37740*/  STL [R1+0x4590], R4 ;  /* 0x0045900401007387 */ /* 0x0001e80000100800 */
[----:B------:R1:W-:Y:S04]  /*37750*/  STL [R1+0x4584], R5 ;  /* 0x0045840501007387 */ /* 0x0003e80000100800 */
[----:B------:R-:W3:Y:S01]  /*37760*/  LDL.LU R9, [R1+0x144] ;  /* 0x0001440001097983 */ /* 0x000ee20000300800 */
[----:B0-----:R-:W-:Y:S02]  /*37770*/  IADD3 R4, P3, PT, R19, R2, RZ ;  /* 0x0000000213047210 */ /* 0x001fe40007f7e0ff */
[----:B-1----:R-:W-:-:S03]  /*37780*/  LEA.HI.X.SX32 R5, R13, R3, 0x1, P2 ;  /* 0x000000030d057211 */ /* 0x002fc600010f0eff */
[----:B------:R0:W-:Y:S04]  /*37790*/  STL [R1+0x4588], R4 ;  /* 0x0045880401007387 */ /* 0x0001e80000100800 */
[----:B------:R1:W-:Y:S04]  /*377a0*/  STL [R1+0x457c], R5 ;  /* 0x00457c0501007387 */ /* 0x0003e80000100800 */
[----:B------:R-:W4:Y:S01]  /*377b0*/  LDL.LU R8, [R1+0x148] ;  /* 0x0001480001087983 */ /* 0x000f220000300800 */
[----:B0-----:R-:W-:Y:S02]  /*377c0*/  IADD3 R4, P2, PT, R20, R2, RZ ;  /* 0x0000000214047210 */ /* 0x001fe40007f5e0ff */
[----:B-1----:R-:W-:-:S03]  /*377d0*/  LEA.HI.X.SX32 R5, R14, R3, 0x1, P1 ;  /* 0x000000030e057211 */ /* 0x002fc600008f0eff */
[----:B------:R0:W-:Y:S04]  /*377e0*/  STL [R1+0x4580], R4 ;  /* 0x0045800401007387 */ /* 0x0001e80000100800 */
[----:B------:R1:W-:Y:S04]  /*377f0*/  STL [R1+0x4574], R5 ;  /* 0x0045740501007387 */ /* 0x0003e80000100800 */
[----:B------:R-:W2:Y:S01]  /*37800*/  LDL.LU R7, [R1+0x150] ;  /* 0x0001500001077983 */ /* 0x000ea20000300800 */
[----:B0-----:R-:W-:Y:S02]  /*37810*/  IADD3 R4, P1, PT, R21, R2, RZ ;  /* 0x0000000215047210 */ /* 0x001fe40007f3e0ff */
[----:B-1----:R-:W-:-:S02]  /*37820*/  LEA.HI.X.SX32 R5, R15, R3, 0x1, P0 ;  /* 0x000000030f057211 */ /* 0x002fc400000f0eff */
[----:B------:R-:W-:Y:S01]  /*37830*/  LEA.HI.X.SX32 R6, R16, R3, 0x1, P6 ;  /* 0x0000000310067211 */ /* 0x000fe200030f0eff */
[----:B------:R0:W-:Y:S04]  /*37840*/  STL [R1+0x4578], R4 ;  /* 0x0045780401007387 */ /* 0x0001e80000100800 */
[----:B------:R1:W-:Y:S01]  /*37850*/  STL [R1+0x456c], R5 ;  /* 0x00456c0501007387 */ /* 0x0003e20000100800 */
[-C--:B0-----:R-:W-:Y:S02]  /*37860*/  IADD3 R4, P0, PT, R22, R2.reuse, RZ ;  /* 0x0000000216047210 */ /* 0x081fe40007f1e0ff */
[----:B-1----:R-:W-:-:S03]  /*37870*/  IADD3 R5, P6, PT, R23, R2, RZ ;  /* 0x0000000217057210 */ /* 0x002fc60007fde0ff */
[----:B------:R0:W-:Y:S04]  /*37880*/  STL [R1+0x4570], R4 ;  /* 0x0045700401007387 */ /* 0x0001e80000100800 */
[----:B------:R1:W-:Y:S01]  /*37890*/  STL [R1+0x4564], R6 ;  /* 0x0045640601007387 */ /* 0x0003e20000100800 */
[----:B0-----:R-:W-:-:S03]  /*378a0*/  LEA.HI.X.SX32 R4, R17, R3, 0x1, P5 ;  /* 0x0000000311047211 */ /* 0x001fc600028f0eff */
[----:B------:R-:W2:Y:S04]  /*378b0*/  LDL.LU R17, [R1+0x154] ;  /* 0x0001540001117983 */ /* 0x000ea80000300800 */
[----:B------:R-:W-:Y:S04]  /*378c0*/  STL [R1+0x4568], R5 ;  /* 0x0045680501007387 */ /* 0x000fe80000100800 */
[----:B-1----:R-:W2:Y:S04]  /*378d0*/  LDL.LU R6, [R1+0x160] ;  /* 0x0001600001067983 */ /* 0x002ea80000300800 */
[----:B------:R0:W-:Y:S02]  /*378e0*/  STL [R1+0x455c], R4 ;  /* 0x00455c0401007387 */ /* 0x0001e40000100800 */
[----:B0-----:R-:W-:-:S02]  /*378f0*/  LEA.HI.X.SX32 R4, R18, R3, 0x1, P4 ;  /* 0x0000000312047211 */ /* 0x001fc400020f0eff */
[----:B------:R-:W2:Y:S01]  /*37900*/  LDL.LU R18, [R1+0x13c] ;  /* 0x00013c0001127983 */ /* 0x000ea20000300800 */
[----:B-----5:R-:W-:-:S05]  /*37910*/  IADD3 R5, P5, PT, R24, R2, RZ ;  /* 0x0000000218057210 */ /* 0x020fca0007fbe0ff */
[----:B------:R0:W-:Y:S04]  /*37920*/  STL [R1+0x4560], R5 ;  /* 0x0045600501007387 */ /* 0x0001e80000100800 */
[----:B0-----:R-:W5:Y:S04]  /*37930*/  LDL.LU R5, [R1+0x168] ;  /* 0x0001680001057983 */ /* 0x001f680000300800 */
[----:B------:R0:W-:Y:S04]  /*37940*/  STL [R1+0x4554], R4 ;  /* 0x0045540401007387 */ /* 0x0001e80000100800 */
[----:B0-----:R-:W3:Y:S01]  /*37950*/  LDL.LU R4, [R1+0x174] ;  /* 0x0001740001047983 */ /* 0x001ee20000300800 */
[----:B------:R-:W-:-:S02]  /*37960*/  IMAD R25, R25, UR43, RZ ;  /* 0x0000002b19197c24 */ /* 0x000fc4000f8e02ff */
[----:B------:R-:W-:Y:S01]  /*37970*/  IMAD R26, R26, UR43, RZ ;  /* 0x0000002b1a1a7c24 */ /* 0x000fe2000f8e02ff */
[----:B------:R-:W-:Y:S02]  /*37980*/  LEA.HI.X.SX32 R11, R19, R3, 0x1, P3 ;  /* 0x00000003130b7211 */ /* 0x000fe400018f0eff */
[----:B------:R-:W-:Y:S01]  /*37990*/  IADD3 R12, P4, PT, R25, R2, RZ ;  /* 0x00000002190c7210 */ /* 0x000fe20007f9e0ff */
[----:B------:R-:W-:-:S04]  /*379a0*/  IMAD R27, R27, UR43, RZ ;  /* 0x0000002b1b1b7c24 */ /* 0x000fc8000f8e02ff */
[----:B------:R0:W-:Y:S04]  /*379b0*/  STL [R1+0x4558], R12 ;  /* 0x0045580c01007387 */ /* 0x0001e80000100800 */
[----:B------:R1:W-:Y:S04]  /*379c0*/  STL [R1+0x454c], R11 ;  /* 0x00454c0b01007387 */ /* 0x0003e80000100800 */
[----:B------:R-:W5:Y:S01]  /*379d0*/  LDL.LU R16, [R1+0x180] ;  /* 0x0001800001107983 */ /* 0x000f620000300800 */
[----:B0-----:R-:W-:Y:S02]  /*379e0*/  IADD3 R12, P3, PT, R26, R2, RZ ;  /* 0x000000021a0c7210 */ /* 0x001fe40007f7e0ff */
[----:B-1----:R-:W-:-:S03]  /*379f0*/  LEA.HI.X.SX32 R11, R20, R3, 0x1, P2 ;  /* 0x00000003140b7211 */ /* 0x002fc600010f0eff */
[----:B------:R0:W-:Y:S04]  /*37a00*/  STL [R1+0x4550], R12 ;  /* 0x0045500c01007387 */ /* 0x0001e80000100800 */
[----:B------:R1:W-:Y:S04]  /*37a10*/  STL [R1+0x4544], R11 ;  /* 0x0045440b01007387 */ /* 0x0003e80000100800 */
[----:B------:R-:W5:Y:S01]  /*37a20*/  LDL.LU R28, [R1+0x18c] ;  /* 0x00018c00011c7983 */ /* 0x000f620000300800 */
[----:B0-----:R-:W-:Y:S02]  /*37a30*/  IADD3 R12, P2, PT, R27, R2, RZ ;  /* 0x000000021b0c7210 */ /* 0x001fe40007f5e0ff */
[----:B-1----:R-:W-:-:S03]  /*37a40*/  LEA.HI.X.SX32 R11, R21, R3, 0x1, P1 ;  /* 0x00000003150b7211 */ /* 0x002fc600008f0eff */
[----:B------:R-:W-:Y:S04]  /*37a50*/  STL [R1+0x4548], R12 ;  /* 0x0045480c01007387 */ /* 0x000fe80000100800 */
[----:B------:R0:W-:Y:S04]  /*37a60*/  STL [R1+0x453c], R11 ;  /* 0x00453c0b01007387 */ /* 0x0001e80000100800 */
[----:B------:R-:W5:Y:S01]  /*37a70*/  LDL.LU R29, [R1+0x198] ;  /* 0x00019800011d7983 */ /* 0x000f620000300800 */
[----:B0-----:R-:W-:Y:S02]  /*37a80*/  LEA.HI.X.SX32 R11, R22, R3, 0x1, P0 ;  /* 0x00000003160b7211 */ /* 0x001fe400000f0eff */
[----:B--2---:R-:W-:-:S05]  /*37a90*/  IADD3 R12, P1, PT, R18, R2, RZ ;  /* 0x00000002120c7210 */ /* 0x004fca0007f3e0ff */
[----:B------:R0:W-:Y:S04]  /*37aa0*/  STL [R1+0x4540], R12 ;  /* 0x0045400c01007387 */ /* 0x0001e80000100800 */
[----:B------:R1:W-:Y:S04]  /*37ab0*/  STL [R1+0x4534], R11 ;  /* 0x0045340b01007387 */ /* 0x0003e80000100800 */
[----:B------:R-:W2:Y:S01]  /*37ac0*/  LDL.LU R15, [R1+0x1a0] ;  /* 0x0001a000010f7983 */ /* 0x000ea20000300800 */
[----:B0-----:R-:W-:Y:S02]  /*37ad0*/  IADD3 R12, P0, PT, R10, R2, RZ ;  /* 0x000000020a0c7210 */ /* 0x001fe40007f1e0ff */
[----:B-1----:R-:W-:-:S03]  /*37ae0*/  LEA.HI.X.SX32 R11, R23, R3, 0x1, P6 ;  /* 0x00000003170b7211 */ /* 0x002fc600030f0eff */
[----:B------:R3:W-:Y:S04]  /*37af0*/  STL [R1+0x4538], R12 ;  /* 0x0045380c01007387 */ /* 0x0007e80000100800 */
[----:B------:R0:W-:Y:S04]  /*37b00*/  STL [R1+0x452c], R11 ;  /* 0x00452c0b01007387 */ /* 0x0001e80000100800 */
[----:B------:R-:W2:Y:S01]  /*37b10*/  LDL.LU R14, [R1+0x1a8] ;  /* 0x0001a800010e7983 */ /* 0x000ea20000300800 */
[----:B---3--:R-:W-:Y:S02]  /*37b20*/  IADD3 R12, P6, PT, R9, R2, RZ ;  /* 0x00000002090c7210 */ /* 0x008fe40007fde0ff */
[----:B0-----:R-:W-:-:S03]  /*37b30*/  LEA.HI.X.SX32 R11, R24, R3, 0x1, P5 ;  /* 0x00000003180b7211 */ /* 0x001fc600028f0eff */
[----:B------:R4:W-:Y:S04]  /*37b40*/  STL [R1+0x4530], R12 ;  /* 0x0045300c01007387 */ /* 0x0009e80000100800 */
[----:B------:R0:W-:Y:S04]  /*37b50*/  STL [R1+0x4524], R11 ;  /* 0x0045240b01007387 */ /* 0x0001e80000100800 */
[----:B------:R-:W3:Y:S01]  /*37b60*/  LDL.LU R13, [R1+0x1b0] ;  /* 0x0001b000010d7983 */ /* 0x000ee20000300800 */
[----:B----4-:R-:W-:Y:S02]  /*37b70*/  IADD3 R12, P5, PT, R8, R2, RZ ;  /* 0x00000002080c7210 */ /* 0x010fe40007fbe0ff */
[----:B0-----:R-:W-:-:S02]  /*37b80*/  LEA.HI.X.SX32 R11, R25, R3, 0x1, P4 ;  /* 0x00000003190b7211 */ /* 0x001fc400020f0eff */
[----:B------:R-:W-:Y:S01]  /*37b90*/  IADD3 R19, P4, PT, R7, R2, RZ ;  /* 0x0000000207137210 */ /* 0x000fe20007f9e0ff */
[----:B------:R0:W-:Y:S04]  /*37ba0*/  STL [R1+0x4528], R12 ;  /* 0x0045280c01007387 */ /* 0x0001e80000100800 */
[----:B------:R1:W-:Y:S04]  /*37bb0*/  STL [R1+0x451c], R11 ;  /* 0x00451c0b01007387 */ /* 0x0003e80000100800 */
[----:B0-----:R-:W4:Y:S01]  /*37bc0*/  LDL.LU R12, [R1+0x1b8] ;  /* 0x0001b800010c7983 */ /* 0x001f220000300800 */
[----:B-1----:R-:W-:-:S03]  /*37bd0*/  LEA.HI.X.SX32 R11, R26, R3, 0x1, P3 ;  /* 0x000000031a0b7211 */ /* 0x002fc600018f0eff */
[----:B------:R0:W-:Y:S01]  /*37be0*/  STL [R1+0x4520], R19 ;  /* 0x0045201301007387 */ /* 0x0001e20000100800 */
[----:B------:R-:W-:-:S03]  /*37bf0*/  IADD3 R20, P3, PT, R17, R2, RZ ;  /* 0x0000000211147210 */ /* 0x000fc60007f7e0ff */
[----:B------:R1:W-:Y:S01]  /*37c00*/  STL [R1+0x4514], R11 ;  /* 0x0045140b01007387 */ /* 0x0003e20000100800 */
[----:B0-----:R-:W-:-:S03]  /*37c10*/  LEA.HI.X.SX32 R19, R27, R3, 0x1, P2 ;  /* 0x000000031b137211 */ /* 0x001fc600010f0eff */
[----:B-1----:R-:W4:Y:S04]  /*37c20*/  LDL.LU R11, [R1+0x1c0] ;  /* 0x0001c000010b7983 */ /* 0x002f280000300800 */
[----:B------:R0:W-:Y:S04]  /*37c30*/  STL [R1+0x4518], R20 ;  /* 0x0045181401007387 */ /* 0x0001e80000100800 */
[----:B------:R1:W-:Y:S01]  /*37c40*/  STL [R1+0x38b8], R19 ;  /* 0x0038b81301007387 */ /* 0x0003e20000100800 */
[----:B0-----:R-:W-:Y:S02]  /*37c50*/  IADD3 R20, P2, PT, R6, R2, RZ ;  /* 0x0000000206147210 */ /* 0x001fe40007f5e0ff */
[----:B-1----:R-:W-:-:S02]  /*37c60*/  LEA.HI.X.SX32 R19, R18, R3, 0x1, P1 ;  /* 0x0000000312137211 */ /* 0x002fc400008f0eff */
[----:B------:R-:W4:Y:S04]  /*37c70*/  LDL.LU R18, [R1+0x1c8] ;  /* 0x0001c80001127983 */ /* 0x000f280000300800 */
[----:B------:R5:W-:Y:S04]  /*37c80*/  STL [R1+0x38d8], R20 ;  /* 0x0038d81401007387 */ /* 0x000be80000100800 */
[----:B------:R0:W-:Y:S01]  /*37c90*/  STL [R1+0x38bc], R19 ;  /* 0x0038bc1301007387 */ /* 0x0001e20000100800 */
[----:B-----5:R-:W-:Y:S02]  /*37ca0*/  IADD3 R20, P1, PT, R5, R2, RZ ;  /* 0x0000000205147210 */ /* 0x020fe40007f3e0ff */
[----:B0-----:R-:W-:-:S02]  /*37cb0*/  LEA.HI.X.SX32 R19, R10, R3, 0x1, P0 ;  /* 0x000000030a137211 */ /* 0x001fc400000f0eff */
[----:B------:R-:W5:Y:S04]  /*37cc0*/  LDL.LU R10, [R1+0x1d0] ;  /* 0x0001d000010a7983 */ /* 0x000f680000300800 */
[----:B------:R0:W-:Y:S04]  /*37cd0*/  STL [R1+0x38e0], R20 ;  /* 0x0038e01401007387 */ /* 0x0001e80000100800 */
[----:B------:R1:W-:Y:S01]  /*37ce0*/  STL [R1+0x38c0], R19 ;  /* 0x0038c01301007387 */ /* 0x0003e20000100800 */
[----:B0-----:R-:W-:Y:S02]  /*37cf0*/  IADD3 R20, P0, PT, R4, R2, RZ ;  /* 0x0000000204147210 */ /* 0x001fe40007f1e0ff */
[----:B-1----:R-:W-:-:S02]  /*37d00*/  LEA.HI.X.SX32 R19, R9, R3, 0x1, P6 ;  /* 0x0000000309137211 */ /* 0x002fc400030f0eff */
[----:B------:R-:W5:Y:S04]  /*37d10*/  LDL.LU R9, [R1+0x1d8] ;  /* 0x0001d80001097983 */ /* 0x000f680000300800 */
[----:B------:R-:W-:Y:S04]  /*37d20*/  STL [R1+0x38e8], R20 ;  /* 0x0038e81401007387 */ /* 0x000fe80000100800 */
[----:B------:R0:W-:Y:S02]  /*37d30*/  STL [R1+0x38c4], R19 ;  /* 0x0038c41301007387 */ /* 0x0001e40000100800 */
[----:B0-----:R-:W-:-:S02]  /*37d40*/  LEA.HI.X.SX32 R19, R8, R3, 0x1, P5 ;  /* 0x0000000308137211 */ /* 0x001fc400028f0eff */
[----:B------:R-:W5:Y:S01]  /*37d50*/  LDL.LU R8, [R1+0x1e0] ;  /* 0x0001e00001087983 */ /* 0x000f620000300800 */
[----:B------:R-:W-:-:S05]  /*37d60*/  IADD3 R20, P6, PT, R16, R2, RZ ;  /* 0x0000000210147210 */ /* 0x000fca0007fde0ff */
[----:B------:R0:W-:Y:S04]  /*37d70*/  STL [R1+0x38f0], R20 ;  /* 0x0038f01401007387 */ /* 0x0001e80000100800 */
[----:B------:R1:W-:Y:S01]  /*37d80*/  STL [R1+0x38c8], R19 ;  /* 0x0038c81301007387 */ /* 0x0003e20000100800 */
[-C--:B0-----:R-:W-:Y:S02]  /*37d90*/  IADD3 R20, P5, PT, R28, R2.reuse, RZ ;  /* 0x000000021c147210 */ /* 0x081fe40007fbe0ff */
[----:B-1----:R-:W-:Y:S02]  /*37da0*/  LEA.HI.X.SX32 R19, R7, R3, 0x1, P4 ;  /* 0x0000000307137211 */ /* 0x002fe400020f0eff */
[----:B------:R-:W5:Y:S04]  /*37db0*/  LDL.LU R7, [R1+0x1e8] ;  /* 0x0001e80001077983 */ /* 0x000f680000300800 */
[----:B------:R0:W-:Y:S04]  /*37dc0*/  STL [R1+0x38f8], R20 ;  /* 0x0038f81401007387 */ /* 0x0001e80000100800 */
[----:B------:R1:W-:Y:S01]  /*37dd0*/  STL [R1+0x38cc], R19 ;  /* 0x0038cc1301007387 */ /* 0x0003e20000100800 */
[----:B0-----:R-:W-:-:S02]  /*37de0*/  IADD3 R20, P4, PT, R29, R2, RZ ;  /* 0x000000021d147210 */ /* 0x001fc40007f9e0ff */
[-C--:B-1----:R-:W-:Y:S02]  /*37df0*/  LEA.HI.X.SX32 R19, R17, R3.reuse, 0x1, P3 ;  /* 0x0000000311137211 */ /* 0x082fe400018f0eff */
[----:B------:R-:W5:Y:S04]  /*37e00*/  LDL.LU R17, [R1+0x1f0] ;  /* 0x0001f00001117983 */ /* 0x000f680000300800 */
[----:B------:R-:W-:Y:S04]  /*37e10*/  STL [R1+0x3900], R20 ;  /* 0x0039001401007387 */ /* 0x000fe80000100800 */
[----:B------:R0:W-:Y:S02]  /*37e20*/  STL [R1+0x38d0], R19 ;  /* 0x0038d01301007387 */ /* 0x0001e40000100800 */
[----:B0-----:R-:W-:-:S02]  /*37e30*/  LEA.HI.X.SX32 R19, R6, R3, 0x1, P2 ;  /* 0x0000000306137211 */ /* 0x001fc400010f0eff */
[----:B------:R-:W5:Y:S01]  /*37e40*/  LDL.LU R6, [R1+0x1f8] ;  /* 0x0001f80001067983 */ /* 0x000f620000300800 */
[----:B--2---:R-:W-:-:S05]  /*37e50*/  IADD3 R20, P3, PT, R15, R2, RZ ;  /* 0x000000020f147210 */ /* 0x004fca0007f7e0ff */
[----:B------:R0:W-:Y:S04]  /*37e60*/  STL [R1+0x3908], R20 ;  /* 0x0039081401007387 */ /* 0x0001e80000100800 */
[----:B------:R1:W-:Y:S01]  /*37e70*/  STL [R1+0x38d4], R19 ;  /* 0x0038d41301007387 */ /* 0x0003e20000100800 */
[-C--:B0-----:R-:W-:Y:S02]  /*37e80*/  IADD3 R20, P2, PT, R14, R2.reuse, RZ ;  /* 0x000000020e147210 */ /* 0x081fe40007f5e0ff */
[----:B-1----:R-:W-:Y:S02]  /*37e90*/  LEA.HI.X.SX32 R19, R5, R3, 0x1, P1 ;  /* 0x0000000305137211 */ /* 0x002fe400008f0eff */
[----:B------:R-:W2:Y:S04]  /*37ea0*/  LDL.LU R5, [R1+0x200] ;  /* 0x0002000001057983 */ /* 0x000ea80000300800 */
[----:B------:R3:W-:Y:S04]  /*37eb0*/  STL [R1+0x3910], R20 ;  /* 0x0039101401007387 */ /* 0x0007e80000100800 */
[----:B------:R0:W-:Y:S01]  /*37ec0*/  STL [R1+0x38dc], R19 ;  /* 0x0038dc1301007387 */ /* 0x0001e20000100800 */
[----:B---3--:R-:W-:-:S02]  /*37ed0*/  IADD3 R20, P1, PT, R13, R2, RZ ;  /* 0x000000020d147210 */ /* 0x008fc40007f3e0ff */
[-C--:B0-----:R-:W-:Y:S02]  /*37ee0*/  LEA.HI.X.SX32 R19, R4, R3.reuse, 0x1, P0 ;  /* 0x0000000304137211 */ /* 0x081fe400000f0eff */
[----:B------:R-:W3:Y:S04]  /*37ef0*/  LDL.LU R4, [R1+0x208] ;  /* 0x0002080001047983 */ /* 0x000ee80000300800 */
[----:B------:R-:W-:Y:S04]  /*37f00*/  STL [R1+0x3918], R20 ;  /* 0x0039181401007387 */ /* 0x000fe80000100800 */
[----:B------:R0:W-:Y:S02]  /*37f10*/  STL [R1+0x38e4], R19 ;  /* 0x0038e41301007387 */ /* 0x0001e40000100800 */
[----:B0-----:R-:W-:-:S02]  /*37f20*/  LEA.HI.X.SX32 R19, R16, R3, 0x1, P6 ;  /* 0x0000000310137211 */ /* 0x001fc400030f0eff */
[----:B------:R-:W3:Y:S01]  /*37f30*/  LDL.LU R16, [R1+0x300] ;  /* 0x0003000001107983 */ /* 0x000ee20000300800 */
[----:B----4-:R-:W-:-:S05]  /*37f40*/  IADD3 R20, P0, PT, R12, R2, RZ ;  /* 0x000000020c147210 */ /* 0x010fca0007f1e0ff */
[----:B------:R0:W-:Y:S04]  /*37f50*/  STL [R1+0x3920], R20 ;  /* 0x0039201401007387 */ /* 0x0001e80000100800 */
[----:B------:R1:W-:Y:S01]  /*37f60*/  STL [R1+0x38ec], R19 ;  /* 0x0038ec1301007387 */ /* 0x0003e20000100800 */
[-C--:B0-----:R-:W-:Y:S02]  /*37f70*/  IADD3 R20, P6, PT, R11, R2.reuse, RZ ;  /* 0x000000020b147210 */ /* 0x081fe40007fde0ff */
[----:B-1----:R-:W-:Y:S02]  /*37f80*/  LEA.HI.X.SX32 R19, R28, R3, 0x1, P5 ;  /* 0x000000031c137211 */ /* 0x002fe400028f0eff */
[----:B------:R-:W4:Y:S04]  /*37f90*/  LDL.LU R28, [R1+0x308] ;  /* 0x00030800011c7983 */ /* 0x000f280000300800 */
[----:B------:R0:W-:Y:S04]  /*37fa0*/  STL [R1+0x3928], R20 ;  /* 0x0039281401007387 */ /* 0x0001e80000100800 */
[----:B------:R1:W-:Y:S01]  /*37fb0*/  STL [R1+0x38f4], R19 ;  /* 0x0038f41301007387 */ /* 0x0003e20000100800 */
[----:B0-----:R-:W-:-:S02]  /*37fc0*/  IADD3 R20, P5, PT, R18, R2, RZ ;  /* 0x0000000212147210 */ /* 0x001fc40007fbe0ff */
[----:B-1----:R-:W-:Y:S02]  /*37fd0*/  LEA.HI.X.SX32 R19, R29, R3, 0x1, P4 ;  /* 0x000000031d137211 */ /* 0x002fe400020f0eff */
[----:B------:R-:W4:Y:S04]  /*37fe0*/  LDL.LU R29, [R1+0x320] ;  /* 0x00032000011d7983 */ /* 0x000f280000300800 */
[----:B------:R5:W-:Y:S04]  /*37ff0*/  STL [R1+0x3930], R20 ;  /* 0x0039301401007387 */ /* 0x000be80000100800 */
[----:B------:R0:W-:Y:S01]  /*38000*/  STL [R1+0x38fc], R19 ;  /* 0x0038fc1301007387 */ /* 0x0001e20000100800 */
[----:B-----5:R-:W-:-:S02]  /*38010*/  IADD3 R20, P4, PT, R10, R2, RZ ;  /* 0x000000020a147210 */ /* 0x020fc40007f9e0ff */
[----:B0-----:R-:W-:Y:S02]  /*38020*/  LEA.HI.X.SX32 R19, R15, R3, 0x1, P3 ;  /* 0x000000030f137211 */ /* 0x001fe400018f0eff */
[----:B------:R-:W5:Y:S04]  /*38030*/  LDL.LU R15, [R1+0x344] ;  /* 0x00034400010f7983 */ /* 0x000f680000300800 */
[----:B------:R0:W-:Y:S04]  /*38040*/  STL [R1+0x3938], R20 ;  /* 0x0039381401007387 */ /* 0x0001e80000100800 */
[----:B------:R1:W-:Y:S01]  /*38050*/  STL [R1+0x3904], R19 ;  /* 0x0039041301007387 */ /* 0x0003e20000100800 */
[----:B0-----:R-:W-:-:S02]  /*38060*/  IADD3 R20, P3, PT, R9, R2, RZ ;  /* 0x0000000209147210 */ /* 0x001fc40007f7e0ff */
        /* <DEDUP_REMOVED lines=29> */
[-C--:B---3--:R-:W-:Y:S02]  /*38240*/  IADD3 R20, P4, PT, R4, R2.reuse, RZ ;  /* 0x0000000204147210 */ /* 0x088fe40007f9e0ff */
[----:B0-----:R-:W-:Y:S02]  /*38250*/  LEA.HI.X.SX32 R19, R9, R3, 0x1, P3 ;  /* 0x0000000309137211 */ /* 0x001fe400018f0eff */
[----:B------:R-:W2:Y:S04]  /*38260*/  LDL.LU R9, [R1+0x3b4] ;  /* 0x0003b40001097983 */ /* 0x000ea80000300800 */
[----:B------:R0:W-:Y:S04]  /*38270*/  STL [R1+0x3970], R20 ;  /* 0x0039701401007387 */ /* 0x0001e80000100800 */
[----:B------:R1:W-:Y:S01]  /*38280*/  STL [R1+0x393c], R19 ;  /* 0x00393c1301007387 */ /* 0x0003e20000100800 */
[----:B0-----:R-:W-:-:S02]  /*38290*/  IADD3 R20, P3, PT, R16, R2, RZ ;  /* 0x0000000210147210 */ /* 0x001fc40007f7e0ff */
[-C--:B-1----:R-:W-:Y:S02]  /*382a0*/  LEA.HI.X.SX32 R19, R8, R3.reuse, 0x1, P2 ;  /* 0x0000000308137211 */ /* 0x082fe400010f0eff */
        /* <DEDUP_REMOVED lines=68> */
[-C--:B-----5:R-:W-:Y:S02]  /*386f0*/  IADD3 R20, P3, PT, R6, R2.reuse, RZ ;  /* 0x0000000206147210 */ /* 0x0a0fe40007f7e0ff */
[----:B0-----:R-:W-:Y:S02]  /*38700*/  LEA.HI.X.SX32 R19, R18, R3, 0x1, P2 ;  /* 0x0000000312137211 */ /* 0x001fe400010f0eff */
[----:B------:R-:W4:Y:S04]  /*38710*/  LDL.LU R18, [R1+0x7e8] ;  /* 0x0007e80001127983 */ /* 0x000f280000300800 */
        /* <DEDUP_REMOVED lines=1419> */
[----:B------:R-:W-:Y:S02]  /*3dfd0*/  LEA.HI.X.SX32 R18, R18, R3, 0x1, P0 ;  /* 0x0000000312127211 */ /* 0x000fe400000f0eff */
        /* <DEDUP_REMOVED lines=23> */
[----:B0-----:R-:W-:-:S03]  /*3e150*/  IADD3 R20, P1, PT, R6, R2, RZ ;  /* 0x0000000206147210 */ /* 0x001fc60007f3e0ff */
[----:B-1----:R-:W5:Y:S04]  /*3e160*/  LDL.LU R19, [R1+0x440] ;  /* 0x0004400001137983 */ /* 0x002f680000300800 */
[----:B------:R0:W-:Y:S04]  /*3e170*/  STL [R1+0x42f0], R20 ;  /* 0x0042f01401007387 */ /* 0x0001e80000100800 */
[----:B------:R1:W-:Y:S01]  /*3e180*/  STL [R1+0x42bc], R18 ;  /* 0x0042bc1201007387 */ /* 0x0003e20000100800 */
[----:B0-----:R-:W-:Y:S02]  /*3e190*/  IADD3 R20, P0, PT, R5, R2, RZ ;  /* 0x0000000205147210 */ /* 0x001fe40007f1e0ff */
[----:B-1----:R-:W-:-:S02]  /*3e1a0*/  LEA.HI.X.SX32 R18, R10, R3, 0x1, P6 ;  /* 0x000000030a127211 */ /* 0x002fc400030f0eff */
[----:B------:R-:W5:Y:S04]  /*3e1b0*/  LDL.LU R10, [R1+0x43c] ;  /* 0x00043c00010a7983 */ /* 0x000f680000300800 */
        /* <DEDUP_REMOVED lines=14> */
[----:B------:R-:W-:Y:S02]  /*3e2a0*/  IADD3 R20, P4, PT, R28, R2, RZ ;  /* 0x000000021c147210 */ /* 0x000fe40007f9e0ff */
[----:B------:R-:W-:-:S03]  /*3e2b0*/  LEA.HI.X.SX32 R17, R17, R3, 0x1, P2 ;  /* 0x0000000311117211 */ /* 0x000fc600010f0eff */
        /* <DEDUP_REMOVED lines=13> */
[-C--:B------:R-:W-:Y:S02]  /*3e390*/  LEA.HI.X.SX32 R16, R16, R3.reuse, 0x1, P5 ;  /* 0x0000000310107211 */ /* 0x080fe400028f0eff */
        /* <DEDUP_REMOVED lines=9> */
[----:B0-----:R-:W-:-:S03]  /*3e430*/  IADD3 R20, P6, PT, R12, R2, RZ ;  /* 0x000000020c147210 */ /* 0x001fc60007fde0ff */
[----:B-1----:R-:W3:Y:S04]  /*3e440*/  LDL.LU R17, [R1+0x41c] ;  /* 0x00041c0001117983 */ /* 0x002ee80000300800 */
        /* <DEDUP_REMOVED lines=16> */
[-C--:B------:R-:W-:Y:S02]  /*3e550*/  LEA.HI.X.SX32 R14, R14, R3.reuse, 0x1, P1 ;  /* 0x000000030e0e7211 */ /* 0x080fe400008f0eff */
[----:B0-----:R-:W-:Y:S01]  /*3e560*/  IADD3 R20, P2, PT, R9, R2, RZ ;  /* 0x0000000209147210 */ /* 0x001fe20007f5e0ff */
[----:B-1----:R-:W5:Y:S04]  /*3e570*/  LDL.LU R15, [R1+0x40c] ;  /* 0x00040c00010f7983 */ /* 0x002f680000300800 */
[----:B------:R0:W-:Y:S04]  /*3e580*/  STL [R1+0x4358], R20 ;  /* 0x0043581401007387 */ /* 0x0001e80000100800 */
[----:B------:R1:W-:Y:S01]  /*3e590*/  STL [R1+0x4324], R14 ;  /* 0x0043240e01007387 */ /* 0x0003e20000100800 */
[----:B------:R-:W-:-:S02]  /*3e5a0*/  LEA.HI.X.SX32 R13, R13, R3, 0x1, P0 ;  /* 0x000000030d0d7211 */ /* 0x000fc400000f0eff */
[----:B------:R-:W-:Y:S02]  /*3e5b0*/  LEA.HI.X.SX32 R12, R12, R3, 0x1, P6 ;  /* 0x000000030c0c7211 */ /* 0x000fe400030f0eff */
[-C--:B0-----:R-:W-:Y:S01]  /*3e5c0*/  IADD3 R20, P1, PT, R8, R2.reuse, RZ ;  /* 0x0000000208147210 */ /* 0x081fe20007f3e0ff */
[----:B-1----:R-:W5:Y:S04]  /*3e5d0*/  LDL.LU R14, [R1+0x408] ;  /* 0x00040800010e7983 */ /* 0x002f680000300800 */
[----:B------:R0:W-:Y:S04]  /*3e5e0*/  STL [R1+0x4360], R20 ;  /* 0x0043601401007387 */ /* 0x0001e80000100800 */
[----:B------:R1:W-:Y:S01]  /*3e5f0*/  STL [R1+0x432c], R13 ;  /* 0x00432c0d01007387 */ /* 0x0003e20000100800 */
[----:B0-----:R-:W-:-:S03]  /*3e600*/  IADD3 R20, P0, PT, R7, R2, RZ ;  /* 0x0000000207147210 */ /* 0x001fc60007f1e0ff */
[----:B-1----:R-:W5:Y:S04]  /*3e610*/  LDL.LU R13, [R1+0x404] ;  /* 0x00040400010d7983 */ /* 0x002f680000300800 */
[----:B------:R-:W-:Y:S04]  /*3e620*/  STL [R1+0x4368], R20 ;  /* 0x0043681401007387 */ /* 0x000fe80000100800 */
[----:B------:R0:W-:Y:S04]  /*3e630*/  STL [R1+0x4334], R12 ;  /* 0x0043340c01007387 */ /* 0x0001e80000100800 */
[----:B0-----:R-:W5:Y:S01]  /*3e640*/  LDL.LU R12, [R1+0x400] ;  /* 0x00040000010c7983 */ /* 0x001f620000300800 */
[----:B------:R-:W-:-:S02]  /*3e650*/  IADD3 R20, P6, PT, R18, R2, RZ ;  /* 0x0000000212147210 */ /* 0x000fc40007fde0ff */
[----:B------:R-:W-:-:S03]  /*3e660*/  LEA.HI.X.SX32 R11, R11, R3, 0x1, P5 ;  /* 0x000000030b0b7211 */ /* 0x000fc600028f0eff */
[----:B------:R0:W-:Y:S04]  /*3e670*/  STL [R1+0x4370], R20 ;  /* 0x0043701401007387 */ /* 0x0001e80000100800 */
[----:B------:R1:W-:Y:S01]  /*3e680*/  STL [R1+0x433c], R11 ;  /* 0x00433c0b01007387 */ /* 0x0003e20000100800 */
[-C--:B------:R-:W-:Y:S02]  /*3e690*/  LEA.HI.X.SX32 R21, R19, R3.reuse, 0x1, P4 ;  /* 0x0000000313157211 */ /* 0x080fe400020f0eff */
[----:B0-----:R-:W-:Y:S01]  /*3e6a0*/  IADD3 R20, P5, PT, R6, R2, RZ ;  /* 0x0000000206147210 */ /* 0x001fe20007fbe0ff */
[----:B-1----:R-:W5:Y:S04]  /*3e6b0*/  LDL.LU R11, [R1+0x3fc] ;  /* 0x0003fc00010b7983 */ /* 0x002f680000300800 */
[----:B------:R0:W-:Y:S01]  /*3e6c0*/  STL [R1+0x4378], R20 ;  /* 0x0043781401007387 */ /* 0x0001e20000100800 */
[----:B------:R-:W-:-:S03]  /*3e6d0*/  LEA.HI.X.SX32 R19, R10, R3, 0x1, P3 ;  /* 0x000000030a137211 */ /* 0x000fc600018f0eff */
[----:B------:R-:W-:Y:S04]  /*3e6e0*/  STL [R1+0x4344], R21 ;  /* 0x0043441501007387 */ /* 0x000fe80000100800 */
[----:B------:R-:W5:Y:S01]  /*3e6f0*/  LDL.LU R10, [R1+0x3f8] ;  /* 0x0003f800010a7983 */ /* 0x000f620000300800 */
[----:B0-----:R-:W-:-:S05]  /*3e700*/  IADD3 R20, P4, PT, R5, R2, RZ ;  /* 0x0000000205147210 */ /* 0x001fca0007f9e0ff */
[----:B------:R-:W-:Y:S04]  /*3e710*/  STL [R1+0x4380], R20 ;  /* 0x0043801401007387 */ /* 0x000fe80000100800 */
[----:B------:R0:W-:Y:S02]  /*3e720*/  STL [R1+0x434c], R19 ;  /* 0x00434c1301007387 */ /* 0x0001e40000100800 */
[-C--:B0-----:R-:W-:Y:S02]  /*3e730*/  LEA.HI.X.SX32 R19, R9, R3.reuse, 0x1, P2 ;  /* 0x0000000309137211 */ /* 0x081fe400010f0eff */
        /* <DEDUP_REMOVED lines=11> */
[----:B-1----:R-:W-:Y:S02]  /*3e7f0*/  LEA.HI.X.SX32 R19, R7, R3, 0x1, P0 ;  /* 0x0000000307137211 */ /* 0x002fe400000f0eff */
[----:B------:R-:W3:Y:S04]  /*3e800*/  LDL.LU R7, [R1+0x3ec] ;  /* 0x0003ec0001077983 */ /* 0x000ee80000300800 */
[----:B------:R-:W-:Y:S04]  /*3e810*/  STL [R1+0x4398], R20 ;  /* 0x0043981401007387 */ /* 0x000fe80000100800 */
[----:B------:R0:W-:Y:S04]  /*3e820*/  STL [R1+0x4364], R19 ;  /* 0x0043641301007387 */ /* 0x0001e80000100800 */
[----:B0-----:R-:W3:Y:S01]  /*3e830*/  LDL.LU R19, [R1+0x3e8] ;  /* 0x0003e80001137983 */ /* 0x001ee20000300800 */
        /* <DEDUP_REMOVED lines=9> */
[-C--:B-1----:R-:W-:Y:S02]  /*3e8d0*/  LEA.HI.X.SX32 R18, R5, R3.reuse, 0x1, P4 ;  /* 0x0000000305127211 */ /* 0x082fe400020f0eff */
[----:B------:R-:W5:Y:S04]  /*3e8e0*/  LDL.LU R5, [R1+0x3e0] ;  /* 0x0003e00001057983 */ /* 0x000f680000300800 */
[----:B------:R0:W-:Y:S04]  /*3e8f0*/  STL [R1+0x43b0], R20 ;  /* 0x0043b01401007387 */ /* 0x0001e80000100800 */
[----:B------:R1:W-:Y:S01]  /*3e900*/  STL [R1+0x437c], R18 ;  /* 0x00437c1201007387 */ /* 0x0003e20000100800 */
[----:B------:R-:W-:-:S02]  /*3e910*/  LEA.HI.X.SX32 R17, R17, R3, 0x1, P2 ;  /* 0x0000000311117211 */ /* 0x000fc400010f0eff */
[-C--:B0-----:R-:W-:Y:S02]  /*3e920*/  IADD3 R20, P4, PT, R14, R2.reuse, RZ ;  /* 0x000000020e147210 */ /* 0x081fe40007f9e0ff */
[----:B-1----:R-:W-:Y:S02]  /*3e930*/  LEA.HI.X.SX32 R18, R4, R3, 0x1, P3 ;  /* 0x0000000304127211 */ /* 0x002fe400018f0eff */
[----:B------:R-:W5:Y:S04]  /*3e940*/  LDL.LU R4, [R1+0x3dc] ;  /* 0x0003dc0001047983 */ /* 0x000f680000300800 */
[----:B------:R0:W-:Y:S04]  /*3e950*/  STL [R1+0x43b8], R20 ;  /* 0x0043b81401007387 */ /* 0x0001e80000100800 */
[----:B------:R1:W-:Y:S01]  /*3e960*/  STL [R1+0x4384], R18 ;  /* 0x0043841201007387 */ /* 0x0003e20000100800 */
[----:B0-----:R-:W-:-:S03]  /*3e970*/  IADD3 R20, P3, PT, R13, R2, RZ ;  /* 0x000000020d147210 */ /* 0x001fc60007f7e0ff */
[----:B-1----:R-:W5:Y:S04]  /*3e980*/  LDL.LU R18, [R1+0x3d8] ;  /* 0x0003d80001127983 */ /* 0x002f680000300800 */
[----:B------:R-:W-:Y:S04]  /*3e990*/  STL [R1+0x43c0], R20 ;  /* 0x0043c01401007387 */ /* 0x000fe80000100800 */
[----:B------:R0:W-:Y:S01]  /*3e9a0*/  STL [R1+0x438c], R17 ;  /* 0x00438c1101007387 */ /* 0x0001e20000100800 */
[----:B------:R-:W-:Y:S02]  /*3e9b0*/  IADD3 R21, P2, PT, R12, R2, RZ ;  /* 0x000000020c157210 */ /* 0x000fe40007f5e0ff */
[----:B0-----:R-:W-:-:S03]  /*3e9c0*/  LEA.HI.X.SX32 R17, R28, R3, 0x1, P1 ;  /* 0x000000031c117211 */ /* 0x001fc600008f0eff */
[----:B------:R-:W-:Y:S04]  /*3e9d0*/  STL [R1+0x43c8], R21 ;  /* 0x0043c81501007387 */ /* 0x000fe80000100800 */
[----:B------:R-:W5:Y:S04]  /*3e9e0*/  LDL.LU R28, [R1+0x3d4] ;  /* 0x0003d400011c7983 */ /* 0x000f680000300800 */
[----:B------:R0:W-:Y:S01]  /*3e9f0*/  STL [R1+0x4394], R17 ;  /* 0x0043941101007387 */ /* 0x0001e20000100800 */
[----:B------:R-:W-:Y:S02]  /*3ea00*/  LEA.HI.X.SX32 R16, R16, R3, 0x1, P6 ;  /* 0x0000000310107211 */ /* 0x000fe400030f0eff */
[----:B------:R-:W-:-:S02]  /*3ea10*/  IADD3 R20, P1, PT, R11, R2, RZ ;  /* 0x000000020b147210 */ /* 0x000fc40007f3e0ff */
[----:B0-----:R-:W-:-:S03]  /*3ea20*/  LEA.HI.X.SX32 R17, R29, R3, 0x1, P0 ;  /* 0x000000031d117211 */ /* 0x001fc600000f0eff */
[----:B------:R0:W-:Y:S04]  /*3ea30*/  STL [R1+0x43d0], R20 ;  /* 0x0043d01401007387 */ /* 0x0001e80000100800 */
[----:B------:R-:W5:Y:S04]  /*3ea40*/  LDL.LU R29, [R1+0x3d0] ;  /* 0x0003d000011d7983 */ /* 0x000f680000300800 */
[----:B------:R1:W-:Y:S01]  /*3ea50*/  STL [R1+0x439c], R17 ;  /* 0x00439c1101007387 */ /* 0x0003e20000100800 */
[----:B0-----:R-:W-:-:S03]  /*3ea60*/  IADD3 R20, P0, PT, R10, R2, RZ ;  /* 0x000000020a147210 */ /* 0x001fc60007f1e0ff */
[----:B-1----:R-:W5:Y:S04]  /*3ea70*/  LDL.LU R17, [R1+0x3cc] ;  /* 0x0003cc0001117983 */ /* 0x002f680000300800 */
[----:B------:R-:W-:Y:S04]  /*3ea80*/  STL [R1+0x43d8], R20 ;  /* 0x0043d81401007387 */ /* 0x000fe80000100800 */
[----:B------:R0:W-:Y:S01]  /*3ea90*/  STL [R1+0x43a4], R16 ;  /* 0x0043a41001007387 */ /* 0x0001e20000100800 */
[-C--:B------:R-:W-:Y:S02]  /*3eaa0*/  LEA.HI.X.SX32 R15, R15, R3.reuse, 0x1, P5 ;  /* 0x000000030f0f7211 */ /* 0x080fe400028f0eff */
[----:B------:R-:W-:Y:S01]  /*3eab0*/  LEA.HI.X.SX32 R14, R14, R3, 0x1, P4 ;  /* 0x000000030e0e7211 */ /* 0x000fe200020f0eff */
[----:B0-----:R-:W5:Y:S01]  /*3eac0*/  LDL.LU R16, [R1+0x3c8] ;  /* 0x0003c80001107983 */ /* 0x001f620000300800 */
[----:B------:R-:W-:-:S05]  /*3ead0*/  IADD3 R20, P6, PT, R9, R2, RZ ;  /* 0x0000000209147210 */ /* 0x000fca0007fde0ff */
[----:B------:R-:W-:Y:S04]  /*3eae0*/  STL [R1+0x43e0], R20 ;  /* 0x0043e01401007387 */ /* 0x000fe80000100800 */
[----:B------:R0:W-:Y:S01]  /*3eaf0*/  STL [R1+0x43ac], R15 ;  /* 0x0043ac0f01007387 */ /* 0x0001e20000100800 */
[----:B------:R-:W-:-:S03]  /*3eb00*/  LEA.HI.X.SX32 R13, R13, R3, 0x1, P3 ;  /* 0x000000030d0d7211 */ /* 0x000fc600018f0eff */
[----:B0-----:R-:W5:Y:S01]  /*3eb10*/  LDL.LU R15, [R1+0x3c4] ;  /* 0x0003c400010f7983 */ /* 0x001f620000300800 */
[-C--:B------:R-:W-:Y:S02]  /*3eb20*/  LEA.HI.X.SX32 R12, R12, R3.reuse, 0x1, P2 ;  /* 0x000000030c0c7211 */ /* 0x080fe400010f0eff */
[----:B------:R-:W-:Y:S02]  /*3eb30*/  LEA.HI.X.SX32 R11, R11, R3, 0x1, P1 ;  /* 0x000000030b0b7211 */ /* 0x000fe400008f0eff */
[----:B--2---:R-:W-:-:S05]  /*3eb40*/  IADD3 R20, P5, PT, R8, R2, RZ ;  /* 0x0000000208147210 */ /* 0x004fca0007fbe0ff */
[----:B------:R3:W-:Y:S04]  /*3eb50*/  STL [R1+0x43e8], R20 ;  /* 0x0043e81401007387 */ /* 0x0007e80000100800 */
[----:B------:R0:W-:Y:S01]  /*3eb60*/  STL [R1+0x43b4], R14 ;  /* 0x0043b40e01007387 */ /* 0x0001e20000100800 */
[----:B---3--:R-:W-:-:S03]  /*3eb70*/  IADD3 R20, P4, PT, R7, R2, RZ ;  /* 0x0000000207147210 */ /* 0x008fc60007f9e0ff */
[----:B0-----:R-:W2:Y:S04]  /*3eb80*/  LDL.LU R14, [R1+0x3c0] ;  /* 0x0003c000010e7983 */ /* 0x001ea80000300800 */
[----:B------:R0:W-:Y:S04]  /*3eb90*/  STL [R1+0x43f0], R20 ;  /* 0x0043f01401007387 */ /* 0x0001e80000100800 */
[----:B------:R1:W-:Y:S01]  /*3eba0*/  STL [R1+0x43bc], R13 ;  /* 0x0043bc0d01007387 */ /* 0x0003e20000100800 */
[----:B0-----:R-:W-:-:S03]  /*3ebb0*/  IADD3 R20, P3, PT, R19, R2, RZ ;  /* 0x0000000213147210 */ /* 0x001fc60007f7e0ff */
[----:B-1----:R-:W3:Y:S04]  /*3ebc0*/  LDL.LU R13, [R1+0x3bc] ;  /* 0x0003bc00010d7983 */ /* 0x002ee80000300800 */
[----:B------:R-:W-:Y:S04]  /*3ebd0*/  STL [R1+0x43f8], R20 ;  /* 0x0043f81401007387 */ /* 0x000fe80000100800 */
[----:B------:R0:W-:Y:S04]  /*3ebe0*/  STL [R1+0x43c4], R12 ;  /* 0x0043c40c01007387 */ /* 0x0001e80000100800 */
[----:B0-----:R-:W3:Y:S01]  /*3ebf0*/  LDL.LU R12, [R1+0x3b8] ;  /* 0x0003b800010c7983 */ /* 0x001ee20000300800 */
[----:B----4-:R-:W-:-:S05]  /*3ec00*/  IADD3 R20, P2, PT, R6, R2, RZ ;  /* 0x0000000206147210 */ /* 0x010fca0007f5e0ff */
[----:B------:R0:W-:Y:S04]  /*3ec10*/  STL [R1+0x4400], R20 ;  /* 0x0044001401007387 */ /* 0x0001e80000100800 */
[----:B------:R1:W-:Y:S01]  /*3ec20*/  STL [R1+0x43cc], R11 ;  /* 0x0043cc0b01007387 */ /* 0x0003e20000100800 */
[-C--:B-----5:R-:W-:Y:S02]  /*3ec30*/  IADD3 R21, P1, PT, R5, R2.reuse, RZ ;  /* 0x0000000205157210 */ /* 0x0a0fe40007f3e0ff */
[----:B0-----:R-:W-:Y:S01]  /*3ec40*/  LEA.HI.X.SX32 R20, R10, R3, 0x1, P0 ;  /* 0x000000030a147211 */ /* 0x001fe200000f0eff */
[----:B-1----:R-:W4:Y:S04]  /*3ec50*/  LDL.LU R11, [R1+0x3b0] ;  /* 0x0003b000010b7983 */ /* 0x002f280000300800 */
[----:B------:R0:W-:Y:S04]  /*3ec60*/  STL [R1+0x4408], R21 ;  /* 0x0044081501007387 */ /* 0x0001e80000100800 */
[----:B------:R-:W5:Y:S04]  /*3ec70*/  LDL.LU R10, [R1+0x3ac] ;  /* 0x0003ac00010a7983 */ /* 0x000f680000300800 */
[----:B------:R1:W-:Y:S01]  /*3ec80*/  STL [R1+0x43d4], R20 ;  /* 0x0043d41401007387 */ /* 0x0003e20000100800 */
[----:B0-----:R-:W-:-:S02]  /*3ec90*/  IADD3 R21, P0, PT, R4, R2, RZ ;  /* 0x0000000204157210 */ /* 0x001fc40007f1e0ff */
[----:B-1----:R-:W-:-:S03]  /*3eca0*/  LEA.HI.X.SX32 R20, R9, R3, 0x1, P6 ;  /* 0x0000000309147211 */ /* 0x002fc600030f0eff */
[----:B------:R0:W-:Y:S04]  /*3ecb0*/  STL [R1+0x4410], R21 ;  /* 0x0044101501007387 */ /* 0x0001e80000100800 */
[----:B------:R-:W5:Y:S04]  /*3ecc0*/  LDL.LU R9, [R1+0x3a8] ;  /* 0x0003a80001097983 */ /* 0x000f680000300800 */
[----:B------:R1:W-:Y:S01]  /*3ecd0*/  STL [R1+0x43dc], R20 ;  /* 0x0043dc1401007387 */ /* 0x0003e20000100800 */
[----:B0-----:R-:W-:Y:S02]  /*3ece0*/  IADD3 R21, P6, PT, R18, R2, RZ ;  /* 0x0000000212157210 */ /* 0x001fe40007fde0ff */
[----:B-1----:R-:W-:-:S03]  /*3ecf0*/  LEA.HI.X.SX32 R20, R8, R3, 0x1, P5 ;  /* 0x0000000308147211 */ /* 0x002fc600028f0eff */
[----:B------:R0:W-:Y:S04]  /*3ed00*/  STL [R1+0x4418], R21 ;  /* 0x0044181501007387 */ /* 0x0001e80000100800 */
[----:B------:R-:W5:Y:S04]  /*3ed10*/  LDL.LU R8, [R1+0x3a4] ;  /* 0x0003a40001087983 */ /* 0x000f680000300800 */
[----:B------:R1:W-:Y:S01]  /*3ed20*/  STL [R1+0x43e4], R20 ;  /* 0x0043e41401007387 */ /* 0x0003e20000100800 */
[----:B------:R-:W-:Y:S02]  /*3ed30*/  IADD3 R22, P5, PT, R28, R2, RZ ;  /* 0x000000021c167210 */ /* 0x000fe40007fbe0ff */
[----:B0-----:R-:W-:-:S03]  /*3ed40*/  LEA.HI.X.SX32 R21, R7, R3, 0x1, P4 ;  /* 0x0000000307157211 */ /* 0x001fc600020f0eff */
[----:B------:R-:W-:Y:S04]  /*3ed50*/  STL [R1+0x4420], R22 ;  /* 0x0044201601007387 */ /* 0x000fe80000100800 */
[----:B------:R-:W5:Y:S04]  /*3ed60*/  LDL.LU R7, [R1+0x3a0] ;  /* 0x0003a00001077983 */ /* 0x000f680000300800 */
[----:B------:R0:W-:Y:S01]  /*3ed70*/  STL [R1+0x43ec], R21 ;  /* 0x0043ec1501007387 */ /* 0x0001e20000100800 */
[----:B-1----:R-:W-:Y:S02]  /*3ed80*/  IADD3 R20, P4, PT, R29, R2, RZ ;  /* 0x000000021d147210 */ /* 0x002fe40007f9e0ff */
[----:B0-----:R-:W-:-:S03]  /*3ed90*/  LEA.HI.X.SX32 R21, R19, R3, 0x1, P3 ;  /* 0x0000000313157211 */ /* 0x001fc600018f0eff */
[----:B------:R0:W-:Y:S04]  /*3eda0*/  STL [R1+0x4428], R20 ;  /* 0x0044281401007387 */ /* 0x0001e80000100800 */
[----:B------:R1:W-:Y:S01]  /*3edb0*/  STL [R1+0x43f4], R21 ;  /* 0x0043f41501007387 */ /* 0x0003e20000100800 */
[----:B------:R-:W-:Y:S02]  /*3edc0*/  IADD3 R19, P3, PT, R17, R2, RZ ;  /* 0x0000000211137210 */ /* 0x000fe40007f7e0ff */
[-C--:B0-----:R-:W-:Y:S02]  /*3edd0*/  LEA.HI.X.SX32 R20, R6, R3.reuse, 0x1, P2 ;  /* 0x0000000306147211 */ /* 0x081fe400010f0eff */
[----:B------:R-:W5:Y:S04]  /*3ede0*/  LDL.LU R6, [R1+0x39c] ;  /* 0x00039c0001067983 */ /* 0x000f680000300800 */
[----:B------:R0:W-:Y:S04]  /*3edf0*/  STL [R1+0x4430], R19 ;  /* 0x0044301301007387 */ /* 0x0001e80000100800 */
[----:B------:R0:W-:Y:S01]  /*3ee00*/  STL [R1+0x43fc], R20 ;  /* 0x0043fc1401007387 */ /* 0x0001e20000100800 */
[----:B------:R-:W-:-:S03]  /*3ee10*/  LEA.HI.X.SX32 R5, R5, R3, 0x1, P1 ;  /* 0x0000000305057211 */ /* 0x000fc600008f0eff */
[----:B-1----:R-:W5:Y:S01]  /*3ee20*/  LDL.LU R21, [R1+0x394] ;  /* 0x0003940001157983 */ /* 0x002f620000300800 */
[----:B0-----:R-:W-:-:S05]  /*3ee30*/  IADD3 R19, P2, PT, R16, R2, RZ ;  /* 0x0000000210137210 */ /* 0x001fca0007f5e0ff */
[----:B------:R0:W-:Y:S04]  /*3ee40*/  STL [R1+0x4438], R19 ;  /* 0x0044381301007387 */ /* 0x0001e80000100800 */
[----:B------:R1:W-:Y:S01]  /*3ee50*/  STL [R1+0x4404], R5 ;  /* 0x0044040501007387 */ /* 0x0003e20000100800 */
[-C--:B------:R-:W-:Y:S02]  /*3ee60*/  LEA.HI.X.SX32 R20, R4, R3.reuse, 0x1, P0 ;  /* 0x0000000304147211 */ /* 0x080fe400000f0eff */
[----:B0-----:R-:W-:Y:S01]  /*3ee70*/  IADD3 R19, P1, PT, R15, R2, RZ ;  /* 0x000000020f137210 */ /* 0x001fe20007f3e0ff */
[----:B-1----:R-:W5:Y:S04]  /*3ee80*/  LDL.LU R5, [R1+0x38c] ;  /* 0x00038c0001057983 */ /* 0x002f680000300800 */
[----:B------:R-:W-:Y:S04]  /*3ee90*/  STL [R1+0x4440], R19 ;  /* 0x0044401301007387 */ /* 0x000fe80000100800 */
[----:B------:R-:W5:Y:S04]  /*3eea0*/  LDL.LU R4, [R1+0x388] ;  /* 0x0003880001047983 */ /* 0x000f680000300800 */
[----:B------:R0:W-:Y:S02]  /*3eeb0*/  STL [R1+0x440c], R20 ;  /* 0x00440c1401007387 */ /* 0x0001e40000100800 */
[----:B0-----:R-:W-:-:S02]  /*3eec0*/  LEA.HI.X.SX32 R20, R18, R3, 0x1, P6 ;  /* 0x0000000312147211 */ /* 0x001fc400030f0eff */
[-C--:B------:R-:W-:Y:S02]  /*3eed0*/  LEA.HI.X.SX32 R18, R28, R3.reuse, 0x1, P5 ;  /* 0x000000031c127211 */ /* 0x080fe400028f0eff */
[----:B------:R-:W-:Y:S02]  /*3eee0*/  LEA.HI.X.SX32 R16, R16, R3, 0x1, P2 ;  /* 0x0000000310107211 */ /* 0x000fe400010f0eff */
[----:B--2---:R-:W-:-:S05]  /*3eef0*/  IADD3 R19, P0, PT, R14, R2, RZ ;  /* 0x000000020e137210 */ /* 0x004fca0007f1e0ff */
[----:B------:R3:W-:Y:S04]  /*3ef00*/  STL [R1+0x4448], R19 ;  /* 0x0044481301007387 */ /* 0x0007e80000100800 */
[----:B------:R0:W-:Y:S04]  /*3ef10*/  STL [R1+0x4414], R20 ;  /* 0x0044141401007387 */ /* 0x0001e80000100800 */
[----:B------:R-:W2:Y:S01]  /*3ef20*/  LDL.LU R28, [R1+0x384] ;  /* 0x00038400011c7983 */ /* 0x000ea20000300800 */
[----:B---3--:R-:W-:-:S05]  /*3ef30*/  IADD3 R19, P6, PT, R13, R2, RZ ;  /* 0x000000020d137210 */ /* 0x008fca0007fde0ff */
[----:B------:R-:W-:Y:S04]  /*3ef40*/  STL [R1+0x4450], R19 ;  /* 0x0044501301007387 */ /* 0x000fe80000100800 */
[----:B------:R1:W-:Y:S01]  /*3ef50*/  STL [R1+0x441c], R18 ;  /* 0x00441c1201007387 */ /* 0x0003e20000100800 */
[----:B0-----:R-:W-:Y:S02]  /*3ef60*/  IADD3 R20, P5, PT, R12, R2, RZ ;  /* 0x000000020c147210 */ /* 0x001fe40007fbe0ff */
[----:B-1----:R-:W-:-:S03]  /*3ef70*/  LEA.HI.X.SX32 R18, R29, R3, 0x1, P4 ;  /* 0x000000031d127211 */ /* 0x002fc600020f0eff */
[----:B------:R-:W-:Y:S04]  /*3ef80*/  STL [R1+0x4458], R20 ;  /* 0x0044581401007387 */ /* 0x000fe80000100800 */
[----:B------:R-:W3:Y:S04]  /*3ef90*/  LDL.LU R29, [R1+0x380] ;  /* 0x00038000011d7983 */ /* 0x000ee80000300800 */
[----:B------:R0:W-:Y:S02]  /*3efa0*/  STL [R1+0x4424], R18 ;  /* 0x0044241201007387 */ /* 0x0001e40000100800 */
[----:B0-----:R-:W-:-:S02]  /*3efb0*/  LEA.HI.X.SX32 R18, R17, R3, 0x1, P3 ;  /* 0x0000000311127211 */ /* 0x001fc400018f0eff */
[-C--:B----4-:R-:W-:Y:S02]  /*3efc0*/  IADD3 R19, P4, PT, R11, R2.reuse, RZ ;  /* 0x000000020b137210 */ /* 0x090fe40007f9e0ff */
[----:B-----5:R-:W-:-:S03]  /*3efd0*/  IADD3 R17, P3, PT, R10, R2, RZ ;  /* 0x000000020a117210 */ /* 0x020fc60007f7e0ff */
[----:B------:R-:W-:Y:S04]  /*3efe0*/  STL [R1+0x4460], R19 ;  /* 0x0044601301007387 */ /* 0x000fe80000100800 */
[----:B------:R-:W-:Y:S04]  /*3eff0*/  STL [R1+0x442c], R18 ;  /* 0x00442c1201007387 */ /* 0x000fe80000100800 */
[----:B------:R-:W4:Y:S04]  /*3f000*/  LDL.LU R20, [R1+0x37c] ;  /* 0x00037c0001147983 */ /* 0x000f280000300800 */
[----:B------:R0:W-:Y:S04]  /*3f010*/  STL [R1+0x4468], R17 ;  /* 0x0044681101007387 */ /* 0x0001e80000100800 */
[----:B------:R1:W-:Y:S01]  /*3f020*/  STL [R1+0x4434], R16 ;  /* 0x0044341001007387 */ /* 0x0003e20000100800 */
[----:B------:R-:W-:-:S02]  /*3f030*/  LEA.HI.X.SX32 R14, R14, R3, 0x1, P0 ;  /* 0x000000030e0e7211 */ /* 0x000fc400000f0eff */
[----:B0-----:R-:W-:Y:S02]  /*3f040*/  IADD3 R17, P2, PT, R9, R2, RZ ;  /* 0x0000000209117210 */ /* 0x001fe40007f5e0ff */
[----:B-1----:R-:W-:-:S03]  /*3f050*/  LEA.HI.X.SX32 R16, R15, R3, 0x1, P1 ;  /* 0x000000030f107211 */ /* 0x002fc600008f0eff */
[----:B------:R0:W-:Y:S04]  /*3f060*/  STL [R1+0x4470], R17 ;  /* 0x0044701101007387 */ /* 0x0001e80000100800 */
[----:B------:R-:W5:Y:S04]  /*3f070*/  LDL.LU R19, [R1+0x374] ;  /* 0x0003740001137983 */ /* 0x000f680000300800 */
[----:B------:R-:W-:Y:S01]  /*3f080*/  STL [R1+0x443c], R16 ;  /* 0x00443c1001007387 */ /* 0x000fe20000100800 */
[----:B------:R-:W-:-:S05]  /*3f090*/  IADD3 R15, P1, PT, R8, R2, RZ ;  /* 0x00000002080f7210 */ /* 0x000fca0007f3e0ff */
[----:B------:R1:W-:Y:S04]  /*3f0a0*/  STL [R1+0x4478], R15 ;  /* 0x0044780f01007387 */ /* 0x0003e80000100800 */
[----:B------:R-:W5:Y:S04]  /*3f0b0*/  LDL.LU R18, [R1+0x36c] ;  /* 0x00036c0001127983 */ /* 0x000f680000300800 */
[----:B------:R1:W-:Y:S04]  /*3f0c0*/  STL [R1+0x4444], R14 ;  /* 0x0044440e01007387 */ /* 0x0003e80000100800 */
[----:B0-----:R-:W5:Y:S01]  /*3f0d0*/  LDL.LU R17, [R1+0x368] ;  /* 0x0003680001117983 */ /* 0x001f620000300800 */
[----:B-1----:R-:W-:-:S02]  /*3f0e0*/  IADD3 R15, P0, PT, R7, R2, RZ ;  /* 0x00000002070f7210 */ /* 0x002fc40007f1e0ff */
[----:B------:R-:W-:-:S03]  /*3f0f0*/  LEA.HI.X.SX32 R14, R13, R3, 0x1, P6 ;  /* 0x000000030d0e7211 */ /* 0x000fc600030f0eff */
[----:B------:R0:W-:Y:S04]  /*3f100*/  STL [R1+0x4480], R15 ;  /* 0x0044800f01007387 */ /* 0x0001e80000100800 */
[----:B------:R-:W5:Y:S04]  /*3f110*/  LDL.LU R16, [R1+0x364] ;  /* 0x0003640001107983 */ /* 0x000f680000300800 */
[----:B------:R1:W-:Y:S04]  /*3f120*/  STL [R1+0x444c], R14 ;  /* 0x00444c0e01007387 */ /* 0x0003e80000100800 */
[----:B0-----:R-:W5:Y:S01]  /*3f130*/  LDL.LU R15, [R1+0x360] ;  /* 0x00036000010f7983 */ /* 0x001f620000300800 */
[----:B------:R-:W-:-:S02]  /*3f140*/  LEA.HI.X.SX32 R12, R12, R3, 0x1, P5 ;  /* 0x000000030c0c7211 */ /* 0x000fc400028f0eff */
[-C--:B------:R-:W-:Y:S02]  /*3f150*/  IADD3 R13, P6, PT, R6, R2.reuse, RZ ;  /* 0x00000002060d7210 */ /* 0x080fe40007fde0ff */
[----:B-1----:R-:W-:-:S03]  /*3f160*/  IADD3 R14, P5, PT, R21, R2, RZ ;  /* 0x00000002150e7210 */ /* 0x002fc60007fbe0ff */
[----:B------:R0:W-:Y:S04]  /*3f170*/  STL [R1+0x4488], R13 ;  /* 0x0044880d01007387 */ /* 0x0001e80000100800 */
[----:B------:R-:W-:Y:S04]  /*3f180*/  STL [R1+0x4454], R12 ;  /* 0x0044540c01007387 */ /* 0x000fe80000100800 */
[----:B------:R1:W-:Y:S01]  /*3f190*/  STL [R1+0x4490], R14 ;  /* 0x0044900e01007387 */ /* 0x0003e20000100800 */
[-C--:B0-----:R-:W-:Y:S02]  /*3f1a0*/  LEA.HI.X.SX32 R13, R11, R3.reuse, 0x1, P4 ;  /* 0x000000030b0d7211 */ /* 0x081fe400020f0eff */
[----:B------:R-:W-:-:S02]  /*3f1b0*/  LEA.HI.X.SX32 R11, R10, R3, 0x1, P3 ;  /* 0x000000030a0b7211 */ /* 0x000fc400018f0eff */
[----:B------:R-:W-:Y:S01]  /*3f1c0*/  LEA.HI.X.SX32 R9, R9, R3, 0x1, P2 ;  /* 0x0000000309097211 */ /* 0x000fe200010f0eff */
[----:B------:R0:W-:Y:S04]  /*3f1d0*/  STL [R1+0x445c], R13 ;  /* 0x00445c0d01007387 */ /* 0x0001e80000100800 */
[----:B-1----:R-:W5:Y:S01]  /*3f1e0*/  LDL.LU R14, [R1+0x35c] ;  /* 0x00035c00010e7983 */ /* 0x002f620000300800 */
[-C--:B------:R-:W-:Y:S02]  /*3f1f0*/  IADD3 R12, P4, PT, R5, R2.reuse, RZ ;  /* 0x00000002050c7210 */ /* 0x080fe40007f9e0ff */
[----:B------:R-:W-:-:S03]  /*3f200*/  IADD3 R10, P3, PT, R4, R2, RZ ;  /* 0x00000002040a7210 */ /* 0x000fc60007f7e0ff */
[----:B------:R1:W-:Y:S04]  /*3f210*/  STL [R1+0x4498], R12 ;  /* 0x0044980c01007387 */ /* 0x0003e80000100800 */
[----:B------:R1:W-:Y:S04]  /*3f220*/  STL [R1+0x4464], R11 ;  /* 0x0044640b01007387 */ /* 0x0003e80000100800 */
[----:B0-----:R-:W5:Y:S04]  /*3f230*/  LDL.LU R13, [R1+0x354] ;  /* 0x00035400010d7983 */ /* 0x001f680000300800 */
[----:B------:R-:W-:Y:S04]  /*3f240*/  STL [R1+0x44a0], R10 ;  /* 0x0044a00a01007387 */ /* 0x000fe80000100800 */
[----:B-1----:R-:W5:Y:S04]  /*3f250*/  LDL.LU R12, [R1+0x350] ;  /* 0x00035000010c7983 */ /* 0x002f680000300800 */
[----:B------:R0:W-:Y:S04]  /*3f260*/  STL [R1+0x446c], R9 ;  /* 0x00446c0901007387 */ /* 0x0001e80000100800 */
[----:B------:R-:W5:Y:S01]  /*3f270*/  LDL.LU R11, [R1+0x19c] ;  /* 0x00019c00010b7983 */ /* 0x000f620000300800 */
[----:B------:R-:W-:-:S02]  /*3f280*/  LEA.HI.X.SX32 R7, R7, R3, 0x1, P0 ;  /* 0x0000000307077211 */ /* 0x000fc400000f0eff */
[-C--:B0-----:R-:W-:Y:S02]  /*3f290*/  LEA.HI.X.SX32 R9, R8, R3.reuse, 0x1, P1 ;  /* 0x0000000308097211 */ /* 0x081fe400008f0eff */
[-C--:B------:R-:W-:Y:S02]  /*3f2a0*/  LEA.HI.X.SX32 R22, R6, R3.reuse, 0x1, P6 ;  /* 0x0000000306167211 */ /* 0x080fe400030f0eff */
[----:B------:R-:W-:Y:S02]  /*3f2b0*/  LEA.HI.X.SX32 R4, R4, R3, 0x1, P3 ;  /* 0x0000000304047211 */ /* 0x000fe400018f0eff */
[----:B--2---:R-:W-:-:S05]  /*3f2c0*/  IADD3 R10, P2, PT, R28, R2, RZ ;  /* 0x000000021c0a7210 */ /* 0x004fca0007f5e0ff */
[----:B------:R0:W-:Y:S04]  /*3f2d0*/  STL [R1+0x44a8], R10 ;  /* 0x0044a80a01007387 */ /* 0x0001e80000100800 */
[----:B0-----:R-:W2:Y:S04]  /*3f2e0*/  LDL.LU R10, [R1+0x15c] ;  /* 0x00015c00010a7983 */ /* 0x001ea80000300800 */
[----:B------:R0:W-:Y:S04]  /*3f2f0*/  STL [R1+0x4474], R9 ;  /* 0x0044740901007387 */ /* 0x0001e80000100800 */
[----:B0-----:R-:W2:Y:S01]  /*3f300*/  LDL.LU R9, [R1+0x2ec] ;  /* 0x0002ec0001097983 */ /* 0x001ea20000300800 */
[----:B---3--:R-:W-:-:S05]  /*3f310*/  IADD3 R8, P1, PT, R29, R2, RZ ;  /* 0x000000021d087210 */ /* 0x008fca0007f3e0ff */
[----:B------:R0:W-:Y:S04]  /*3f320*/  STL [R1+0x44b0], R8 ;  /* 0x0044b00801007387 */ /* 0x0001e80000100800 */
[----:B0-----:R-:W3:Y:S04]  /*3f330*/  LDL.LU R8, [R1+0x194] ;  /* 0x0001940001087983 */ /* 0x001ee80000300800 */
[----:B------:R0:W-:Y:S01]  /*3f340*/  STL [R1+0x447c], R7 ;  /* 0x00447c0701007387 */ /* 0x0001e20000100800 */
[----:B----4-:R-:W-:-:S03]  /*3f350*/  IADD3 R23, P0, PT, R20, R2, RZ ;  /* 0x0000000214177210 */ /* 0x010fc60007f1e0ff */
[----:B0-----:R-:W4:Y:S04]  /*3f360*/  LDL.LU R7, [R1+0x188] ;  /* 0x0001880001077983 */ /* 0x001f280000300800 */
[----:B------:R0:W-:Y:S04]  /*3f370*/  STL [R1+0x44b8], R23 ;  /* 0x0044b81701007387 */ /* 0x0001e80000100800 */
[----:B------:R-:W3:Y:S04]  /*3f380*/  LDL.LU R6, [R1+0x17c] ;  /* 0x00017c0001067983 */ /* 0x000ee80000300800 */
[----:B------:R1:W-:Y:S01]  /*3f390*/  STL [R1+0x4484], R22 ;  /* 0x0044841601007387 */ /* 0x0003e20000100800 */
[----:B0-----:R-:W-:-:S02]  /*3f3a0*/  LEA.HI.X.SX32 R23, R21, R3, 0x1, P5 ;  /* 0x0000000315177211 */ /* 0x001fc400028f0eff */
[----:B-----5:R-:W-:Y:S02]  /*3f3b0*/  IADD3 R24, P6, PT, R19, R2, RZ ;  /* 0x0000000213187210 */ /* 0x020fe40007fde0ff */
[----:B------:R-:W-:-:S03]  /*3f3c0*/  LEA.HI.X.SX32 R21, R5, R3, 0x1, P4 ;  /* 0x0000000305157211 */ /* 0x000fc600020f0eff */
[----:B------:R-:W-:Y:S04]  /*3f3d0*/  STL [R1+0x44c0], R24 ;  /* 0x0044c01801007387 */ /* 0x000fe80000100800 */
[----:B------:R-:W-:Y:S01]  /*3f3e0*/  STL [R1+0x448c], R23 ;  /* 0x00448c1701007387 */ /* 0x000fe20000100800 */
[-C--:B-1----:R-:W-:Y:S02]  /*3f3f0*/  IADD3 R22, P5, PT, R18, R2.reuse, RZ ;  /* 0x0000000212167210 */ /* 0x082fe40007fbe0ff */
[----:B------:R-:W-:-:S03]  /*3f400*/  IADD3 R5, P4, PT, R17, R2, RZ ;  /* 0x0000000211057210 */ /* 0x000fc60007f9e0ff */
[----:B------:R-:W-:Y:S04]  /*3f410*/  STL [R1+0x44c8], R22 ;  /* 0x0044c81601007387 */ /* 0x000fe80000100800 */
[----:B------:R0:W-:Y:S04]  /*3f420*/  STL [R1+0x4494], R21 ;  /* 0x0044941501007387 */ /* 0x0001e80000100800 */
[----:B------:R1:W-:Y:S04]  /*3f430*/  STL [R1+0x44d0], R5 ;  /* 0x0044d00501007387 */ /* 0x0003e80000100800 */
[----:B------:R5:W-:Y:S01]  /*3f440*/  STL [R1+0x449c], R4 ;  /* 0x00449c0401007387 */ /* 0x000be20000100800 */
[----:B0-----:R-:W-:-:S02]  /*3f450*/  IADD3 R21, P3, PT, R16, R2, RZ ;  /* 0x0000000210157210 */ /* 0x001fc40007f7e0ff */
[----:B-1----:R-:W-:-:S03]  /*3f460*/  LEA.HI.X.SX32 R5, R28, R3, 0x1, P2 ;  /* 0x000000031c057211 */ /* 0x002fc600010f0eff */
[----:B------:R0:W-:Y:S04]  /*3f470*/  STL [R1+0x44d8], R21 ;  /* 0x0044d81501007387 */ /* 0x0001e80000100800 */
[----:B------:R1:W-:Y:S01]  /*3f480*/  STL [R1+0x44a4], R5 ;  /* 0x0044a40501007387 */ /* 0x0003e20000100800 */
[----:B-----5:R-:W-:Y:S02]  /*3f490*/  IADD3 R4, P2, PT, R15, R2, RZ ;  /* 0x000000020f047210 */ /* 0x020fe40007f5e0ff */
[-C--:B0-----:R-:W-:Y:S01]  /*3f4a0*/  LEA.HI.X.SX32 R21, R29, R3.reuse, 0x1, P1 ;  /* 0x000000031d157211 */ /* 0x081fe200008f0eff */
[----:B-1----:R-:W5:Y:S04]  /*3f4b0*/  LDL.LU R5, [R1+0xa7c] ;  /* 0x000a7c0001057983 */ /* 0x002f680000300800 */
[----:B------:R0:W-:Y:S04]  /*3f4c0*/  STL [R1+0x44e0], R4 ;  /* 0x0044e00401007387 */ /* 0x0001e80000100800 */
[----:B0-----:R-:W5:Y:S04]  /*3f4d0*/  LDL.LU R4, [R1+0xa78] ;  /* 0x000a780001047983 */ /* 0x001f680000300800 */
[----:B------:R0:W-:Y:S04]  /*3f4e0*/  STL [R1+0x44ac], R21 ;  /* 0x0044ac1501007387 */ /* 0x0001e80000100800 */
[----:B------:R-:W5:Y:S04]  /*3f4f0*/  LDL.LU R28, [R1+0xa74] ;  /* 0x000a7400011c7983 */ /* 0x000f680000300800 */
[----:B------:R-:W5:Y:S01]  /*3f500*/  LDL.LU R29, [R1+0xa70] ;  /* 0x000a7000011d7983 */ /* 0x000f620000300800 */
[----:B------:R-:W-:-:S02]  /*3f510*/  LEA.HI.X.SX32 R22, R20, R3, 0x1, P0 ;  /* 0x0000000314167211 */ /* 0x000fc400000f0eff */
[-C--:B------:R-:W-:Y:S02]  /*3f520*/  LEA.HI.X.SX32 R20, R19, R3.reuse, 0x1, P6 ;  /* 0x0000000313147211 */ /* 0x080fe400030f0eff */
[----:B------:R-:W-:Y:S02]  /*3f530*/  LEA.HI.X.SX32 R18, R18, R3, 0x1, P5 ;  /* 0x0000000312127211 */ /* 0x000fe400028f0eff */
[----:B------:R-:W-:-:S05]  /*3f540*/  IADD3 R23, P1, PT, R14, R2, RZ ;  /* 0x000000020e177210 */ /* 0x000fca0007f3e0ff */
[----:B------:R-:W-:Y:S04]  /*3f550*/  STL [R1+0x44e8], R23 ;  /* 0x0044e81701007387 */ /* 0x000fe80000100800 */
[----:B------:R-:W-:Y:S01]  /*3f560*/  STL [R1+0x44b4], R22 ;  /* 0x0044b41601007387 */ /* 0x000fe20000100800 */
[----:B0-----:R-:W-:-:S05]  /*3f570*/  IADD3 R21, P0, PT, R13, R2, RZ ;  /* 0x000000020d157210 */ /* 0x001fca0007f1e0ff */
[----:B------:R-:W-:Y:S01]  /*3f580*/  STL [R1+0x44f0], R21 ;  /* 0x0044f01501007387 */ /* 0x000fe20000100800 */
[----:B------:R-:W-:-:S03]  /*3f590*/  IADD3 R19, P6, PT, R12, R2, RZ ;  /* 0x000000020c137210 */ /* 0x000fc60007fde0ff */
[----:B------:R0:W-:Y:S04]  /*3f5a0*/  STL [R1+0x44bc], R20 ;  /* 0x0044bc1401007387 */ /* 0x0001e80000100800 */
[----:B------:R1:W-:Y:S04]  /*3f5b0*/  STL [R1+0x44f8], R19 ;  /* 0x0044f81301007387 */ /* 0x0003e80000100800 */
[----:B------:R2:W-:Y:S01]  /*3f5c0*/  STL [R1+0x44c4], R18 ;  /* 0x0044c41201007387 */ /* 0x0005e20000100800 */
[----:B0-----:R-:W-:Y:S02]  /*3f5d0*/  IADD3 R20, P5, PT, R11, R2, RZ ;  /* 0x000000020b147210 */ /* 0x001fe40007fbe0ff */
[----:B-1----:R-:W-:-:S02]  /*3f5e0*/  LEA.HI.X.SX32 R19, R17, R3, 0x1, P4 ;  /* 0x0000000311137211 */ /* 0x002fc400020f0eff */
[-C--:B------:R-:W-:Y:S01]  /*3f5f0*/  LEA.HI.X.SX32 R17, R16, R3.reuse, 0x1, P3 ;  /* 0x0000000310117211 */ /* 0x080fe200018f0eff */
[----:B------:R-:W-:Y:S01]  /*3f600*/  STL [R1+0x4510], R20 ;  /* 0x0045101401007387 */ /* 0x000fe20000100800 */
[----:B------:R-:W-:-:S03]  /*3f610*/  LEA.HI.X.SX32 R15, R15, R3, 0x1, P2 ;  /* 0x000000030f0f7211 */ /* 0x000fc600010f0eff */
[----:B------:R-:W-:Y:S01]  /*3f620*/  STL [R1+0x44cc], R19 ;  /* 0x0044cc1301007387 */ /* 0x000fe20000100800 */
[----:B------:R-:W-:Y:S01]  /*3f630*/  IMAD R0, R0, UR43, RZ ;  /* 0x0000002b00007c24 */ /* 0x000fe2000f8e02ff */
[-C--:B------:R-:W-:Y:S02]  /*3f640*/  LEA.HI.X.SX32 R12, R12, R3.reuse, 0x1, P6 ;  /* 0x000000030c0c7211 */ /* 0x080fe400030f0eff */
[----:B------:R-:W-:Y:S01]  /*3f650*/  LEA.HI.X.SX32 R11, R11, R3, 0x1, P5 ;  /* 0x000000030b0b7211 */ /* 0x000fe200028f0eff */
[----:B------:R-:W-:Y:S02]  /*3f660*/  UIMAD UR26, UR7, 0x3f, URZ ;  /* 0x0000003f071a78a4 */ /* 0x000fe4000f8e02ff */
[----:B------:R-:W-:Y:S02]  /*3f670*/  UIMAD UR27, UR7, 0x3e, URZ ;  /* 0x0000003e071b78a4 */ /* 0x000fe4000f8e02ff */
[----:B------:R-:W-:Y:S02]  /*3f680*/  UIMAD UR49, UR7, 0x3d, URZ ;  /* 0x0000003d073178a4 */ /* 0x000fe4000f8e02ff */
[----:B------:R-:W-:-:S02]  /*3f690*/  UIMAD UR50, UR7, 0x3c, URZ ;  /* 0x0000003c073278a4 */ /* 0x000fc4000f8e02ff */
[----:B------:R-:W-:Y:S02]  /*3f6a0*/  UIMAD UR51, UR7, 0x3b, URZ ;  /* 0x0000003b073378a4 */ /* 0x000fe4000f8e02ff */
[----:B------:R-:W-:Y:S02]  /*3f6b0*/  UIMAD UR52, UR7, 0x3a, URZ ;  /* 0x0000003a073478a4 */ /* 0x000fe4000f8e02ff */
        /* <DEDUP_REMOVED lines=25> */
[----:B------:R-:W-:Y:S02]  /*3f850*/  USHF.L.U32 UR48, UR7, 0x5, URZ ;  /* 0x0000000507307899 */ /* 0x000fe400080006ff */
        /* <DEDUP_REMOVED lines=14> */
[----:B------:R-:W-:Y:S02]  /*3f940*/  USHF.L.U32 UR20, UR20, 0x4, URZ ;  /* 0x0000000414147899 */ /* 0x000fe400080006ff */
[----:B------:R-:W-:Y:S02]  /*3f950*/  UIMAD UR21, UR21, 0xf, URZ ;  /* 0x0000000f151578a4 */ /* 0x000fe4000f8e02ff */
[----:B------:R-:W-:Y:S02]  /*3f960*/  UIMAD UR22, UR22, 0xe, URZ ;  /* 0x0000000e161678a4 */ /* 0x000fe4000f8e02ff */
[----:B------:R-:W-:Y:S02]  /*3f970*/  UIMAD UR23, UR23, 0xd, URZ ;  /* 0x0000000d171778a4 */ /* 0x000fe4000f8e02ff */
[----:B------:R-:W-:Y:S02]  /*3f980*/  UIMAD UR28, UR28, 0xc, URZ ;  /* 0x0000000c1c1c78a4 */ /* 0x000fe4000f8e02ff */
[----:B------:R-:W-:-:S02]  /*3f990*/  UIMAD UR29, UR29, 0xb, URZ ;  /* 0x0000000b1d1d78a4 */ /* 0x000fc4000f8e02ff */
[----:B------:R-:W-:Y:S02]  /*3f9a0*/  UIMAD UR30, UR30, 0xa, URZ ;  /* 0x0000000a1e1e78a4 */ /* 0x000fe4000f8e02ff */
[----:B------:R-:W-:Y:S02]  /*3f9b0*/  UIMAD UR31, UR31, 0x9, URZ ;  /* 0x000000091f1f78a4 */ /* 0x000fe4000f8e02ff */
[----:B------:R-:W-:Y:S02]  /*3f9c0*/  USHF.L.U32 UR32, UR32, 0x3, URZ ;  /* 0x0000000320207899 */ /* 0x000fe400080006ff */
[----:B------:R-:W-:Y:S02]  /*3f9d0*/  UIMAD UR33, UR33, 0x7, URZ ;  /* 0x00000007212178a4 */ /* 0x000fe4000f8e02ff */
[----:B------:R-:W-:Y:S02]  /*3f9e0*/  UIMAD UR34, UR34, 0x6, URZ ;  /* 0x00000006222278a4 */ /* 0x000fe4000f8e02ff */
[----:B------:R-:W-:-:S02]  /*3f9f0*/  UIMAD UR35, UR35, 0x5, URZ ;  /* 0x00000005232378a4 */ /* 0x000fc4000f8e02ff */
[----:B------:R-:W-:Y:S02]  /*3fa00*/  USHF.L.U32 UR36, UR36, 0x2, URZ ;  /* 0x0000000224247899 */ /* 0x000fe400080006ff */
[----:B------:R-:W-:Y:S02]  /*3fa10*/  UIMAD UR37, UR37, 0x3, URZ ;  /* 0x00000003252578a4 */ /* 0x000fe4000f8e02ff */
[----:B------:R-:W-:Y:S01]  /*3fa20*/  USHF.L.U32 UR38, UR38, 0x1, URZ ;  /* 0x0000000126267899 */ /* 0x000fe200080006ff */
[----:B------:R-:W0:Y:S01]  /*3fa30*/  LDCU UR43, c[0x0][0x3a8] ;  /* 0x00007500ff2b77ac */ /* 0x000e220008000800 */
[----:B--2---:R-:W-:-:S05]  /*3fa40*/  IADD3 R18, P4, PT, R10, R2, RZ ;  /* 0x000000020a127210 */ /* 0x004fca0007f9e0ff */
[----:B------:R-:W-:Y:S04]  /*3fa50*/  STL [R1+0x44fc], R18 ;  /* 0x0044fc1201007387 */ /* 0x000fe80000100800 */
[----:B------:R-:W-:Y:S01]  /*3fa60*/  STL [R1+0x44d4], R17 ;  /* 0x0044d41101007387 */ /* 0x000fe20000100800 */
[----:B------:R-:W-:-:S05]  /*3fa70*/  IADD3 R16, P3, PT, R9, R2, RZ ;  /* 0x0000000209107210 */ /* 0x000fca0007f7e0ff */
[----:B------:R1:W-:Y:S04]  /*3fa80*/  STL [R1+0x4500], R16 ;  /* 0x0045001001007387 */ /* 0x0003e80000100800 */
[----:B------:R4:W-:Y:S01]  /*3fa90*/  STL [R1+0x44dc], R15 ;  /* 0x0044dc0f01007387 */ /* 0x0009e20000100800 */
[-C--:B-1----:R-:W-:Y:S02]  /*3faa0*/  LEA.HI.X.SX32 R16, R14, R3.reuse, 0x1, P1 ;  /* 0x000000030e107211 */ /* 0x082fe400008f0eff */
[----:B---3--:R-:W-:Y:S02]  /*3fab0*/  IADD3 R17, P2, PT, R8, R2, RZ ;  /* 0x0000000208117210 */ /* 0x008fe40007f5e0ff */
[----:B------:R-:W-:-:S03]  /*3fac0*/  LEA.HI.X.SX32 R14, R13, R3, 0x1, P0 ;  /* 0x000000030d0e7211 */ /* 0x000fc600000f0eff */
[----:B------:R-:W-:Y:S04]  /*3fad0*/  STL [R1+0x4504], R17 ;  /* 0x0045041101007387 */ /* 0x000fe80000100800 */
[----:B------:R-:W-:Y:S01]  /*3fae0*/  STL [R1+0x44e4], R16 ;  /* 0x0044e41001007387 */ /* 0x000fe20000100800 */
[-C--:B----4-:R-:W-:Y:S02]  /*3faf0*/  IADD3 R15, P1, PT, R7, R2.reuse, RZ ;  /* 0x00000002070f7210 */ /* 0x090fe40007f3e0ff */
[-C--:B------:R-:W-:Y:S02]  /*3fb00*/  IADD3 R13, P0, PT, R6, R2.reuse, RZ ;  /* 0x00000002060d7210 */ /* 0x080fe40007f1e0ff */
[----:B------:R-:W-:Y:S01]  /*3fb10*/  IADD3 R2, P6, PT, R0, R2, RZ ;  /* 0x0000000200027210 */ /* 0x000fe20007fde0ff */
[----:B------:R-:W-:Y:S04]  /*3fb20*/  STL [R1+0x4508], R15 ;  /* 0x0045080f01007387 */ /* 0x000fe80000100800 */
[----:B------:R-:W-:Y:S04]  /*3fb30*/  STL [R1+0x44ec], R14 ;  /* 0x0044ec0e01007387 */ /* 0x000fe80000100800 */
[----:B------:R-:W-:Y:S04]  /*3fb40*/  STL [R1+0x450c], R13 ;  /* 0x00450c0d01007387 */ /* 0x000fe80000100800 */
[----:B------:R-:W-:Y:S01]  /*3fb50*/  STL [R1+0x44f4], R12 ;  /* 0x0044f40c01007387 */ /* 0x000fe20000100800 */
[----:B------:R-:W-:-:S03]  /*3fb60*/  LEA.HI.X.SX32 R10, R10, R3, 0x1, P4 ;  /* 0x000000030a0a7211 */ /* 0x000fc600020f0eff */
[----:B------:R1:W-:Y:S04]  /*3fb70*/  STL [R1+0x38b0], R2 ;  /* 0x0038b00201007387 */ /* 0x0003e80000100800 */
[----:B------:R-:W-:Y:S01]  /*3fb80*/  STL [R1+0x38b4], R11 ;  /* 0x0038b40b01007387 */ /* 0x000fe20000100800 */
[-C--:B------:R-:W-:Y:S02]  /*3fb90*/  LEA.HI.X.SX32 R8, R8, R3.reuse, 0x1, P2 ;  /* 0x0000000308087211 */ /* 0x080fe400010f0eff */
[-C--:B------:R-:W-:Y:S01]  /*3fba0*/  LEA.HI.X.SX32 R7, R7, R3.reuse, 0x1, P1 ;  /* 0x0000000307077211 */ /* 0x080fe200008f0eff */
[----:B------:R-:W-:Y:S01]  /*3fbb0*/  STL [R1+0x389c], R10 ;  /* 0x00389c0a01007387 */ /* 0x000fe20000100800 */
[----:B-1----:R-:W-:-:S05]  /*3fbc0*/  LEA.HI.X.SX32 R2, R9, R3, 0x1, P3 ;  /* 0x0000000309027211 */ /* 0x002fca00018f0eff */
[----:B------:R1:W-:Y:S04]  /*3fbd0*/  STL [R1+0x38a0], R2 ;  /* 0x0038a00201007387 */ /* 0x0003e80000100800 */
[----:B------:R-:W-:Y:S04]  /*3fbe0*/  STL [R1+0x38a4], R8 ;  /* 0x0038a40801007387 */ /* 0x000fe80000100800 */
[----:B------:R-:W-:Y:S01]  /*3fbf0*/  STL [R1+0x38a8], R7 ;  /* 0x0038a80701007387 */ /* 0x000fe20000100800 */
[-C--:B-1----:R-:W-:Y:S02]  /*3fc00*/  LEA.HI.X.SX32 R2, R6, R3.reuse, 0x1, P0 ;  /* 0x0000000306027211 */ /* 0x082fe400000f0eff */
[----:B------:R-:W-:-:S02]  /*3fc10*/  LEA.HI.X.SX32 R3, R0, R3, 0x1, P6 ;  /* 0x0000000300037211 */ /* 0x000fc400030f0eff */
[----:B------:R-:W2:Y:S04]  /*3fc20*/  LDL.LU R0, [R1+0x5720] ;  /* 0x0057200001007983 */ /* 0x000ea80000300800 */
[----:B------:R5:W-:Y:S04]  /*3fc30*/  STL [R1+0x38ac], R2 ;  /* 0x0038ac0201007387 */ /* 0x000be80000100800 */
[----:B------:R1:W-:Y:S01]  /*3fc40*/  STL [R1+0x30b8], R3 ;  /* 0x0030b80301007387 */ /* 0x0003e20000100800 */
[----:B-----5:R-:W-:-:S05]  /*3fc50*/  IMAD R2, R5, UR44, RZ ;  /* 0x0000002c05027c24 */ /* 0x020fca000f8e02ff */
[----:B------:R-:W-:Y:S01]  /*3fc60*/  IADD3 R10, P0, PT, R2, UR24, RZ ;  /* 0x00000018020a7c10 */ /* 0x000fe2000ff1e0ff */
[----:B-1----:R-:W-:Y:S02]  /*3fc70*/  IMAD R3, R4, UR44, RZ ;  /* 0x0000002c04037c24 */ /* 0x002fe4000f8e02ff */
[----:B------:R-:W-:Y:S02]  /*3fc80*/  IMAD R4, R28, UR44, RZ ;  /* 0x0000002c1c047c24 */ /* 0x000fe4000f8e02ff */
[----:B------:R-:W-:Y:S01]  /*3fc90*/  IMAD R5, R29, UR44, RZ ;  /* 0x0000002c1d057c24 */ /* 0x000fe2000f8e02ff */
[----:B------:R-:W-:Y:S02]  /*3fca0*/  LEA.HI.X.SX32 R6, R2, UR25, 0x1, P0 ;  /* 0x0000001902067c11 */ /* 0x000fe400080f0eff */
[----:B------:R-:W-:Y:S01]  /*3fcb0*/  IADD3 R11, P1, PT, R3, UR24, RZ ;  /* 0x00000018030b7c10 */ /* 0x000fe2000ff3e0ff */
[----:B------:R-:W-:Y:S01]  /*3fcc0*/  STL [R1+0x304c], R10 ;  /* 0x00304c0a01007387 */ /* 0x000fe20000100800 */
[----:B------:R-:W-:-:S02]  /*3fcd0*/  IADD3 R12, P2, PT, R4, UR24, RZ ;  /* 0x00000018040c7c10 */ /* 0x000fc4000ff5e0ff */
[----:B------:R-:W-:Y:S02]  /*3fce0*/  IADD3 R13, P3, PT, R5, UR24, RZ ;  /* 0x00000018050d7c10 */ /* 0x000fe4000ff7e0ff */
[----:B------:R-:W-:Y:S01]  /*3fcf0*/  LEA.HI.X.SX32 R7, R3, UR25, 0x1, P1 ;  /* 0x0000001903077c11 */ /* 0x000fe200088f0eff */
[----:B------:R-:W-:Y:S01]  /*3fd00*/  STL [R1+0x3054], R11 ;  /* 0x0030540b01007387 */ /* 0x000fe20000100800 */
[----:B------:R-:W-:-:S03]  /*3fd10*/  LEA.HI.X.SX32 R8, R4, UR25, 0x1, P2 ;  /* 0x0000001904087c11 */ /* 0x000fc600090f0eff */
[----:B------:R-:W-:Y:S01]  /*3fd20*/  STL [R1+0x305c], R12 ;  /* 0x00305c0c01007387 */ /* 0x000fe20000100800 */
[----:B------:R-:W-:-:S03]  /*3fd30*/  LEA.HI.X.SX32 R9, R5, UR25, 0x1, P3 ;  /* 0x0000001905097c11 */ /* 0x000fc600098f0eff */
[----:B------:R-:W-:Y:S04]  /*3fd40*/  STL [R1+0x3064], R13 ;  /* 0x0030640d01007387 */ /* 0x000fe80000100800 */
[----:B------:R-:W-:Y:S04]  /*3fd50*/  STL [R1+0x3048], R6 ;  /* 0x0030480601007387 */ /* 0x000fe80000100800 */
[----:B------:R-:W-:Y:S04]  /*3fd60*/  STL [R1+0x3050], R7 ;  /* 0x0030500701007387 */ /* 0x000fe80000100800 */
[----:B------:R-:W-:Y:S04]  /*3fd70*/  STL [R1+0x3058], R8 ;  /* 0x0030580801007387 */ /* 0x000fe80000100800 */
[----:B------:R-:W-:Y:S04]  /*3fd80*/  STL [R1+0x3060], R9 ;  /* 0x0030600901007387 */ /* 0x000fe80000100800 */
[----:B------:R-:W-:Y:S04]  /*3fd90*/  STL [R1+0x3074], RZ ;  /* 0x003074ff01007387 */ /* 0x000fe80000100800 */
        /* <DEDUP_REMOVED lines=2041> */
[----:B------:R-:W-:Y:S01]  /*47d30*/  STL [R1+0xa44], RZ ;  /* 0x000a44ff01007387 */ /* 0x000fe20000100800 */
[----:B------:R-:W-:-:S03]  /*47d40*/  IADD3 R2, P4, PT, R13, UR26, RZ ;  /* 0x0000001a0d027c10 */ /* 0x000fc6000ff9e0ff */
[----:B------:R-:W-:Y:S04]  /*47d50*/  STL [R1+0xa48], RZ ;  /* 0x000a48ff01007387 */ /* 0x000fe80000100800 */
[----:B------:R-:W-:Y:S04]  /*47d60*/  STL [R1+0xa4c], RZ ;  /* 0x000a4cff01007387 */ /* 0x000fe80000100800 */
[----:B------:R-:W-:Y:S04]  /*47d70*/  STL [R1+0xa30], RZ ;  /* 0x000a30ff01007387 */ /* 0x000fe80000100800 */
[----:B------:R-:W-:Y:S01]  /*47d80*/  STL [R1+0xa34], RZ ;  /* 0x000a34ff01007387 */ /* 0x000fe20000100800 */
[----:B------:R-:W-:-:S02]  /*47d90*/  IADD3 R4, P2, PT, R12, UR26, RZ ;  /* 0x0000001a0c047c10 */ /* 0x000fc4000ff5e0ff */
[----:B------:R-:W-:Y:S01]  /*47da0*/  IADD3 R3, P3, PT, R11, UR26, RZ ;  /* 0x0000001a0b037c10 */ /* 0x000fe2000ff7e0ff */
[----:B------:R1:W-:Y:S04]  /*47db0*/  STL [R1+0x30c0], R2 ;  /* 0x0030c00201007387 */ /* 0x0003e80000100800 */
[----:B------:R-:W-:Y:S01]  /*47dc0*/  STL [R1+0x30c8], R4 ;  /* 0x0030c80401007387 */ /* 0x000fe20000100800 */
[----:B------:R-:W3:Y:S03]  /*47dd0*/  LDCU UR44, c[0x0][0x3a8] ;  /* 0x00007500ff2c77ac */ /* 0x000ee60008000800 */
[----:B------:R4:W-:Y:S01]  /*47de0*/  STL [R1+0x30d0], R3 ;  /* 0x0030d00301007387 */ /* 0x0009e20000100800 */
[----:B-1----:R-:W-:Y:S01]  /*47df0*/  IADD3 R2, P5, PT, R10, UR26, RZ ;  /* 0x0000001a0a027c10 */ /* 0x002fe2000ffbe0ff */
[----:B------:R-:W-:Y:S01]  /*47e00*/  USHF.R.S32.HI UR26, URZ, 0x1f, UR26 ;  /* 0x0000001fff1a7899 */ /* 0x000fe2000801141a */
[----:B----4-:R-:W-:-:S03]  /*47e10*/  IADD3 R3, P6, PT, R13, UR27, RZ ;  /* 0x0000001b0d037c10 */ /* 0x010fc6000ffde0ff */
[----:B------:R1:W-:Y:S04]  /*47e20*/  STL [R1+0x30d8], R2 ;  /* 0x0030d80201007387 */ /* 0x0003e80000100800 */
[----:B------:R-:W-:Y:S01]  /*47e30*/  STL [R1+0xa38], RZ ;  /* 0x000a38ff01007387 */ /* 0x000fe20000100800 */
[----:B------:R-:W-:-:S03]  /*47e40*/  IADD3 R4, P1, PT, R11, UR27, RZ ;  /* 0x0000001b0b047c10 */ /* 0x000fc6000ff3e0ff */
[----:B------:R4:W-:Y:S01]  /*47e50*/  STL [R1+0x30e0], R3 ;  /* 0x0030e00301007387 */ /* 0x0009e20000100800 */
[----:B-1----:R-:W-:Y:S02]  /*47e60*/  IADD3 R2, P0, PT, R12, UR27, RZ ;  /* 0x0000001b0c027c10 */ /* 0x002fe4000ff1e0ff */
[----:B----4-:R-:W-:-:S03]  /*47e70*/  IADD3.X R3, PT, PT, R9, UR26, RZ, P4, !PT ;  /* 0x0000001a09037c10 */ /* 0x010fc6000a7fe4ff */
[----:B------:R1:W-:Y:S04]  /*47e80*/  STL [R1+0x30e8], R2 ;  /* 0x0030e80201007387 */ /* 0x0003e80000100800 */
[----:B------:R4:W-:Y:S04]  /*47e90*/  STL [R1+0x30f0], R4 ;  /* 0x0030f00401007387 */ /* 0x0009e80000100800 */
[----:B------:R5:W-:Y:S01]  /*47ea0*/  STL [R1+0x30bc], R3 ;  /* 0x0030bc0301007387 */ /* 0x000be20000100800 */
[----:B-1----:R-:W-:Y:S02]  /*47eb0*/  IADD3 R2, P4, PT, R10, UR27, RZ ;  /* 0x0000001b0a027c10 */ /* 0x002fe4000ff9e0ff */
[----:B----4-:R-:W-:-:S02]  /*47ec0*/  IADD3.X R4, PT, PT, R8, UR26, RZ, P2, !PT ;  /* 0x0000001a08047c10 */ /* 0x010fc400097fe4ff */
[----:B-----5:R-:W-:Y:S01]  /*47ed0*/  IADD3.X R3, PT, PT, R7, UR26, RZ, P3, !PT ;  /* 0x0000001a07037c10 */ /* 0x020fe20009ffe4ff */
[----:B------:R1:W-:Y:S04]  /*47ee0*/  STL [R1+0x30f8], R2 ;  /* 0x0030f80201007387 */ /* 0x0003e80000100800 */
[----:B------:R-:W-:Y:S01]  /*47ef0*/  STL [R1+0x30c4], R4 ;  /* 0x0030c40401007387 */ /* 0x000fe20000100800 */
[----:B------:R-:W-:-:S03]  /*47f00*/  USHF.R.S32.HI UR27, URZ, 0x1f, UR27 ;  /* 0x0000001fff1b7899 */ /* 0x000fc6000801141b */
[----:B------:R4:W-:Y:S01]  /*47f10*/  STL [R1+0x30cc], R3 ;  /* 0x0030cc0301007387 */ /* 0x0009e20000100800 */
[----:B-1----:R-:W-:Y:S02]  /*47f20*/  IADD3.X R2, PT, PT, R6, UR26, RZ, P5, !PT ;  /* 0x0000001a06027c10 */ /* 0x002fe4000affe4ff */
[----:B----4-:R-:W-:-:S03]  /*47f30*/  IADD3 R3, P5, PT, R13, UR49, RZ ;  /* 0x000000310d037c10 */ /* 0x010fc6000ffbe0ff */
[----:B------:R1:W-:Y:S01]  /*47f40*/  STL [R1+0x30d4], R2 ;  /* 0x0030d40201007387 */ /* 0x0003e20000100800 */
        /* <DEDUP_REMOVED lines=22> */
[----:B------:R4:W-:Y:S01]  /*480b0*/  STL [R1+0x3130], R4 ;  /* 0x0031300401007387 */ /* 0x0009e20000100800 */
[----:B------:R-:W-:-:S03]  /*480c0*/  USHF.R.S32.HI UR25, URZ, 0x1f, UR40 ;  /* 0x0000001fff197899 */ /* 0x000fc60008011428 */
[----:B------:R5:W-:Y:S01]  /*480d0*/  STL [R1+0x30fc], R3 ;  /* 0x0030fc0301007387 */ /* 0x000be20000100800 */
[----:B-1----:R-:W-:Y:S02]  /*480e0*/  IADD3 R2, P5, PT, R10, UR50, RZ ;  /* 0x000000320a027c10 */ /* 0x002fe4000ffbe0ff */
[----:B----4-:R-:W-:Y:S02]  /*480f0*/  IADD3.X R4, PT, PT, R8, UR26, RZ, P2, !PT ;  /* 0x0000001a08047c10 */ /* 0x010fe400097fe4ff */
[----:B-----5:R-:W-:Y:S01]  /*48100*/  IADD3.X R3, PT, PT, R7, UR26, RZ, P3, !PT ;  /* 0x0000001a07037c10 */ /* 0x020fe20009ffe4ff */
[----:B------:R1:W-:Y:S04]  /*48110*/  STL [R1+0x3138], R2 ;  /* 0x0031380201007387 */ /* 0x0003e80000100800 */
[----:B------:R-:W-:Y:S01]  /*48120*/  STL [R1+0x3104], R4 ;  /* 0x0031040401007387 */ /* 0x000fe20000100800 */
[----:B------:R-:W-:-:S02]  /*48130*/  ULEA.HI UR25, UR25, UR40, URZ, 0x6 ;  /* 0x0000002819197291 */ /* 0x000fc4000f8f30ff */
[----:B------:R-:W-:Y:S01]  /*48140*/  USHF.R.S32.HI UR40, URZ, 0x1f, UR50 ;  /* 0x0000001fff287899 */ /* 0x000fe20008011432 */
        /* <DEDUP_REMOVED lines=457> */
[----:B------:R-:W-:Y:S04]  /*49de0*/  STL [R1+0x3464], R4 ;  /* 0x0034640401007387 */ /* 0x000fe80000100800 */
[----:B------:R4:W-:Y:S01]  /*49df0*/  STL [R1+0x346c], R3 ;  /* 0x00346c0301007387 */ /* 0x0009e20000100800 */
[----:B-1----:R-:W-:-:S05]  /*49e00*/  IADD3.X R2, PT, PT, R6, UR61, RZ, P4, !PT ;  /* 0x0000003d06027c10 */ /* 0x002fca000a7fe4ff */
[----:B------:R1:W-:Y:S04]  /*49e10*/  STL [R1+0x3474], R2 ;  /* 0x0034740201007387 */ /* 0x0003e80000100800 */
[----:B------:R-:W-:Y:S01]  /*49e20*/  STL [R1+0xa3c], RZ ;  /* 0x000a3cff01007387 */ /* 0x000fe20000100800 */
[----:B------:R-:W-:Y:S02]  /*49e30*/  USHF.L.U32 UR24, UR45, 0x6, URZ ;  /* 0x000000062d187899 */ /* 0x000fe400080006ff */
[----:B------:R-:W-:Y:S02]  /*49e40*/  USHF.L.U32 UR45, UR7, 0x6, URZ ;  /* 0x00000006072d7899 */ /* 0x000fe400080006ff */
[----:B------:R-:W-:Y:S02]  /*49e50*/  UIMAD UR7, UR7, 0x1d, URZ ;  /* 0x0000001d070778a4 */ /* 0x000fe4000f8e02ff */
[----:B------:R-:W-:-:S02]  /*49e60*/  USHF.R.S32.HI UR26, URZ, 0x1f, UR77 ;  /* 0x0000001fff1a7899 */ /* 0x000fc4000801144d */
[----:B------:R-:W-:Y:S02]  /*49e70*/  USHF.R.S32.HI UR39, URZ, 0x1f, UR39 ;  /* 0x0000001fff277899 */ /* 0x000fe40008011427 */
[----:B------:R-:W-:Y:S02]  /*49e80*/  USHF.R.S32.HI UR62, URZ, 0x1f, UR48 ;  /* 0x0000001fff3e7899 */ /* 0x000fe40008011430 */
[----:B------:R-:W-:Y:S02]  /*49e90*/  USHF.R.S32.HI UR54, URZ, 0x1f, UR47 ;  /* 0x0000001fff367899 */ /* 0x000fe4000801142f */
[----:B------:R-:W-:Y:S02]  /*49ea0*/  USHF.R.S32.HI UR63, URZ, 0x1f, UR46 ;  /* 0x0000001fff3f7899 */ /* 0x000fe4000801142e */
[----:B------:R-:W-:Y:S02]  /*49eb0*/  USHF.R.S32.HI UR50, URZ, 0x1f, UR7 ;  /* 0x0000001fff327899 */ /* 0x000fe40008011407 */
        /* <DEDUP_REMOVED lines=26> */
[----:B------:R-:W-:Y:S01]  /*4a060*/  USHF.R.S32.HI UR61, URZ, 0x1f, UR38 ;  /* 0x0000001fff3d7899 */ /* 0x000fe20008011426 */
[----:B----4-:R-:W-:Y:S01]  /*4a070*/  IADD3.X R3, PT, PT, R9, UR26, RZ, P6, !PT ;  /* 0x0000001a09037c10 */ /* 0x010fe2000b7fe4ff */
[----:B------:R-:W-:Y:S01]  /*4a080*/  USHF.R.S32.HI UR25, URZ, 0x6, UR25 ;  /* 0x00000006ff197899 */ /* 0x000fe20008011419 */
[----:B------:R-:W-:Y:S02]  /*4a090*/  IADD3.X R4, PT, PT, R8, UR26, RZ, P5, !PT ;  /* 0x0000001a08047c10 */ /* 0x000fe4000affe4ff */
[----:B-1----:R-:W-:Y:S01]  /*4a0a0*/  IADD3.X R2, PT, PT, R7, UR26, RZ, P2, !PT ;  /* 0x0000001a07027c10 */ /* 0x002fe200097fe4ff */
[----:B------:R1:W-:Y:S04]  /*4a0b0*/  STL [R1+0x347c], R3 ;  /* 0x00347c0301007387 */ /* 0x0003e80000100800 */
[----:B------:R4:W-:Y:S04]  /*4a0c0*/  STL [R1+0x3484], R4 ;  /* 0x0034840401007387 */ /* 0x0009e80000100800 */
[----:B------:R5:W-:Y:S01]  /*4a0d0*/  STL [R1+0x348c], R2 ;  /* 0x00348c0201007387 */ /* 0x000be20000100800 */
[----:B-1----:R-:W-:Y:S01]  /*4a0e0*/  IADD3.X R3, PT, PT, R6, UR26, RZ, P1, !PT ;  /* 0x0000001a06037c10 */ /* 0x002fe20008ffe4ff */
[----:B------:R-:W-:Y:S01]  /*4a0f0*/  USHF.R.S32.HI UR26, URZ, 0x1f, UR45 ;  /* 0x0000001fff1a7899 */ /* 0x000fe2000801142d */
[----:B----4-:R-:W-:-:S03]  /*4a100*/  IADD3 R4, P2, PT, R12, UR48, RZ ;  /* 0x000000300c047c10 */ /* 0x010fc6000ff5e0ff */
[----:B------:R1:W-:Y:S01]  /*4a110*/  STL [R1+0x3494], R3 ;  /* 0x0034940301007387 */ /* 0x0003e20000100800 */
[----:B-----5:R-:W-:-:S05]  /*4a120*/  IADD3 R2, P3, PT, R13, UR48, RZ ;  /* 0x000000300d027c10 */ /* 0x020fca000ff7e0ff */
[----:B------:R4:W-:Y:S01]  /*4a130*/  STL [R1+0x34a0], R2 ;  /* 0x0034a00201007387 */ /* 0x0009e20000100800 */
[----:B-1----:R-:W-:-:S03]  /*4a140*/  IADD3 R3, P1, PT, R11, UR48, RZ ;  /* 0x000000300b037c10 */ /* 0x002fc6000ff3e0ff */
[----:B------:R2:W-:Y:S04]  /*4a150*/  STL [R1+0x34a8], R4 ;  /* 0x0034a80401007387 */ /* 0x0005e80000100800 */
[----:B------:R1:W-:Y:S01]  /*4a160*/  STL [R1+0x34b0], R3 ;  /* 0x0034b00301007387 */ /* 0x0003e20000100800 */
[----:B----4-:R-:W-:Y:S01]  /*4a170*/  IADD3 R2, P0, PT, R10, UR48, RZ ;  /* 0x000000300a027c10 */ /* 0x010fe2000ff1e0ff */
[----:B------:R-:W-:-:S04]  /*4a180*/  USHF.R.S32.HI UR48, URZ, 0x1f, UR24 ;  /* 0x0000001fff307899 */ /* 0x000fc80008011418 */
[----:B------:R4:W-:Y:S01]  /*4a190*/  STL [R1+0x34b8], R2 ;  /* 0x0034b80201007387 */ /* 0x0009e20000100800 */
[C---:B--2---:R-:W-:Y:S02]  /*4a1a0*/  LOP3.LUT R4, R0.reuse, 0x20, RZ, 0x3c, !PT ;  /* 0x0000002000047812 */ /* 0x044fe400078e3cff */
[C---:B-1----:R-:W-:Y:S02]  /*4a1b0*/  LOP3.LUT R3, R0.reuse, 0x40, RZ, 0x3c, !PT ;  /* 0x0000004000037812 */ /* 0x042fe400078e3cff */
[----:B------:R-:W-:Y:S02]  /*4a1c0*/  IADD3 R4, P6, PT, R13, UR47, RZ ;  /* 0x0000002f0d047c10 */ /* 0x000fe4000ffde0ff */
[----:B----4-:R-:W-:Y:S02]  /*4a1d0*/  LOP3.LUT R2, R0, 0x60, RZ, 0x3c, !PT ;  /* 0x0000006000027812 */ /* 0x010fe400078e3cff */
[----:B------:R-:W-:Y:S01]  /*4a1e0*/  IADD3 R3, P5, PT, R12, UR47, RZ ;  /* 0x0000002f0c037c10 */ /* 0x000fe2000ffbe0ff */
[----:B------:R1:W-:Y:S01]  /*4a1f0*/  STL [R1+0x34c0], R4 ;  /* 0x0034c00401007387 */ /* 0x0003e20000100800 */
[----:B------:R-:W-:-:S03]  /*4a200*/  IADD3 R2, P4, PT, R11, UR47, RZ ;  /* 0x0000002f0b027c10 */ /* 0x000fc6000ff9e0ff */
[----:B------:R2:W-:Y:S04]  /*4a210*/  STL [R1+0x34c8], R3 ;  /* 0x0034c80301007387 */ /* 0x0005e80000100800 */
[----:B------:R4:W-:Y:S01]  /*4a220*/  STL [R1+0x34d0], R2 ;  /* 0x0034d00201007387 */ /* 0x0009e20000100800 */
[----:B-1----:R-:W-:Y:S02]  /*4a230*/  IADD3.X R4, PT, PT, R9, UR62, RZ, P3, !PT ;  /* 0x0000003e09047c10 */ /* 0x002fe40009ffe4ff */
[----:B--2---:R-:W-:-:S03]  /*4a240*/  IADD3 R3, P3, PT, R10, UR47, RZ ;  /* 0x0000002f0a037c10 */ /* 0x004fc6000ff7e0ff */
[----:B------:R1:W-:Y:S01]  /*4a250*/  STL [R1+0x349c], R4 ;  /* 0x00349c0401007387 */ /* 0x0003e20000100800 */
[----:B----4-:R-:W-:-:S03]  /*4a260*/  IADD3.X R2, PT, PT, R8, UR62, RZ, P2, !PT ;  /* 0x0000003e08027c10 */ /* 0x010fc600097fe4ff */
[----:B------:R2:W-:Y:S04]  /*4a270*/  STL [R1+0x34d8], R3 ;  /* 0x0034d80301007387 */ /* 0x0005e80000100800 */
[----:B------:R4:W-:Y:S01]  /*4a280*/  STL [R1+0x34a4], R2 ;  /* 0x0034a40201007387 */ /* 0x0009e20000100800 */
[----:B-1----:R-:W-:Y:S02]  /*4a290*/  IADD3 R4, P2, PT, R13, UR46, RZ ;  /* 0x0000002e0d047c10 */ /* 0x002fe4000ff5e0ff */
[----:B--2---:R-:W-:-:S03]  /*4a2a0*/  IADD3.X R3, PT, PT, R7, UR62, RZ, P1, !PT ;  /* 0x0000003e07037c10 */ /* 0x004fc60008ffe4ff */
[----:B------:R1:W-:Y:S01]  /*4a2b0*/  STL [R1+0x34e0], R4 ;  /* 0x0034e00401007387 */ /* 0x0003e20000100800 */
[----:B----4-:R-:W-:-:S03]  /*4a2c0*/  IADD3 R2, P1, PT, R12, UR46, RZ ;  /* 0x0000002e0c027c10 */ /* 0x010fc6000ff3e0ff */
        /* <DEDUP_REMOVED lines=467> */
[----:B0-----:R-:W-:-:S03]  /*4c000*/  IADD3 R2, P3, PT, R11, UR43, RZ ;  /* 0x0000002b0b027c10 */ /* 0x001fc6000ff7e0ff */
[----:B------:R3:W-:Y:S04]  /*4c010*/  STL [R1+0x3854], R3 ;  /* 0x0038540301007387 */ /* 0x0007e80000100800 */
[----:B------:R0:W-:Y:S01]  /*4c020*/  STL [R1+0x3890], R2 ;  /* 0x0038900201007387 */ /* 0x0001e20000100800 */
[----:B-1----:R-:W-:Y:S02]  /*4c030*/  IADD3.X R4, PT, PT, R9, UR61, RZ, P2, !PT ;  /* 0x0000003d09047c10 */ /* 0x002fe400097fe4ff */
[----:B---3--:R-:W-:-:S03]  /*4c040*/  IADD3 R3, P2, PT, R10, UR44, RZ ;  /* 0x0000002c0a037c10 */ /* 0x008fc6000ff5e0ff */
[----:B------:R1:W-:Y:S01]  /*4c050*/  STL [R1+0x385c], R4 ;  /* 0x00385c0401007387 */ /* 0x0003e20000100800 */
[----:B0-----:R-:W-:-:S03]  /*4c060*/  IADD3.X R2, PT, PT, R8, UR61, RZ, P1, !PT ;  /* 0x0000003d08027c10 */ /* 0x001fc60008ffe4ff */
[----:B------:R0:W-:Y:S04]  /*4c070*/  STL [R1+0x3898], R3 ;  /* 0x0038980301007387 */ /* 0x0001e80000100800 */
[----:B------:R2:W-:Y:S01]  /*4c080*/  STL [R1+0x3864], R2 ;  /* 0x0038640201007387 */ /* 0x0005e20000100800 */
[----:B-1----:R-:W-:Y:S02]  /*4c090*/  IADD3.X R4, PT, PT, R7, UR61, RZ, P0, !PT ;  /* 0x0000003d07047c10 */ /* 0x002fe400087fe4ff */
[----:B0-----:R-:W-:-:S03]  /*4c0a0*/  IADD3.X R3, PT, PT, R6, UR61, RZ, P6, !PT ;  /* 0x0000003d06037c10 */ /* 0x001fc6000b7fe4ff */
[----:B------:R0:W-:Y:S01]  /*4c0b0*/  STL [R1+0x386c], R4 ;  /* 0x00386c0401007387 */ /* 0x0001e20000100800 */
[----:B--2---:R-:W-:-:S03]  /*4c0c0*/  IADD3.X R2, PT, PT, R9, UR39, RZ, P5, !PT ;  /* 0x0000002709027c10 */ /* 0x004fc6000affe4ff */
[----:B------:R1:W-:Y:S04]  /*4c0d0*/  STL [R1+0x3874], R3 ;  /* 0x0038740301007387 */ /* 0x0003e80000100800 */
[----:B------:R2:W-:Y:S01]  /*4c0e0*/  STL [R1+0x387c], R2 ;  /* 0x00387c0201007387 */ /* 0x0005e20000100800 */
[----:B0-----:R-:W-:Y:S02]  /*4c0f0*/  IADD3.X R4, PT, PT, R8, UR39, RZ, P4, !PT ;  /* 0x0000002708047c10 */ /* 0x001fe4000a7fe4ff */
[----:B-1----:R-:W-:-:S03]  /*4c100*/  IADD3.X R3, PT, PT, R7, UR39, RZ, P3, !PT ;  /* 0x0000002707037c10 */ /* 0x002fc60009ffe4ff */
[----:B------:R0:W-:Y:S01]  /*4c110*/  STL [R1+0x3884], R4 ;  /* 0x0038840401007387 */ /* 0x0001e20000100800 */
[----:B--2---:R-:W-:-:S05]  /*4c120*/  IADD3.X R2, PT, PT, R6, UR39, RZ, P2, !PT ;  /* 0x0000002706027c10 */ /* 0x004fca00097fe4ff */
[----:B------:R0:W-:Y:S04]  /*4c130*/  STL [R1+0x3894], R2 ;  /* 0x0038940201007387 */ /* 0x0001e80000100800 */
[----:B------:R0:W-:Y:S02]  /*4c140*/  STL [R1+0x388c], R3 ;  /* 0x00388c0301007387 */ /* 0x0001e40000100800 */
.L_x_2:
[----:B-1----:R-:W2:Y:S01]  /*4c150*/  LDL R5, [R1+0x3048] ;  /* 0x0030480001057983 */ /* 0x002ea20000100800 */
[----:B0-----:R-:W0:Y:S03]  /*4c160*/  LDC R2, c[0x0][0x3a0] ;  /* 0x0000e800ff027b82 */ /* 0x001e260000000800 */
[----:B--2---:R1:W-:Y:S04]  /*4c170*/  STL [R1+0x63f0], R5 ;  /* 0x0063f00501007387 */ /* 0x0043e80000100800 */
[----:B------:R-:W2:Y:S04]  /*4c180*/  LDL R4, [R1+0x304c] ;  /* 0x00304c0001047983 */ /* 0x000ea80000100800 */
[----:B-1----:R-:W0:Y:S04]  /*4c190*/  LDL R5, [R1+0x3074] ;  /* 0x0030740001057983 */ /* 0x002e280000100800 */
[----:B------:R-:W-:Y:S04]  /*4c1a0*/  STL [R1+0x60b8], R29 ;  /* 0x0060b81d01007387 */ /* 0x000fe80000100800 */
        /* <DEDUP_REMOVED lines=205> */
[----:B------:R1:W-:Y:S04]  /*4ce80*/  STL [R1+0x63ec], R28 ;  /* 0x0063ec1c01007387 */ /* 0x0003e80000100800 */
        /* <DEDUP_REMOVED lines=23> */
[----:B-----5:R-:W-:Y:S04]  /*4d000*/  STL [R1+0x5800], R0 ;  /* 0x0058000001007387 */ /* 0x020fe80000100800 */
        /* <DEDUP_REMOVED lines=238> */
[----:B------:R-:W-:Y:S01]  /*4def0*/  STL [R1+0x5f78], R0 ;  /* 0x005f780001007387 */ /* 0x000fe20000100800 */
[----:B0-----:R-:W-:-:S03]  /*4df00*/  IMAD R2, R5, -0x40, R2 ;  /* 0xffffffc005027824 */ /* 0x001fc600078e0202 */
[----:B------:R-:W-:Y:S04]  /*4df10*/  STL [R1+0x5f80], R0 ;  /* 0x005f800001007387 */ /* 0x000fe80000100800 */
[----:B------:R-:W-:Y:S04]  /*4df20*/  STL [R1+0x5f88], R0 ;  /* 0x005f880001007387 */ /* 0x000fe80000100800 */
[----:B------:R-:W-:Y:S04]  /*4df30*/  STL [R1+0x5f90], R0 ;  /* 0x005f900001007387 */ /* 0x000fe80000100800 */
[----:B------:R-:W-:Y:S04]  /*4df40*/  STL [R1+0x5f98], R0 ;  /* 0x005f980001007387 */ /* 0x000fe80000100800 */
[----:B------:R-:W2:Y:S01]  /*4df50*/  LDL.LU R5, [R1+0x63f0] ;  /* 0x0063f00001057983 */ /* 0x000ea20000300800 */
[----:B------:R-:W-:-:S02]  /*4df60*/  ISETP.GT.AND P0, PT, R2, RZ, PT ;  /* 0x000000ff0200720c */ /* 0x000fc40003f04270 */
[----:B-1----:R-:W-:-:S11]  /*4df70*/  PRMT R28, RZ, 0x7610, R28 ;  /* 0x00007610ff1c7816 */ /* 0x002fd6000000001c */
[----:B--2---:R-:W2:Y:S04]  /*4df80*/  @P0 LDG.E.U8 R28, desc[UR4][R4.64] ;  /* 0x00000004041c0981 */ /* 0x004ea8000c1e1100 */
[----:B--2---:R0:W-:Y:S04]  /*4df90*/  STL [R1+0xa08], R28 ;  /* 0x000a081c01007387 */ /* 0x0041e80000100800 */
[----:B0-----:R-:W2:Y:S04]  /*4dfa0*/  LDL.LU R28, [R1+0x63ec] ;  /* 0x0063ec00011c7983 */ /* 0x001ea80000300800 */
[----:B------:R-:W3:Y:S04]  /*4dfb0*/  LDL R4, [R1+0x3050] ;  /* 0x0030500001047983 */ /* 0x000ee80000100800 */
[----:B------:R-:W3:Y:S01]  /*4dfc0*/  LDL R5, [R1+0x3054] ;  /* 0x0030540001057983 */ /* 0x000ee20000100800 */
[----:B------:R-:W-:-:S02]  /*4dfd0*/  PRMT R29, RZ, 0x7610, R29 ;  /* 0x00007610ff1d7816 */ /* 0x000fc4000000001d */
[----:B---3--:R-:W-:-:S04]  /*4dfe0*/  @P0 LOP3.LUT R5, R5, R4, RZ, 0x3c, !PT ;  /* 0x0000000405050212 */ /* 0x008fc800078e3cff */
[----:B------:R-:W-:-:S04]  /*4dff0*/  @P0 LOP3.LUT R4, R5, R4, RZ, 0x3c, !PT ;  /* 0x0000000405040212 */ /* 0x000fc800078e3cff */
[----:B------:R-:W-:-:S05]  /*4e000*/  @P0 LOP3.LUT R5, R5, R4, RZ, 0x3c, !PT ;  /* 0x0000000405050212 */ /* 0x000fca00078e3cff */
[----:B------:R-:W3:Y:S04]  /*4e010*/  @P0 LDG.E.U8 R29, desc[UR4][R4.64] ;  /* 0x00000004041d0981 */ /* 0x000ee8000c1e1100 */
[----:B---3--:R0:W-:Y:S04]  /*4e020*/  STL [R1+0xa04], R29 ;  /* 0x000a041d01007387 */ /* 0x0081e80000100800 */
[----:B0-----:R-:W3:Y:S04]  /*4e030*/  LDL.LU R29, [R1+0x63e8] ;  /* 0x0063e800011d7983 */ /* 0x001ee80000300800 */
[----:B------:R-:W4:Y:S04]  /*4e040*/  LDL R4, [R1+0x3058] ;  /* 0x0030580001047983 */ /* 0x000f280000100800 */
[----:B------:R-:W4:Y:S01]  /*4e050*/  LDL R5, [R1+0x305c] ;  /* 0x00305c0001057983 */ /* 0x000f220000100800 */
[----:B--2---:R-:W-:-:S02]  /*4e060*/  PRMT R28, RZ, 0x7610, R28 ;  /* 0x00007610ff1c7816 */ /* 0x004fc4000000001c */
[----:B----4-:R-:W-:-:S04]  /*4e070*/  @P0 LOP3.LUT R5, R5, R4, RZ, 0x3c, !PT ;  /* 0x0000000405050212 */ /* 0x010fc800078e3cff */
[----:B------:R-:W-:-:S04]  /*4e080*/  @P0 LOP3.LUT R4, R5, R4, RZ, 0x3c, !PT ;  /* 0x0000000405040212 */ /* 0x000fc800078e3cff */
[----:B------:R-:W-:-:S05]  /*4e090*/  @P0 LOP3.LUT R5, R5, R4, RZ, 0x3c, !PT ;  /* 0x0000000405050212 */ /* 0x000fca00078e3cff */
[----:B------:R-:W2:Y:S04]  /*4e0a0*/  @P0 LDG.E.U8 R28, desc[UR4][R4.64] ;  /* 0x00000004041c0981 */ /* 0x000ea8000c1e1100 */
[----:B--2---:R0:W-:Y:S04]  /*4e0b0*/  STL [R1+0xa00], R28 ;  /* 0x000a001c01007387 */ /* 0x0041e80000100800 */
[----:B0-----:R-:W2:Y:S04]  /*4e0c0*/  LDL.LU R28, [R1+0x63e4] ;  /* 0x0063e400011c7983 */ /* 0x001ea80000300800 */
[----:B------:R-:W4:Y:S04]  /*4e0d0*/  LDL R4, [R1+0x3060] ;  /* 0x0030600001047983 */ /* 0x000f280000100800 */
[----:B------:R-:W4:Y:S01]  /*4e0e0*/  LDL R5, [R1+0x3064] ;  /* 0x0030640001057983 */ /* 0x000f220000100800 */
[----:B---3--:R-:W-:-:S02]  /*4e0f0*/  PRMT R29, RZ, 0x7610, R29 ;  /* 0x00007610ff1d7816 */ /* 0x008fc4000000001d */
[----:B----4-:R-:W-:-:S04]  /*4e100*/  @P0 LOP3.LUT R5, R5, R4, RZ, 0x3c, !PT ;  /* 0x0000000405050212 */ /* 0x010fc800078e3cff */
[----:B------:R-:W-:-:S04]  /*4e110*/  @P0 LOP3.LUT R4, R5, R4, RZ, 0x3c, !PT ;  /* 0x0000000405040212 */ /* 0x000fc800078e3cff */
[----:B------:R-:W-:-:S05]  /*4e120*/  @P0 LOP3.LUT R5, R5, R4, RZ, 0x3c, !PT ;  /* 0x0000000405050212 */ /* 0x000fca00078e3cff */
[----:B------:R-:W3:Y:S01]  /*4e130*/  @P0 LDG.E.U8 R29, desc[UR4][R4.64] ;  /* 0x00000004041d0981 */ /* 0x000ee2000c1e1100 */
[----:B------:R-:W-:-:S03]  /*4e140*/  ISETP.GT.AND P1, PT, R2, 0x1, PT ;  /* 0x000000010200780c */ /* 0x000fc60003f24270 */
        /* <DEDUP_REMOVED lines=1876> */
[----:B------:R-:W2:Y:S01]  /*55690*/  @P0 LDG.E.U8 R28, desc[UR4][R4.64] ;  /* 0x00000004041c0981 */ /* 0x000ea2000c1e1100 */
[----:B------:R-:W-:-:S03]  /*556a0*/  ISETP.GT.AND P1, PT, R2, 0x33, PT ;  /* 0x000000330200780c */ /* 0x000fc60003f24270 */
[----:B--2---:R0:W-:Y:S04]  /*556b0*/  STL [R1+0x60], R28 ;  /* 0x0000601c01007387 */ /* 0x0041e80000100800 */
[----:B0-----:R-:W2:Y:S04]  /*556c0*/  LDL.LU R28, [R1+0x60b4] ;  /* 0x0060b400011c7983 */ /* 0x001ea80000300800 */
[----:B------:R-:W4:Y:S04]  /*556d0*/  LDL R4, [R1+0x3254] ;  /* 0x0032540001047983 */ /* 0x000f280000100800 */
[----:B------:R-:W4:Y:S01]  /*556e0*/  LDL R5, [R1+0x3258] ;  /* 0x0032580001057983 */ /* 0x000f220000100800 */
[----:B------:R-:W-:-:S02]  /*556f0*/  PRMT R27, RZ, 0x7610, R27 ;  /* 0x00007610ff1b7816 */ /* 0x000fc4000000001b */
[----:B----4-:R-:W-:-:S04]  /*55700*/  @P1 LOP3.LUT R5, R5, R4, RZ, 0x3c, !PT ;  /* 0x0000000405051212 */ /* 0x010fc800078e3cff */
[----:B------:R-:W-:-:S04]  /*55710*/  @P1 LOP3.LUT R4, R5, R4, RZ, 0x3c, !PT ;  /* 0x0000000405041212 */ /* 0x000fc800078e3cff */
[----:B------:R-:W-:-:S05]  /*55720*/  @P1 LOP3.LUT R5, R5, R4, RZ, 0x3c, !PT ;  /* 0x0000000405051212 */ /* 0x000fca00078e3cff */
[----:B------:R-:W4:Y:S04]  /*55730*/  @P1 LDG.E.U8 R27, desc[UR4][R4.64] ;  /* 0x00000004041b1981 */ /* 0x000f28000c1e1100 */
[----:B----4-:R0:W-:Y:S04]  /*55740*/  STL [R1+0x5c], R27 ;  /* 0x00005c1b01007387 */ /* 0x0101e80000100800 */
[----:B0-----:R-:W4:Y:S04]  /*55750*/  LDL.LU R27, [R1+0x60b0] ;  /* 0x0060b000011b7983 */ /* 0x001f280000300800 */
[----:B------:R-:W2:Y:S04]  /*55760*/  LDL R4, [R1+0x324c] ;  /* 0x00324c0001047983 */ /* 0x000ea80000100800 */
[----:B------:R-:W2:Y:S01]  /*55770*/  LDL R5, [R1+0x3250] ;  /* 0x0032500001057983 */ /* 0x000ea20000100800 */
[----:B------:R-:W-:-:S02]  /*55780*/  PRMT R26, RZ, 0x7610, R26 ;  /* 0x00007610ff1a7816 */ /* 0x000fc4000000001a */
[----:B--2---:R-:W-:-:S04]  /*55790*/  @P1 LOP3.LUT R5, R5, R4, RZ, 0x3c, !PT ;  /* 0x0000000405051212 */ /* 0x004fc800078e3cff */
[----:B------:R-:W-:-:S04]  /*557a0*/  @P1 LOP3.LUT R4, R5, R4, RZ, 0x3c, !PT ;  /* 0x0000000405041212 */ /* 0x000fc800078e3cff */
[----:B------:R-:W-:-:S05]  /*557b0*/  @P1 LOP3.LUT R5, R5, R4, RZ, 0x3c, !PT ;  /* 0x0000000405051212 */ /* 0x000fca00078e3cff */
[----:B------:R-:W2:Y:S04]  /*557c0*/  @P1 LDG.E.U8 R26, desc[UR4][R4.64] ;  /* 0x00000004041a1981 */ /* 0x000ea8000c1e1100 */
[----:B--2---:R0:W-:Y:S04]  /*557d0*/  STL [R1+0x58], R26 ;  /* 0x0000581a01007387 */ /* 0x0041e80000100800 */
[----:B0-----:R-:W2:Y:S04]  /*557e0*/  LDL.LU R26, [R1+0x60ac] ;  /* 0x0060ac00011a7983 */ /* 0x001ea80000300800 */
        /* <DEDUP_REMOVED lines=15> */
[----:B------:R-:W2:Y:S01]  /*558e0*/  @P1 LDG.E.U8 R24, desc[UR4][R4.64] ;  /* 0x0000000404181981 */ /* 0x000ea2000c1e1100 */
[----:B------:R-:W-:-:S03]  /*558f0*/  ISETP.GT.AND P3, PT, R2, 0x3b, PT ;  /* 0x0000003b0200780c */ /* 0x000fc60003f64270 */
        /* <DEDUP_REMOVED lines=156> */
[----:B------:R0:W2:Y:S04]  /*562c0*/  @P0 LDG.E.U8 R0, desc[UR4][R4.64] ;  /* 0x0000000404000981 */ /* 0x0000a8000c1e1100 */
[----:B------:R-:W0:Y:S04]  /*562d0*/  LDL R4, [R1+0x320c] ;  /* 0x00320c0001047983 */ /* 0x000e280000100800 */
[----:B------:R-:W0:Y:S01]  /*562e0*/  LDL R5, [R1+0x3210] ;  /* 0x0032100001057983 */ /* 0x000e220000100800 */
[----:B------:R-:W-:Y:S02]  /*562f0*/  PRMT R7, RZ, 0x7610, R7 ;  /* 0x00007610ff077816 */ /* 0x000fe40000000007 */
[----:B0-----:R-:W-:-:S04]  /*56300*/  @P0 LOP3.LUT R5, R5, R4, RZ, 0x3c, !PT ;  /* 0x0000000405050212 */ /* 0x001fc800078e3cff */
[----:B------:R-:W-:-:S04]  /*56310*/  @P0 LOP3.LUT R4, R5, R4, RZ, 0x3c, !PT ;  /* 0x0000000405040212 */ /* 0x000fc800078e3cff */
[----:B------:R-:W-:-:S05]  /*56320*/  @P0 LOP3.LUT R5, R5, R4, RZ, 0x3c, !PT ;  /* 0x0000000405050212 */ /* 0x000fca00078e3cff */
[----:B------:R-:W3:Y:S04]  /*56330*/  @P0 LDG.E.U8 R7, desc[UR4][R4.64] ;  /* 0x0000000404070981 */ /* 0x000ee8000c1e1100 */
[----:B--2---:R0:W-:Y:S04]  /*56340*/  STL [R1+0xc], R0 ;  /* 0x00000c0001007387 */ /* 0x0041e80000100800 */
[----:B0-----:R-:W2:Y:S04]  /*56350*/  LDL R0, [R1+0x3110] ;  /* 0x0031100001007983 */ /* 0x001ea80000100800 */
[----:B---3--:R0:W-:Y:S04]  /*56360*/  STL [R1+0x8], R7 ;  /* 0x0000080701007387 */ /* 0x0081e80000100800 */
[----:B0-----:R-:W3:Y:S04]  /*56370*/  LDL.LU R7, [R1+0x6060] ;  /* 0x0060600001077983 */ /* 0x001ee80000300800 */
        /* <DEDUP_REMOVED lines=17> */
[----:B--2---:R0:W-:Y:S04]  /*56490*/  STL [R1], R3 ;  /* 0x0000000301007387 */ /* 0x0041e80000100800 */
        /* <DEDUP_REMOVED lines=8> */
[----:B------:R-:W3:Y:S01]  /*56520*/  LDL R5, [R1+0x310c] ;  /* 0x00310c0001057983 */ /* 0x000ee20000100800 */
[----:B------:R-:W-:Y:S01]  /*56530*/  PRMT R28, RZ, 0x7610, R28 ;  /* 0x00007610ff1c7816 */ /* 0x000fe2000000001c */
[----:B0-----:R-:W-:Y:S02]  /*56540*/  @P3 IMAD.MOV.U32 R4, RZ, RZ, R0 ;  /* 0x000000ffff043224 */ /* 0x001fe400078e0000 */
[----:B--2---:R0:W-:Y:S01]  /*56550*/  STL [R1+0x6000], R29 ;  /* 0x0060001d01007387 */ /* 0x0041e20000100800 */
[----:B----4-:R-:W-:-:S03]  /*56560*/  PRMT R27, RZ, 0x7610, R27 ;  /* 0x00007610ff1b7816 */ /* 0x010fc6000000001b */
[----:B------:R-:W2:Y:S04]  /*56570*/  LDL R0, [R1+0x32d8] ;  /* 0x0032d80001007983 */ /* 0x000ea80000100800 */
[----:B---3--:R1:W3:Y:S04]  /*56580*/  @P3 LDG.E.U8 R28, desc[UR4][R4.64] ;  /* 0x00000004041c3981 */ /* 0x0082e8000c1e1100 */
[----:B0-----:R-:W4:Y:S04]  /*56590*/  LDL R29, [R1+0x3100] ;  /* 0x00310000011d7983 */ /* 0x001f280000100800 */
[----:B------:R-:W1:Y:S04]  /*565a0*/  LDL R4, [R1+0x3104] ;  /* 0x0031040001047983 */ /* 0x000e680000100800 */
[----:B------:R-:W1:Y:S02]  /*565b0*/  LDL R5, [R1+0x3108] ;  /* 0x0031080001057983 */ /* 0x000e640000100800 */
[----:B-1----:R-:W-:-:S04]  /*565c0*/  @P3 LOP3.LUT R5, R5, R4, RZ, 0x3c, !PT ;  /* 0x0000000405053212 */ /* 0x002fc800078e3cff */
[----:B------:R-:W-:-:S04]  /*565d0*/  @P3 LOP3.LUT R4, R5, R4, RZ, 0x3c, !PT ;  /* 0x0000000405043212 */ /* 0x000fc800078e3cff */
[----:B------:R-:W-:Y:S01]  /*565e0*/  @P3 LOP3.LUT R5, R5, R4, RZ, 0x3c, !PT ;  /* 0x0000000405053212 */ /* 0x000fe200078e3cff */
[----:B---3--:R0:W-:Y:S04]  /*565f0*/  STL [R1+0x6004], R28 ;  /* 0x0060041c01007387 */ /* 0x0081e80000100800 */
[----:B------:R4:W3:Y:S04]  /*56600*/  @P3 LDG.E.U8 R27, desc[UR4][R4.64] ;  /* 0x00000004041b3981 */ /* 0x0008e8000c1e1100 */
[----:B0-----:R-:W2:Y:S01]  /*56610*/  LDL R28, [R1+0x30fc] ;  /* 0x0030fc00011c7983 */ /* 0x001ea20000100800 */
[----:B------:R-:W-:Y:S01]  /*56620*/  PRMT R26, RZ, 0x7610, R26 ;  /* 0x00007610ff1a7816 */ /* 0x000fe2000000001a */
[----:B----4-:R-:W-:-:S02]  /*56630*/  @P3 IMAD.MOV.U32 R4, RZ, RZ, R29 ;  /* 0x000000ffff043224 */ /* 0x010fc400078e001d */
[----:B---3--:R0:W-:Y:S01]  /*56640*/  STL [R1+0x6008], R27 ;  /* 0x0060081b01007387 */ /* 0x0081e20000100800 */
[----:B------:R-:W-:-:S03]  /*56650*/  PRMT R25, RZ, 0x7610, R25 ;  /* 0x00007610ff197816 */ /* 0x000fc60000000019 */
[----:B------:R-:W3:Y:S01]  /*56660*/  LDL R29, [R1+0x31f4] ;  /* 0x0031f400011d7983 */ /* 0x000ee20000100800 */
[----:B--2---:R-:W-:-:S03]  /*56670*/  @P3 IMAD.MOV.U32 R5, RZ, RZ, R28 ;  /* 0x000000ffff053224 */ /* 0x004fc600078e001c */
[----:B------:R-:W2:Y:S04]  /*56680*/  LDL R28, [R1+0x31f8] ;  /* 0x0031f800011c7983 */ /* 0x000ea80000100800 */
[----:B0-----:R-:W4:Y:S04]  /*56690*/  LDL R27, [R1+0x32e0] ;  /* 0x0032e000011b7983 */ /* 0x001f280000100800 */
[----:B------:R4:W2:Y:S04]  /*566a0*/  @P3 LDG.E.U8 R26, desc[UR4][R4.64] ;  /* 0x00000004041a3981 */ /* 0x0008a8000c1e1100 */
[----:B------:R-:W3:Y:S01]  /*566b0*/  LDL R5, [R1+0x32dc] ;  /* 0x0032dc0001057983 */ /* 0x000ee20000100800 */
[----:B------:R-:W-:Y:S01]  /*566c0*/  ISETP.GT.AND P0, PT, R2, 0x2f, PT ;  /* 0x0000002f0200780c */ /* 0x000fe20003f04270 */
[----:B----4-:R-:W-:-:S02]  /*566d0*/  @P1 IMAD.MOV.U32 R4, RZ, RZ, R27 ;  /* 0x000000ffff041224 */ /* 0x010fc400078e001b */
[----:B--2---:R0:W-:Y:S01]  /*566e0*/  STL [R1+0x600c], R26 ;  /* 0x00600c1a01007387 */ /* 0x0041e20000100800 */
[----:B------:R-:W-:Y:S02]  /*566f0*/  ISETP.GT.AND P2, PT, R2, 0x36, PT ;  /* 0x000000360200780c */ /* 0x000fe40003f44270 */
[----:B------:R-:W-:Y:S02]  /*56700*/  PRMT R24, RZ, 0x7610, R24 ;  /* 0x00007610ff187816 */ /* 0x000fe40000000018 */
[----:B------:R-:W-:Y:S01]  /*56710*/  PRMT R23, RZ, 0x7610, R23 ;  /* 0x00007610ff177816 */ /* 0x000fe20000000017 */
[----:B------:R-:W2:Y:S04]  /*56720*/  LDL R27, [R1+0x31ec] ;  /* 0x0031ec00011b7983 */ /* 0x000ea80000100800 */
[----:B---3--:R1:W3:Y:S04]  /*56730*/  @P1 LDG.E.U8 R25, desc[UR4][R4.64] ;  /* 0x0000000404191981 */ /* 0x0082e8000c1e1100 */
[----:B0-----:R-:W4:Y:S04]  /*56740*/  LDL R26, [R1+0x31f0] ;  /* 0x0031f000011a7983 */ /* 0x001f280000100800 */
[----:B------:R-:W2:Y:S01]  /*56750*/  LDL R5, [R1+0x32d4] ;  /* 0x0032d40001057983 */ /* 0x000ea20000100800 */
[----:B-1----:R-:W-:-:S05]  /*56760*/  @P0 IMAD.MOV.U32 R4, RZ, RZ, R0 ;  /* 0x000000ffff040224 */ /* 0x002fca00078e0000 */
[----:B--2---:R0:W2:Y:S02]  /*56770*/  @P0 LDG.E.U8 R24, desc[UR4][R4.64] ;  /* 0x0000000404180981 */ /* 0x0040a4000c1e1100 */
[----:B0-----:R-:W-:Y:S02]  /*56780*/  @P2 IMAD.MOV.U32 R4, RZ, RZ, R28 ;  /* 0x000000ffff042224 */ /* 0x001fe400078e001c */
[----:B------:R-:W-:-:S05]  /*56790*/  @P2 IMAD.MOV.U32 R5, RZ, RZ, R29 ;  /* 0x000000ffff052224 */ /* 0x000fca00078e001d */
[----:B------:R-:W4:Y:S04]  /*567a0*/  @P2 LDG.E.U8 R23, desc[UR4][R4.64] ;  /* 0x0000000404172981 */ /* 0x000f28000c1e1100 */
[----:B---3--:R0:W-:Y:S04]  /*567b0*/  STL [R1+0x5fec], R25 ;  /* 0x005fec1901007387 */ /* 0x0081e80000100800 */
[----:B------:R-:W3:Y:S04]  /*567c0*/  LDL R0, [R1+0x31e8] ;  /* 0x0031e80001007983 */ /* 0x000ee80000100800 */
[----:B0-----:R-:W3:Y:S04]  /*567d0*/  LDL R25, [R1+0x31e4] ;  /* 0x0031e40001197983 */ /* 0x001ee80000100800 */
[----:B--2---:R0:W-:Y:S04]  /*567e0*/  STL [R1+0x5f9c], R24 ;  /* 0x005f9c1801007387 */ /* 0x0041e80000100800 */
[----:B------:R-:W2:Y:S04]  /*567f0*/  LDL R29, [R1+0x31e0] ;  /* 0x0031e000011d7983 */ /* 0x000ea80000100800 */
[----:B------:R-:W2:Y:S04]  /*56800*/  LDL R28, [R1+0x30f4] ;  /* 0x0030f400011c7983 */ /* 0x000ea80000100800 */
[----:B0-----:R-:W2:Y:S04]  /*56810*/  LDL R24, [R1+0x30f8] ;  /* 0x0030f80001187983 */ /* 0x001ea80000100800 */
[----:B----4-:R0:W-:Y:S04]  /*56820*/  STL [R1+0x5ff0], R23 ;  /* 0x005ff01701007387 */ /* 0x0101e80000100800 */
[----:B0-----:R-:W4:Y:S01]  /*56830*/  LDL R23, [R1+0x31dc] ;  /* 0x0031dc0001177983 */ /* 0x001f220000100800 */
[----:B------:R-:W-:Y:S01]  /*56840*/  PRMT R22, RZ, 0x7610, R22 ;  /* 0x00007610ff167816 */ /* 0x000fe20000000016 */
[----:B------:R-:W-:-:S02]  /*56850*/  @P2 IMAD.MOV.U32 R4, RZ, RZ, R26 ;  /* 0x000000ffff042224 */ /* 0x000fc400078e001a */
[----:B------:R-:W-:Y:S01]  /*56860*/  @P2 IMAD.MOV.U32 R5, RZ, RZ, R27 ;  /* 0x000000ffff052224 */ /* 0x000fe200078e001b */
[----:B------:R-:W-:Y:S02]  /*56870*/  PRMT R21, RZ, 0x7610, R21 ;  /* 0x00007610ff157816 */ /* 0x000fe40000000015 */
[----:B------:R-:W-:Y:S02]  /*56880*/  PRMT R20, RZ, 0x7610, R20 ;  /* 0x00007610ff147816 */ /* 0x000fe40000000014 */
[----:B------:R-:W-:Y:S02]  /*56890*/  ISETP.GT.AND P3, PT, R2, 0x3e, PT ;  /* 0x0000003e0200780c */ /* 0x000fe40003f64270 */
[----:B------:R-:W-:Y:S01]  /*568a0*/  PRMT R19, RZ, 0x7610, R19 ;  /* 0x00007610ff137816 */ /* 0x000fe20000000013 */
[----:B------:R3:W4:Y:S04]  /*568b0*/  @P2 LDG.E.U8 R22, desc[UR4][R4.64] ;  /* 0x0000000404162981 */ /* 0x000728000c1e1100 */
[----:B------:R-:W4:Y:S04]  /*568c0*/  LDL R27, [R1+0x30ec] ;  /* 0x0030ec00011b7983 */ /* 0x000f280000100800 */
[----:B------:R-:W4:Y:S01]  /*568d0*/  LDL R26, [R1+0x30f0] ;  /* 0x0030f000011a7983 */ /* 0x000f220000100800 */
[----:B---3--:R-:W-:-:S02]  /*568e0*/  @P2 IMAD.MOV.U32 R4, RZ, RZ, R0 ;  /* 0x000000ffff042224 */ /* 0x008fc400078e0000 */
[----:B------:R-:W-:-:S05]  /*568f0*/  @P2 IMAD.MOV.U32 R5, RZ, RZ, R25 ;  /* 0x000000ffff052224 */ /* 0x000fca00078e0019 */
[----:B------:R2:W3:Y:S02]  /*56900*/  @P2 LDG.E.U8 R21, desc[UR4][R4.64] ;  /* 0x0000000404152981 */ /* 0x0004e4000c1e1100 */
[----:B--2---:R-:W-:Y:S02]  /*56910*/  @P2 IMAD.MOV.U32 R4, RZ, RZ, R29 ;  /* 0x000000ffff042224 */ /* 0x004fe400078e001d */
[----:B----4-:R-:W-:-:S05]  /*56920*/  @P2 IMAD.MOV.U32 R5, RZ, RZ, R23 ;  /* 0x000000ffff052224 */ /* 0x010fca00078e0017 */
[----:B------:R0:W2:Y:S02]  /*56930*/  @P2 LDG.E.U8 R20, desc[UR4][R4.64] ;  /* 0x0000000404142981 */ /* 0x0000a4000c1e1100 */
[----:B0-----:R-:W-:Y:S02]  /*56940*/  @P3 IMAD.MOV.U32 R4, RZ, RZ, R24 ;  /* 0x000000ffff043224 */ /* 0x001fe400078e0018 */
[----:B------:R-:W-:-:S05]  /*56950*/  @P3 IMAD.MOV.U32 R5, RZ, RZ, R28 ;  /* 0x000000ffff053224 */ /* 0x000fca00078e001c */
[----:B------:R0:W4:Y:S04]  /*56960*/  @P3 LDG.E.U8 R19, desc[UR4][R4.64] ;  /* 0x0000000404133981 */ /* 0x000128000c1e1100 */
[----:B------:R1:W-:Y:S04]  /*56970*/  STL [R1+0x5ff4], R22 ;  /* 0x005ff41601007387 */ /* 0x0003e80000100800 */
[----:B------:R-:W4:Y:S04]  /*56980*/  LDL R25, [R1+0x30e4] ;  /* 0x0030e40001197983 */ /* 0x000f280000100800 */
[----:B------:R-:W4:Y:S04]  /*56990*/  LDL R0, [R1+0x30e8] ;  /* 0x0030e80001007983 */ /* 0x000f280000100800 */
[----:B---3--:R3:W-:Y:S01]  /*569a0*/  STL [R1+0x5ff8], R21 ;  /* 0x005ff81501007387 */ /* 0x0087e20000100800 */
[----:B------:R-:W-:Y:S01]  /*569b0*/  PRMT R18, RZ, 0x7610, R18 ;  /* 0x00007610ff127816 */ /* 0x000fe20000000012 */
[----:B0-----:R-:W-:-:S02]  /*569c0*/  @P3 IMAD.MOV.U32 R4, RZ, RZ, R26 ;  /* 0x000000ffff043224 */ /* 0x001fc400078e001a */
[----:B------:R-:W-:-:S05]  /*569d0*/  @P3 IMAD.MOV.U32 R5, RZ, RZ, R27 ;  /* 0x000000ffff053224 */ /* 0x000fca00078e001b */
[----:B------:R0:W4:Y:S04]  /*569e0*/  @P3 LDG.E.U8 R18, desc[UR4][R4.64] ;  /* 0x0000000404123981 */ /* 0x000128000c1e1100 */
[----:B--2---:R2:W-:Y:S04]  /*569f0*/  STL [R1+0x5ffc], R20 ;  /* 0x005ffc1401007387 */ /* 0x0045e80000100800 */
[----:B------:R-:W2:Y:S04]  /*56a00*/  LDL R24, [R1+0x30dc] ;  /* 0x0030dc0001187983 */ /* 0x000ea80000100800 */
[----:B------:R-:W2:Y:S04]  /*56a10*/  LDL R23, [R1+0x30e0] ;  /* 0x0030e00001177983 */ /* 0x000ea80000100800 */
[----:B----4-:R4:W-:Y:S04]  /*56a20*/  STL [R1+0x6010], R19 ;  /* 0x0060101301007387 */ /* 0x0109e80000100800 */
[----:B-1----:R-:W2:Y:S04]  /*56a30*/  LDL R22, [R1+0x32cc] ;  /* 0x0032cc0001167983 */ /* 0x002ea80000100800 */
[----:B---3--:R-:W3:Y:S01]  /*56a40*/  LDL R21, [R1+0x32d0] ;  /* 0x0032d00001157983 */ /* 0x008ee20000100800 */
[----:B------:R-:W-:Y:S01]  /*56a50*/  PRMT R17, RZ, 0x7610, R17 ;  /* 0x00007610ff117816 */ /* 0x000fe20000000011 */
[----:B0-----:R-:W-:-:S02]  /*56a60*/  @P3 IMAD.MOV.U32 R4, RZ, RZ, R0 ;  /* 0x000000ffff043224 */ /* 0x001fc400078e0000 */
[----:B------:R-:W-:Y:S01]  /*56a70*/  @P3 IMAD.MOV.U32 R5, RZ, RZ, R25 ;  /* 0x000000ffff053224 */ /* 0x000fe200078e0019 */
[----:B------:R-:W-:-:S04]  /*56a80*/  PRMT R16, RZ, 0x7610, R16 ;  /* 0x00007610ff107816 */ /* 0x000fc80000000010 */
[----:B------:R0:W3:Y:S01]  /*56a90*/  @P3 LDG.E.U8 R17, desc[UR4][R4.64] ;  /* 0x0000000404113981 */ /* 0x0000e2000c1e1100 */
[----:B------:R-:W-:-:S03]  /*56aa0*/  PRMT R15, RZ, 0x7610, R15 ;  /* 0x00007610ff0f7816 */ /* 0x000fc6000000000f */
[----:B------:R1:W-:Y:S04]  /*56ab0*/  STL [R1+0x6014], R18 ;  /* 0x0060141201007387 */ /* 0x0003e80000100800 */
[----:B--2---:R-:W2:Y:S04]  /*56ac0*/  LDL R20, [R1+0x32c4] ;  /* 0x0032c40001147983 */ /* 0x004ea80000100800 */
[----:B----4-:R-:W4:Y:S04]  /*56ad0*/  LDL R19, [R1+0x32c8] ;  /* 0x0032c80001137983 */ /* 0x010f280000100800 */
[----:B------:R-:W4:Y:S04]  /*56ae0*/  LDL R0, [R1+0x32c0] ;  /* 0x0032c00001007983 */ /* 0x000f280000100800 */
[----:B-1----:R-:W4:Y:S01]  /*56af0*/  LDL R18, [R1+0x32bc] ;  /* 0x0032bc0001127983 */ /* 0x002f220000100800 */
[----:B0-----:R-:W-:-:S02]  /*56b00*/  @P3 IMAD.MOV.U32 R5, RZ, RZ, R24 ;  /* 0x000000ffff053224 */ /* 0x001fc400078e0018 */
[----:B------:R-:W-:-:S05]  /*56b10*/  @P3 IMAD.MOV.U32 R4, RZ, RZ, R23 ;  /* 0x000000ffff043224 */ /* 0x000fca00078e0017 */
[----:B------:R0:W4:Y:S02]  /*56b20*/  @P3 LDG.E.U8 R16, desc[UR4][R4.64] ;  /* 0x0000000404103981 */ /* 0x000124000c1e1100 */
[----:B0-----:R-:W-:Y:S02]  /*56b30*/  @P0 IMAD.MOV.U32 R5, RZ, RZ, R22 ;  /* 0x000000ffff050224 */ /* 0x001fe400078e0016 */
[----:B---3--:R-:W-:-:S05]  /*56b40*/  @P0 IMAD.MOV.U32 R4, RZ, RZ, R21 ;  /* 0x000000ffff040224 */ /* 0x008fca00078e0015 */
[----:B------:R2:W3:Y:S04]  /*56b50*/  @P0 LDG.E.U8 R15, desc[UR4][R4.64] ;  /* 0x00000004040f0981 */ /* 0x0004e8000c1e1100 */
[----:B------:R0:W-:Y:S01]  /*56b60*/  STL [R1+0x6018], R17 ;  /* 0x0060181101007387 */ /* 0x0001e20000100800 */
[----:B------:R-:W-:Y:S01]  /*56b70*/  PRMT R14, RZ, 0x7610, R14 ;  /* 0x00007610ff0e7816 */ /* 0x000fe2000000000e */
[----:B--2---:R-:W-:Y:S02]  /*56b80*/  @P0 IMAD.MOV.U32 R5, RZ, RZ, R20 ;  /* 0x000000ffff050224 */ /* 0x004fe400078e0014 */
[----:B----4-:R-:W-:-:S05]  /*56b90*/  @P0 IMAD.MOV.U32 R4, RZ, RZ, R19 ;  /* 0x000000ffff040224 */ /* 0x010fca00078e0013 */
[----:B------:R1:W2:Y:S04]  /*56ba0*/  @P0 LDG.E.U8 R14, desc[UR4][R4.64] ;  /* 0x00000004040e0981 */ /* 0x0002a8000c1e1100 */
[----:B------:R4:W-:Y:S04]  /*56bb0*/  STL [R1+0x601c], R16 ;  /* 0x00601c1001007387 */ /* 0x0009e80000100800 */
[----:B0-----:R-:W2:Y:S04]  /*56bc0*/  LDL R17, [R1+0x31d4] ;  /* 0x0031d40001117983 */ /* 0x001ea80000100800 */
[----:B----4-:R-:W4:Y:S04]  /*56bd0*/  LDL R16, [R1+0x31d8] ;  /* 0x0031d80001107983 */ /* 0x010f280000100800 */
[----:B---3--:R0:W-:Y:S04]  /*56be0*/  STL [R1+0x5fa0], R15 ;  /* 0x005fa00f01007387 */ /* 0x0081e80000100800 */
[----:B------:R-:W3:Y:S04]  /*56bf0*/  LDL R21, [R1+0x31cc] ;  /* 0x0031cc0001157983 */ /* 0x000ee80000100800 */
[----:B0-----:R-:W3:Y:S01]  /*56c00*/  LDL R15, [R1+0x31d0] ;  /* 0x0031d000010f7983 */ /* 0x001ee20000100800 */
[----:B------:R-:W-:-:S02]  /*56c10*/  ISETP.GT.AND P1, PT, R2, 0x37, PT ;  /* 0x000000370200780c */ /* 0x000fc40003f24270 */
[----:B------:R-:W-:Y:S01]  /*56c20*/  PRMT R13, RZ, 0x7610, R13 ;  /* 0x00007610ff0d7816 */ /* 0x000fe2000000000d */
[----:B-1----:R-:W-:Y:S02]  /*56c30*/  @P0 IMAD.MOV.U32 R4, RZ, RZ, R0 ;  /* 0x000000ffff040224 */ /* 0x002fe400078e0000 */
[----:B------:R-:W-:-:S05]  /*56c40*/  @P0 IMAD.MOV.U32 R5, RZ, RZ, R18 ;  /* 0x000000ffff050224 */ /* 0x000fca00078e0012 */
[----:B------:R0:W3:Y:S01]  /*56c50*/  @P0 LDG.E.U8 R13, desc[UR4][R4.64] ;  /* 0x00000004040d0981 */ /* 0x0000e2000c1e1100 */
[----:B------:R-:W-:Y:S02]  /*56c60*/  PRMT R12, RZ, 0x7610, R12 ;  /* 0x00007610ff0c7816 */ /* 0x000fe4000000000c */
[----:B------:R-:W-:Y:S01]  /*56c70*/  PRMT R11, RZ, 0x7610, R11 ;  /* 0x00007610ff0b7816 */ /* 0x000fe2000000000b */
[----:B--2---:R1:W-:Y:S04]  /*56c80*/  STL [R1+0x5fa4], R14 ;  /* 0x005fa40e01007387 */ /* 0x0043e80000100800 */
[----:B------:R-:W2:Y:S04]  /*56c90*/  LDL R0, [R1+0x31c8] ;  /* 0x0031c80001007983 */ /* 0x000ea80000100800 */
[----:B------:R-:W2:Y:S01]  /*56ca0*/  LDL R20, [R1+0x31c4] ;  /* 0x0031c40001147983 */ /* 0x000ea20000100800 */
[----:B0-----:R-:W-:-:S02]  /*56cb0*/  @P1 IMAD.MOV.U32 R5, RZ, RZ, R17 ;  /* 0x000000ffff051224 */ /* 0x001fc400078e0011 */
[----:B----4-:R-:W-:-:S05]  /*56cc0*/  @P1 IMAD.MOV.U32 R4, RZ, RZ, R16 ;  /* 0x000000ffff041224 */ /* 0x010fca00078e0010 */
[----:B------:R3:W4:Y:S02]  /*56cd0*/  @P1 LDG.E.U8 R12, desc[UR4][R4.64] ;  /* 0x00000004040c1981 */ /* 0x000724000c1e1100 */
[----:B---3--:R-:W-:Y:S02]  /*56ce0*/  @P1 IMAD.MOV.U32 R5, RZ, RZ, R21 ;  /* 0x000000ffff051224 */ /* 0x008fe400078e0015 */
[----:B------:R-:W-:-:S05]  /*56cf0*/  @P1 IMAD.MOV.U32 R4, RZ, RZ, R15 ;  /* 0x000000ffff041224 */ /* 0x000fca00078e000f */
[----:B------:R2:W3:Y:S04]  /*56d00*/  @P1 LDG.E.U8 R11, desc[UR4][R4.64] ;  /* 0x00000004040b1981 */ /* 0x0004e8000c1e1100 */
[----:B------:R0:W-:Y:S04]  /*56d10*/  STL [R1+0x5fa8], R13 ;  /* 0x005fa80d01007387 */ /* 0x0001e80000100800 */
[----:B------:R-:W3:Y:S04]  /*56d20*/  LDL R19, [R1+0x31bc] ;  /* 0x0031bc0001137983 */ /* 0x000ee80000100800 */
[----:B------:R-:W3:Y:S04]  /*56d30*/  LDL R18, [R1+0x31c0] ;  /* 0x0031c00001127983 */ /* 0x000ee80000100800 */
[----:B------:R-:W3:Y:S04]  /*56d40*/  LDL R17, [R1+0x30d4] ;  /* 0x0030d40001117983 */ /* 0x000ee80000100800 */
[----:B------:R-:W3:Y:S01]  /*56d50*/  LDL R16, [R1+0x30d8] ;  /* 0x0030d80001107983 */ /* 0x000ee20000100800 */
[----:B--2---:R-:W-:-:S03]  /*56d60*/  @P1 IMAD.MOV.U32 R4, RZ, RZ, R0 ;  /* 0x000000ffff041224 */ /* 0x004fc600078e0000 */
[----:B----4-:R2:W-:Y:S04]  /*56d70*/  STL [R1+0x5fac], R12 ;  /* 0x005fac0c01007387 */ /* 0x0105e80000100800 */
[----:B------:R-:W4:Y:S04]  /*56d80*/  LDL R15, [R1+0x30cc] ;  /* 0x0030cc00010f7983 */ /* 0x000f280000100800 */
[----:B-1----:R-:W4:Y:S04]  /*56d90*/  LDL R14, [R1+0x30d0] ;  /* 0x0030d000010e7983 */ /* 0x002f280000100800 */
[----:B0-----:R-:W4:Y:S04]  /*56da0*/  LDL R13, [R1+0x30c4] ;  /* 0x0030c400010d7983 */ /* 0x001f280000100800 */
[----:B--2---:R-:W2:Y:S04]  /*56db0*/  LDL R12, [R1+0x30c8] ;  /* 0x0030c800010c7983 */ /* 0x004ea80000100800 */
[----:B---3--:R0:W-:Y:S04]  /*56dc0*/  STL [R1+0x5fb0], R11 ;  /* 0x005fb00b01007387 */ /* 0x0081e80000100800 */
[----:B------:R-:W3:Y:S04]  /*56dd0*/  LDL R0, [R1+0x30c0] ;  /* 0x0030c00001007983 */ /* 0x000ee80000100800 */
[----:B0-----:R-:W3:Y:S01]  /*56de0*/  LDL R11, [R1+0x30bc] ;  /* 0x0030bc00010b7983 */ /* 0x001ee20000100800 */
[----:B------:R-:W-:-:S02]  /*56df0*/  ISETP.GT.AND P0, PT, R2, 0x3f, PT ;  /* 0x0000003f0200780c */ /* 0x000fc40003f04270 */
[----:B------:R-:W-:Y:S01]  /*56e00*/  PRMT R10, RZ, 0x7610, R10 ;  /* 0x00007610ff0a7816 */ /* 0x000fe2000000000a */
[----:B------:R-:W-:Y:S01]  /*56e10*/  @P1 IMAD.MOV.U32 R5, RZ, RZ, R20 ;  /* 0x000000ffff051224 */ /* 0x000fe200078e0014 */
[----:B------:R-:W-:-:S04]  /*56e20*/  PRMT R9, RZ, 0x7610, R9 ;  /* 0x00007610ff097816 */ /* 0x000fc80000000009 */
[----:B------:R0:W3:Y:S01]  /*56e30*/  @P1 LDG.E.U8 R10, desc[UR4][R4.64] ;  /* 0x00000004040a1981 */ /* 0x0000e2000c1e1100 */
[----:B------:R-:W-:Y:S01]  /*56e40*/  PRMT R8, RZ, 0x7610, R8 ;  /* 0x00007610ff087816 */ /* 0x000fe20000000008 */
[----:B0-----:R-:W-:Y:S02]  /*56e50*/  @P1 IMAD.MOV.U32 R4, RZ, RZ, R18 ;  /* 0x000000ffff041224 */ /* 0x001fe400078e0012 */
[----:B------:R-:W-:-:S05]  /*56e60*/  @P1 IMAD.MOV.U32 R5, RZ, RZ, R19 ;  /* 0x000000ffff051224 */ /* 0x000fca00078e0013 */
[----:B------:R0:W3:Y:S01]  /*56e70*/  @P1 LDG.E.U8 R9, desc[UR4][R4.64] ;  /* 0x0000000404091981 */ /* 0x0000e2000c1e1100 */
[----:B------:R-:W-:Y:S01]  /*56e80*/  PRMT R7, RZ, 0x7610, R7 ;  /* 0x00007610ff077816 */ /* 0x000fe20000000007 */
[----:B0-----:R-:W-:Y:S02]  /*56e90*/  @P0 IMAD.MOV.U32 R4, RZ, RZ, R16 ;  /* 0x000000ffff040224 */ /* 0x001fe400078e0010 */
[----:B------:R-:W-:-:S05]  /*56ea0*/  @P0 IMAD.MOV.U32 R5, RZ, RZ, R17 ;  /* 0x000000ffff050224 */ /* 0x000fca00078e0011 */
[----:B------:R4:W3:Y:S01]  /*56eb0*/  @P0 LDG.E.U8 R8, desc[UR4][R4.64] ;  /* 0x0000000404080981 */ /* 0x0008e2000c1e1100 */
[----:B------:R-:W-:Y:S02]  /*56ec0*/  PRMT R6, RZ, 0x7610, R6 ;  /* 0x00007610ff067816 */ /* 0x000fe40000000006 */
[----:B------:R-:W-:Y:S01]  /*56ed0*/  PRMT R3, RZ, 0x7610, R3 ;  /* 0x00007610ff037816 */ /* 0x000fe20000000003 */
[----:B----4-:R-:W-:Y:S02]  /*56ee0*/  @P0 IMAD.MOV.U32 R5, RZ, RZ, R15 ;  /* 0x000000ffff050224 */ /* 0x010fe400078e000f */
[----:B------:R-:W-:-:S05]  /*56ef0*/  @P0 IMAD.MOV.U32 R4, RZ, RZ, R14 ;  /* 0x000000ffff040224 */ /* 0x000fca00078e000e */
[----:B------:R2:W4:Y:S02]  /*56f00*/  @P0 LDG.E.U8 R7, desc[UR4][R4.64] ;  /* 0x0000000404070981 */ /* 0x000524000c1e1100 */
[----:B--2---:R-:W-:Y:S02]  /*56f10*/  @P0 IMAD.MOV.U32 R4, RZ, RZ, R12 ;  /* 0x000000ffff040224 */ /* 0x004fe400078e000c */
[----:B------:R-:W-:-:S05]  /*56f20*/  @P0 IMAD.MOV.U32 R5, RZ, RZ, R13 ;  /* 0x000000ffff050224 */ /* 0x000fca00078e000d */
[----:B------:R3:W2:Y:S02]  /*56f30*/  @P0 LDG.E.U8 R6, desc[UR4][R4.64] ;  /* 0x0000000404060981 */ /* 0x0006a4000c1e1100 */
[----:B---3--:R-:W-:Y:S02]  /*56f40*/  @P0 IMAD.MOV.U32 R4, RZ, RZ, R0 ;  /* 0x000000ffff040224 */ /* 0x008fe400078e0000 */
[----:B------:R-:W-:-:S05]  /*56f50*/  @P0 IMAD.MOV.U32 R5, RZ, RZ, R11 ;  /* 0x000000ffff050224 */ /* 0x000fca00078e000b */
[----:B------:R-:W3:Y:S04]  /*56f60*/  @P0 LDG.E.U8 R3, desc[UR4][R4.64] ;  /* 0x0000000404030981 */ /* 0x000ee8000c1e1100 */
[----:B------:R-:W-:Y:S01]  /*56f70*/  STL [R1+0x5fb4], R10 ;  /* 0x005fb40a01007387 */ /* 0x000fe20000100800 */
[----:B------:R-:W0:Y:S01]  /*56f80*/  S2R R25, SR_TID.X ;  /* 0x0000000000197919 */ /* 0x000e220000002100 */
[----:B------:R-:W-:Y:S06]  /*56f90*/  BAR.SYNC.DEFER_BLOCKING 0x0 ;  /* 0x0000000000007b1d */ /* 0x000fec0000010000 */
[----:B------:R-:W-:Y:S04]  /*56fa0*/  STL [R1+0x5fb8], R9 ;  /* 0x005fb80901007387 */ /* 0x000fe80000100800 */
[----:B------:R-:W-:Y:S04]  /*56fb0*/  STL [R1+0x5fbc], R8 ;  /* 0x005fbc0801007387 */ /* 0x000fe80000100800 */
[----:B----4-:R-:W-:Y:S04]  /*56fc0*/  STL [R1+0x5fc0], R7 ;  /* 0x005fc00701007387 */ /* 0x010fe80000100800 */
[----:B--2---:R-:W-:Y:S04]  /*56fd0*/  STL [R1+0x5fc4], R6 ;  /* 0x005fc40601007387 */ /* 0x004fe80000100800 */
[----:B------:R-:W2:Y:S04]  /*56fe0*/  LDL.LU R27, [R1+0xa08] ;  /* 0x000a0800011b7983 */ /* 0x000ea80000300800 */
[----:B------:R-:W4:Y:S04]  /*56ff0*/  LDL.LU R26, [R1+0xa04] ;  /* 0x000a0400011a7983 */ /* 0x000f280000300800 */
[----:B------:R-:W2:Y:S04]  /*57000*/  LDL.LU R24, [R1+0xa00] ;  /* 0x000a000001187983 */ /* 0x000ea80000300800 */
[----:B------:R-:W2:Y:S04]  /*57010*/  LDL.LU R28, [R1+0x9fc] ;  /* 0x0009fc00011c7983 */ /* 0x000ea80000300800 */
[----:B------:R-:W2:Y:S04]  /*57020*/  LDL.LU R29, [R1+0x984] ;  /* 0x00098400011d7983 */ /* 0x000ea80000300800 */
[----:B---3--:R-:W-:Y:S04]  /*57030*/  STL [R1+0x5fc8], R3 ;  /* 0x005fc80301007387 */ /* 0x008fe80000100800 */
        /* <DEDUP_REMOVED lines=242> */
[----:B0-----:R-:W-:Y:S01]  /*57f60*/  STL [R1+0x6038], R25 ;  /* 0x0060381901007387 */ /* 0x001fe20000100800 */
[----:B------:R-:W-:-:S03]  /*57f70*/  LOP3.LUT R0, R25, 0x3f, RZ, 0xc0, !PT ;  /* 0x0000003f19007812 */ /* 0x000fc600078ec0ff */
[----:B------:R-:W-:Y:S04]  /*57f80*/  STL [R1+0x5804], R5 ;  /* 0x0058040501007387 */ /* 0x000fe80000100800 */
[----:B------:R-:W-:Y:S04]  /*57f90*/  STL [R1+0x5f94], R5 ;  /* 0x005f940501007387 */ /* 0x000fe80000100800 */
[----:B------:R0:W-:Y:S04]  /*57fa0*/  STL [R1+0x5fd0], R5 ;  /* 0x005fd00501007387 */ /* 0x0001e80000100800 */
[----:B0-----:R-:W3:Y:S04]  /*57fb0*/  LDL.LU R5, [R1+0x988] ;  /* 0x0009880001057983 */ /* 0x001ee80000300800 */
[----:B------:R-:W3:Y:S04]  /*57fc0*/  LDL.LU R25, [R1+0x980] ;  /* 0x0009800001197983 */ /* 0x000ee80000300800 */
[----:B--2---:R0:W-:Y:S04]  /*57fd0*/  STS.U8 [R0+UR6], R27 ;  /* 0x0000001b00007988 */ /* 0x0041e80008000006 */
[----:B0-----:R-:W2:Y:S04]  /*57fe0*/  LDL.LU R27, [R1+0x97c] ;  /* 0x00097c00011b7983 */ /* 0x001ea80000300800 */
[----:B------:R-:W2:Y:S04]  /*57ff0*/  LDL.LU R4, [R1+0x908] ;  /* 0x0009080001047983 */ /* 0x000ea80000300800 */
        /* <DEDUP_REMOVED lines=14> */
[----:B----4-:R0:W-:Y:S04]  /*580e0*/  STS.U8 [R0+UR6+0x40], R26 ;  /* 0x0000401a00007988 */ /* 0x0101e80008000006 */
[----:B------:R-:W4:Y:S04]  /*580f0*/  LDL.LU R19, [R1+0x14c] ;  /* 0x00014c0001137983 */ /* 0x000f280000300800 */
[----:B0-----:R-:W4:Y:S04]  /*58100*/  LDL.LU R26, [R1+0x110] ;  /* 0x00011000011a7983 */ /* 0x001f280000300800 */
[----:B------:R0:W-:Y:S04]  /*58110*/  STS.U8 [R0+UR6+0x80], R24 ;  /* 0x0000801800007988 */ /* 0x0001e80008000006 */
[----:B------:R1:W-:Y:S04]  /*58120*/  STS.U8 [R0+UR6+0xc0], R28 ;  /* 0x0000c01c00007988 */ /* 0x0003e80008000006 */
[----:B0-----:R-:W4:Y:S04]  /*58130*/  LDL.LU R24, [R1+0x10c] ;  /* 0x00010c0001187983 */ /* 0x001f280000300800 */
[----:B------:R-:W4:Y:S04]  /*58140*/  LDL.LU R20, [R1+0x108] ;  /* 0x0001080001147983 */ /* 0x000f280000300800 */
[----:B------:R-:W4:Y:S04]  /*58150*/  LDL.LU R21, [R1+0x104] ;  /* 0x0001040001157983 */ /* 0x000f280000300800 */
[----:B------:R-:W4:Y:S04]  /*58160*/  LDL.LU R22, [R1+0x100] ;  /* 0x0001000001167983 */ /* 0x000f280000300800 */
[----:B------:R-:W4:Y:S04]  /*58170*/  LDL.LU R23, [R1+0xfc] ;  /* 0x0000fc0001177983 */ /* 0x000f280000300800 */
[----:B-1----:R-:W4:Y:S01]  /*58180*/  LDL.LU R28, [R1+0xf8] ;  /* 0x0000f800011c7983 */ /* 0x002f220000300800 */
[----:B------:R-:W-:-:S03]  /*58190*/  ISETP.GE.AND P0, PT, R0, R2, PT ;  /* 0x000000020000720c */ /* 0x000fc60003f06270 */
[----:B---3--:R-:W-:Y:S04]  /*581a0*/  STS.U8 [R0+UR6+0x840], R5 ;  /* 0x0008400500007988 */ /* 0x008fe80008000006 */
[----:B------:R0:W-:Y:S04]  /*581b0*/  STS.U8 [R0+UR6+0x800], R29 ;  /* 0x0008001d00007988 */ /* 0x0001e80008000006 */
[----:B------:R-:W-:Y:S04]  /*581c0*/  STS.U8 [R0+UR6+0x8c0], R25 ;  /* 0x0008c01900007988 */ /* 0x000fe80008000006 */
[----:B0-----:R-:W3:Y:S04]  /*581d0*/  LDL.LU R29, [R1+0xf4] ;  /* 0x0000f400011d7983 */ /* 0x001ee80000300800 */
[----:B--2---:R0:W-:Y:S04]  /*581e0*/  STS.U8 [R0+UR6+0x880], R27 ;  /* 0x0008801b00007988 */ /* 0x0041e80008000006 */
[----:B------:R-:W-:Y:S04]  /*581f0*/  STS.U8 [R0+UR6+0x1000], R4 ;  /* 0x0010000400007988 */ /* 0x000fe80008000006 */
        /* <DEDUP_REMOVED lines=14> */
[----:B0-----:R-:W2:Y:S04]  /*582e0*/  LDL.LU R27, [R1+0x9f8] ;  /* 0x0009f800011b7983 */ /* 0x001ea80000300800 */
[----:B----4-:R-:W-:Y:S04]  /*582f0*/  STS.U8 [R0+UR6+0x2880], R19 ;  /* 0x0028801300007988 */ /* 0x010fe80008000006 */
[----:B------:R0:W-:Y:S02]  /*58300*/  STS.U8 [R0+UR6+0x3000], R26 ;  /* 0x0030001a00007988 */ /* 0x0001e40008000006 */
[----:B0-----:R-:W0:Y:S02]  /*58310*/  S2R R26, SR_TID.X ;  /* 0x00000000001a7919 */ /* 0x001e240000002100 */
[----:B------:R1:W-:Y:S04]  /*58320*/  STS.U8 [R0+UR6+0x3040], R24 ;  /* 0x0030401800007988 */ /* 0x0003e80008000006 */
[----:B------:R-:W-:Y:S04]  /*58330*/  STS.U8 [R0+UR6+0x3080], R20 ;  /* 0x0030801400007988 */ /* 0x000fe80008000006 */
[----:B------:R-:W-:Y:S04]  /*58340*/  STS.U8 [R0+UR6+0x30c0], R21 ;  /* 0x0030c01500007988 */ /* 0x000fe80008000006 */
[----:B------:R-:W-:Y:S04]  /*58350*/  STS.U8 [R0+UR6+0x3840], R22 ;  /* 0x0038401600007988 */ /* 0x000fe80008000006 */
[----:B------:R-:W-:Y:S04]  /*58360*/  STS.U8 [R0+UR6+0x3800], R23 ;  /* 0x0038001700007988 */ /* 0x000fe80008000006 */
[----:B------:R4:W-:Y:S04]  /*58370*/  STS.U8 [R0+UR6+0x38c0], R28 ;  /* 0x0038c01c00007988 */ /* 0x0009e80008000006 */
[----:B-1----:R-:W2:Y:S01]  /*58380*/  LDL.LU R24, [R1+0x9f4] ;  /* 0x0009f40001187983 */ /* 0x002ea20000300800 */
[----:B0-----:R-:W-:-:S04]  /*58390*/  LOP3.LUT R26, R26, 0x3f, RZ, 0xc0, !PT ;  /* 0x0000003f1a1a7812 */ /* 0x001fc800078ec0ff */
[----:B------:R-:W-:Y:S02]  /*583a0*/  LOP3.LUT R2, R26, 0x8, RZ, 0x3c, !PT ;  /* 0x000000081a027812 */ /* 0x000fe400078e3cff */
[----:B------:R-:W2:Y:S04]  /*583b0*/  LDL.LU R26, [R1+0x9f0] ;  /* 0x0009f000011a7983 */ /* 0x000ea80000300800 */
[----:B----4-:R-:W4:Y:S04]  /*583c0*/  LDL.LU R28, [R1+0x9ec] ;  /* 0x0009ec00011c7983 */ /* 0x010f280000300800 */
[----:B---3--:R0:W-:Y:S04]  /*583d0*/  STS.U8 [R0+UR6+0x3880], R29 ;  /* 0x0038801d00007988 */ /* 0x0081e80008000006 */
[----:B0-----:R-:W3:Y:S04]  /*583e0*/  LDL.LU R29, [R1+0x978] ;  /* 0x00097800011d7983 */ /* 0x001ee80000300800 */
[----:B------:R-:W-:Y:S04]  /*583f0*/  STL [R1+0x6020], R0 ;  /* 0x0060200001007387 */ /* 0x000fe80000100800 */
        /* <DEDUP_REMOVED lines=17> */
[----:B--2---:R0:W-:Y:S04]  /*58510*/  STS.U8 [R2+UR6+0x100], R27 ;  /* 0x0001001b02007988 */ /* 0x0041e80008000006 */
[----:B0-----:R-:W2:Y:S04]  /*58520*/  LDL.LU R27, [R1+0x140] ;  /* 0x00014000011b7983 */ /* 0x001ea80000300800 */
[----:B------:R-:W2:Y:S04]  /*58530*/  LDL.LU R19, [R1+0x13c] ;  /* 0x00013c0001137983 */ /* 0x000ea80000300800 */
[----:B------:R-:W2:Y:S04]  /*58540*/  LDL.LU R20, [R1+0xc8] ;  /* 0x0000c80001147983 */ /* 0x000ea80000300800 */
[----:B------:R-:W2:Y:S04]  /*58550*/  LDL.LU R21, [R1+0xc4] ;  /* 0x0000c40001157983 */ /* 0x000ea80000300800 */
[----:B------:R-:W2:Y:S04]  /*58560*/  LDL.LU R22, [R1+0xc0] ;  /* 0x0000c00001167983 */ /* 0x000ea80000300800 */
[----:B------:R-:W2:Y:S04]  /*58570*/  LDL.LU R23, [R1+0x9c] ;  /* 0x00009c0001177983 */ /* 0x000ea80000300800 */
[----:B------:R0:W-:Y:S04]  /*58580*/  STS.U8 [R2+UR6+0x140], R24 ;  /* 0x0001401802007988 */ /* 0x0001e80008000006 */
[----:B0-----:R-:W2:Y:S04]  /*58590*/  LDL.LU R24, [R1+0x98] ;  /* 0x0000980001187983 */ /* 0x001ea80000300800 */
[----:B------:R0:W-:Y:S04]  /*585a0*/  STS.U8 [R2+UR6+0x180], R26 ;  /* 0x0001801a02007988 */ /* 0x0001e80008000006 */
[----:B----4-:R1:W-:Y:S04]  /*585b0*/  STS.U8 [R2+UR6+0x1c0], R28 ;  /* 0x0001c01c02007988 */ /* 0x0103e80008000006 */
[----:B0-----:R-:W4:Y:S04]  /*585c0*/  LDL.LU R26, [R1+0x94] ;  /* 0x00009400011a7983 */ /* 0x001f280000300800 */
[----:B-1----:R-:W4:Y:S04]  /*585d0*/  LDL.LU R28, [R1+0x90] ;  /* 0x00009000011c7983 */ /* 0x002f280000300800 */
[----:B---3--:R0:W-:Y:S04]  /*585e0*/  STS.U8 [R2+UR6+0x940], R29 ;  /* 0x0009401d02007988 */ /* 0x0081e80008000006 */
        /* <DEDUP_REMOVED lines=17> */
[----:B0-----:R-:W3:Y:S04]  /*58700*/  LDL.LU R29, [R1+0x8c] ;  /* 0x00008c00011d7983 */ /* 0x001ee80000300800 */
[----:B--2---:R0:W-:Y:S02]  /*58710*/  STS.U8 [R2+UR6+0x29c0], R27 ;  /* 0x0029c01b02007988 */ /* 0x0041e40008000006 */
[----:B0-----:R-:W0:Y:S02]  /*58720*/  S2R R27, SR_TID.X ;  /* 0x00000000001b7919 */ /* 0x001e240000002100 */
[----:B------:R-:W-:Y:S04]  /*58730*/  STS.U8 [R2+UR6+0x2980], R19 ;  /* 0x0029801302007988 */ /* 0x000fe80008000006 */
[----:B------:R-:W-:Y:S04]  /*58740*/  STS.U8 [R2+UR6+0x3100], R20 ;  /* 0x0031001402007988 */ /* 0x000fe80008000006 */
[----:B------:R-:W-:Y:S04]  /*58750*/  STS.U8 [R2+UR6+0x3140], R21 ;  /* 0x0031401502007988 */ /* 0x000fe80008000006 */
[----:B------:R-:W-:Y:S04]  /*58760*/  STS.U8 [R2+UR6+0x3180], R22 ;  /* 0x0031801602007988 */ /* 0x000fe80008000006 */
[----:B------:R1:W-:Y:S04]  /*58770*/  STS.U8 [R2+UR6+0x31c0], R23 ;  /* 0x0031c01702007988 */ /* 0x0003e80008000006 */
[----:B------:R-:W-:Y:S01]  /*58780*/  STS.U8 [R2+UR6+0x3940], R24 ;  /* 0x0039401802007988 */ /* 0x000fe20008000006 */
[----:B0-----:R-:W-:-:S05]  /*58790*/  LOP3.LUT R27, R27, 0x3f, RZ, 0xc0, !PT ;  /* 0x0000003f1b1b7812 */ /* 0x001fca00078ec0ff */
[----:B------:R-:W-:Y:S01]  /*587a0*/  STL [R1+0x6050], R27 ;  /* 0x0060501b01007387 */ /* 0x000fe20000100800 */
[----:B-1----:R-:W-:-:S03]  /*587b0*/  LOP3.LUT R23, R27, 0x10, RZ, 0x3c, !PT ;  /* 0x000000101b177812 */ /* 0x002fc600078e3cff */
[----:B----4-:R0:W-:Y:S04]  /*587c0*/  STS.U8 [R2+UR6+0x3900], R26 ;  /* 0x0039001a02007988 */ /* 0x0101e80008000006 */
[----:B------:R1:W-:Y:S04]  /*587d0*/  STS.U8 [R2+UR6+0x39c0], R28 ;  /* 0x0039c01c02007988 */ /* 0x0003e80008000006 */
[----:B0-----:R-:W2:Y:S04]  /*587e0*/  LDL.LU R26, [R1+0x9e8] ;  /* 0x0009e800011a7983 */ /* 0x001ea80000300800 */
[----:B-1----:R-:W4:Y:S04]  /*587f0*/  LDL.LU R28, [R1+0x9e4] ;  /* 0x0009e400011c7983 */ /* 0x002f280000300800 */
[----:B------:R-:W2:Y:S04]  /*58800*/  LDL.LU R27, [R1+0x9dc] ;  /* 0x0009dc00011b7983 */ /* 0x000ea80000300800 */
[----:B--2---:R0:W-:Y:S04]  /*58810*/  STL [R1+0x6054], R27 ;  /* 0x0060541b01007387 */ /* 0x0041e80000100800 */
[----:B0-----:R-:W2:Y:S04]  /*58820*/  LDL.LU R27, [R1+0x9e0] ;  /* 0x0009e000011b7983 */ /* 0x001ea80000300800 */
[----:B---3--:R0:W-:Y:S04]  /*58830*/  STS.U8 [R2+UR6+0x3980], R29 ;  /* 0x0039801d02007988 */ /* 0x0081e80008000006 */
[----:B------:R-:W3:Y:S04]  /*58840*/  LDL.LU R0, [R1+0x968] ;  /* 0x0009680001007983 */ /* 0x000ee80000300800 */
[----:B0-----:R-:W3:Y:S04]  /*58850*/  LDL.LU R2, [R1+0x964] ;  /* 0x0009640001027983 */ /* 0x001ee80000300800 */
        /* <DEDUP_REMOVED lines=23> */
[----:B------:R0:W-:Y:S04]  /*589d0*/  STS.U8 [R23+UR6+0x200], R26 ;  /* 0x0002001a17007988 */ /* 0x0001e80008000006 */
[----:B----4-:R1:W-:Y:S04]  /*589e0*/  STS.U8 [R23+UR6+0x240], R28 ;  /* 0x0002401c17007988 */ /* 0x0103e80008000006 */
[----:B0-----:R-:W4:Y:S04]  /*589f0*/  LDL.LU R26, [R1+0x6c] ;  /* 0x00006c00011a7983 */ /* 0x001f280000300800 */
[----:B-1----:R-:W3:Y:S04]  /*58a00*/  LDL.LU R28, [R1+0x68] ;  /* 0x00006800011c7983 */ /* 0x002ee80000300800 */
[----:B--2---:R0:W-:Y:S04]  /*58a10*/  STS.U8 [R23+UR6+0x280], R27 ;  /* 0x0002801b17007988 */ /* 0x0041e80008000006 */
[----:B0-----:R-:W2:Y:S04]  /*58a20*/  LDL.LU R27, [R1+0x6054] ;  /* 0x00605400011b7983 */ /* 0x001ea80000300800 */
[----:B--2---:R0:W-:Y:S04]  /*58a30*/  STS.U8 [R23+UR6+0x2c0], R27 ;  /* 0x0002c01b17007988 */ /* 0x0041e80008000006 */
[----:B---3--:R-:W-:Y:S04]  /*58a40*/  STS.U8 [R23+UR6+0xa40], R0 ;  /* 0x000a400017007988 */ /* 0x008fe80008000006 */
        /* <DEDUP_REMOVED lines=24> */
[----:B------:R0:W-:Y:S04]  /*58bd0*/  STS.U8 [R23+UR6+0x3a40], R29 ;  /* 0x003a401d17007988 */ /* 0x0001e80008000006 */
[----:B0-----:R-:W3:Y:S04]  /*58be0*/  LDL.LU R29, [R1+0x64] ;  /* 0x00006400011d7983 */ /* 0x001ee80000300800 */
[----:B------:R-:W2:Y:S04]  /*58bf0*/  LDL.LU R2, [R1+0x9d0] ;  /* 0x0009d00001027983 */ /* 0x000ea80000300800 */
[----:B--2---:R0:W-:Y:S04]  /*58c00*/  STL [R1+0x6048], R2 ;  /* 0x0060480201007387 */ /* 0x0041e80000100800 */
[----:B0-----:R-:W2:Y:S04]  /*58c10*/  LDL.LU R2, [R1+0x9d4] ;  /* 0x0009d40001027983 */ /* 0x001ea80000300800 */
[----:B----4-:R-:W-:Y:S04]  /*58c20*/  STS.U8 [R23+UR6+0x3a00], R26 ;  /* 0x003a001a17007988 */ /* 0x010fe80008000006 */
[----:B------:R-:W-:Y:S01]  /*58c30*/  STS.U8 [R23+UR6+0x3ac0], R28 ;  /* 0x003ac01c17007988 */ /* 0x000fe20008000006 */
[----:B------:R-:W-:-:S03]  /*58c40*/  LOP3.LUT R0, R27, 0x18, RZ, 0x3c, !PT ;  /* 0x000000181b007812 */ /* 0x000fc600078e3cff */
[----:B---3--:R-:W-:Y:S04]  /*58c50*/  STS.U8 [R23+UR6+0x3a80], R29 ;  /* 0x003a801d17007988 */ /* 0x008fe80008000006 */
[----:B--2---:R0:W-:Y:S04]  /*58c60*/  STL [R1+0x604c], R2 ;  /* 0x00604c0201007387 */ /* 0x0041e80000100800 */
[----:B0-----:R-:W2:Y:S04]  /*58c70*/  LDL.LU R2, [R1+0x9d8] ;  /* 0x0009d80001027983 */ /* 0x001ea80000300800 */
[----:B------:R-:W3:Y:S04]  /*58c80*/  LDL.LU R5, [R1+0x9cc] ;  /* 0x0009cc0001057983 */ /* 0x000ee80000300800 */
[----:B------:R-:W4:Y:S04]  /*58c90*/  LDL.LU R25, [R1+0x958] ;  /* 0x0009580001197983 */ /* 0x000f280000300800 */
        /* <DEDUP_REMOVED lines=27> */
[----:B--2---:R0:W-:Y:S04]  /*58e50*/  STS.U8 [R0+UR6+0x340], R2 ;  /* 0x0003400200007988 */ /* 0x0041e80008000006 */
[----:B0-----:R-:W2:Y:S04]  /*58e60*/  LDL.LU R2, [R1+0x6048] ;  /* 0x0060480001027983 */ /* 0x001ea80000300800 */
[----:B--2---:R-:W-:Y:S04]  /*58e70*/  STS.U8 [R0+UR6+0x380], R2 ;  /* 0x0003800200007988 */ /* 0x004fe80008000006 */
[----:B---3--:R-:W-:Y:S04]  /*58e80*/  STS.U8 [R0+UR6+0x3c0], R5 ;  /* 0x0003c00500007988 */ /* 0x008fe80008000006 */
[----:B----4-:R-:W-:Y:S04]  /*58e90*/  STS.U8 [R0+UR6+0xb40], R25 ;  /* 0x000b401900007988 */ /* 0x010fe80008000006 */
        /* <DEDUP_REMOVED lines=19> */
[----:B------:R0:W-:Y:S02]  /*58fd0*/  STS.U8 [R0+UR6+0x3300], R28 ;  /* 0x0033001c00007988 */ /* 0x0001e40008000006 */
[----:B0-----:R-:W0:Y:S02]  /*58fe0*/  S2R R28, SR_TID.X ;  /* 0x00000000001c7919 */ /* 0x001e240000002100 */
[----:B------:R-:W-:Y:S04]  /*58ff0*/  STS.U8 [R0+UR6+0x3340], R23 ;  /* 0x0033401700007988 */ /* 0x000fe80008000006 */
[----:B------:R-:W-:Y:S04]  /*59000*/  STS.U8 [R0+UR6+0x3380], R24 ;  /* 0x0033801800007988 */ /* 0x000fe80008000006 */
[----:B------:R-:W-:Y:S04]  /*59010*/  STS.U8 [R0+UR6+0x33c0], R26 ;  /* 0x0033c01a00007988 */ /* 0x000fe80008000006 */
[----:B------:R-:W-:Y:S04]  /*59020*/  STS.U8 [R0+UR6+0x3b40], R27 ;  /* 0x003b401b00007988 */ /* 0x000fe80008000006 */
[----:B------:R1:W-:Y:S04]  /*59030*/  STS.U8 [R0+UR6+0x3b00], R29 ;  /* 0x003b001d00007988 */ /* 0x0003e80008000006 */
[----:B-1----:R-:W2:Y:S01]  /*59040*/  LDL.LU R29, [R1+0x44] ;  /* 0x00004400011d7983 */ /* 0x002ea20000300800 */
[----:B0-----:R-:W-:-:S04]  /*59050*/  LOP3.LUT R28, R28, 0x3f, RZ, 0xc0, !PT ;  /* 0x0000003f1c1c7812 */ /* 0x001fc800078ec0ff */
[----:B------:R-:W-:-:S05]  /*59060*/  LOP3.LUT R0, R28, 0x20, RZ, 0x3c, !PT ;  /* 0x000000201c007812 */ /* 0x000fca00078e3cff */
[----:B------:R0:W-:Y:S04]  /*59070*/  STL [R1+0x6040], R0 ;  /* 0x0060400001007387 */ /* 0x0001e80000100800 */
[----:B0-----:R-:W3:Y:S04]  /*59080*/  LDL.LU R0, [R1+0x40] ;  /* 0x0000400001007983 */ /* 0x001ee80000300800 */
[----:B------:R-:W4:Y:S04]  /*59090*/  LDL.LU R25, [R1+0x9c4] ;  /* 0x0009c40001197983 */ /* 0x000f280000300800 */
[----:B----4-:R0:W-:Y:S04]  /*590a0*/  STL [R1+0x603c], R25 ;  /* 0x00603c1901007387 */ /* 0x0101e80000100800 */
[----:B0-----:R-:W4:Y:S04]  /*590b0*/  LDL.LU R25, [R1+0x9c8] ;  /* 0x0009c80001197983 */ /* 0x001f280000300800 */
[----:B----4-:R0:W-:Y:S04]  /*590c0*/  STL [R1+0x6044], R25 ;  /* 0x0060441901007387 */ /* 0x0101e80000100800 */
        /* <DEDUP_REMOVED lines=21> */
[----:B0-----:R-:W-:-:S03]  /*59220*/  LOP3.LUT R25, R28, 0x18, RZ, 0x3c, !PT ;  /* 0x000000181c197812 */ /* 0x001fc600078e3cff */
[----:B------:R-:W4:Y:S04]  /*59230*/  LDL.LU R23, [R1+0xcc] ;  /* 0x0000cc0001177983 */ /* 0x000f280000300800 */
[----:B------:R-:W4:Y:S04]  /*59240*/  LDL.LU R24, [R1+0x34] ;  /* 0x0000340001187983 */ /* 0x000f280000300800 */
[----:B------:R-:W4:Y:S04]  /*59250*/  LDL.LU R26, [R1+0x30] ;  /* 0x00003000011a7983 */ /* 0x000f280000300800 */
[----:B------:R-:W4:Y:S04]  /*59260*/  LDL.LU R27, [R1+0x2c] ;  /* 0x00002c00011b7983 */ /* 0x000f280000300800 */
[----:B--2---:R0:W-:Y:S04]  /*59270*/  STS.U8 [R25+UR6+0x3bc0], R29 ;  /* 0x003bc01d19007988 */ /* 0x0041e80008000006 */
[----:B------:R-:W2:Y:S04]  /*59280*/  LDL.LU R28, [R1+0x28] ;  /* 0x00002800011c7983 */ /* 0x000ea80000300800 */
[----:B---3--:R1:W-:Y:S04]  /*59290*/  STS.U8 [R25+UR6+0x3b80], R0 ;  /* 0x003b800019007988 */ /* 0x0083e80008000006 */
[----:B0-----:R-:W3:Y:S04]  /*592a0*/  LDL.LU R29, [R1+0x24] ;  /* 0x00002400011d7983 */ /* 0x001ee80000300800 */
[----:B-1----:R-:W2:Y:S04]  /*592b0*/  LDL.LU R25, [R1+0x6044] ;  /* 0x0060440001197983 */ /* 0x002ea80000300800 */
[----:B------:R-:W2:Y:S04]  /*592c0*/  LDL.LU R0, [R1+0x6040] ;  /* 0x0060400001007983 */ /* 0x000ea80000300800 */
[----:B--2---:R0:W-:Y:S04]  /*592d0*/  STS.U8 [R0+UR6+0x400], R25 ;  /* 0x0004001900007988 */ /* 0x0041e80008000006 */
[----:B0-----:R-:W2:Y:S04]  /*592e0*/  LDL.LU R25, [R1+0x603c] ;  /* 0x00603c0001197983 */ /* 0x001ea80000300800 */
[----:B--2---:R0:W-:Y:S04]  /*592f0*/  STS.U8 [R0+UR6+0x440], R25 ;  /* 0x0004401900007988 */ /* 0x0041e80008000006 */
        /* <DEDUP_REMOVED lines=27> */
[----:B---3--:R0:W-:Y:S04]  /*594b0*/  STS.U8 [R0+UR6+0x3c40], R29 ;  /* 0x003c401d00007988 */ /* 0x0081e80008000006 */
[----:B0-----:R-:W3:Y:S04]  /*594c0*/  LDL.LU R0, [R1+0x9b4] ;  /* 0x0009b40001007983 */ /* 0x001ee80000300800 */
[----:B---3--:R0:W-:Y:S04]  /*594d0*/  STL [R1+0x6024], R0 ;  /* 0x0060240001007387 */ /* 0x0081e80000100800 */
[----:B0-----:R-:W3:Y:S04]  /*594e0*/  LDL.LU R0, [R1+0x9b8] ;  /* 0x0009b80001007983 */ /* 0x001ee80000300800 */
[----:B---3--:R0:W-:Y:S04]  /*594f0*/  STL [R1+0x6028], R0 ;  /* 0x0060280001007387 */ /* 0x0081e80000100800 */
[----:B0-----:R-:W3:Y:S04]  /*59500*/  LDL.LU R0, [R1+0x18] ;  /* 0x0000180001007983 */ /* 0x001ee80000300800 */
[----:B---3--:R0:W-:Y:S04]  /*59510*/  STL [R1+0x6030], R0 ;  /* 0x0060300001007387 */ /* 0x0081e80000100800 */
[----:B0-----:R-:W3:Y:S04]  /*59520*/  LDL.LU R0, [R1+0x1c] ;  /* 0x00001c0001007983 */ /* 0x001ee80000300800 */
[----:B---3--:R0:W-:Y:S04]  /*59530*/  STL [R1+0x6034], R0 ;  /* 0x0060340001007387 */ /* 0x0081e80000100800 */
[----:B0-----:R-:W3:Y:S04]  /*59540*/  LDL.LU R0, [R1+0x20] ;  /* 0x0000200001007983 */ /* 0x001ee80000300800 */
[----:B------:R-:W4:Y:S01]  /*59550*/  LDL.LU R16, [R1+0x9b0] ;  /* 0x0009b00001107983 */ /* 0x000f220000300800 */
[----:B--2---:R-:W-:-:S02]  /*59560*/  LOP3.LUT R2, R25, 0x3f, RZ, 0xc0, !PT ;  /* 0x0000003f19027812 */ /* 0x004fc400078ec0ff */
[----:B------:R-:W-:Y:S01]  /*59570*/  LOP3.LUT R25, R25, 0x3f, RZ, 0xc0, !PT ;  /* 0x0000003f19197812 */ /* 0x000fe200078ec0ff */
[----:B----4-:R0:W-:Y:S04]  /*59580*/  STL [R1+0x602c], R16 ;  /* 0x00602c1001007387 */ /* 0x0101e80000100800 */
[----:B------:R-:W2:Y:S04]  /*59590*/  LDL.LU R17, [R1+0x9ac] ;  /* 0x0009ac0001117983 */ /* 0x000ea80000300800 */
[----:B------:R-:W4:Y:S04]  /*595a0*/  LDL.LU R18, [R1+0x938] ;  /* 0x0009380001127983 */ /* 0x000f280000300800 */
        /* <DEDUP_REMOVED lines=17> */
[----:B------:R-:W2:Y:S01]  /*596c0*/  LDL.LU R15, [R1+0x60] ;  /* 0x00006000010f7983 */ /* 0x000ea20000300800 */
[----:B0-----:R-:W-:-:S03]  /*596d0*/  LOP3.LUT R16, R25, 0x20, RZ, 0x3c, !PT ;  /* 0x0000002019107812 */ /* 0x001fc600078e3cff */
[----:B------:R-:W2:Y:S04]  /*596e0*/  LDL.LU R21, [R1+0x3c] ;  /* 0x00003c0001157983 */ /* 0x000ea80000300800 */
[----:B------:R-:W2:Y:S04]  /*596f0*/  LDL.LU R22, [R1+0xc] ;  /* 0x00000c0001167983 */ /* 0x000ea80000300800 */
[----:B------:R-:W2:Y:S04]  /*59700*/  LDL.LU R23, [R1+0x8] ;  /* 0x0000080001177983 */ /* 0x000ea80000300800 */
[----:B------:R-:W2:Y:S04]  /*59710*/  LDL.LU R24, [R1+0x4] ;  /* 0x0000040001187983 */ /* 0x000ea80000300800 */
[----:B------:R-:W2:Y:S04]  /*59720*/  LDL.LU R25, [R1] ;  /* 0x0000000001197983 */ /* 0x000ea80000300800 */
[----:B---3--:R0:W-:Y:S04]  /*59730*/  STS.U8 [R16+UR6+0x3c00], R0 ;  /* 0x003c000010007988 */ /* 0x0081e80008000006 */
[----:B0-----:R-:W3:Y:S04]  /*59740*/  LDL.LU R0, [R1+0x6034] ;  /* 0x0060340001007983 */ /* 0x001ee80000300800 */
[----:B---3--:R0:W-:Y:S04]  /*59750*/  STS.U8 [R16+UR6+0x3cc0], R0 ;  /* 0x003cc00010007988 */ /* 0x0081e80008000006 */
[----:B0-----:R-:W3:Y:S01]  /*59760*/  LDL.LU R0, [R1+0x6030] ;  /* 0x0060300001007983 */ /* 0x001ee20000300800 */
[----:B------:R-:W-:-:S03]  /*59770*/  LOP3.LUT R20, R2, 0x28, RZ, 0x3c, !PT ;  /* 0x0000002802147812 */ /* 0x000fc600078e3cff */
[----:B---3--:R0:W-:Y:S04]  /*59780*/  STS.U8 [R16+UR6+0x3c80], R0 ;  /* 0x003c800010007988 */ /* 0x0081e80008000006 */
[----:B0-----:R-:W3:Y:S04]  /*59790*/  LDL.LU R16, [R1+0x602c] ;  /* 0x00602c0001107983 */ /* 0x001ee80000300800 */
[----:B------:R-:W2:Y:S04]  /*597a0*/  LDL.LU R0, [R1+0x6028] ;  /* 0x0060280001007983 */ /* 0x000ea80000300800 */
[----:B--2---:R0:W-:Y:S04]  /*597b0*/  STS.U8 [R20+UR6+0x500], R0 ;  /* 0x0005000014007988 */ /* 0x0041e80008000006 */
[----:B0-----:R-:W2:Y:S04]  /*597c0*/  LDL.LU R0, [R1+0x6024] ;  /* 0x0060240001007983 */ /* 0x001ea80000300800 */
[----:B--2---:R0:W-:Y:S04]  /*597d0*/  STS.U8 [R20+UR6+0x540], R0 ;  /* 0x0005400014007988 */ /* 0x0041e80008000006 */
[----:B---3--:R1:W-:Y:S04]  /*597e0*/  STS.U8 [R20+UR6+0x580], R16 ;  /* 0x0005801014007988 */ /* 0x0083e80008000006 */
[----:B------:R2:W-:Y:S04]  /*597f0*/  STS.U8 [R20+UR6+0x5c0], R17 ;  /* 0x0005c01114007988 */ /* 0x0005e80008000006 */
[----:B----4-:R3:W-:Y:S04]  /*59800*/  STS.U8 [R20+UR6+0xd40], R18 ;  /* 0x000d401214007988 */ /* 0x0107e80008000006 */
[----:B------:R4:W-:Y:S04]  /*59810*/  STS.U8 [R20+UR6+0xd00], R19 ;  /* 0x000d001314007988 */ /* 0x0009e80008000006 */
[----:B------:R2:W-:Y:S04]  /*59820*/  STS.U8 [R20+UR6+0xdc0], R26 ;  /* 0x000dc01a14007988 */ /* 0x0005e80008000006 */
[----:B0-----:R-:W4:Y:S04]  /*59830*/  LDL.LU R0, [R1+0x6020] ;  /* 0x0060200001007983 */ /* 0x001f280000300800 */
[----:B-1----:R-:W4:Y:S04]  /*59840*/  LDL.LU R16, [R1+0x601c] ;  /* 0x00601c0001107983 */ /* 0x002f280000300800 */
[----:B--2---:R-:W2:Y:S04]  /*59850*/  LDL.LU R17, [R1+0x6018] ;  /* 0x0060180001117983 */ /* 0x004ea80000300800 */
[----:B---3--:R-:W3:Y:S04]  /*59860*/  LDL.LU R18, [R1+0x6014] ;  /* 0x0060140001127983 */ /* 0x008ee80000300800 */
[----:B----4-:R-:W4:Y:S04]  /*59870*/  LDL.LU R19, [R1+0x6010] ;  /* 0x0060100001137983 */ /* 0x010f280000300800 */
[----:B------:R-:W2:Y:S04]  /*59880*/  LDL.LU R26, [R1+0x600c] ;  /* 0x00600c00011a7983 */ /* 0x000ea80000300800 */
[----:B------:R0:W-:Y:S04]  /*59890*/  STS.U8 [R20+UR6+0xd80], R27 ;  /* 0x000d801b14007988 */ /* 0x0001e80008000006 */
[----:B------:R1:W-:Y:S04]  /*598a0*/  STS.U8 [R20+UR6+0x1500], R28 ;  /* 0x0015001c14007988 */ /* 0x0003e80008000006 */
[----:B------:R1:W-:Y:S04]  /*598b0*/  STS.U8 [R20+UR6+0x1540], R29 ;  /* 0x0015401d14007988 */ /* 0x0003e80008000006 */
[----:B0-----:R-:W2:Y:S04]  /*598c0*/  LDL.LU R27, [R1+0x6008] ;  /* 0x00600800011b7983 */ /* 0x001ea80000300800 */
[----:B-1----:R-:W2:Y:S04]  /*598d0*/  LDL.LU R28, [R1+0x6004] ;  /* 0x00600400011c7983 */ /* 0x002ea80000300800 */
[----:B------:R-:W2:Y:S04]  /*598e0*/  LDL.LU R29, [R1+0x6000] ;  /* 0x00600000011d7983 */ /* 0x000ea80000300800 */
        /* <DEDUP_REMOVED lines=13> */
[----:B------:R0:W-:Y:S04]  /*599c0*/  STS.U8 [R20+UR6+0x2d80], R21 ;  /* 0x002d801514007988 */ /* 0x0001e80008000006 */
[----:B------:R1:W-:Y:S04]  /*599d0*/  STS.U8 [R20+UR6+0x3500], R22 ;  /* 0x0035001614007988 */ /* 0x0003e80008000006 */
[----:B------:R0:W-:Y:S04]  /*599e0*/  STS.U8 [R20+UR6+0x3540], R23 ;  /* 0x0035401714007988 */ /* 0x0001e80008000006 */
[----:B------:R-:W-:Y:S04]  /*599f0*/  STS.U8 [R20+UR6+0x3580], R24 ;  /* 0x0035801814007988 */ /* 0x000fe80008000006 */
[----:B------:R1:W-:Y:S04]  /*59a00*/  STS.U8 [R20+UR6+0x35c0], R25 ;  /* 0x0035c01914007988 */ /* 0x0003e80008000006 */
[----:B0-----:R-:W3:Y:S04]  /*59a10*/  LDL.LU R21, [R1+0x9a8] ;  /* 0x0009a80001157983 */ /* 0x001ee80000300800 */
[----:B-1----:R-:W4:Y:S04]  /*59a20*/  LDL.LU R22, [R1+0x9a4] ;  /* 0x0009a40001167983 */ /* 0x002f280000300800 */
        /* <DEDUP_REMOVED lines=16> */
[----:B--2---:R-:W-:Y:S04]  /*59b30*/  STS.U8 [R20+UR6+0x3d40], R29 ;  /* 0x003d401d14007988 */ /* 0x004fe80008000006 */
[----:B------:R0:W-:Y:S04]  /*59b40*/  STL [R1+0x5fd4], R29 ;  /* 0x005fd41d01007387 */ /* 0x0001e80000100800 */
[----:B------:R-:W-:Y:S04]  /*59b50*/  STS.U8 [R20+UR6+0x3d00], R28 ;  /* 0x003d001c14007988 */ /* 0x000fe80008000006 */
[----:B------:R-:W-:Y:S04]  /*59b60*/  STS.U8 [R20+UR6+0x3dc0], R27 ;  /* 0x003dc01b14007988 */ /* 0x000fe80008000006 */
[----:B------:R-:W-:Y:S04]  /*59b70*/  STS.U8 [R20+UR6+0x3d80], R26 ;  /* 0x003d801a14007988 */ /* 0x000fe80008000006 */
[----:B0-----:R-:W2:Y:S04]  /*59b80*/  LDL.LU R29, [R1+0x91c] ;  /* 0x00091c00011d7983 */ /* 0x001ea80000300800 */
[----:B------:R0:W-:Y:S04]  /*59b90*/  STL [R1+0x5fd8], R28 ;  /* 0x005fd81c01007387 */ /* 0x0001e80000100800 */
[----:B0-----:R-:W2:Y:S04]  /*59ba0*/  LDL.LU R28, [R1+0x920] ;  /* 0x00092000011c7983 */ /* 0x001ea80000300800 */
[----:B------:R0:W-:Y:S04]  /*59bb0*/  STL [R1+0x5fdc], R27 ;  /* 0x005fdc1b01007387 */ /* 0x0001e80000100800 */
[----:B0-----:R-:W2:Y:S04]  /*59bc0*/  LDL.LU R27, [R1+0x924] ;  /* 0x00092400011b7983 */ /* 0x001ea80000300800 */
[----:B------:R-:W2:Y:S04]  /*59bd0*/  LDL.LU R20, [R1+0x5ffc] ;  /* 0x005ffc0001147983 */ /* 0x000ea80000300800 */
[----:B------:R0:W-:Y:S04]  /*59be0*/  STL [R1+0x5fe0], R26 ;  /* 0x005fe01a01007387 */ /* 0x0001e80000100800 */
[----:B0-----:R-:W2:Y:S01]  /*59bf0*/  LDL.LU R26, [R1+0x928] ;  /* 0x00092800011a7983 */ /* 0x001ea20000300800 */
[----:B------:R-:W-:-:S05]  /*59c00*/  LOP3.LUT R2, R2, 0x30, RZ, 0x3c, !PT ;  /* 0x0000003002027812 */ /* 0x000fca00078e3cff */
[----:B---3--:R0:W-:Y:S04]  /*59c10*/  STS.U8 [R2+UR6+0x600], R21 ;  /* 0x0006001502007988 */ /* 0x0081e80008000006 */
[----:B----4-:R1:W-:Y:S04]  /*59c20*/  STS.U8 [R2+UR6+0x640], R22 ;  /* 0x0006401602007988 */ /* 0x0103e80008000006 */
[----:B------:R3:W-:Y:S04]  /*59c30*/  STS.U8 [R2+UR6+0x680], R23 ;  /* 0x0006801702007988 */ /* 0x0007e80008000006 */
[----:B------:R4:W-:Y:S04]  /*59c40*/  STS.U8 [R2+UR6+0x6c0], R25 ;  /* 0x0006c01902007988 */ /* 0x0009e80008000006 */
[----:B0-----:R-:W2:Y:S04]  /*59c50*/  LDL.LU R21, [R1+0x5ff8] ;  /* 0x005ff80001157983 */ /* 0x001ea80000300800 */
[----:B-1----:R-:W2:Y:S04]  /*59c60*/  LDL.LU R22, [R1+0x5ff4] ;  /* 0x005ff40001167983 */ /* 0x002ea80000300800 */
[----:B---3--:R-:W3:Y:S04]  /*59c70*/  LDL.LU R23, [R1+0x5ff0] ;  /* 0x005ff00001177983 */ /* 0x008ee80000300800 */
[----:B----4-:R-:W4:Y:S04]  /*59c80*/  LDL.LU R25, [R1+0x5fec] ;  /* 0x005fec0001197983 */ /* 0x010f280000300800 */
[----:B--2---:R-:W-:Y:S04]  /*59c90*/  STS.U8 [R2+UR6+0xe40], R26 ;  /* 0x000e401a02007988 */ /* 0x004fe80008000006 */
        /* <DEDUP_REMOVED lines=9> */
[----:B0-----:R-:W2:Y:S04]  /*59d30*/  LDL.LU R24, [R1+0x10] ;  /* 0x0000100001187983 */ /* 0x001ea80000300800 */
[----:B------:R-:W2:Y:S04]  /*59d40*/  LDL.LU R26, [R1+0x994] ;  /* 0x00099400011a7983 */ /* 0x000ea80000300800 */
[----:B--2---:R0:W-:Y:S04]  /*59d50*/  STL [R1+0x5fe4], R26 ;  /* 0x005fe41a01007387 */ /* 0x0041e80000100800 */
[----:B0-----:R-:W2:Y:S04]  /*59d60*/  LDL.LU R26, [R1+0x998] ;  /* 0x00099800011a7983 */ /* 0x001ea80000300800 */
[----:B------:R0:W-:Y:S04]  /*59d70*/  STS.U8 [R2+UR6+0x1ec0], R8 ;  /* 0x001ec00802007988 */ /* 0x0001e80008000006 */
[----:B------:R-:W-:Y:S04]  /*59d80*/  STS.U8 [R2+UR6+0x1e80], R9 ;  /* 0x001e800902007988 */ /* 0x000fe80008000006 */
[----:B------:R-:W-:Y:S04]  /*59d90*/  STS.U8 [R2+UR6+0x2600], R10 ;  /* 0x0026000a02007988 */ /* 0x000fe80008000006 */
[----:B------:R-:W-:Y:S04]  /*59da0*/  STS.U8 [R2+UR6+0x2640], R11 ;  /* 0x0026400b02007988 */ /* 0x000fe80008000006 */
[----:B------:R-:W-:Y:S04]  /*59db0*/  STS.U8 [R2+UR6+0x2680], R12 ;  /* 0x0026800c02007988 */ /* 0x000fe80008000006 */
[----:B------:R-:W-:Y:S04]  /*59dc0*/  STS.U8 [R2+UR6+0x26c0], R13 ;  /* 0x0026c00d02007988 */ /* 0x000fe80008000006 */
[----:B------:R-:W-:Y:S04]  /*59dd0*/  STS.U8 [R2+UR6+0x2e40], R14 ;  /* 0x002e400e02007988 */ /* 0x000fe80008000006 */
[----:B------:R-:W-:Y:S04]  /*59de0*/  STS.U8 [R2+UR6+0x2e00], R15 ;  /* 0x002e000f02007988 */ /* 0x000fe80008000006 */
[----:B--2---:R1:W-:Y:S04]  /*59df0*/  STL [R1+0x5fe8], R26 ;  /* 0x005fe81a01007387 */ /* 0x0043e80000100800 */
        /* <DEDUP_REMOVED lines=8> */
[----:B0-----:R-:W2:Y:S01]  /*59e80*/  LDL.LU R8, [R1+0x350] ;  /* 0x0003500001087983 */ /* 0x001ea20000300800 */
[----:B-1----:R-:W-:-:S03]  /*59e90*/  LOP3.LUT R26, R0, 0x30, RZ, 0x3c, !PT ;  /* 0x00000030001a7812 */ /* 0x002fc600078e3cff */
[----:B------:R-:W2:Y:S04]  /*59ea0*/  LDL.LU R9, [R1+0x32c] ;  /* 0x00032c0001097983 */ /* 0x000ea80000300800 */
[----:B------:R-:W2:Y:S04]  /*59eb0*/  LDL.LU R10, [R1+0x288] ;  /* 0x00028800010a7983 */ /* 0x000ea80000300800 */
[----:B------:R0:W-:Y:S04]  /*59ec0*/  STS.U8 [R26+UR6+0x2ec0], R24 ;  /* 0x002ec0181a007988 */ /* 0x0001e80008000006 */
[----:B----4-:R-:W-:Y:S04]  /*59ed0*/  STS.U8 [R26+UR6+0x2e80], R25 ;  /* 0x002e80191a007988 */ /* 0x010fe80008000006 */
[----:B---3--:R-:W-:Y:S04]  /*59ee0*/  STS.U8 [R26+UR6+0x3600], R23 ;  /* 0x003600171a007988 */ /* 0x008fe80008000006 */
[----:B------:R-:W3:Y:S04]  /*59ef0*/  LDL.LU R11, [R1+0x284] ;  /* 0x00028400010b7983 */ /* 0x000ee80000300800 */
[----:B------:R-:W-:Y:S04]  /*59f00*/  STS.U8 [R26+UR6+0x3640], R22 ;  /* 0x003640161a007988 */ /* 0x000fe80008000006 */
[----:B------:R-:W4:Y:S04]  /*59f10*/  LDL.LU R12, [R1+0x280] ;  /* 0x00028000010c7983 */ /* 0x000f280000300800 */
[----:B------:R-:W-:Y:S04]  /*59f20*/  STS.U8 [R26+UR6+0x3680], R21 ;  /* 0x003680151a007988 */ /* 0x000fe80008000006 */
[----:B------:R-:W2:Y:S04]  /*59f30*/  LDL.LU R13, [R1+0x26c] ;  /* 0x00026c00010d7983 */ /* 0x000ea80000300800 */
[----:B------:R-:W-:Y:S04]  /*59f40*/  STS.U8 [R26+UR6+0x36c0], R20 ;  /* 0x0036c0141a007988 */ /* 0x000fe80008000006 */
[----:B------:R-:W2:Y:S04]  /*59f50*/  LDL.LU R14, [R1+0x178] ;  /* 0x00017800010e7983 */ /* 0x000ea80000300800 */
[----:B------:R-:W-:Y:S04]  /*59f60*/  STS.U8 [R26+UR6+0x3e40], R19 ;  /* 0x003e40131a007988 */ /* 0x000fe80008000006 */
[----:B------:R-:W2:Y:S04]  /*59f70*/  LDL.LU R15, [R1+0x174] ;  /* 0x00017400010f7983 */ /* 0x000ea80000300800 */
[----:B------:R-:W-:Y:S04]  /*59f80*/  STS.U8 [R26+UR6+0x3e00], R18 ;  /* 0x003e00121a007988 */ /* 0x000fe80008000006 */
[----:B------:R-:W2:Y:S04]  /*59f90*/  LDL.LU R2, [R1+0x170] ;  /* 0x0001700001027983 */ /* 0x000ea80000300800 */
[----:B------:R-:W-:Y:S04]  /*59fa0*/  STS.U8 [R26+UR6+0x3ec0], R17 ;  /* 0x003ec0111a007988 */ /* 0x000fe80008000006 */
[----:B0-----:R-:W2:Y:S04]  /*59fb0*/  LDL.LU R24, [R1+0x16c] ;  /* 0x00016c0001187983 */ /* 0x001ea80000300800 */
[----:B------:R0:W-:Y:S04]  /*59fc0*/  STS.U8 [R26+UR6+0x3e80], R16 ;  /* 0x003e80101a007988 */ /* 0x0001e80008000006 */
[----:B0-----:R-:W2:Y:S01]  /*59fd0*/  LDL.LU R26, [R1+0x5fe8] ;  /* 0x005fe800011a7983 */ /* 0x001ea20000300800 */
[----:B------:R-:W-:-:S05]  /*59fe0*/  LOP3.LUT R0, R0, 0x38, RZ, 0x3c, !PT ;  /* 0x0000003800007812 */ /* 0x000fca00078e3cff */
[----:B--2---:R0:W-:Y:S04]  /*59ff0*/  STS.U8 [R0+UR6+0x700], R26 ;  /* 0x0007001a00007988 */ /* 0x0041e80008000006 */
[----:B0-----:R-:W2:Y:S04]  /*5a000*/  LDL.LU R26, [R1+0x5fe4] ;  /* 0x005fe400011a7983 */ /* 0x001ea80000300800 */
[----:B--2---:R0:W-:Y:S04]  /*5a010*/  STS.U8 [R0+UR6+0x740], R26 ;  /* 0x0007401a00007988 */ /* 0x0041e80008000006 */
[----:B------:R1:W-:Y:S04]  /*5a020*/  STS.U8 [R0+UR6+0x780], R27 ;  /* 0x0007801b00007988 */ /* 0x0003e80008000006 */
[----:B------:R2:W-:Y:S04]  /*5a030*/  STS.U8 [R0+UR6+0x7c0], R28 ;  /* 0x0007c01c00007988 */ /* 0x0005e80008000006 */
[----:B------:R0:W-:Y:S04]  /*5a040*/  STS.U8 [R0+UR6+0xf40], R29 ;  /* 0x000f401d00007988 */ /* 0x0001e80008000006 */
[----:B------:R1:W-:Y:S04]  /*5a050*/  STS.U8 [R0+UR6+0xf00], R5 ;  /* 0x000f000500007988 */ /* 0x0003e80008000006 */
[----:B------:R2:W-:Y:S04]  /*5a060*/  STS.U8 [R0+UR6+0xfc0], R4 ;  /* 0x000fc00400007988 */ /* 0x0005e80008000006 */
[----:B0-----:R-:W4:Y:S04]  /*5a070*/  LDL.LU R26, [R1+0x5fe0] ;  /* 0x005fe000011a7983 */ /* 0x001f280000300800 */
[----:B-1----:R-:W4:Y:S04]  /*5a080*/  LDL.LU R27, [R1+0x5fdc] ;  /* 0x005fdc00011b7983 */ /* 0x002f280000300800 */
[----:B--2---:R-:W2:Y:S04]  /*5a090*/  LDL.LU R28, [R1+0x5fd8] ;  /* 0x005fd800011c7983 */ /* 0x004ea80000300800 */
[----:B------:R-:W2:Y:S04]  /*5a0a0*/  LDL.LU R29, [R1+0x5fd4] ;  /* 0x005fd400011d7983 */ /* 0x000ea80000300800 */
[----:B------:R-:W2:Y:S04]  /*5a0b0*/  LDL.LU R5, [R1+0x5fd0] ;  /* 0x005fd00001057983 */ /* 0x000ea80000300800 */
[----:B------:R-:W2:Y:S04]  /*5a0c0*/  LDL.LU R4, [R1+0x5fcc] ;  /* 0x005fcc0001047983 */ /* 0x000ea80000300800 */
[----:B------:R0:W-:Y:S04]  /*5a0d0*/  STS.U8 [R0+UR6+0xf80], R3 ;  /* 0x000f800300007988 */ /* 0x0001e80008000006 */
[----:B------:R1:W-:Y:S04]  /*5a0e0*/  STS.U8 [R0+UR6+0x1700], R6 ;  /* 0x0017000600007988 */ /* 0x0003e80008000006 */
[----:B------:R0:W-:Y:S04]  /*5a0f0*/  STS.U8 [R0+UR6+0x1740], R7 ;  /* 0x0017400700007988 */ /* 0x0001e80008000006 */
[----:B------:R0:W-:Y:S04]  /*5a100*/  STS.U8 [R0+UR6+0x1780], R8 ;  /* 0x0017800800007988 */ /* 0x0001e80008000006 */
[----:B------:R1:W-:Y:S04]  /*5a110*/  STS.U8 [R0+UR6+0x17c0], R9 ;  /* 0x0017c00900007988 */ /* 0x0003e80008000006 */
[----:B------:R3:W-:Y:S04]  /*5a120*/  STS.U8 [R0+UR6+0x1f40], R10 ;  /* 0x001f400a00007988 */ /* 0x0007e80008000006 */
[----:B0-----:R-:W2:Y:S04]  /*5a130*/  LDL.LU R3, [R1+0x5fc8] ;  /* 0x005fc80001037983 */ /* 0x001ea80000300800 */
[----:B-1----:R-:W2:Y:S04]  /*5a140*/  LDL.LU R6, [R1+0x5fc4] ;  /* 0x005fc40001067983 */ /* 0x002ea80000300800 */
[----:B------:R-:W2:Y:S04]  /*5a150*/  LDL.LU R7, [R1+0x5fc0] ;  /* 0x005fc00001077983 */ /* 0x000ea80000300800 */
[----:B------:R-:W2:Y:S04]  /*5a160*/  LDL.LU R8, [R1+0x5fbc] ;  /* 0x005fbc0001087983 */ /* 0x000ea80000300800 */
[----:B------:R-:W2:Y:S04]  /*5a170*/  LDL.LU R9, [R1+0x5fb8] ;  /* 0x005fb80001097983 */ /* 0x000ea80000300800 */
[----:B---3--:R-:W3:Y:S04]  /*5a180*/  LDL.LU R10, [R1+0x5fb4] ;  /* 0x005fb400010a7983 */ /* 0x008ee80000300800 */
[----:B------:R0:W-:Y:S04]  /*5a190*/  STS.U8 [R0+UR6+0x1f00], R11 ;  /* 0x001f000b00007988 */ /* 0x0001e80008000006 */
[----:B----4-:R1:W-:Y:S04]  /*5a1a0*/  STS.U8 [R0+UR6+0x1fc0], R12 ;  /* 0x001fc00c00007988 */ /* 0x0103e80008000006 */
[----:B------:R4:W-:Y:S04]  /*5a1b0*/  STS.U8 [R0+UR6+0x1f80], R13 ;  /* 0x001f800d00007988 */ /* 0x0009e80008000006 */
[----:B------:R0:W-:Y:S04]  /*5a1c0*/  STS.U8 [R0+UR6+0x2700], R14 ;  /* 0x0027000e00007988 */ /* 0x0001e80008000006 */
[----:B------:R1:W-:Y:S04]  /*5a1d0*/  STS.U8 [R0+UR6+0x2740], R15 ;  /* 0x0027400f00007988 */ /* 0x0003e80008000006 */
[----:B------:R4:W-:Y:S04]  /*5a1e0*/  STS.U8 [R0+UR6+0x2780], R2 ;  /* 0x0027800200007988 */ /* 0x0009e80008000006 */
[----:B0-----:R-:W2:Y:S04]  /*5a1f0*/  LDL.LU R11, [R1+0x5fb0] ;  /* 0x005fb000010b7983 */ /* 0x001ea80000300800 */
[----:B-1----:R-:W2:Y:S04]  /*5a200*/  LDL.LU R12, [R1+0x5fac] ;  /* 0x005fac00010c7983 */ /* 0x002ea80000300800 */
[----:B----4-:R-:W4:Y:S04]  /*5a210*/  LDL.LU R13, [R1+0x5fa8] ;  /* 0x005fa800010d7983 */ /* 0x010f280000300800 */
[----:B------:R-:W2:Y:S04]  /*5a220*/  LDL.LU R14, [R1+0x5fa4] ;  /* 0x005fa400010e7983 */ /* 0x000ea80000300800 */
[----:B------:R-:W2:Y:S04]  /*5a230*/  LDL.LU R15, [R1+0x5fa0] ;  /* 0x005fa000010f7983 */ /* 0x000ea80000300800 */
[----:B------:R-:W2:Y:S04]  /*5a240*/  LDL R2, [R1+0x487c] ;  /* 0x00487c0001027983 */ /* 0x000ea80000100800 */
[----:B------:R0:W-:Y:S04]  /*5a250*/  STS.U8 [R0+UR6+0x27c0], R24 ;  /* 0x0027c01800007988 */ /* 0x0001e80008000006 */
[----:B0-----:R-:W2:Y:S04]  /*5a260*/  LDL.LU R24, [R1+0x5f9c] ;  /* 0x005f9c0001187983 */ /* 0x001ea80000300800 */
[----:B--2---:R-:W-:Y:S04]  /*5a270*/  STS.U8 [R0+UR6+0x2f40], R24 ;  /* 0x002f401800007988 */ /* 0x004fe80008000006 */
[----:B------:R-:W-:Y:S04]  /*5a280*/  STS.U8 [R0+UR6+0x2f00], R15 ;  /* 0x002f000f00007988 */ /* 0x000fe80008000006 */
[----:B------:R-:W-:Y:S04]  /*5a290*/  STS.U8 [R0+UR6+0x2fc0], R14 ;  /* 0x002fc00e00007988 */ /* 0x000fe80008000006 */
[----:B----4-:R-:W-:Y:S04]  /*5a2a0*/  STS.U8 [R0+UR6+0x2f80], R13 ;  /* 0x002f800d00007988 */ /* 0x010fe80008000006 */
[----:B------:R-:W-:Y:S04]  /*5a2b0*/  STS.U8 [R0+UR6+0x3700], R12 ;  /* 0x0037000c00007988 */ /* 0x000fe80008000006 */
[----:B------:R-:W-:Y:S04]  /*5a2c0*/  STS.U8 [R0+UR6+0x3740], R11 ;  /* 0x0037400b00007988 */ /* 0x000fe80008000006 */
[----:B---3--:R-:W-:Y:S04]  /*5a2d0*/  STS.U8 [R0+UR6+0x3780], R10 ;  /* 0x0037800a00007988 */ /* 0x008fe80008000006 */
[----:B------:R-:W-:Y:S04]  /*5a2e0*/  STS.U8 [R0+UR6+0x37c0], R9 ;  /* 0x0037c00900007988 */ /* 0x000fe80008000006 */
[----:B------:R-:W-:Y:S04]  /*5a2f0*/  STS.U8 [R0+UR6+0x3f40], R8 ;  /* 0x003f400800007988 */ /* 0x000fe80008000006 */
[----:B------:R-:W-:Y:S04]  /*5a300*/  STS.U8 [R0+UR6+0x3f00], R7 ;  /* 0x003f000700007988 */ /* 0x000fe80008000006 */
[----:B------:R-:W-:Y:S04]  /*5a310*/  STS.U8 [R0+UR6+0x3fc0], R6 ;  /* 0x003fc00600007988 */ /* 0x000fe80008000006 */
[----:B------:R0:W-:Y:S04]  /*5a320*/  STS.U8 [R0+UR6+0x3f80], R3 ;  /* 0x003f800300007988 */ /* 0x0001e80008000006 */
[----:B0-----:R-:W2:Y:S04]  /*5a330*/  LDL.LU R0, [R1+0x5f98] ;  /* 0x005f980001007983 */ /* 0x001ea80000300800 */
[----:B------:R-:W3:Y:S01]  /*5a340*/  LDL R3, [R1+0x4874] ;  /* 0x0048740001037983 */ /* 0x000ee20000100800 */
[----:B------:R-:W-:Y:S01]  /*5a350*/  BAR.SYNC.DEFER_BLOCKING 0x0 ;  /* 0x0000000000007b1d */ /* 0x000fe20000010000 */
[----:B------:R-:W-:-:S06]  /*5a360*/  PRMT R5, RZ, 0x7610, R5 ;  /* 0x00007610ff057816 */ /* 0x000fcc0000000005 */
[----:B---3--:R-:W3:Y:S04]  /*5a370*/  @!P0 LDG.E.U8 R5, desc[UR4][R2.64] ;  /* 0x0000000402058981 */ /* 0x008ee8000c1e1100 */
[----:B---3--:R0:W-:Y:S04]  /*5a380*/  STL [R1+0x279c], R5 ;  /* 0x00279c0501007387 */ /* 0x0081e80000100800 */
[----:B0-----:R-:W3:Y:S04]  /*5a390*/  LDL.LU R5, [R1+0x5f94] ;  /* 0x005f940001057983 */ /* 0x001ee80000300800 */
[----:B------:R-:W4:Y:S04]  /*5a3a0*/  LDL R2, [R1+0x38b4] ;  /* 0x0038b40001027983 */ /* 0x000f280000100800 */
[----:B------:R-:W4:Y:S01]  /*5a3b0*/  LDL R3, [R1+0x4510] ;  /* 0x0045100001037983 */ /* 0x000f220000100800 */
[----:B--2---:R-:W-:-:S02]  /*5a3c0*/  PRMT R0, RZ, 0x7610, R0 ;  /* 0x00007610ff007816 */ /* 0x004fc40000000000 */
[----:B----4-:R-:W-:-:S04]  /*5a3d0*/  @!P0 LOP3.LUT R3, R3, R2, RZ, 0x3c, !PT ;  /* 0x0000000203038212 */ /* 0x010fc800078e3cff */
[----:B------:R-:W-:-:S04]  /*5a3e0*/  @!P0 LOP3.LUT R2, R3, R2, RZ, 0x3c, !PT ;  /* 0x0000000203028212 */ /* 0x000fc800078e3cff */
[----:B------:R-:W-:-:S05]  /*5a3f0*/  @!P0 LOP3.LUT R3, R3, R2, RZ, 0x3c, !PT ;  /* 0x0000000203038212 */ /* 0x000fca00078e3cff */
[----:B------:R-:W2:Y:S04]  /*5a400*/  @!P0 LDG.E.U8 R0, desc[UR4][R2.64] ;  /* 0x0000000402008981 */ /* 0x000ea8000c1e1100 */
[----:B--2---:R0:W-:Y:S04]  /*5a410*/  STL [R1+0x27a4], R0 ;  /* 0x0027a40001007387 */ /* 0x0041e80000100800 */
[----:B0-----:R-:W2:Y:S04]  /*5a420*/  LDL.LU R0, [R1+0x5f90] ;  /* 0x005f900001007983 */ /* 0x001ea80000300800 */
[----:B------:R-:W4:Y:S04]  /*5a430*/  LDL R2, [R1+0x30b8] ;  /* 0x0030b80001027983 */ /* 0x000f280000100800 */
[----:B------:R-:W4:Y:S01]  /*5a440*/  LDL R3, [R1+0x38b0] ;  /* 0x0038b00001037983 */ /* 0x000f220000100800 */
[----:B------:R-:W-:-:S02]  /*5a450*/  PRMT R4, RZ, 0x7610, R4 ;  /* 0x00007610ff047816 */ /* 0x000fc40000000004 */
[----:B----4-:R-:W-:-:S04]  /*5a460*/  @!P0 LOP3.LUT R3, R3, R2, RZ, 0x3c, !PT ;  /* 0x0000000203038212 */ /* 0x010fc800078e3cff */
[----:B------:R-:W-:-:S04]  /*5a470*/  @!P0 LOP3.LUT R2, R3, R2, RZ, 0x3c, !PT ;  /* 0x0000000203028212 */ /* 0x000fc800078e3cff */
[----:B------:R-:W-:-:S05]  /*5a480*/  @!P0 LOP3.LUT R3, R3, R2, RZ, 0x3c, !PT ;  /* 0x0000000203038212 */ /* 0x000fca00078e3cff */
[----:B------:R-:W4:Y:S04]  /*5a490*/  @!P0 LDG.E.U8 R4, desc[UR4][R2.64] ;  /* 0x0000000402048981 */ /* 0x000f28000c1e1100 */
[----:B----4-:R0:W-:Y:S04]  /*5a4a0*/  STL [R1+0x27a0], R4 ;  /* 0x0027a00401007387 */ /* 0x0101e80000100800 */
[----:B0-----:R-:W4:Y:S04]  /*5a4b0*/  LDL.LU R4, [R1+0x5f8c] ;  /* 0x005f8c0001047983 */ /* 0x001f280000300800 */
[----:B------:R-:W3:Y:S04]  /*5a4c0*/  LDL R2, [R1+0x38ac] ;  /* 0x0038ac0001027983 */ /* 0x000ee80000100800 */
[----:B------:R-:W3:Y:S01]  /*5a4d0*/  LDL R3, [R1+0x450c] ;  /* 0x00450c0001037983 */ /* 0x000ee20000100800 */
[----:B--2---:R-:W-:-:S02]  /*5a4e0*/  PRMT R0, RZ, 0x7610, R0 ;  /* 0x00007610ff007816 */ /* 0x004fc40000000000 */
[----:B---3--:R-:W-:-:S04]  /*5a4f0*/  @!P0 LOP3.LUT R3, R3, R2, RZ, 0x3c, !PT ;  /* 0x0000000203038212 */ /* 0x008fc800078e3cff */
[----:B------:R-:W-:-:S04]  /*5a500*/  @!P0 LOP3.LUT R2, R3, R2, RZ, 0x3c, !PT ;  /* 0x0000000203028212 */ /* 0x000fc800078e3cff */
[----:B------:R-:W-:-:S05]  /*5a510*/  @!P0 LOP3.LUT R3, R3, R2, RZ, 0x3c, !PT ;  /* 0x0000000203038212 */ /* 0x000fca00078e3cff */
[----:B------:R-:W2:Y:S04]  /*5a520*/  @!P0 LDG.E.U8 R0, desc[UR4][R2.64] ;  /* 0x0000000402008981 */ /* 0x000ea8000c1e1100 */
[----:B--2---:R0:W-:Y:S04]  /*5a530*/  STL [R1+0x2798], R0 ;  /* 0x0027980001007387 */ /* 0x0041e80000100800 */
[----:B0-----:R-:W2:Y:S04]  /*5a540*/  LDL.LU R0, [R1+0x5f88] ;  /* 0x005f880001007983 */ /* 0x001ea80000300800 */
[----:B------:R-:W3:Y:S04]  /*5a550*/  LDL R2, [R1+0x38a8] ;  /* 0x0038a80001027983 */ /* 0x000ee80000100800 */
[----:B------:R-:W3:Y:S01]  /*5a560*/  LDL R3, [R1+0x4508] ;  /* 0x0045080001037983 */ /* 0x000ee20000100800 */
[----:B----4-:R-:W-:-:S02]  /*5a570*/  PRMT R4, RZ, 0x7610, R4 ;  /* 0x00007610ff047816 */ /* 0x010fc40000000004 */
[----:B---3--:R-:W-:-:S04]  /*5a580*/  @!P0 LOP3.LUT R3, R3, R2, RZ, 0x3c, !PT ;  /* 0x0000000203038212 */ /* 0x008fc800078e3cff */
[----:B------:R-:W-:-:S04]  /*5a590*/  @!P0 LOP3.LUT R2, R3, R2, RZ, 0x3c, !PT ;  /* 0x0000000203028212 */ /* 0x000fc800078e3cff */
[----:B------:R-:W-:-:S05]  /*5a5a0*/  @!P0 LOP3.LUT R3, R3, R2, RZ, 0x3c, !PT ;  /* 0x0000000203038212 */ /* 0x000fca00078e3cff */
[----:B------:R-:W3:Y:S04]  /*5a5b0*/  @!P0 LDG.E.U8 R4, desc[UR4][R2.64] ;  /* 0x0000000402048981 */ /* 0x000ee8000c1e1100 */
        /* <DEDUP_REMOVED lines=13> */
[----:B---3--:R-:W-:-:S02]  /*5a690*/  PRMT R4, RZ, 0x7610, R4 ;  /* 0x00007610ff047816 */ /* 0x008fc40000000004 */
[----:B----4-:R-:W-:-:S04]  /*5a6a0*/  @!P0 LOP3.LUT R3, R3, R2, RZ, 0x3c, !PT ;  /* 0x0000000203038212 */ /* 0x010fc800078e3cff */
        /* <DEDUP_REMOVED lines=4314> */
[----:B--2---:R0:W-:Y:S04]  /*6b450*/  STL [R1], R0 ;  /* 0x0000000001007387 */ /* 0x0041e80000100800 */
[----:B0-----:R-:W2:Y:S04]  /*6b460*/  LDL.LU R0, [R1+0x5800] ;  /* 0x0058000001007983 */ /* 0x001ea80000300800 */
[----:B------:R-:W3:Y:S04]  /*6b470*/  LDL R2, [R1+0x47a4] ;  /* 0x0047a40001027983 */ /* 0x000ee80000100800 */
[----:B------:R-:W3:Y:S01]  /*6b480*/  LDL R3, [R1+0x47e0] ;  /* 0x0047e00001037983 */ /* 0x000ee20000100800 */
[----:B------:R-:W-:-:S02]  /*6b490*/  PRMT R29, RZ, 0x7610, R29 ;  /* 0x00007610ff1d7816 */ /* 0x000fc4000000001d */
[----:B---3--:R-:W-:-:S04]  /*6b4a0*/  @!P0 LOP3.LUT R3, R3, R2, RZ, 0x3c, !PT ;  /* 0x0000000203038212 */ /* 0x008fc800078e3cff */
[----:B------:R-:W-:-:S04]  /*6b4b0*/  @!P0 LOP3.LUT R2, R3, R2, RZ, 0x3c, !PT ;  /* 0x0000000203028212 */ /* 0x000fc800078e3cff */
[----:B------:R-:W-:-:S05]  /*6b4c0*/  @!P0 LOP3.LUT R3, R3, R2, RZ, 0x3c, !PT ;  /* 0x0000000203038212 */ /* 0x000fca00078e3cff */
[----:B------:R-:W3:Y:S04]  /*6b4d0*/  @!P0 LDG.E.U8 R29, desc[UR4][R2.64] ;  /* 0x00000004021d8981 */ /* 0x000ee8000c1e1100 */
[----:B------:R-:W2:Y:S04]  /*6b4e0*/  LDL R2, [R1+0x47ac] ;  /* 0x0047ac0001027983 */ /* 0x000ea80000100800 */
[----:B------:R-:W2:Y:S01]  /*6b4f0*/  LDL R3, [R1+0x47e8] ;  /* 0x0047e80001037983 */ /* 0x000ea20000100800 */
[----:B------:R-:W-:-:S03]  /*6b500*/  PRMT R28, RZ, 0x7610, R28 ;  /* 0x00007610ff1c7816 */ /* 0x000fc6000000001c */
[----:B---3--:R0:W-:Y:S04]  /*6b510*/  STL [R1+0x5744], R29 ;  /* 0x0057441d01007387 */ /* 0x0081e80000100800 */
[----:B0-----:R-:W3:Y:S01]  /*6b520*/  LDL R29, [R1+0x47f0] ;  /* 0x0047f000011d7983 */ /* 0x001ee20000100800 */
[----:B--2---:R-:W-:-:S04]  /*6b530*/  @!P0 LOP3.LUT R3, R3, R2, RZ, 0x3c, !PT ;  /* 0x0000000203038212 */ /* 0x004fc800078e3cff */
[----:B------:R-:W-:-:S04]  /*6b540*/  @!P0 LOP3.LUT R2, R3, R2, RZ, 0x3c, !PT ;  /* 0x0000000203028212 */ /* 0x000fc800078e3cff */
[----:B------:R-:W-:-:S05]  /*6b550*/  @!P0 LOP3.LUT R3, R3, R2, RZ, 0x3c, !PT ;  /* 0x0000000203038212 */ /* 0x000fca00078e3cff */
[----:B------:R3:W2:Y:S04]  /*6b560*/  @!P0 LDG.E.U8 R28, desc[UR4][R2.64] ;  /* 0x00000004021c8981 */ /* 0x0006a8000c1e1100 */
[----:B------:R-:W4:Y:S01]  /*6b570*/  LDL R3, [R1+0x47b4] ;  /* 0x0047b40001037983 */ /* 0x000f220000100800 */
[----:B------:R-:W-:Y:S01]  /*6b580*/  PRMT R27, RZ, 0x7610, R27 ;  /* 0x00007610ff1b7816 */ /* 0x000fe2000000001b */
[----:B---3--:R-:W-:Y:S02]  /*6b590*/  @!P0 IMAD.MOV.U32 R2, RZ, RZ, R29 ;  /* 0x000000ffff028224 */ /* 0x008fe400078e001d */
[----:B--2---:R0:W-:Y:S01]  /*6b5a0*/  STL [R1+0x5730], R28 ;  /* 0x0057301c01007387 */ /* 0x0041e20000100800 */
[----:B------:R-:W-:-:S03]  /*6b5b0*/  PRMT R26, RZ, 0x7610, R26 ;  /* 0x00007610ff1a7816 */ /* 0x000fc6000000001a */
[----:B------:R-:W2:Y:S04]  /*6b5c0*/  LDL R29, [R1+0x47d4] ;  /* 0x0047d400011d7983 */ /* 0x000ea80000100800 */
[----:B----4-:R1:W3:Y:S04]  /*6b5d0*/  @!P0 LDG.E.U8 R27, desc[UR4][R2.64] ;  /* 0x00000004021b8981 */ /* 0x0102e8000c1e1100 */
[----:B0-----:R-:W4:Y:S04]  /*6b5e0*/  LDL R28, [R1+0x4810] ;  /* 0x00481000011c7983 */ /* 0x001f280000100800 */
[----:B------:R-:W1:Y:S04]  /*6b5f0*/  LDL R2, [R1+0x47bc] ;  /* 0x0047bc0001027983 */ /* 0x000e680000100800 */
[----:B------:R-:W1:Y:S02]  /*6b600*/  LDL R3, [R1+0x47f8] ;  /* 0x0047f80001037983 */ /* 0x000e640000100800 */
[----:B-1----:R-:W-:-:S04]  /*6b610*/  @!P0 LOP3.LUT R3, R3, R2, RZ, 0x3c, !PT ;  /* 0x0000000203038212 */ /* 0x002fc800078e3cff */
[----:B------:R-:W-:-:S04]  /*6b620*/  @!P0 LOP3.LUT R2, R3, R2, RZ, 0x3c, !PT ;  /* 0x0000000203028212 */ /* 0x000fc800078e3cff */
[----:B------:R-:W-:-:S05]  /*6b630*/  @!P0 LOP3.LUT R3, R3, R2, RZ, 0x3c, !PT ;  /* 0x0000000203038212 */ /* 0x000fca00078e3cff */
[----:B------:R-:W2:Y:S04]  /*6b640*/  @!P0 LDG.E.U8 R26, desc[UR4][R2.64] ;  /* 0x00000004021a8981 */ /* 0x000ea8000c1e1100 */
[----:B---3--:R0:W-:Y:S04]  /*6b650*/  STL [R1+0x5734], R27 ;  /* 0x0057341b01007387 */ /* 0x0081e80000100800 */
[----:B------:R-:W3:Y:S04]  /*6b660*/  LDL R2, [R1+0x47c4] ;  /* 0x0047c40001027983 */ /* 0x000ee80000100800 */
[----:B------:R-:W3:Y:S04]  /*6b670*/  LDL R3, [R1+0x4800] ;  /* 0x0048000001037983 */ /* 0x000ee80000100800 */
[----:B0-----:R-:W4:Y:S04]  /*6b680*/  LDL R27, [R1+0x4808] ;  /* 0x00480800011b7983 */ /* 0x001f280000100800 */
[----:B--2---:R0:W-:Y:S04]  /*6b690*/  STL [R1+0x57b8], R26 ;  /* 0x0057b81a01007387 */ /* 0x0041e80000100800 */
[----:B0-----:R-:W2:Y:S01]  /*6b6a0*/  LDL R26, [R1+0x47cc] ;  /* 0x0047cc00011a7983 */ /* 0x001ea20000100800 */
[----:B---3--:R-:W-:-:S02]  /*6b6b0*/  @!P0 LOP3.LUT R3, R3, R2, RZ, 0x3c, !PT ;  /* 0x0000000203038212 */ /* 0x008fc400078e3cff */
[----:B------:R-:W-:Y:S02]  /*6b6c0*/  PRMT R25, RZ, 0x7610, R25 ;  /* 0x00007610ff197816 */ /* 0x000fe40000000019 */
[----:B------:R-:W-:-:S04]  /*6b6d0*/  @!P0 LOP3.LUT R2, R3, R2, RZ, 0x3c, !PT ;  /* 0x0000000203028212 */ /* 0x000fc800078e3cff */
[----:B------:R-:W-:Y:S02]  /*6b6e0*/  @!P0 LOP3.LUT R3, R3, R2, RZ, 0x3c, !PT ;  /* 0x0000000203038212 */ /* 0x000fe400078e3cff */
[----:B------:R-:W-:-:S03]  /*6b6f0*/  PRMT R24, RZ, 0x7610, R24 ;  /* 0x00007610ff187816 */ /* 0x000fc60000000018 */
[----:B------:R4:W3:Y:S02]  /*6b700*/  @!P0 LDG.E.U8 R25, desc[UR4][R2.64] ;  /* 0x0000000402198981 */ /* 0x0008e4000c1e1100 */
[----:B----4-:R-:W-:Y:S02]  /*6b710*/  @!P0 IMAD.MOV.U32 R2, RZ, RZ, R27 ;  /* 0x000000ffff028224 */ /* 0x010fe400078e001b */
[----:B--2---:R-:W-:-:S05]  /*6b720*/  @!P0 IMAD.MOV.U32 R3, RZ, RZ, R26 ;  /* 0x000000ffff038224 */ /* 0x004fca00078e001a */
[----:B------:R0:W2:Y:S01]  /*6b730*/  @!P0 LDG.E.U8 R24, desc[UR4][R2.64] ;  /* 0x0000000402188981 */ /* 0x0000a2000c1e1100 */
[----:B------:R-:W-:Y:S01]  /*6b740*/  PRMT R23, RZ, 0x7610, R23 ;  /* 0x00007610ff177816 */ /* 0x000fe20000000017 */
[----:B0-----:R-:W-:Y:S02]  /*6b750*/  @!P0 IMAD.MOV.U32 R2, RZ, RZ, R28 ;  /* 0x000000ffff028224 */ /* 0x001fe400078e001c */
[----:B------:R-:W-:Y:S01]  /*6b760*/  @!P0 IMAD.MOV.U32 R3, RZ, RZ, R29 ;  /* 0x000000ffff038224 */ /* 0x000fe200078e001d */
[----:B---3--:R0:W-:Y:S04]  /*6b770*/  STL [R1+0x57bc], R25 ;  /* 0x0057bc1901007387 */ /* 0x0081e80000100800 */
[----:B------:R-:W3:Y:S04]  /*6b780*/  @!P0 LDG.E.U8 R23, desc[UR4][R2.64] ;  /* 0x0000000402178981 */ /* 0x000ee8000c1e1100 */
[----:B0-----:R-:W4:Y:S04]  /*6b790*/  LDL R25, [R1+0x4818] ;  /* 0x0048180001197983 */ /* 0x001f280000100800 */
[----:B--2---:R0:W-:Y:S01]  /*6b7a0*/  STL [R1+0x5774], R24 ;  /* 0x0057741801007387 */ /* 0x0041e20000100800 */
[----:B------:R-:W-:-:S03]  /*6b7b0*/  PRMT R22, RZ, 0x7610, R22 ;  /* 0x00007610ff167816 */ /* 0x000fc60000000016 */
[----:B------:R-:W2:Y:S04]  /*6b7c0*/  LDL R29, [R1+0x47ec] ;  /* 0x0047ec00011d7983 */ /* 0x000ea80000100800 */
[----:B------:R-:W2:Y:S04]  /*6b7d0*/  LDL R28, [R1+0x4828] ;  /* 0x00482800011c7983 */ /* 0x000ea80000100800 */
[----:B------:R-:W2:Y:S04]  /*6b7e0*/  LDL R27, [R1+0x47f4] ;  /* 0x0047f400011b7983 */ /* 0x000ea80000100800 */
[----:B------:R-:W2:Y:S04]  /*6b7f0*/  LDL R26, [R1+0x4830] ;  /* 0x00483000011a7983 */ /* 0x000ea80000100800 */
[----:B0-----:R-:W2:Y:S04]  /*6b800*/  LDL R24, [R1+0x47dc] ;  /* 0x0047dc0001187983 */ /* 0x001ea80000100800 */
[----:B---3--:R0:W-:Y:S01]  /*6b810*/  STL [R1+0x5778], R23 ;  /* 0x0057781701007387 */ /* 0x0081e20000100800 */
[----:B----4-:R-:W-:-:S03]  /*6b820*/  @!P0 IMAD.MOV.U32 R2, RZ, RZ, R25 ;  /* 0x000000ffff028224 */ /* 0x010fc600078e0019 */
[----:B------:R-:W3:Y:S04]  /*6b830*/  LDL R25, [R1+0x47fc] ;  /* 0x0047fc0001197983 */ /* 0x000ee80000100800 */
[----:B0-----:R-:W4:Y:S01]  /*6b840*/  LDL R23, [R1+0x4820] ;  /* 0x0048200001177983 */ /* 0x001f220000100800 */
[----:B--2---:R-:W-:-:S03]  /*6b850*/  @!P0 IMAD.MOV.U32 R3, RZ, RZ, R24 ;  /* 0x000000ffff038224 */ /* 0x004fc600078e0018 */
[----:B------:R-:W2:Y:S04]  /*6b860*/  LDL R24, [R1+0x4838] ;  /* 0x0048380001187983 */ /* 0x000ea80000100800 */
[----:B------:R4:W2:Y:S04]  /*6b870*/  @!P0 LDG.E.U8 R22, desc[UR4][R2.64] ;  /* 0x0000000402168981 */ /* 0x0008a8000c1e1100 */
[----:B------:R-:W2:Y:S01]  /*6b880*/  LDL R3, [R1+0x47e4] ;  /* 0x0047e40001037983 */ /* 0x000ea20000100800 */
[----:B------:R-:W-:Y:S01]  /*6b890*/  PRMT R21, RZ, 0x7610, R21 ;  /* 0x00007610ff157816 */ /* 0x000fe20000000015 */
[----:B----4-:R-:W-:Y:S01]  /*6b8a0*/  @!P0 IMAD.MOV.U32 R2, RZ, RZ, R23 ;  /* 0x000000ffff028224 */ /* 0x010fe200078e0017 */
[----:B------:R-:W-:-:S02]  /*6b8b0*/  PRMT R20, RZ, 0x7610, R20 ;  /* 0x00007610ff147816 */ /* 0x000fc40000000014 */
[----:B------:R-:W-:Y:S02]  /*6b8c0*/  PRMT R19, RZ, 0x7610, R19 ;  /* 0x00007610ff137816 */ /* 0x000fe40000000013 */
[----:B------:R-:W-:Y:S01]  /*6b8d0*/  PRMT R18, RZ, 0x7610, R18 ;  /* 0x00007610ff127816 */ /* 0x000fe20000000012 */
[----:B--2---:R0:W2:Y:S02]  /*6b8e0*/  @!P0 LDG.E.U8 R21, desc[UR4][R2.64] ;  /* 0x0000000402158981 */ /* 0x0040a4000c1e1100 */
[----:B0-----:R-:W-:Y:S02]  /*6b8f0*/  @!P0 IMAD.MOV.U32 R2, RZ, RZ, R28 ;  /* 0x000000ffff028224 */ /* 0x001fe400078e001c */
[----:B------:R-:W-:-:S05]  /*6b900*/  @!P0 IMAD.MOV.U32 R3, RZ, RZ, R29 ;  /* 0x000000ffff038224 */ /* 0x000fca00078e001d */
[----:B------:R0:W4:Y:S02]  /*6b910*/  @!P0 LDG.E.U8 R20, desc[UR4][R2.64] ;  /* 0x0000000402148981 */ /* 0x000124000c1e1100 */
[----:B0-----:R-:W-:Y:S02]  /*6b920*/  @!P0 IMAD.MOV.U32 R2, RZ, RZ, R26 ;  /* 0x000000ffff028224 */ /* 0x001fe400078e001a */
[----:B------:R-:W-:-:S05]  /*6b930*/  @!P0 IMAD.MOV.U32 R3, RZ, RZ, R27 ;  /* 0x000000ffff038224 */ /* 0x000fca00078e001b */
[----:B------:R0:W4:Y:S04]  /*6b940*/  @!P0 LDG.E.U8 R19, desc[UR4][R2.64] ;  /* 0x0000000402138981 */ /* 0x000128000c1e1100 */
[----:B------:R1:W-:Y:S04]  /*6b950*/  STL [R1+0x5748], R22 ;  /* 0x0057481601007387 */ /* 0x0003e80000100800 */
[----:B------:R-:W4:Y:S01]  /*6b960*/  LDL R23, [R1+0x4804] ;  /* 0x0048040001177983 */ /* 0x000f220000100800 */
[----:B0-----:R-:W-:Y:S02]  /*6b970*/  @!P0 IMAD.MOV.U32 R2, RZ, RZ, R24 ;  /* 0x000000ffff028224 */ /* 0x001fe400078e0018 */
[----:B---3--:R-:W-:Y:S01]  /*6b980*/  @!P0 IMAD.MOV.U32 R3, RZ, RZ, R25 ;  /* 0x000000ffff038224 */ /* 0x008fe200078e0019 */
[----:B-1----:R-:W3:Y:S04]  /*6b990*/  LDL R22, [R1+0x4840] ;  /* 0x0048400001167983 */ /* 0x002ee80000100800 */
[----:B------:R0:W3:Y:S04]  /*6b9a0*/  @!P0 LDG.E.U8 R18, desc[UR4][R2.64] ;  /* 0x0000000402128981 */ /* 0x0000e8000c1e1100 */
[----:B--2---:R1:W-:Y:S04]  /*6b9b0*/  STL [R1+0x574c], R21 ;  /* 0x00574c1501007387 */ /* 0x0043e80000100800 */
[----:B----4-:R2:W-:Y:S04]  /*6b9c0*/  STL [R1+0x5738], R20 ;  /* 0x0057381401007387 */ /* 0x0105e80000100800 */
[----:B------:R-:W4:Y:S04]  /*6b9d0*/  LDL R27, [R1+0x480c] ;  /* 0x00480c00011b7983 */ /* 0x000f280000100800 */
[----:B------:R-:W4:Y:S04]  /*6b9e0*/  LDL R26, [R1+0x4848] ;  /* 0x00484800011a7983 */ /* 0x000f280000100800 */
[----:B------:R1:W-:Y:S04]  /*6b9f0*/  STL [R1+0x573c], R19 ;  /* 0x00573c1301007387 */ /* 0x0003e80000100800 */
[----:B------:R-:W4:Y:S04]  /*6ba00*/  LDL R25, [R1+0x4814] ;  /* 0x0048140001197983 */ /* 0x000f280000100800 */
[----:B------:R-:W4:Y:S01]  /*6ba10*/  LDL R24, [R1+0x4850] ;  /* 0x0048500001187983 */ /* 0x000f220000100800 */
[----:B0-----:R-:W-:-:S02]  /*6ba20*/  @!P0 IMAD.MOV.U32 R3, RZ, RZ, R23 ;  /* 0x000000ffff038224 */ /* 0x001fc400078e0017 */
[----:B---3--:R-:W-:Y:S01]  /*6ba30*/  @!P0 IMAD.MOV.U32 R2, RZ, RZ, R22 ;  /* 0x000000ffff028224 */ /* 0x008fe200078e0016 */
[----:B------:R0:W-:Y:S04]  /*6ba40*/  STL [R1+0x57c0], R18 ;  /* 0x0057c01201007387 */ /* 0x0001e80000100800 */
[----:B------:R-:W3:Y:S04]  /*6ba50*/  LDL R23, [R1+0x481c] ;  /* 0x00481c0001177983 */ /* 0x000ee80000100800 */
[----:B------:R-:W3:Y:S01]  /*6ba60*/  LDL R22, [R1+0x4858] ;  /* 0x0048580001167983 */ /* 0x000ee20000100800 */
[----:B------:R-:W-:-:S02]  /*6ba70*/  PRMT R17, RZ, 0x7610, R17 ;  /* 0x00007610ff117816 */ /* 0x000fc40000000011 */
[----:B------:R-:W-:Y:S02]  /*6ba80*/  PRMT R16, RZ, 0x7610, R16 ;  /* 0x00007610ff107816 */ /* 0x000fe40000000010 */
[----:B------:R-:W-:Y:S02]  /*6ba90*/  PRMT R15, RZ, 0x7610, R15 ;  /* 0x00007610ff0f7816 */ /* 0x000fe4000000000f */
[----:B------:R-:W-:Y:S01]  /*6baa0*/  PRMT R14, RZ, 0x7610, R14 ;  /* 0x00007610ff0e7816 */ /* 0x000fe2000000000e */
[----:B-1----:R-:W3:Y:S04]  /*6bab0*/  LDL R21, [R1+0x4824] ;  /* 0x0048240001157983 */ /* 0x002ee80000100800 */
[----:B------:R4:W3:Y:S04]  /*6bac0*/  @!P0 LDG.E.U8 R17, desc[UR4][R2.64] ;  /* 0x0000000402118981 */ /* 0x0008e8000c1e1100 */
[----:B--2---:R-:W2:Y:S01]  /*6bad0*/  LDL R20, [R1+0x4860] ;  /* 0x0048600001147983 */ /* 0x004ea20000100800 */
[----:B----4-:R-:W-:-:S02]  /*6bae0*/  @!P0 IMAD.MOV.U32 R3, RZ, RZ, R27 ;  /* 0x000000ffff038224 */ /* 0x010fc400078e001b */
[----:B------:R-:W-:-:S05]  /*6baf0*/  @!P0 IMAD.MOV.U32 R2, RZ, RZ, R26 ;  /* 0x000000ffff028224 */ /* 0x000fca00078e001a */
[----:B------:R1:W4:Y:S02]  /*6bb00*/  @!P0 LDG.E.U8 R16, desc[UR4][R2.64] ;  /* 0x0000000402108981 */ /* 0x000324000c1e1100 */
[----:B-1----:R-:W-:Y:S02]  /*6bb10*/  @!P0 IMAD.MOV.U32 R3, RZ, RZ, R25 ;  /* 0x000000ffff038224 */ /* 0x002fe400078e0019 */
[----:B------:R-:W-:-:S05]  /*6bb20*/  @!P0 IMAD.MOV.U32 R2, RZ, RZ, R24 ;  /* 0x000000ffff028224 */ /* 0x000fca00078e0018 */
[----:B------:R3:W2:Y:S02]  /*6bb30*/  @!P0 LDG.E.U8 R15, desc[UR4][R2.64] ;  /* 0x00000004020f8981 */ /* 0x0006a4000c1e1100 */
[----:B---3--:R-:W-:Y:S02]  /*6bb40*/  @!P0 IMAD.MOV.U32 R3, RZ, RZ, R23 ;  /* 0x000000ffff038224 */ /* 0x008fe400078e0017 */
[----:B------:R-:W-:-:S05]  /*6bb50*/  @!P0 IMAD.MOV.U32 R2, RZ, RZ, R22 ;  /* 0x000000ffff028224 */ /* 0x000fca00078e0016 */
[----:B------:R-:W3:Y:S04]  /*6bb60*/  @!P0 LDG.E.U8 R14, desc[UR4][R2.64] ;  /* 0x00000004020e8981 */ /* 0x000ee8000c1e1100 */
[----:B------:R1:W-:Y:S04]  /*6bb70*/  STL [R1+0x57c4], R17 ;  /* 0x0057c41101007387 */ /* 0x0003e80000100800 */
[----:B------:R-:W3:Y:S04]  /*6bb80*/  LDL R19, [R1+0x482c] ;  /* 0x00482c0001137983 */ /* 0x000ee80000100800 */
[----:B0-----:R-:W3:Y:S04]  /*6bb90*/  LDL R18, [R1+0x4868] ;  /* 0x0048680001127983 */ /* 0x001ee80000100800 */
[----:B----4-:R0:W-:Y:S04]  /*6bba0*/  STL [R1+0x577c], R16 ;  /* 0x00577c1001007387 */ /* 0x0101e80000100800 */
[----:B-1----:R-:W4:Y:S04]  /*6bbb0*/  LDL R17, [R1+0x4834] ;  /* 0x0048340001117983 */ /* 0x002f280000100800 */
[----:B0-----:R-:W4:Y:S04]  /*6bbc0*/  LDL R16, [R1+0x4870] ;  /* 0x0048700001107983 */ /* 0x001f280000100800 */
[----:B--2---:R0:W-:Y:S04]  /*6bbd0*/  STL [R1+0x5780], R15 ;  /* 0x0057800f01007387 */ /* 0x0041e80000100800 */
[----:B---3--:R1:W-:Y:S04]  /*6bbe0*/  STL [R1+0x5750], R14 ;  /* 0x0057500e01007387 */ /* 0x0083e80000100800 */
[----:B0-----:R-:W2:Y:S04]  /*6bbf0*/  LDL R15, [R1+0x483c] ;  /* 0x00483c00010f7983 */ /* 0x001ea80000100800 */
[----:B-1----:R-:W3:Y:S01]  /*6bc00*/  LDL R14, [R1+0x4878] ;  /* 0x00487800010e7983 */ /* 0x002ee20000100800 */
[----:B------:R-:W-:Y:S01]  /*6bc10*/  PRMT R13, RZ, 0x7610, R13 ;  /* 0x00007610ff0d7816 */ /* 0x000fe2000000000d */
[----:B------:R-:W-:-:S02]  /*6bc20*/  @!P0 IMAD.MOV.U32 R2, RZ, RZ, R20 ;  /* 0x000000ffff028224 */ /* 0x000fc400078e0014 */
[----:B------:R-:W-:Y:S01]  /*6bc30*/  @!P0 IMAD.MOV.U32 R3, RZ, RZ, R21 ;  /* 0x000000ffff038224 */ /* 0x000fe200078e0015 */
[----:B------:R-:W-:-:S04]  /*6bc40*/  PRMT R12, RZ, 0x7610, R12 ;  /* 0x00007610ff0c7816 */ /* 0x000fc8000000000c */
[----:B------:R0:W3:Y:S02]  /*6bc50*/  @!P0 LDG.E.U8 R13, desc[UR4][R2.64] ;  /* 0x00000004020d8981 */ /* 0x0000e4000c1e1100 */
[----:B0-----:R-:W-:Y:S02]  /*6bc60*/  @!P0 IMAD.MOV.U32 R2, RZ, RZ, R18 ;  /* 0x000000ffff028224 */ /* 0x001fe400078e0012 */
[----:B------:R-:W-:-:S05]  /*6bc70*/  @!P0 IMAD.MOV.U32 R3, RZ, RZ, R19 ;  /* 0x000000ffff038224 */ /* 0x000fca00078e0013 */
[----:B------:R4:W3:Y:S01]  /*6bc80*/  @!P0 LDG.E.U8 R12, desc[UR4][R2.64] ;  /* 0x00000004020c8981 */ /* 0x0008e2000c1e1100 */
[----:B------:R-:W-:Y:S02]  /*6bc90*/  PRMT R11, RZ, 0x7610, R11 ;  /* 0x00007610ff0b7816 */ /* 0x000fe4000000000b */
[----:B------:R-:W-:Y:S01]  /*6bca0*/  PRMT R10, RZ, 0x7610, R10 ;  /* 0x00007610ff0a7816 */ /* 0x000fe2000000000a */
[----:B----4-:R-:W-:Y:S02]  /*6bcb0*/  @!P0 IMAD.MOV.U32 R3, RZ, RZ, R17 ;  /* 0x000000ffff038224 */ /* 0x010fe400078e0011 */
[----:B------:R-:W-:-:S05]  /*6bcc0*/  @!P0 IMAD.MOV.U32 R2, RZ, RZ, R16 ;  /* 0x000000ffff028224 */ /* 0x000fca00078e0010 */
[----:B------:R2:W4:Y:S02]  /*6bcd0*/  @!P0 LDG.E.U8 R11, desc[UR4][R2.64] ;  /* 0x00000004020b8981 */ /* 0x000524000c1e1100 */
[----:B--2---:R-:W-:Y:S02]  /*6bce0*/  @!P0 IMAD.MOV.U32 R3, RZ, RZ, R15 ;  /* 0x000000ffff038224 */ /* 0x004fe400078e000f */
[----:B---3--:R-:W-:-:S05]  /*6bcf0*/  @!P0 IMAD.MOV.U32 R2, RZ, RZ, R14 ;  /* 0x000000ffff028224 */ /* 0x008fca00078e000e */
[----:B------:R-:W2:Y:S04]  /*6bd00*/  @!P0 LDG.E.U8 R10, desc[UR4][R2.64] ;  /* 0x00000004020a8981 */ /* 0x000ea8000c1e1100 */
[----:B------:R0:W-:Y:S04]  /*6bd10*/  STL [R1+0x5754], R13 ;  /* 0x0057540d01007387 */ /* 0x0001e80000100800 */
[----:B------:R-:W3:Y:S04]  /*6bd20*/  LDL R21, [R1+0x4844] ;  /* 0x0048440001157983 */ /* 0x000ee80000100800 */
[----:B------:R-:W3:Y:S04]  /*6bd30*/  LDL R20, [R1+0x4894] ;  /* 0x0048940001147983 */ /* 0x000ee80000100800 */
[----:B------:R1:W-:Y:S04]  /*6bd40*/  STL [R1+0x5740], R12 ;  /* 0x0057400c01007387 */ /* 0x0003e80000100800 */
[----:B------:R-:W3:Y:S04]  /*6bd50*/  LDL R19, [R1+0x484c] ;  /* 0x00484c0001137983 */ /* 0x000ee80000100800 */
[----:B------:R-:W3:Y:S04]  /*6bd60*/  LDL R18, [R1+0x4890] ;  /* 0x0048900001127983 */ /* 0x000ee80000100800 */
[----:B------:R-:W3:Y:S04]  /*6bd70*/  LDL R17, [R1+0x4854] ;  /* 0x0048540001117983 */ /* 0x000ee80000100800 */
[----:B------:R-:W3:Y:S04]  /*6bd80*/  LDL R16, [R1+0x488c] ;  /* 0x00488c0001107983 */ /* 0x000ee80000100800 */
[----:B----4-:R4:W-:Y:S04]  /*6bd90*/  STL [R1+0x5758], R11 ;  /* 0x0057580b01007387 */ /* 0x0109e80000100800 */
[----:B------:R-:W3:Y:S04]  /*6bda0*/  LDL R15, [R1+0x485c] ;  /* 0x00485c00010f7983 */ /* 0x000ee80000100800 */
[----:B------:R-:W3:Y:S04]  /*6bdb0*/  LDL R14, [R1+0x4888] ;  /* 0x00488800010e7983 */ /* 0x000ee80000100800 */
[----:B0-----:R-:W3:Y:S04]  /*6bdc0*/  LDL R13, [R1+0x4864] ;  /* 0x00486400010d7983 */ /* 0x001ee80000100800 */
[----:B-1----:R-:W3:Y:S04]  /*6bdd0*/  LDL R12, [R1+0x4884] ;  /* 0x00488400010c7983 */ /* 0x002ee80000100800 */
[----:B--2---:R0:W-:Y:S04]  /*6bde0*/  STL [R1+0x57c8], R10 ;  /* 0x0057c80a01007387 */ /* 0x0041e80000100800 */
[----:B----4-:R-:W2:Y:S04]  /*6bdf0*/  LDL R11, [R1+0x486c] ;  /* 0x00486c00010b7983 */ /* 0x010ea80000100800 */
[----:B0-----:R-:W4:Y:S01]  /*6be00*/  LDL R10, [R1+0x4880] ;  /* 0x00488000010a7983 */ /* 0x001f220000100800 */
[----:B------:R-:W-:Y:S01]  /*6be10*/  PRMT R9, RZ, 0x7610, R9 ;  /* 0x00007610ff097816 */ /* 0x000fe20000000009 */
[----:B---3--:R-:W-:-:S02]  /*6be20*/  @!P0 IMAD.MOV.U32 R2, RZ, RZ, R20 ;  /* 0x000000ffff028224 */ /* 0x008fc400078e0014 */
[----:B------:R-:W-:Y:S01]  /*6be30*/  @!P0 IMAD.MOV.U32 R3, RZ, RZ, R21 ;  /* 0x000000ffff038224 */ /* 0x000fe200078e0015 */
[----:B------:R-:W-:-:S04]  /*6be40*/  PRMT R8, RZ, 0x7610, R8 ;  /* 0x00007610ff087816 */ /* 0x000fc80000000008 */
[----:B------:R0:W3:Y:S01]  /*6be50*/  @!P0 LDG.E.U8 R9, desc[UR4][R2.64] ;  /* 0x0000000402098981 */ /* 0x0000e2000c1e1100 */
[----:B------:R-:W-:Y:S01]  /*6be60*/  PRMT R7, RZ, 0x7610, R7 ;  /* 0x00007610ff077816 */ /* 0x000fe20000000007 */
[----:B0-----:R-:W-:Y:S02]  /*6be70*/  @!P0 IMAD.MOV.U32 R2, RZ, RZ, R18 ;  /* 0x000000ffff028224 */ /* 0x001fe400078e0012 */
[----:B------:R-:W-:-:S05]  /*6be80*/  @!P0 IMAD.MOV.U32 R3, RZ, RZ, R19 ;  /* 0x000000ffff038224 */ /* 0x000fca00078e0013 */
[----:B------:R0:W3:Y:S01]  /*6be90*/  @!P0 LDG.E.U8 R8, desc[UR4][R2.64] ;  /* 0x0000000402088981 */ /* 0x0000e2000c1e1100 */
[----:B------:R-:W-:Y:S01]  /*6bea0*/  PRMT R6, RZ, 0x7610, R6 ;  /* 0x00007610ff067816 */ /* 0x000fe20000000006 */
[----:B0-----:R-:W-:Y:S02]  /*6beb0*/  @!P0 IMAD.MOV.U32 R2, RZ, RZ, R16 ;  /* 0x000000ffff028224 */ /* 0x001fe400078e0010 */
[----:B------:R-:W-:-:S05]  /*6bec0*/  @!P0 IMAD.MOV.U32 R3, RZ, RZ, R17 ;  /* 0x000000ffff038224 */ /* 0x000fca00078e0011 */
[----:B------:R0:W3:Y:S01]  /*6bed0*/  @!P0 LDG.E.U8 R7, desc[UR4][R2.64] ;  /* 0x0000000402078981 */ /* 0x0000e2000c1e1100 */
[----:B------:R-:W-:Y:S02]  /*6bee0*/  PRMT R5, RZ, 0x7610, R5 ;  /* 0x00007610ff057816 */ /* 0x000fe40000000005 */
[----:B------:R-:W-:Y:S01]  /*6bef0*/  PRMT R4, RZ, 0x7610, R4 ;  /* 0x00007610ff047816 */ /* 0x000fe20000000004 */
[----:B0-----:R-:W-:Y:S02]  /*6bf00*/  @!P0 IMAD.MOV.U32 R3, RZ, RZ, R15 ;  /* 0x000000ffff038224 */ /* 0x001fe400078e000f */
[----:B------:R-:W-:-:S05]  /*6bf10*/  @!P0 IMAD.MOV.U32 R2, RZ, RZ, R14 ;  /* 0x000000ffff028224 */ /* 0x000fca00078e000e */
[----:B------:R0:W3:Y:S02]  /*6bf20*/  @!P0 LDG.E.U8 R6, desc[UR4][R2.64] ;  /* 0x0000000402068981 */ /* 0x0000e4000c1e1100 */
[----:B0-----:R-:W-:Y:S02]  /*6bf30*/  @!P0 IMAD.MOV.U32 R2, RZ, RZ, R12 ;  /* 0x000000ffff028224 */ /* 0x001fe400078e000c */
[----:B------:R-:W-:-:S05]  /*6bf40*/  @!P0 IMAD.MOV.U32 R3, RZ, RZ, R13 ;  /* 0x000000ffff038224 */ /* 0x000fca00078e000d */
[----:B------:R2:W3:Y:S02]  /*6bf50*/  @!P0 LDG.E.U8 R5, desc[UR4][R2.64] ;  /* 0x0000000402058981 */ /* 0x0004e4000c1e1100 */
[----:B--2---:R-:W-:Y:S02]  /*6bf60*/  @!P0 IMAD.MOV.U32 R3, RZ, RZ, R11 ;  /* 0x000000ffff038224 */ /* 0x004fe400078e000b */
[----:B----4-:R-:W-:-:S05]  /*6bf70*/  @!P0 IMAD.MOV.U32 R2, RZ, RZ, R10 ;  /* 0x000000ffff028224 */ /* 0x010fca00078e000a */
[----:B------:R0:W2:Y:S04]  /*6bf80*/  @!P0 LDG.E.U8 R4, desc[UR4][R2.64] ;  /* 0x0000000402048981 */ /* 0x0000a8000c1e1100 */
[----:B0-----:R-:W0:Y:S04]  /*6bf90*/  LDS.U8 R3, [R0+UR6] ;  /* 0x0000000600037984 */ /* 0x001e280008000000 */
[----:B------:R-:W1:Y:S04]  /*6bfa0*/  LDS.U8 R2, [R0+UR6+0x108] ;  /* 0x0001080600027984 */ /* 0x000e680008000000 */
[----:B---3--:R-:W-:Y:S04]  /*6bfb0*/  STL [R1+0x57cc], R9 ;  /* 0x0057cc0901007387 */ /* 0x008fe80000100800 */
[----:B------:R-:W-:Y:S04]  /*6bfc0*/  STL [R1+0x5784], R8 ;  /* 0x0057840801007387 */ /* 0x000fe80000100800 */
[----:B------:R-:W-:Y:S04]  /*6bfd0*/  STL [R1+0x5788], R7 ;  /* 0x0057880701007387 */ /* 0x000fe80000100800 */
[----:B------:R-:W-:Y:S04]  /*6bfe0*/  STL [R1+0x575c], R6 ;  /* 0x00575c0601007387 */ /* 0x000fe80000100800 */
[----:B------:R-:W-:Y:S04]  /*6bff0*/  STL [R1+0x5760], R5 ;  /* 0x0057600501007387 */ /* 0x000fe80000100800 */
[----:B--2---:R-:W-:Y:S04]  /*6c000*/  STL [R1+0x5764], R4 ;  /* 0x0057640401007387 */ /* 0x004fe80000100800 */
[----:B0-----:R-:W-:Y:S04]  /*6c010*/  STL [R1+0x5768], R3 ;  /* 0x0057680301007387 */ /* 0x001fe80000100800 */
[----:B-1----:R-:W-:Y:S04]  /*6c020*/  STL [R1+0x576c], R2 ;  /* 0x00576c0201007387 */ /* 0x002fe80000100800 */
[----:B------:R-:W0:Y:S04]  /*6c030*/  LDS.U8 R4, [R0+UR6+0x210] ;  /* 0x0002100600047984 */ /* 0x000e280008000000 */
[----:B------:R-:W1:Y:S04]  /*6c040*/  LDS.U8 R2, [R0+UR6+0x318] ;  /* 0x0003180600027984 */ /* 0x000e680008000000 */
[----:B------:R-:W2:Y:S04]  /*6c050*/  LDS.U8 R3, [R0+UR6+0x8] ;  /* 0x0000080600037984 */ /* 0x000ea80008000000 */
[----:B0-----:R-:W-:Y:S04]  /*6c060*/  STL [R1+0x2cc4], R4 ;  /* 0x002cc40401007387 */ /* 0x001fe80000100800 */
[----:B------:R-:W0:Y:S04]  /*6c070*/  LDS.U8 R4, [R0+UR6+0x100] ;  /* 0x0001000600047984 */ /* 0x000e280008000000 */
[----:B-1----:R-:W-:Y:S04]  /*6c080*/  STL [R1+0x2cc0], R2 ;  /* 0x002cc00201007387 */ /* 0x002fe80000100800 */
[----:B------:R-:W1:Y:S04]  /*6c090*/  LDS.U8 R2, [R0+UR6+0x218] ;  /* 0x0002180600027984 */ /* 0x000e680008000000 */
[----:B--2---:R-:W-:Y:S04]  /*6c0a0*/  STL [R1+0x27ac], R3 ;  /* 0x0027ac0301007387 */ /* 0x004fe80000100800 */
        /* <DEDUP_REMOVED lines=237> */
[----:B-1----:R1:W-:Y:S04]  /*6cf80*/  STL [R1+0x4c28], R2 ;  /* 0x004c280201007387 */ /* 0x0023e80000100800 */
[----:B--2---:R-:W-:Y:S04]  /*6cf90*/  STL [R1+0x4a34], R3 ;  /* 0x004a340301007387 */ /* 0x004fe80000100800 */
[----:B------:R-:W2:Y:S01]  /*6cfa0*/  LDS.U8 R3, [R0+UR6+0x3288] ;  /* 0x0032880600037984 */ /* 0x000ea20008000000 */
[----:B-1----:R-:W-:-:S03]  /*6cfb0*/  LOP3.LUT R2, R0, 0x20, RZ, 0x3c, !PT ;  /* 0x0000002000027812 */ /* 0x002fc600078e3cff */
[----:B0-----:R-:W-:Y:S04]  /*6cfc0*/  STL [R1+0x4a30], R4 ;  /* 0x004a300401007387 */ /* 0x001fe80000100800 */
[----:B------:R-:W-:Y:S04]  /*6cfd0*/  STL [R1+0x5770], R0 ;  /* 0x0057700001007387 */ /* 0x000fe80000100800 */
[----:B------:R-:W0:Y:S04]  /*6cfe0*/  LDS.U8 R4, [R0+UR6+0x3380] ;  /* 0x0033800600047984 */ /* 0x000e280008000000 */
[----:B------:R-:W-:Y:S04]  /*6cff0*/  LDS.U8 R0, [R2+UR6+0x108] ;  /* 0x0001080602007984 */ /* 0x000fe80008000000 */
[----:B--2---:R-:W-:Y:S04]  /*6d000*/  STL [R1+0x4c34], R3 ;  /* 0x004c340301007387 */ /* 0x004fe80000100800 */
[----:B------:R-:W1:Y:S04]  /*6d010*/  LDS.U8 R3, [R2+UR6] ;  /* 0x0000000602037984 */ /* 0x000e680008000000 */
[----:B0-----:R-:W-:Y:S04]  /*6d020*/  STL [R1+0x4c30], R4 ;  /* 0x004c300401007387 */ /* 0x001fe80000100800 */
[----:B------:R-:W0:Y:S04]  /*6d030*/  LDS.U8 R4, [R2+UR6+0x210] ;  /* 0x0002100602047984 */ /* 0x000e280008000000 */
[----:B-1----:R-:W-:Y:S04]  /*6d040*/  STL [R1+0x2ae4], R3 ;  /* 0x002ae40301007387 */ /* 0x002fe80000100800 */
[----:B------:R-:W1:Y:S04]  /*6d050*/  LDS.U8 R3, [R2+UR6+0x318] ;  /* 0x0003180602037984 */ /* 0x000e680008000000 */
[----:B------:R-:W-:Y:S04]  /*6d060*/  STL [R1+0x2ae0], R0 ;  /* 0x002ae00001007387 */ /* 0x000fe80000100800 */
        /* <DEDUP_REMOVED lines=234> */
[----:B------:R-:W2:Y:S01]  /*6df10*/  LDS.U8 R0, [R2+UR6+0x3198] ;  /* 0x0031980602007984 */ /* 0x000ea20008000000 */
[----:B------:R-:W3:Y:S03]  /*6df20*/  S2R R29, SR_TID.X ;  /* 0x00000000001d7919 */ /* 0x000ee60000002100 */
[----:B0-----:R-:W-:Y:S04]  /*6df30*/  STL [R1+0x4c60], R4 ;  /* 0x004c600401007387 */ /* 0x001fe80000100800 */
[----:B-1----:R-:W-:Y:S04]  /*6df40*/  STL [R1+0x4a6c], R3 ;  /* 0x004a6c0301007387 */ /* 0x002fe80000100800 */
[----:B------:R-:W0:Y:S04]  /*6df50*/  LDS.U8 R4, [R2+UR6+0x3280] ;  /* 0x0032800602047984 */ /* 0x000e280008000000 */
[----:B------:R-:W1:Y:S04]  /*6df60*/  LDS.U8 R3, [R2+UR6+0x3388] ;  /* 0x0033880602037984 */ /* 0x000e680008000000 */
[----:B--2---:R-:W-:Y:S04]  /*6df70*/  STL [R1+0x4a68], R0 ;  /* 0x004a680001007387 */ /* 0x004fe80000100800 */
[----:B------:R-:W2:Y:S04]  /*6df80*/  LDS.U8 R0, [R2+UR6+0x3098] ;  /* 0x0030980602007984 */ /* 0x000ea80008000000 */
[----:B0-----:R3:W-:Y:S04]  /*6df90*/  STL [R1+0x4c6c], R4 ;  /* 0x004c6c0401007387 */ /* 0x0017e80000100800 */
[----:B-1----:R0:W-:Y:S01]  /*6dfa0*/  STL [R1+0x4c68], R3 ;  /* 0x004c680301007387 */ /* 0x0021e20000100800 */
[----:B---3--:R-:W-:-:S02]  /*6dfb0*/  SHF.R.U32.HI R4, RZ, 0x2, R29 ;  /* 0x00000002ff047819 */ /* 0x008fc4000001161d */
[----:B0-----:R-:W-:Y:S02]  /*6dfc0*/  LOP3.LUT R3, R29, 0x3, RZ, 0xc0, !PT ;  /* 0x000000031d037812 */ /* 0x001fe400078ec0ff */
[----:B------:R-:W-:-:S03]  /*6dfd0*/  SGXT.U32 R4, R4, 0x3 ;  /* 0x000000030404781a */ /* 0x000fc60000000000 */
[----:B------:R-:W-:Y:S01]  /*6dfe0*/  IMAD R3, R3, 0x420, RZ ;  /* 0x0000042003037824 */ /* 0x000fe200078e02ff */
[----:B--2---:R-:W-:Y:S04]  /*6dff0*/  STL [R1+0x4a74], R0 ;  /* 0x004a740001007387 */ /* 0x004fe80000100800 */
[----:B------:R-:W-:Y:S01]  /*6e000*/  LDS.U8 R0, [R2+UR6+0x3288] ;  /* 0x0032880602007984 */ /* 0x000fe20008000000 */
[----:B------:R-:W-:-:S03]  /*6e010*/  LOP3.LUT R3, R3, R4, RZ, 0xfc, !PT ;  /* 0x0000000403037212 */ /* 0x000fc600078efcff */
[----:B------:R-:W0:Y:S04]  /*6e020*/  LDS.U8 R4, [R2+UR6+0x3190] ;  /* 0x0031900602047984 */ /* 0x000e280008000000 */
[----:B------:R-:W1:Y:S01]  /*6e030*/  LDS.U8 R2, [R2+UR6+0x3380] ;  /* 0x0033800602027984 */ /* 0x000e620008000000 */
[----:B------:R-:W-:-:S05]  /*6e040*/  LOP3.LUT R3, R3, 0x40, RZ, 0x3c, !PT ;  /* 0x0000004003037812 */ /* 0x000fca00078e3cff */
[----:B------:R-:W-:Y:S04]  /*6e050*/  LDS.U8 R5, [R3+UR6+0x3288] ;  /* 0x0032880603057984 */ /* 0x000fe80008000000 */
[----:B0-----:R-:W-:Y:S04]  /*6e060*/  STL [R1+0x4a70], R4 ;  /* 0x004a700401007387 */ /* 0x001fe80000100800 */
[----:B------:R-:W0:Y:S04]  /*6e070*/  LDS.U8 R4, [R3+UR6] ;  /* 0x0000000603047984 */ /* 0x000e280008000000 */
[----:B------:R-:W-:Y:S04]  /*6e080*/  STL [R1+0x4c74], R0 ;  /* 0x004c740001007387 */ /* 0x000fe80000100800 */
[----:B------:R-:W2:Y:S04]  /*6e090*/  LDS.U8 R0, [R3+UR6+0x108] ;  /* 0x0001080603007984 */ /* 0x000ea80008000000 */
[----:B-1----:R-:W-:Y:S04]  /*6e0a0*/  STL [R1+0x4c70], R2 ;  /* 0x004c700201007387 */ /* 0x002fe80000100800 */
[----:B------:R-:W1:Y:S04]  /*6e0b0*/  LDS.U8 R2, [R3+UR6+0x210] ;  /* 0x0002100603027984 */ /* 0x000e680008000000 */
[----:B0-----:R-:W-:Y:S04]  /*6e0c0*/  STL [R1+0x2b44], R4 ;  /* 0x002b440401007387 */ /* 0x001fe80000100800 */
[----:B------:R-:W0:Y:S04]  /*6e0d0*/  LDS.U8 R4, [R3+UR6+0x318] ;  /* 0x0003180603047984 */ /* 0x000e280008000000 */
[----:B--2---:R-:W-:Y:S04]  /*6e0e0*/  STL [R1+0x2b40], R0 ;  /* 0x002b400001007387 */ /* 0x004fe80000100800 */
        /* <DEDUP_REMOVED lines=241> */
[----:B-1----:R1:W-:Y:S02]  /*6f000*/  STL [R1+0x4cac], R2 ;  /* 0x004cac0201007387 */ /* 0x0023e40000100800 */
[----:B-1----:R-:W-:-:S04]  /*6f010*/  SHF.R.U32.HI R2, RZ, 0x2, R29 ;  /* 0x00000002ff027819 */ /* 0x002fc8000001161d */
[----:B------:R-:W-:Y:S01]  /*6f020*/  SGXT.U32 R2, R2, 0x3 ;  /* 0x000000030202781a */ /* 0x000fe20000000000 */
[----:B0-----:R-:W-:Y:S04]  /*6f030*/  STL [R1+0x4ca8], R4 ;  /* 0x004ca80401007387 */ /* 0x001fe80000100800 */
[----:B--2---:R0:W-:Y:S04]  /*6f040*/  STL [R1+0x4ab4], R0 ;  /* 0x004ab40001007387 */ /* 0x0041e80000100800 */
[----:B------:R-:W1:Y:S01]  /*6f050*/  LDS.U8 R4, [R3+UR6+0x3190] ;  /* 0x0031900603047984 */ /* 0x000e620008000000 */
[----:B0-----:R-:W-:-:S05]  /*6f060*/  LOP3.LUT R0, R29, 0x3, RZ, 0xc0, !PT ;  /* 0x000000031d007812 */ /* 0x001fca00078ec0ff */
[----:B------:R-:W-:-:S05]  /*6f070*/  IMAD R0, R0, 0x420, RZ ;  /* 0x0000042000007824 */ /* 0x000fca00078e02ff */
[----:B------:R-:W-:Y:S02]  /*6f080*/  LOP3.LUT R0, R0, R2, RZ, 0xfc, !PT ;  /* 0x0000000200007212 */ /* 0x000fe400078efcff */
[----:B------:R-:W0:Y:S02]  /*6f090*/  LDS.U8 R2, [R3+UR6+0x3380] ;  /* 0x0033800603027984 */ /* 0x000e240008000000 */
[----:B------:R-:W-:-:S05]  /*6f0a0*/  LOP3.LUT R0, R0, 0x60, RZ, 0x3c, !PT ;  /* 0x0000006000007812 */ /* 0x000fca00078e3cff */
[----:B------:R-:W-:Y:S04]  /*6f0b0*/  LDS.U8 R3, [R0+UR6+0x108] ;  /* 0x0001080600037984 */ /* 0x000fe80008000000 */
[----:B-1----:R-:W-:Y:S04]  /*6f0c0*/  STL [R1+0x4ab0], R4 ;  /* 0x004ab00401007387 */ /* 0x002fe80000100800 */
[----:B------:R-:W1:Y:S04]  /*6f0d0*/  LDS.U8 R4, [R0+UR6] ;  /* 0x0000000600047984 */ /* 0x000e680008000000 */
[----:B------:R-:W-:Y:S04]  /*6f0e0*/  STL [R1+0x4cb4], R5 ;  /* 0x004cb40501007387 */ /* 0x000fe80000100800 */
        /* <DEDUP_REMOVED lines=243> */
[----:B--2---:R-:W-:Y:S04]  /*70020*/  STL [R1+0x4ae8], R3 ;  /* 0x004ae80301007387 */ /* 0x004fe80000100800 */
[----:B------:R-:W1:Y:S04]  /*70030*/  LDS.U8 R4, [R0+UR6+0x3388] ;  /* 0x0033880600047984 */ /* 0x000e680008000000 */
[----:B------:R-:W2:Y:S04]  /*70040*/  LDS.U8 R3, [R0+UR6+0x3098] ;  /* 0x0030980600037984 */ /* 0x000ea80008000000 */
[----:B0-----:R-:W-:Y:S04]  /*70050*/  STL [R1+0x4cec], R2 ;  /* 0x004cec0201007387 */ /* 0x001fe80000100800 */
[----:B------:R-:W0:Y:S01]  /*70060*/  LDS.U8 R2, [R0+UR6+0x3190] ;  /* 0x0031900600027984 */ /* 0x000e220008000000 */
[----:B------:R-:W-:-:S03]  /*70070*/  LOP3.LUT R20, R29, 0x3f, RZ, 0xc0, !PT ;  /* 0x0000003f1d147812 */ /* 0x000fc600078ec0ff */
[----:B-1----:R-:W-:Y:S04]  /*70080*/  STL [R1+0x4ce8], R4 ;  /* 0x004ce80401007387 */ /* 0x002fe80000100800 */
[----:B--2---:R-:W-:Y:S04]  /*70090*/  STL [R1+0x4af4], R3 ;  /* 0x004af40301007387 */ /* 0x004fe80000100800 */
[----:B------:R-:W-:Y:S04]  /*700a0*/  STL [R1+0x57fc], R20 ;  /* 0x0057fc1401007387 */ /* 0x000fe80000100800 */
[----:B0-----:R-:W-:Y:S04]  /*700b0*/  STL [R1+0x4af0], R2 ;  /* 0x004af00201007387 */ /* 0x001fe80000100800 */
[----:B------:R0:W-:Y:S04]  /*700c0*/  STL [R1+0x57d0], R29 ;  /* 0x0057d01d01007387 */ /* 0x0001e80000100800 */
[----:B0-----:R-:W2:Y:S01]  /*700d0*/  LDL.LU R29, [R1+0x27a0] ;  /* 0x0027a000011d7983 */ /* 0x001ea20000300800 */
[----:B------:R-:W-:-:S05]  /*700e0*/  IMAD.MOV.U32 R20, RZ, RZ, R0 ;  /* 0x000000ffff147224 */ /* 0x000fca00078e0000 */
[----:B------:R-:W0:Y:S04]  /*700f0*/  LDS.U8 R0, [R20+UR6+0x3288] ;  /* 0x0032880614007984 */ /* 0x000e280008000000 */
[----:B------:R-:W1:Y:S01]  /*70100*/  LDS.U8 R20, [R20+UR6+0x3380] ;  /* 0x0033800614147984 */ /* 0x000e620008000000 */
[----:B------:R-:W-:Y:S06]  /*70110*/  BAR.SYNC.DEFER_BLOCKING 0x0 ;  /* 0x0000000000007b1d */ /* 0x000fec0000010000 */
[----:B--2---:R2:W-:Y:S04]  /*70120*/  STL [R1+0x57f8], R29 ;  /* 0x0057f81d01007387 */ /* 0x0045e80000100800 */
[----:B0-----:R0:W-:Y:S04]  /*70130*/  STL [R1+0x4cf4], R0 ;  /* 0x004cf40001007387 */ /* 0x0011e80000100800 */
[----:B--2---:R-:W2:Y:S04]  /*70140*/  LDL.LU R29, [R1+0x27a4] ;  /* 0x0027a400011d7983 */ /* 0x004ea80000300800 */
[----:B0-----:R-:W3:Y:S04]  /*70150*/  LDL.LU R0, [R1+0x2780] ;  /* 0x0027800001007983 */ /* 0x001ee80000300800 */
        /* <DEDUP_REMOVED lines=26> */
[----:B-1----:R0:W-:Y:S04]  /*70300*/  STL [R1+0x4cf0], R20 ;  /* 0x004cf01401007387 */ /* 0x0021e80000100800 */
[----:B0-----:R-:W2:Y:S04]  /*70310*/  LDL.LU R20, [R1+0x57fc] ;  /* 0x0057fc0001147983 */ /* 0x001ea80000300800 */
[----:B--2---:R0:W-:Y:S04]  /*70320*/  STS.U8 [R20+UR6], R29 ;  /* 0x0000001d14007988 */ /* 0x0041e80008000006 */
[----:B0-----:R-:W2:Y:S04]  /*70330*/  LDL.LU R29, [R1+0x57f8] ;  /* 0x0057f800011d7983 */ /* 0x001ea80000300800 */
[----:B--2---:R0:W-:Y:S04]  /*70340*/  STS.U8 [R20+UR6+0x40], R29 ;  /* 0x0000401d14007988 */ /* 0x0041e80008000006 */
[----:B0-----:R-:W2:Y:S04]  /*70350*/  LDL.LU R29, [R1+0x25a0] ;  /* 0x0025a000011d7983 */ /* 0x001ea80000300800 */
[----:B--2---:R0:W-:Y:S04]  /*70360*/  STL [R1+0x57ec], R29 ;  /* 0x0057ec1d01007387 */ /* 0x0041e80000100800 */
[----:B0-----:R-:W2:Y:S04]  /*70370*/  LDL.LU R29, [R1+0x25bc] ;  /* 0x0025bc00011d7983 */ /* 0x001ea80000300800 */
[----:B--2---:R0:W-:Y:S04]  /*70380*/  STL [R1+0x57f0], R29 ;  /* 0x0057f01d01007387 */ /* 0x0041e80000100800 */
[----:B0-----:R-:W2:Y:S04]  /*70390*/  LDL.LU R29, [R1+0x25c0] ;  /* 0x0025c000011d7983 */ /* 0x001ea80000300800 */
        /* <DEDUP_REMOVED lines=28> */
[----:B------:R-:W3:Y:S04]  /*70560*/  LDL.LU R13, [R1+0x24dc] ;  /* 0x0024dc00010d7983 */ /* 0x000ee80000300800 */
[----:B------:R1:W-:Y:S04]  /*70570*/  STS.U8 [R20+UR6+0x1000], R15 ;  /* 0x0010000f14007988 */ /* 0x0003e80008000006 */
[----:B------:R0:W-:Y:S04]  /*70580*/  STS.U8 [R20+UR6+0x1040], R16 ;  /* 0x0010401014007988 */ /* 0x0001e80008000006 */
[----:B------:R0:W-:Y:S04]  /*70590*/  STS.U8 [R20+UR6+0x1200], R17 ;  /* 0x0012001114007988 */ /* 0x0001e80008000006 */
[----:B------:R1:W-:Y:S04]  /*705a0*/  STS.U8 [R20+UR6+0x1240], R18 ;  /* 0x0012401214007988 */ /* 0x0003e80008000006 */
[----:B------:R1:W-:Y:S04]  /*705b0*/  STS.U8 [R20+UR6+0x1400], R19 ;  /* 0x0014001314007988 */ /* 0x0003e80008000006 */
[----:B0-----:R-:W3:Y:S04]  /*705c0*/  LDL.LU R14, [R1+0x24c0] ;  /* 0x0024c000010e7983 */ /* 0x001ee80000300800 */
[----:B-1----:R-:W3:Y:S04]  /*705d0*/  LDL.LU R15, [R1+0x24bc] ;  /* 0x0024bc00010f7983 */ /* 0x002ee80000300800 */
        /* <DEDUP_REMOVED lines=18> */
[----:B0-----:R-:W3:Y:S04]  /*70700*/  LDL.LU R27, [R1+0x2400] ;  /* 0x00240000011b7983 */ /* 0x001ee80000300800 */
[----:B-1----:R-:W3:Y:S04]  /*70710*/  LDL.LU R28, [R1+0x23fc] ;  /* 0x0023fc00011c7983 */ /* 0x002ee80000300800 */
[----:B--2---:R0:W-:Y:S04]  /*70720*/  STS.U8 [R20+UR6+0x1c40], R29 ;  /* 0x001c401d14007988 */ /* 0x0041e80008000006 */
[----:B0-----:R-:W2:Y:S04]  /*70730*/  LDL.LU R29, [R1+0x57f4] ;  /* 0x0057f400011d7983 */ /* 0x001ea80000300800 */
[----:B--2---:R0:W-:Y:S04]  /*70740*/  STS.U8 [R20+UR6+0x1e00], R29 ;  /* 0x001e001d14007988 */ /* 0x0041e80008000006 */
[----:B0-----:R-:W2:Y:S04]  /*70750*/  LDL.LU R29, [R1+0x57f0] ;  /* 0x0057f000011d7983 */ /* 0x001ea80000300800 */
[----:B--2---:R0:W-:Y:S04]  /*70760*/  STS.U8 [R20+UR6+0x1e40], R29 ;  /* 0x001e401d14007988 */ /* 0x0041e80008000006 */
        /* <DEDUP_REMOVED lines=103> */
[----:B------:R0:W-:Y:S04]  /*70de0*/  STS.U8 [R20+UR6+0x5640], R25 ;  /* 0x0056401914007988 */ /* 0x0001e80008000006 */
[----:B------:R-:W3:Y:S04]  /*70df0*/  LDL.LU R18, [R1+0x220] ;  /* 0x0002200001127983 */ /* 0x000ee80000300800 */
[----:B------:R1:W-:Y:S04]  /*70e00*/  STS.U8 [R20+UR6+0x5800], R26 ;  /* 0x0058001a14007988 */ /* 0x0003e80008000006 */
[----:B0-----:R-:W3:Y:S04]  /*70e10*/  LDL.LU R25, [R1+0x1fc] ;  /* 0x0001fc0001197983 */ /* 0x001ee80000300800 */
[----:B-1----:R-:W3:Y:S04]  /*70e20*/  LDL.LU R26, [R1+0x1c0] ;  /* 0x0001c000011a7983 */ /* 0x002ee80000300800 */
        /* <DEDUP_REMOVED lines=30> */
[----:B---3--:R1:W-:Y:S04]  /*71010*/  STS.U8 [R20+UR6+0x5e40], R9 ;  /* 0x005e400914007988 */ /* 0x0083e80008000006 */
[----:B----4-:R2:W-:Y:S04]  /*71020*/  STS.U8 [R20+UR6+0x6000], R10 ;  /* 0x0060000a14007988 */ /* 0x0105e80008000006 */
[----:B------:R3:W-:Y:S04]  /*71030*/  STS.U8 [R20+UR6+0x6040], R17 ;  /* 0x0060401114007988 */ /* 0x0007e80008000006 */
        /* <DEDUP_REMOVED lines=9> */
[----:B0-----:R-:W2:Y:S04]  /*710d0*/  LDL.LU R26, [R1+0x57b8] ;  /* 0x0057b800011a7983 */ /* 0x001ea80000300800 */
        /* <DEDUP_REMOVED lines=21> */
[----:B--2---:R-:W-:Y:S04]  /*71230*/  STS.U8 [R20+UR6+0x7a00], R26 ;  /* 0x007a001a14007988 */ /* 0x004fe80008000006 */
[----:B------:R-:W-:Y:S04]  /*71240*/  STS.U8 [R20+UR6+0x7a40], R25 ;  /* 0x007a401914007988 */ /* 0x000fe80008000006 */
[----:B----4-:R0:W-:Y:S04]  /*71250*/  STS.U8 [R20+UR6+0x7c00], R18 ;  /* 0x007c001214007988 */ /* 0x0101e80008000006 */
[----:B0-----:R-:W2:Y:S01]  /*71260*/  LDL.LU R18, [R1+0x2754] ;  /* 0x0027540001127983 */ /* 0x001ea20000300800 */
[----:B------:R-:W-:-:S03]  /*71270*/  LOP3.LUT R29, R29, 0x3f, RZ, 0xc0, !PT ;  /* 0x0000003f1d1d7812 */ /* 0x000fc600078ec0ff */
[----:B---3--:R-:W-:Y:S04]  /*71280*/  STS.U8 [R20+UR6+0x7c40], R17 ;  /* 0x007c401114007988 */ /* 0x008fe80008000006 */
[----:B------:R-:W-:Y:S01]  /*71290*/  STS.U8 [R20+UR6+0x7e00], R10 ;  /* 0x007e000a14007988 */ /* 0x000fe20008000006 */
[----:B------:R-:W-:-:S03]  /*712a0*/  LOP3.LUT R28, R29, 0x10, RZ, 0x3c, !PT ;  /* 0x000000101d1c7812 */ /* 0x000fc600078e3cff */
        /* <DEDUP_REMOVED lines=29> */
[----:B------:R0:W-:Y:S04]  /*71480*/  STL [R1+0x578c], R20 ;  /* 0x00578c1401007387 */ /* 0x0001e80000100800 */
[----:B0-----:R-:W3:Y:S04]  /*71490*/  LDL.LU R20, [R1+0x2794] ;  /* 0x0027940001147983 */ /* 0x001ee80000300800 */
[----:B--2---:R0:W-:Y:S04]  /*714a0*/  STS.U8 [R28+UR6+0x80], R18 ;  /* 0x000080121c007988 */ /* 0x0041e80008000006 */
[----:B0-----:R-:W2:Y:S04]  /*714b0*/  LDL.LU R18, [R1+0x57b4] ;  /* 0x0057b40001127983 */ /* 0x001ea80000300800 */
[----:B---3--:R0:W-:Y:S04]  /*714c0*/  STS.U8 [R28+UR6+0xc0], R20 ;  /* 0x0000c0141c007988 */ /* 0x0081e80008000006 */
[----:B0-----:R-:W3:Y:S04]  /*714d0*/  LDL.LU R20, [R1+0x2598] ;  /* 0x0025980001147983 */ /* 0x001ee80000300800 */
[----:B---3--:R0:W-:Y:S04]  /*714e0*/  STL [R1+0x57a8], R20 ;  /* 0x0057a81401007387 */ /* 0x0081e80000100800 */
[----:B0-----:R-:W3:Y:S04]  /*714f0*/  LDL.LU R20, [R1+0x25b4] ;  /* 0x0025b40001147983 */ /* 0x001ee80000300800 */
[----:B---3--:R0:W-:Y:S04]  /*71500*/  STL [R1+0x57ac], R20 ;  /* 0x0057ac1401007387 */ /* 0x0081e80000100800 */
[----:B0-----:R-:W3:Y:S04]  /*71510*/  LDL.LU R20, [R1+0x25b8] ;  /* 0x0025b80001147983 */ /* 0x001ee80000300800 */
[----:B------:R-:W-:Y:S04]  /*71520*/  STS.U8 [R28+UR6+0x280], R9 ;  /* 0x000280091c007988 */ /* 0x000fe80008000006 */
[----:B------:R-:W-:Y:S04]  /*71530*/  STS.U8 [R28+UR6+0x2c0], R10 ;  /* 0x0002c00a1c007988 */ /* 0x000fe80008000006 */
[----:B------:R-:W-:Y:S04]  /*71540*/  STS.U8 [R28+UR6+0x480], R17 ;  /* 0x000480111c007988 */ /* 0x000fe80008000006 */
[----:B--2---:R-:W-:Y:S04]  /*71550*/  STS.U8 [R28+UR6+0x4c0], R18 ;  /* 0x0004c0121c007988 */ /* 0x004fe80008000006 */
[----:B------:R-:W-:Y:S04]  /*71560*/  STS.U8 [R28+UR6+0x680], R25 ;  /* 0x000680191c007988 */ /* 0x000fe80008000006 */
        /* <DEDUP_REMOVED lines=8> */
[----:B---3--:R0:W-:Y:S04]  /*715f0*/  STL [R1+0x57b0], R20 ;  /* 0x0057b01401007387 */ /* 0x0081e80000100800 */
        /* <DEDUP_REMOVED lines=231> */
[----:B0-----:R-:W3:Y:S04]  /*72470*/  LDL.LU R29, [R1+0x2670] ;  /* 0x00267000011d7983 */ /* 0x001ee80000300800 */
[----:B--2---:R0:W-:Y:S04]  /*72480*/  STS.U8 [R28+UR6+0x7a80], R24 ;  /* 0x007a80181c007988 */ /* 0x0041e80008000006 */
[----:B------:R1:W-:Y:S04]  /*72490*/  STS.U8 [R28+UR6+0x7ac0], R23 ;  /* 0x007ac0171c007988 */ /* 0x0003e80008000006 */
[----:B----4-:R2:W-:Y:S04]  /*724a0*/  STS.U8 [R28+UR6+0x7c80], R16 ;  /* 0x007c80101c007988 */ /* 0x0105e80008000006 */
[----:B---3--:R3:W-:Y:S04]  /*724b0*/  STS.U8 [R28+UR6+0x7cc0], R15 ;  /* 0x007cc00f1c007988 */ /* 0x0087e80008000006 */
[----:B------:R4:W-:Y:S04]  /*724c0*/  STS.U8 [R28+UR6+0x7e80], R8 ;  /* 0x007e80081c007988 */ /* 0x0009e80008000006 */
[----:B------:R2:W-:Y:S04]  /*724d0*/  STS.U8 [R28+UR6+0x7ec0], R7 ;  /* 0x007ec0071c007988 */ /* 0x0005e80008000006 */
[----:B0-----:R-:W3:Y:S04]  /*724e0*/  LDL.LU R24, [R1+0x2730] ;  /* 0x0027300001187983 */ /* 0x001ee80000300800 */
[----:B-1----:R-:W3:Y:S04]  /*724f0*/  LDL.LU R23, [R1+0x274c] ;  /* 0x00274c0001177983 */ /* 0x002ee80000300800 */
[----:B--2---:R-:W2:Y:S04]  /*72500*/  LDL.LU R16, [R1+0x2750] ;  /* 0x0027500001107983 */ /* 0x004ea80000300800 */
[----:B---3--:R-:W3:Y:S04]  /*72510*/  LDL.LU R15, [R1+0x276c] ;  /* 0x00276c00010f7983 */ /* 0x008ee80000300800 */
[----:B----4-:R-:W4:Y:S04]  /*72520*/  LDL.LU R8, [R1+0x2770] ;  /* 0x0027700001087983 */ /* 0x010f280000300800 */
[----:B------:R-:W2:Y:S04]  /*72530*/  LDL.LU R7, [R1+0x278c] ;  /* 0x00278c0001077983 */ /* 0x000ea80000300800 */
[----:B------:R-:W3:Y:S04]  /*72540*/  LDL.LU R5, [R1+0x266c] ;  /* 0x00266c0001057983 */ /* 0x000ee80000300800 */
[----:B------:R-:W3:Y:S04]  /*72550*/  LDL.LU R6, [R1+0x2650] ;  /* 0x0026500001067983 */ /* 0x000ee80000300800 */
[----:B------:R-:W3:Y:S04]  /*72560*/  LDL.LU R11, [R1+0x264c] ;  /* 0x00264c00010b7983 */ /* 0x000ee80000300800 */
[----:B------:R-:W3:Y:S04]  /*72570*/  LDL.LU R12, [R1+0x2630] ;  /* 0x00263000010c7983 */ /* 0x000ee80000300800 */
[----:B------:R-:W3:Y:S04]  /*72580*/  LDL.LU R13, [R1+0x262c] ;  /* 0x00262c00010d7983 */ /* 0x000ee80000300800 */
[----:B------:R-:W3:Y:S04]  /*72590*/  LDL.LU R21, [R1+0x2610] ;  /* 0x0026100001157983 */ /* 0x000ee80000300800 */
[----:B------:R-:W3:Y:S01]  /*725a0*/  LDL.LU R28, [R1+0x260c] ;  /* 0x00260c00011c7983 */ /* 0x000ee20000300800 */
[----:B------:R-:W-:-:S03]  /*725b0*/  LOP3.LUT R18, R20, 0x20, RZ, 0x3c, !PT ;  /* 0x0000002014127812 */ /* 0x000fc600078e3cff */
[----:B------:R-:W3:Y:S04]  /*725c0*/  LDL.LU R22, [R1+0x25f0] ;  /* 0x0025f00001167983 */ /* 0x000ee80000300800 */
[----:B------:R0:W-:Y:S04]  /*725d0*/  STS.U8 [R18+UR6+0x100], R27 ;  /* 0x0001001b12007988 */ /* 0x0001e80008000006 */
[----:B0-----:R-:W3:Y:S04]  /*725e0*/  LDL.LU R27, [R1+0x25ec] ;  /* 0x0025ec00011b7983 */ /* 0x001ee80000300800 */
[----:B--2---:R-:W-:Y:S04]  /*725f0*/  STS.U8 [R18+UR6+0x140], R7 ;  /* 0x0001400712007988 */ /* 0x004fe80008000006 */
[----:B----4-:R-:W-:Y:S04]  /*72600*/  STS.U8 [R18+UR6+0x300], R8 ;  /* 0x0003000812007988 */ /* 0x010fe80008000006 */
        /* <DEDUP_REMOVED lines=16> */
[----:B0-----:R-:W3:Y:S04]  /*72710*/  LDL.LU R14, [R1+0x25d0] ;  /* 0x0025d000010e7983 */ /* 0x001ee80000300800 */
[----:B-1----:R-:W4:Y:S04]  /*72720*/  LDL.LU R19, [R1+0x25cc] ;  /* 0x0025cc0001137983 */ /* 0x002f280000300800 */
[----:B--2---:R-:W2:Y:S04]  /*72730*/  LDL.LU R29, [R1+0x25b0] ;  /* 0x0025b000011d7983 */ /* 0x004ea80000300800 */
        /* <DEDUP_REMOVED lines=23> */
[----:B------:R0:W-:Y:S04]  /*728b0*/  STS.U8 [R18+UR6+0x1b00], R22 ;  /* 0x001b001612007988 */ /* 0x0001e80008000006 */
[----:B------:R-:W2:Y:S04]  /*728c0*/  LDL.LU R21, [R1+0x24ac] ;  /* 0x0024ac0001157983 */ /* 0x000ea80000300800 */
[----:B------:R1:W-:Y:S04]  /*728d0*/  STS.U8 [R18+UR6+0x1b40], R27 ;  /* 0x001b401b12007988 */ /* 0x0003e80008000006 */
[----:B0-----:R-:W2:Y:S04]  /*728e0*/  LDL.LU R22, [R1+0x2490] ;  /* 0x0024900001167983 */ /* 0x001ea80000300800 */
[----:B-1----:R-:W2:Y:S04]  /*728f0*/  LDL.LU R27, [R1+0x248c] ;  /* 0x00248c00011b7983 */ /* 0x002ea80000300800 */
[----:B------:R-:W2:Y:S04]  /*72900*/  LDL.LU R5, [R1+0x2470] ;  /* 0x0024700001057983 */ /* 0x000ea80000300800 */
[----:B------:R-:W2:Y:S04]  /*72910*/  LDL.LU R6, [R1+0x246c] ;  /* 0x00246c0001067983 */ /* 0x000ea80000300800 */
[----:B------:R-:W2:Y:S04]  /*72920*/  LDL.LU R11, [R1+0x2450] ;  /* 0x00245000010b7983 */ /* 0x000ea80000300800 */
[----:B------:R-:W2:Y:S04]  /*72930*/  LDL.LU R12, [R1+0x244c] ;  /* 0x00244c00010c7983 */ /* 0x000ea80000300800 */
[----:B------:R-:W2:Y:S04]  /*72940*/  LDL.LU R13, [R1+0x2430] ;  /* 0x00243000010d7983 */ /* 0x000ea80000300800 */
[----:B---3--:R0:W-:Y:S04]  /*72950*/  STS.U8 [R18+UR6+0x1d00], R14 ;  /* 0x001d000e12007988 */ /* 0x0081e80008000006 */
[----:B----4-:R-:W-:Y:S04]  /*72960*/  STS.U8 [R18+UR6+0x1d40], R19 ;  /* 0x001d401312007988 */ /* 0x010fe80008000006 */
[----:B--2---:R1:W-:Y:S04]  /*72970*/  STS.U8 [R18+UR6+0x1f00], R29 ;  /* 0x001f001d12007988 */ /* 0x0043e80008000006 */
[----:B0-----:R-:W2:Y:S04]  /*72980*/  LDL.LU R14, [R1+0x242c] ;  /* 0x00242c00010e7983 */ /* 0x001ea80000300800 */
[----:B-1----:R-:W3:Y:S04]  /*72990*/  LDL.LU R29, [R1+0x2410] ;  /* 0x00241000011d7983 */ /* 0x002ee80000300800 */
[----:B------:R-:W4:Y:S04]  /*729a0*/  LDL.LU R19, [R1+0x240c] ;  /* 0x00240c0001137983 */ /* 0x000f280000300800 */
[----:B------:R0:W-:Y:S04]  /*729b0*/  STS.U8 [R18+UR6+0x1f40], R28 ;  /* 0x001f401c12007988 */ /* 0x0001e80008000006 */
[----:B0-----:R-:W4:Y:S04]  /*729c0*/  LDL.LU R28, [R1+0x23f0] ;  /* 0x0023f000011c7983 */ /* 0x001f280000300800 */
        /* <DEDUP_REMOVED lines=19> */
[----:B------:R-:W-:Y:S04]  /*72b00*/  STS.U8 [R18+UR6+0x3340], R6 ;  /* 0x0033400612007988 */ /* 0x000fe80008000006 */
[----:B------:R-:W-:Y:S04]  /*72b10*/  STS.U8 [R18+UR6+0x3500], R11 ;  /* 0x0035000b12007988 */ /* 0x000fe80008000006 */
[----:B------:R-:W-:Y:S04]  /*72b20*/  STS.U8 [R18+UR6+0x3540], R12 ;  /* 0x0035400c12007988 */ /* 0x000fe80008000006 */
[----:B------:R-:W-:Y:S04]  /*72b30*/  STS.U8 [R18+UR6+0x3700], R13 ;  /* 0x0037000d12007988 */ /* 0x000fe80008000006 */
[----:B0-----:R-:W4:Y:S04]  /*72b40*/  LDL.LU R21, [R1+0x23ec] ;  /* 0x0023ec0001157983 */ /* 0x001f280000300800 */
[----:B-1----:R-:W4:Y:S04]  /*72b50*/  LDL.LU R22, [R1+0x23d0] ;  /* 0x0023d00001167983 */ /* 0x002f280000300800 */
[----:B------:R-:W4:Y:S04]  /*72b60*/  LDL.LU R27, [R1+0xa2c] ;  /* 0x000a2c00011b7983 */ /* 0x000f280000300800 */
[----:B--2---:R-:W-:Y:S04]  /*72b70*/  STS.U8 [R18+UR6+0x3740], R14 ;  /* 0x0037400e12007988 */ /* 0x004fe80008000006 */
[----:B---3--:R0:W-:Y:S04]  /*72b80*/  STS.U8 [R18+UR6+0x3900], R29 ;  /* 0x0039001d12007988 */ /* 0x0081e80008000006 */
[----:B0-----:R-:W2:Y:S04]  /*72b90*/  LDL.LU R29, [R1+0xa10] ;  /* 0x000a1000011d7983 */ /* 0x001ea80000300800 */
        /* <DEDUP_REMOVED lines=15> */
[----:B----4-:R-:W-:Y:S04]  /*72c90*/  STS.U8 [R18+UR6+0x3940], R19 ;  /* 0x0039401312007988 */ /* 0x010fe80008000006 */
[----:B------:R-:W4:Y:S04]  /*72ca0*/  LDL.LU R5, [R1+0x910] ;  /* 0x0009100001057983 */ /* 0x000f280000300800 */
[----:B------:R0:W-:Y:S04]  /*72cb0*/  STS.U8 [R18+UR6+0x3b00], R28 ;  /* 0x003b001c12007988 */ /* 0x0001e80008000006 */
[----:B------:R-:W4:Y:S04]  /*72cc0*/  LDL.LU R6, [R1+0x90c] ;  /* 0x00090c0001067983 */ /* 0x000f280000300800 */
[----:B0-----:R-:W4:Y:S04]  /*72cd0*/  LDL.LU R28, [R1+0x8f0] ;  /* 0x0008f000011c7983 */ /* 0x001f280000300800 */
[----:B------:R-:W4:Y:S04]  /*72ce0*/  LDL.LU R11, [R1+0x8ec] ;  /* 0x0008ec00010b7983 */ /* 0x000f280000300800 */
[----:B------:R-:W4:Y:S04]  /*72cf0*/  LDL.LU R12, [R1+0x3f0] ;  /* 0x0003f000010c7983 */ /* 0x000f280000300800 */
[----:B------:R-:W4:Y:S04]  /*72d00*/  LDL.LU R13, [R1+0x3bc] ;  /* 0x0003bc00010d7983 */ /* 0x000f280000300800 */
[----:B------:R-:W4:Y:S04]  /*72d10*/  LDL.LU R14, [R1+0x390] ;  /* 0x00039000010e7983 */ /* 0x000f280000300800 */
[----:B------:R-:W4:Y:S04]  /*72d20*/  LDL.LU R19, [R1+0x36c] ;  /* 0x00036c0001137983 */ /* 0x000f280000300800 */
[----:B------:R0:W-:Y:S04]  /*72d30*/  STS.U8 [R18+UR6+0x3b40], R21 ;  /* 0x003b401512007988 */ /* 0x0001e80008000006 */
[----:B------:R1:W-:Y:S04]  /*72d40*/  STS.U8 [R18+UR6+0x3d00], R22 ;  /* 0x003d001612007988 */ /* 0x0003e80008000006 */
[----:B------:R1:W-:Y:S04]  /*72d50*/  STS.U8 [R18+UR6+0x3d40], R27 ;  /* 0x003d401b12007988 */ /* 0x0003e80008000006 */
[----:B0-----:R-:W4:Y:S04]  /*72d60*/  LDL.LU R21, [R1+0x350] ;  /* 0x0003500001157983 */ /* 0x001f280000300800 */
[----:B-1----:R-:W4:Y:S04]  /*72d70*/  LDL.LU R22, [R1+0x32c] ;  /* 0x00032c0001167983 */ /* 0x002f280000300800 */
[----:B------:R-:W4:Y:S04]  /*72d80*/  LDL.LU R27, [R1+0x310] ;  /* 0x00031000011b7983 */ /* 0x000f280000300800 */
[----:B--2---:R0:W-:Y:S04]  /*72d90*/  STS.U8 [R18+UR6+0x3f00], R29 ;  /* 0x003f001d12007988 */ /* 0x0041e80008000006 */
[----:B0-----:R-:W2:Y:S04]  /*72da0*/  LDL.LU R29, [R1+0x2ec] ;  /* 0x0002ec00011d7983 */ /* 0x001ea80000300800 */
        /* <DEDUP_REMOVED lines=9> */
[----:B------:R-:W-:Y:S04]  /*72e40*/  STS.U8 [R18+UR6+0x4900], R25 ;  /* 0x0049001912007988 */ /* 0x000fe80008000006 */
[----:B------:R1:W-:Y:S04]  /*72e50*/  STS.U8 [R18+UR6+0x4940], R26 ;  /* 0x0049401a12007988 */ /* 0x0003e80008000006 */
[----:B------:R-:W-:Y:S04]  /*72e60*/  STS.U8 [R18+UR6+0x4b00], R0 ;  /* 0x004b000012007988 */ /* 0x000fe80008000006 */
[----:B------:R-:W-:Y:S04]  /*72e70*/  STS.U8 [R18+UR6+0x4b40], R2 ;  /* 0x004b400212007988 */ /* 0x000fe80008000006 */
[----:B------:R-:W-:Y:S04]  /*72e80*/  STS.U8 [R18+UR6+0x4d00], R3 ;  /* 0x004d000312007988 */ /* 0x000fe80008000006 */
[----:B------:R-:W-:Y:S04]  /*72e90*/  STS.U8 [R18+UR6+0x4d40], R4 ;  /* 0x004d400412007988 */ /* 0x000fe80008000006 */
[----:B----4-:R-:W-:Y:S04]  /*72ea0*/  STS.U8 [R18+UR6+0x4f00], R5 ;  /* 0x004f000512007988 */ /* 0x010fe80008000006 */
[----:B------:R-:W-:Y:S04]  /*72eb0*/  STS.U8 [R18+UR6+0x4f40], R6 ;  /* 0x004f400612007988 */ /* 0x000fe80008000006 */
[----:B0-----:R-:W3:Y:S04]  /*72ec0*/  LDL.LU R17, [R1+0x2c0] ;  /* 0x0002c00001117983 */ /* 0x001ee80000300800 */
[----:B------:R0:W-:Y:S04]  /*72ed0*/  STS.U8 [R18+UR6+0x5100], R28 ;  /* 0x0051001c12007988 */ /* 0x0001e80008000006 */
[----:B-1----:R-:W4:Y:S04]  /*72ee0*/  LDL.LU R26, [R1+0x2bc] ;  /* 0x0002bc00011a7983 */ /* 0x002f280000300800 */
[----:B0-----:R-:W4:Y:S04]  /*72ef0*/  LDL.LU R28, [R1+0x2a0] ;  /* 0x0002a000011c7983 */ /* 0x001f280000300800 */
[----:B------:R-:W-:Y:S04]  /*72f00*/  STS.U8 [R18+UR6+0x5140], R11 ;  /* 0x0051400b12007988 */ /* 0x000fe80008000006 */
[----:B------:R-:W-:Y:S04]  /*72f10*/  STS.U8 [R18+UR6+0x5300], R12 ;  /* 0x0053000c12007988 */ /* 0x000fe80008000006 */
[----:B------:R-:W-:Y:S04]  /*72f20*/  STS.U8 [R18+UR6+0x5340], R13 ;  /* 0x0053400d12007988 */ /* 0x000fe80008000006 */
[----:B------:R-:W-:Y:S04]  /*72f30*/  STS.U8 [R18+UR6+0x5500], R14 ;  /* 0x0055000e12007988 */ /* 0x000fe80008000006 */
[----:B------:R0:W-:Y:S04]  /*72f40*/  STS.U8 [R18+UR6+0x5540], R19 ;  /* 0x0055401312007988 */ /* 0x0001e80008000006 */
[----:B------:R1:W-:Y:S04]  /*72f50*/  STS.U8 [R18+UR6+0x5700], R21 ;  /* 0x0057001512007988 */ /* 0x0003e80008000006 */
        /* <DEDUP_REMOVED lines=9> */
[----:B------:R0:W-:Y:S04]  /*72ff0*/  STS.U8 [R18+UR6+0x5740], R22 ;  /* 0x0057401612007988 */ /* 0x0001e80008000006 */
[----:B------:R-:W4:Y:S04]  /*73000*/  LDL.LU R14, [R1+0x170] ;  /* 0x00017000010e7983 */ /* 0x000f280000300800 */
[----:B------:R-:W-:Y:S04]  /*73010*/  STS.U8 [R18+UR6+0x5900], R27 ;  /* 0x0059001b12007988 */ /* 0x000fe80008000006 */
[----:B-1----:R-:W4:Y:S04]  /*73020*/  LDL.LU R21, [R1+0x16c] ;  /* 0x00016c0001157983 */ /* 0x002f280000300800 */
[----:B0-----:R-:W4:Y:S04]  /*73030*/  LDL.LU R22, [R1+0x140] ;  /* 0x0001400001167983 */ /* 0x001f280000300800 */
[----:B--2---:R0:W-:Y:S04]  /*73040*/  STS.U8 [R18+UR6+0x5940], R29 ;  /* 0x0059401d12007988 */ /* 0x0041e80008000006 */
        /* <DEDUP_REMOVED lines=10> */
[----:B---3--:R0:W-:Y:S04]  /*730f0*/  STS.U8 [R18+UR6+0x5b00], R17 ;  /* 0x005b001112007988 */ /* 0x0081e80008000006 */
[----:B------:R-:W3:Y:S04]  /*73100*/  LDL.LU R9, [R1+0x5c] ;  /* 0x00005c0001097983 */ /* 0x000ee80000300800 */
[----:B----4-:R-:W-:Y:S04]  /*73110*/  STS.U8 [R18+UR6+0x5b40], R26 ;  /* 0x005b401a12007988 */ /* 0x010fe80008000006 */
[----:B------:R-:W4:Y:S04]  /*73120*/  LDL.LU R10, [R1+0x40] ;  /* 0x00004000010a7983 */ /* 0x000f280000300800 */
[----:B------:R1:W-:Y:S04]  /*73130*/  STS.U8 [R18+UR6+0x5d00], R28 ;  /* 0x005d001c12007988 */ /* 0x0003e80008000006 */
[----:B0-----:R-:W4:Y:S04]  /*73140*/  LDL.LU R17, [R1+0x3c] ;  /* 0x00003c0001117983 */ /* 0x001f280000300800 */
[----:B-1----:R-:W4:Y:S04]  /*73150*/  LDL.LU R28, [R1+0x20] ;  /* 0x00002000011c7983 */ /* 0x002f280000300800 */
[----:B------:R-:W4:Y:S04]  /*73160*/  LDL.LU R26, [R1+0x1c] ;  /* 0x00001c00011a7983 */ /* 0x000f280000300800 */
[----:B------:R0:W-:Y:S04]  /*73170*/  STS.U8 [R18+UR6+0x5d40], R19 ;  /* 0x005d401312007988 */ /* 0x0001e80008000006 */
[----:B------:R1:W-:Y:S04]  /*73180*/  STS.U8 [R18+UR6+0x5f00], R0 ;  /* 0x005f000012007988 */ /* 0x0003e80008000006 */
[----:B------:R0:W-:Y:S04]  /*73190*/  STS.U8 [R18+UR6+0x5f40], R2 ;  /* 0x005f400212007988 */ /* 0x0001e80008000006 */
[----:B------:R0:W-:Y:S04]  /*731a0*/  STS.U8 [R18+UR6+0x6100], R3 ;  /* 0x0061000312007988 */ /* 0x0001e80008000006 */
[----:B------:R1:W-:Y:S04]  /*731b0*/  STS.U8 [R18+UR6+0x6140], R4 ;  /* 0x0061400412007988 */ /* 0x0003e80008000006 */
[----:B------:R1:W-:Y:S04]  /*731c0*/  STS.U8 [R18+UR6+0x6300], R5 ;  /* 0x0063000512007988 */ /* 0x0003e80008000006 */
[----:B0-----:R-:W4:Y:S04]  /*731d0*/  LDL.LU R19, [R1] ;  /* 0x0000000001137983 */ /* 0x001f280000300800 */
[----:B-1----:R-:W4:Y:S04]  /*731e0*/  LDL.LU R0, [R1+0x5770] ;  /* 0x0057700001007983 */ /* 0x002f280000300800 */
[----:B------:R-:W4:Y:S04]  /*731f0*/  LDL.LU R2, [R1+0x576c] ;  /* 0x00576c0001027983 */ /* 0x000f280000300800 */
[----:B------:R-:W4:Y:S04]  /*73200*/  LDL.LU R3, [R1+0x5768] ;  /* 0x0057680001037983 */ /* 0x000f280000300800 */
[----:B------:R-:W4:Y:S04]  /*73210*/  LDL.LU R4, [R1+0x5764] ;  /* 0x0057640001047983 */ /* 0x000f280000300800 */
[----:B------:R-:W4:Y:S04]  /*73220*/  LDL.LU R5, [R1+0x5760] ;  /* 0x0057600001057983 */ /* 0x000f280000300800 */
[----:B------:R0:W-:Y:S04]  /*73230*/  STS.U8 [R18+UR6+0x6340], R6 ;  /* 0x0063400612007988 */ /* 0x0001e80008000006 */
[----:B------:R1:W-:Y:S04]  /*73240*/  STS.U8 [R18+UR6+0x6500], R11 ;  /* 0x0065000b12007988 */ /* 0x0003e80008000006 */
[----:B------:R0:W-:Y:S04]  /*73250*/  STS.U8 [R18+UR6+0x6540], R13 ;  /* 0x0065400d12007988 */ /* 0x0001e80008000006 */
[----:B------:R0:W-:Y:S04]  /*73260*/  STS.U8 [R18+UR6+0x6700], R14 ;  /* 0x0067000e12007988 */ /* 0x0001e80008000006 */
[----:B------:R1:W-:Y:S04]  /*73270*/  STS.U8 [R18+UR6+0x6740], R21 ;  /* 0x0067401512007988 */ /* 0x0003e80008000006 */
[----:B------:R1:W-:Y:S04]  /*73280*/  STS.U8 [R18+UR6+0x6900], R22 ;  /* 0x0069001612007988 */ /* 0x0003e80008000006 */
[----:B0-----:R-:W4:Y:S04]  /*73290*/  LDL.LU R6, [R1+0x575c] ;  /* 0x00575c0001067983 */ /* 0x001f280000300800 */
[----:B-1----:R-:W4:Y:S04]  /*732a0*/  LDL.LU R11, [R1+0x5758] ;  /* 0x00575800010b7983 */ /* 0x002f280000300800 */
[----:B------:R-:W4:Y:S04]  /*732b0*/  LDL.LU R13, [R1+0x5754] ;  /* 0x00575400010d7983 */ /* 0x000f280000300800 */
[----:B------:R-:W4:Y:S04]  /*732c0*/  LDL.LU R14, [R1+0x5750] ;  /* 0x00575000010e7983 */ /* 0x000f280000300800 */
[----:B------:R-:W4:Y:S04]  /*732d0*/  LDL.LU R21, [R1+0x574c] ;  /* 0x00574c0001157983 */ /* 0x000f280000300800 */
[----:B------:R-:W4:Y:S04]  /*732e0*/  LDL.LU R22, [R1+0x5748] ;  /* 0x0057480001167983 */ /* 0x000f280000300800 */
[----:B--2---:R0:W-:Y:S04]  /*732f0*/  STS.U8 [R18+UR6+0x6940], R29 ;  /* 0x0069401d12007988 */ /* 0x0041e80008000006 */
[----:B0-----:R-:W2:Y:S04]  /*73300*/  LDL.LU R29, [R1+0x5744] ;  /* 0x00574400011d7983 */ /* 0x001ea80000300800 */
        /* <DEDUP_REMOVED lines=9> */
[----:B0-----:R-:W2:Y:S04]  /*733a0*/  LDL.LU R25, [R1+0x2788] ;  /* 0x0027880001197983 */ /* 0x001ea80000300800 */
[----:B-1----:R-:W2:Y:S04]  /*733b0*/  LDL.LU R12, [R1+0x2784] ;  /* 0x00278400010c7983 */ /* 0x002ea80000300800 */
[----:B------:R-:W2:Y:S04]  /*733c0*/  LDL.LU R27, [R1+0x2768] ;  /* 0x00276800011b7983 */ /* 0x000ea80000300800 */
[----:B---3--:R-:W-:Y:S04]  /*733d0*/  STS.U8 [R18+UR6+0x7340], R9 ;  /* 0x0073400912007988 */ /* 0x008fe80008000006 */
[----:B----4-:R-:W-:Y:S04]  /*733e0*/  STS.U8 [R18+UR6+0x7500], R10 ;  /* 0x0075000a12007988 */ /* 0x010fe80008000006 */
[----:B------:R-:W-:Y:S04]  /*733f0*/  STS.U8 [R18+UR6+0x7540], R17 ;  /* 0x0075401112007988 */ /* 0x000fe80008000006 */
[----:B------:R0:W-:Y:S04]  /*73400*/  STS.U8 [R18+UR6+0x7700], R28 ;  /* 0x0077001c12007988 */ /* 0x0001e80008000006 */
[----:B0-----:R-:W3:Y:S04]  /*73410*/  LDL.LU R28, [R1+0x2764] ;  /* 0x00276400011c7983 */ /* 0x001ee80000300800 */
[----:B------:R-:W-:Y:S04]  /*73420*/  STS.U8 [R18+UR6+0x7740], R26 ;  /* 0x0077401a12007988 */ /* 0x000fe80008000006 */
[----:B------:R-:W4:Y:S04]  /*73430*/  LDL.LU R15, [R1+0x2724] ;  /* 0x00272400010f7983 */ /* 0x000f280000300800 */
[----:B------:R-:W4:Y:S04]  /*73440*/  LDL.LU R16, [R1+0x2708] ;  /* 0x0027080001107983 */ /* 0x000f280000300800 */
[----:B------:R0:W-:Y:S04]  /*73450*/  STS.U8 [R18+UR6+0x7900], R19 ;  /* 0x0079001312007988 */ /* 0x0001e80008000006 */
[----:B------:R-:W4:Y:S01]  /*73460*/  LDL.LU R24, [R1+0x2704] ;  /* 0x0027040001187983 */ /* 0x000f220000300800 */
[----:B------:R-:W-:-:S03]  /*73470*/  LOP3.LUT R23, R20, 0x30, RZ, 0x3c, !PT ;  /* 0x0000003014177812 */ /* 0x000fc600078e3cff */
[----:B0-----:R-:W4:Y:S04]  /*73480*/  LDL.LU R19, [R1+0x26e8] ;  /* 0x0026e80001137983 */ /* 0x001f280000300800 */
[----:B------:R-:W4:Y:S04]  /*73490*/  LDL.LU R9, [R1+0x26e4] ;  /* 0x0026e40001097983 */ /* 0x000f280000300800 */
[----:B------:R-:W4:Y:S04]  /*734a0*/  LDL.LU R26, [R1+0x26c8] ;  /* 0x0026c800011a7983 */ /* 0x000f280000300800 */
[----:B------:R-:W4:Y:S04]  /*734b0*/  LDL.LU R20, [R1+0x26c4] ;  /* 0x0026c40001147983 */ /* 0x000f280000300800 */
[----:B--2---:R-:W-:Y:S04]  /*734c0*/  STS.U8 [R18+UR6+0x7940], R29 ;  /* 0x0079401d12007988 */ /* 0x004fe80008000006 */
[----:B------:R-:W-:Y:S04]  /*734d0*/  STS.U8 [R18+UR6+0x7b00], R22 ;  /* 0x007b001612007988 */ /* 0x000fe80008000006 */
[----:B------:R-:W-:Y:S04]  /*734e0*/  STS.U8 [R18+UR6+0x7b40], R21 ;  /* 0x007b401512007988 */ /* 0x000fe80008000006 */
[----:B------:R-:W-:Y:S04]  /*734f0*/  STS.U8 [R18+UR6+0x7d00], R14 ;  /* 0x007d000e12007988 */ /* 0x000fe80008000006 */
[----:B------:R0:W-:Y:S04]  /*73500*/  STS.U8 [R18+UR6+0x7d40], R13 ;  /* 0x007d400d12007988 */ /* 0x0001e80008000006 */
[----:B------:R1:W-:Y:S04]  /*73510*/  STS.U8 [R18+UR6+0x7f00], R6 ;  /* 0x007f000612007988 */ /* 0x0003e80008000006 */
[----:B------:R2:W-:Y:S04]  /*73520*/  STS.U8 [R18+UR6+0x7f40], R5 ;  /* 0x007f400512007988 */ /* 0x0005e80008000006 */
[----:B0-----:R-:W4:Y:S04]  /*73530*/  LDL.LU R13, [R1+0x2728] ;  /* 0x00272800010d7983 */ /* 0x001f280000300800 */
[----:B-1----:R-:W4:Y:S04]  /*73540*/  LDL.LU R6, [R1+0x2744] ;  /* 0x0027440001067983 */ /* 0x002f280000300800 */
[----:B--2---:R-:W2:Y:S04]  /*73550*/  LDL.LU R5, [R1+0x2748] ;  /* 0x0027480001057983 */ /* 0x004ea80000300800 */
[----:B------:R-:W4:Y:S04]  /*73560*/  LDL.LU R14, [R1+0x26a8] ;  /* 0x0026a800010e7983 */ /* 0x000f280000300800 */
[----:B------:R-:W4:Y:S04]  /*73570*/  LDL.LU R21, [R1+0x26a4] ;  /* 0x0026a40001157983 */ /* 0x000f280000300800 */
[----:B------:R-:W4:Y:S04]  /*73580*/  LDL.LU R22, [R1+0x2688] ;  /* 0x0026880001167983 */ /* 0x000f280000300800 */
[----:B------:R-:W-:Y:S04]  /*73590*/  STS.U8 [R23+UR6+0x180], R25 ;  /* 0x0001801917007988 */ /* 0x000fe80008000006 */
[----:B------:R-:W4:Y:S04]  /*735a0*/  LDL.LU R29, [R1+0x2684] ;  /* 0x00268400011d7983 */ /* 0x000f280000300800 */
[----:B------:R-:W-:Y:S04]  /*735b0*/  STS.U8 [R23+UR6+0x1c0], R12 ;  /* 0x0001c00c17007988 */ /* 0x000fe80008000006 */
        /* <DEDUP_REMOVED lines=8> */
[----:B---3--:R0:W-:Y:S04]  /*73640*/  STS.U8 [R23+UR6+0x3c0], R28 ;  /* 0x0003c01c17007988 */ /* 0x0081e80008000006 */
[----:B------:R-:W3:Y:S04]  /*73650*/  LDL.LU R12, [R1+0x2604] ;  /* 0x00260400010c7983 */ /* 0x000ee80000300800 */
[----:B0-----:R-:W3:Y:S04]  /*73660*/  LDL.LU R28, [R1+0x25e8] ;  /* 0x0025e800011c7983 */ /* 0x001ee80000300800 */
[----:B--2---:R-:W-:Y:S04]  /*73670*/  STS.U8 [R23+UR6+0x580], R5 ;  /* 0x0005800517007988 */ /* 0x004fe80008000006 */
[----:B----4-:R-:W-:Y:S04]  /*73680*/  STS.U8 [R23+UR6+0x5c0], R6 ;  /* 0x0005c00617007988 */ /* 0x010fe80008000006 */
[----:B------:R-:W-:Y:S04]  /*73690*/  STS.U8 [R23+UR6+0x780], R13 ;  /* 0x0007800d17007988 */ /* 0x000fe80008000006 */
[----:B------:R-:W-:Y:S04]  /*736a0*/  STS.U8 [R23+UR6+0x7c0], R15 ;  /* 0x0007c00f17007988 */ /* 0x000fe80008000006 */
[----:B------:R-:W-:Y:S04]  /*736b0*/  STS.U8 [R23+UR6+0x980], R16 ;  /* 0x0009801017007988 */ /* 0x000fe80008000006 */
[----:B------:R-:W-:Y:S04]  /*736c0*/  STS.U8 [R23+UR6+0x9c0], R24 ;  /* 0x0009c01817007988 */ /* 0x000fe80008000006 */
[----:B------:R0:W-:Y:S04]  /*736d0*/  STS.U8 [R23+UR6+0xb80], R19 ;  /* 0x000b801317007988 */ /* 0x0001e80008000006 */
[----:B------:R1:W-:Y:S04]  /*736e0*/  STS.U8 [R23+UR6+0xbc0], R9 ;  /* 0x000bc00917007988 */ /* 0x0003e80008000006 */
[----:B------:R2:W-:Y:S04]  /*736f0*/  STS.U8 [R23+UR6+0xd80], R26 ;  /* 0x000d801a17007988 */ /* 0x0005e80008000006 */
[----:B------:R4:W-:Y:S04]  /*73700*/  STS.U8 [R23+UR6+0xdc0], R20 ;  /* 0x000dc01417007988 */ /* 0x0009e80008000006 */
[----:B------:R-:W-:Y:S04]  /*73710*/  STS.U8 [R23+UR6+0xf80], R14 ;  /* 0x000f800e17007988 */ /* 0x000fe80008000006 */
[----:B0-----:R-:W3:Y:S04]  /*73720*/  LDL.LU R19, [R1+0x25e4] ;  /* 0x0025e40001137983 */ /* 0x001ee80000300800 */
[----:B------:R-:W3:Y:S04]  /*73730*/  LDL.LU R15, [R1+0x25c8] ;  /* 0x0025c800010f7983 */ /* 0x000ee80000300800 */
[----:B------:R-:W3:Y:S04]  /*73740*/  LDL.LU R16, [R1+0x25c4] ;  /* 0x0025c40001107983 */ /* 0x000ee80000300800 */
[----:B------:R-:W3:Y:S04]  /*73750*/  LDL.LU R24, [R1+0x25a8] ;  /* 0x0025a80001187983 */ /* 0x000ee80000300800 */
[----:B-1----:R-:W3:Y:S04]  /*73760*/  LDL.LU R9, [R1+0x25a4] ;  /* 0x0025a40001097983 */ /* 0x002ee80000300800 */
[----:B--2---:R-:W2:Y:S04]  /*73770*/  LDL.LU R26, [R1+0x2588] ;  /* 0x00258800011a7983 */ /* 0x004ea80000300800 */
[----:B----4-:R-:W4:Y:S04]  /*73780*/  LDL.LU R20, [R1+0x2584] ;  /* 0x0025840001147983 */ /* 0x010f280000300800 */
        /* <DEDUP_REMOVED lines=10> */
[----:B---3--:R-:W-:Y:S04]  /*73830*/  STS.U8 [R23+UR6+0x19c0], R12 ;  /* 0x0019c00c17007988 */ /* 0x008fe80008000006 */
[----:B0-----:R-:W3:Y:S04]  /*73840*/  LDL.LU R27, [R1+0x2568] ;  /* 0x00256800011b7983 */ /* 0x001ee80000300800 */
[----:B------:R-:W3:Y:S04]  /*73850*/  LDL.LU R5, [R1+0x2564] ;  /* 0x0025640001057983 */ /* 0x000ee80000300800 */
[----:B------:R-:W3:Y:S04]  /*73860*/  LDL.LU R6, [R1+0x2548] ;  /* 0x0025480001067983 */ /* 0x000ee80000300800 */
[----:B------:R-:W3:Y:S04]  /*73870*/  LDL.LU R13, [R1+0x2544] ;  /* 0x00254400010d7983 */ /* 0x000ee80000300800 */
[----:B-1----:R-:W3:Y:S04]  /*73880*/  LDL.LU R10, [R1+0x2528] ;  /* 0x00252800010a7983 */ /* 0x002ee80000300800 */
[----:B------:R-:W3:Y:S04]  /*73890*/  LDL.LU R17, [R1+0x2524] ;  /* 0x0025240001117983 */ /* 0x000ee80000300800 */
[----:B------:R0:W-:Y:S04]  /*738a0*/  STS.U8 [R23+UR6+0x1b80], R28 ;  /* 0x001b801c17007988 */ /* 0x0001e80008000006 */
[----:B------:R-:W3:Y:S04]  /*738b0*/  LDL.LU R18, [R1+0x2508] ;  /* 0x0025080001127983 */ /* 0x000ee80000300800 */
[----:B0-----:R-:W3:Y:S04]  /*738c0*/  LDL.LU R28, [R1+0x2504] ;  /* 0x00250400011c7983 */ /* 0x001ee80000300800 */
[----:B------:R-:W3:Y:S04]  /*738d0*/  LDL.LU R25, [R1+0x24e8] ;  /* 0x0024e80001197983 */ /* 0x000ee80000300800 */
[----:B------:R-:W3:Y:S04]  /*738e0*/  LDL.LU R12, [R1+0x24e4] ;  /* 0x0024e400010c7983 */ /* 0x000ee80000300800 */
[----:B------:R0:W-:Y:S04]  /*738f0*/  STS.U8 [R23+UR6+0x1bc0], R19 ;  /* 0x001bc01317007988 */ /* 0x0001e80008000006 */
[----:B------:R-:W-:Y:S04]  /*73900*/  STS.U8 [R23+UR6+0x1d80], R15 ;  /* 0x001d800f17007988 */ /* 0x000fe80008000006 */
[----:B------:R-:W-:Y:S04]  /*73910*/  STS.U8 [R23+UR6+0x1dc0], R16 ;  /* 0x001dc01017007988 */ /* 0x000fe80008000006 */
[----:B------:R-:W-:Y:S04]  /*73920*/  STS.U8 [R23+UR6+0x1f80], R24 ;  /* 0x001f801817007988 */ /* 0x000fe80008000006 */
[----:B------:R-:W-:Y:S04]  /*73930*/  STS.U8 [R23+UR6+0x1fc0], R9 ;  /* 0x001fc00917007988 */ /* 0x000fe80008000006 */
[----:B--2---:R-:W-:Y:S04]  /*73940*/  STS.U8 [R23+UR6+0x2180], R26 ;  /* 0x0021801a17007988 */ /* 0x004fe80008000006 */
[----:B0-----:R-:W2:Y:S04]  /*73950*/  LDL.LU R19, [R1+0x24c8] ;  /* 0x0024c80001137983 */ /* 0x001ea80000300800 */
        /* <DEDUP_REMOVED lines=8> */
[----:B------:R-:W4:Y:S04]  /*739e0*/  LDL.LU R15, [R1+0x2448] ;  /* 0x00244800010f7983 */ /* 0x000f280000300800 */
[----:B------:R-:W4:Y:S04]  /*739f0*/  LDL.LU R16, [R1+0x2444] ;  /* 0x0024440001107983 */ /* 0x000f280000300800 */
[----:B---3--:R0:W-:Y:S04]  /*73a00*/  STS.U8 [R23+UR6+0x2380], R27 ;  /* 0x0023801b17007988 */ /* 0x0081e80008000006 */
[----:B------:R-:W3:Y:S04]  /*73a10*/  LDL.LU R24, [R1+0x2428] ;  /* 0x0024280001187983 */ /* 0x000ee80000300800 */
[----:B------:R-:W3:Y:S04]  /*73a20*/  LDL.LU R9, [R1+0x2424] ;  /* 0x0024240001097983 */ /* 0x000ee80000300800 */
[----:B------:R-:W-:Y:S04]  /*73a30*/  STS.U8 [R23+UR6+0x23c0], R5 ;  /* 0x0023c00517007988 */ /* 0x000fe80008000006 */
[----:B------:R-:W3:Y:S04]  /*73a40*/  LDL.LU R26, [R1+0x2408] ;  /* 0x00240800011a7983 */ /* 0x000ee80000300800 */
[----:B------:R-:W-:Y:S04]  /*73a50*/  STS.U8 [R23+UR6+0x2580], R6 ;  /* 0x0025800617007988 */ /* 0x000fe80008000006 */
[----:B------:R-:W-:Y:S04]  /*73a60*/  STS.U8 [R23+UR6+0x25c0], R13 ;  /* 0x0025c00d17007988 */ /* 0x000fe80008000006 */
[----:B------:R-:W-:Y:S04]  /*73a70*/  STS.U8 [R23+UR6+0x2780], R10 ;  /* 0x0027800a17007988 */ /* 0x000fe80008000006 */
[----:B------:R-:W-:Y:S04]  /*73a80*/  STS.U8 [R23+UR6+0x27c0], R17 ;  /* 0x0027c01117007988 */ /* 0x000fe80008000006 */
[----:B------:R-:W-:Y:S04]  /*73a90*/  STS.U8 [R23+UR6+0x2980], R18 ;  /* 0x0029801217007988 */ /* 0x000fe80008000006 */
[----:B0-----:R-:W3:Y:S04]  /*73aa0*/  LDL.LU R27, [R1+0x2404] ;  /* 0x00240400011b7983 */ /* 0x001ee80000300800 */
[----:B------:R0:W-:Y:S04]  /*73ab0*/  STS.U8 [R23+UR6+0x29c0], R28 ;  /* 0x0029c01c17007988 */ /* 0x0001e80008000006 */
[----:B0-----:R-:W3:Y:S04]  /*73ac0*/  LDL.LU R28, [R1+0x23e8] ;  /* 0x0023e800011c7983 */ /* 0x001ee80000300800 */
[----:B------:R0:W-:Y:S04]  /*73ad0*/  STS.U8 [R23+UR6+0x2b80], R25 ;  /* 0x002b801917007988 */ /* 0x0001e80008000006 */
[----:B------:R1:W-:Y:S04]  /*73ae0*/  STS.U8 [R23+UR6+0x2bc0], R12 ;  /* 0x002bc00c17007988 */ /* 0x0003e80008000006 */
[----:B------:R-:W3:Y:S04]  /*73af0*/  LDL.LU R10, [R1+0x23e4] ;  /* 0x0023e400010a7983 */ /* 0x000ee80000300800 */
[----:B------:R-:W3:Y:S04]  /*73b00*/  LDL.LU R17, [R1+0xa28] ;  /* 0x000a280001117983 */ /* 0x000ee80000300800 */
[----:B------:R-:W3:Y:S04]  /*73b10*/  LDL.LU R18, [R1+0xa24] ;  /* 0x000a240001127983 */ /* 0x000ee80000300800 */
[----:B0-----:R-:W3:Y:S04]  /*73b20*/  LDL.LU R25, [R1+0xa08] ;  /* 0x000a080001197983 */ /* 0x001ee80000300800 */
[----:B-1----:R-:W3:Y:S04]  /*73b30*/  LDL.LU R12, [R1+0xa04] ;  /* 0x000a0400010c7983 */ /* 0x002ee80000300800 */
[----:B--2---:R0:W-:Y:S04]  /*73b40*/  STS.U8 [R23+UR6+0x2d80], R19 ;  /* 0x002d801317007988 */ /* 0x0041e80008000006 */
[----:B------:R-:W-:Y:S04]  /*73b50*/  STS.U8 [R23+UR6+0x2dc0], R14 ;  /* 0x002dc00e17007988 */ /* 0x000fe80008000006 */
[----:B------:R-:W-:Y:S04]  /*73b60*/  STS.U8 [R23+UR6+0x2f80], R21 ;  /* 0x002f801517007988 */ /* 0x000fe80008000006 */
[----:B------:R-:W-:Y:S04]  /*73b70*/  STS.U8 [R23+UR6+0x2fc0], R22 ;  /* 0x002fc01617007988 */ /* 0x000fe80008000006 */
[----:B------:R-:W-:Y:S04]  /*73b80*/  STS.U8 [R23+UR6+0x3180], R29 ;  /* 0x0031801d17007988 */ /* 0x000fe80008000006 */
[----:B------:R-:W-:Y:S04]  /*73b90*/  STS.U8 [R23+UR6+0x31c0], R7 ;  /* 0x0031c00717007988 */ /* 0x000fe80008000006 */
[----:B----4-:R-:W-:Y:S04]  /*73ba0*/  STS.U8 [R23+UR6+0x3380], R8 ;  /* 0x0033800817007988 */ /* 0x010fe80008000006 */
[----:B0-----:R-:W2:Y:S04]  /*73bb0*/  LDL.LU R19, [R1+0x9e8] ;  /* 0x0009e80001137983 */ /* 0x001ea80000300800 */
[----:B------:R0:W-:Y:S04]  /*73bc0*/  STS.U8 [R23+UR6+0x33c0], R20 ;  /* 0x0033c01417007988 */ /* 0x0001e80008000006 */
[----:B------:R-:W-:Y:S04]  /*73bd0*/  STS.U8 [R23+UR6+0x3580], R15 ;  /* 0x0035800f17007988 */ /* 0x000fe80008000006 */
[----:B------:R-:W-:Y:S04]  /*73be0*/  STS.U8 [R23+UR6+0x35c0], R16 ;  /* 0x0035c01017007988 */ /* 0x000fe80008000006 */
[----:B---3--:R-:W-:Y:S04]  /*73bf0*/  STS.U8 [R23+UR6+0x3780], R24 ;  /* 0x0037801817007988 */ /* 0x008fe80008000006 */
[----:B------:R-:W-:Y:S04]  /*73c00*/  STS.U8 [R23+UR6+0x37c0], R9 ;  /* 0x0037c00917007988 */ /* 0x000fe80008000006 */
[----:B0-----:R-:W3:Y:S04]  /*73c10*/  LDL.LU R20, [R1+0x9e4] ;  /* 0x0009e40001147983 */ /* 0x001ee80000300800 */
[----:B------:R-:W4:Y:S04]  /*73c20*/  LDL.LU R5, [R1+0x9c8] ;  /* 0x0009c80001057983 */ /* 0x000f280000300800 */
[----:B------:R-:W4:Y:S04]  /*73c30*/  LDL.LU R6, [R1+0x9c4] ;  /* 0x0009c40001067983 */ /* 0x000f280000300800 */
[----:B------:R-:W4:Y:S04]  /*73c40*/  LDL.LU R13, [R1+0x9a8] ;  /* 0x0009a800010d7983 */ /* 0x000f280000300800 */
[----:B------:R-:W4:Y:S04]  /*73c50*/  LDL.LU R29, [R1+0x9a4] ;  /* 0x0009a400011d7983 */ /* 0x000f280000300800 */
[----:B------:R-:W4:Y:S04]  /*73c60*/  LDL.LU R7, [R1+0x988] ;  /* 0x0009880001077983 */ /* 0x000f280000300800 */
[----:B------:R0:W-:Y:S04]  /*73c70*/  STS.U8 [R23+UR6+0x3980], R26 ;  /* 0x0039801a17007988 */ /* 0x0001e80008000006 */
[----:B------:R-:W4:Y:S04]  /*73c80*/  LDL.LU R8, [R1+0x984] ;  /* 0x0009840001087983 */ /* 0x000f280000300800 */
[----:B------:R1:W-:Y:S04]  /*73c90*/  STS.U8 [R23+UR6+0x39c0], R27 ;  /* 0x0039c01b17007988 */ /* 0x0003e80008000006 */
[----:B0-----:R-:W4:Y:S04]  /*73ca0*/  LDL.LU R26, [R1+0x968] ;  /* 0x00096800011a7983 */ /* 0x001f280000300800 */
[----:B------:R-:W4:Y:S04]  /*73cb0*/  LDL.LU R15, [R1+0x964] ;  /* 0x00096400010f7983 */ /* 0x000f280000300800 */
[----:B------:R0:W-:Y:S04]  /*73cc0*/  STS.U8 [R23+UR6+0x3b80], R28 ;  /* 0x003b801c17007988 */ /* 0x0001e80008000006 */
[----:B-1----:R-:W4:Y:S04]  /*73cd0*/  LDL.LU R27, [R1+0x948] ;  /* 0x00094800011b7983 */ /* 0x002f280000300800 */
[----:B0-----:R-:W4:Y:S04]  /*73ce0*/  LDL.LU R28, [R1+0x944] ;  /* 0x00094400011c7983 */ /* 0x001f280000300800 */
[----:B------:R-:W4:Y:S04]  /*73cf0*/  LDL.LU R14, [R1+0x928] ;  /* 0x00092800010e7983 */ /* 0x000f280000300800 */
[----:B------:R0:W-:Y:S04]  /*73d00*/  STS.U8 [R23+UR6+0x3bc0], R10 ;  /* 0x003bc00a17007988 */ /* 0x0001e80008000006 */
        /* <DEDUP_REMOVED lines=9> */
[----:B0-----:R-:W4:Y:S04]  /*73da0*/  LDL.LU R10, [R1+0x3b8] ;  /* 0x0003b800010a7983 */ /* 0x001f280000300800 */
[----:B-1----:R-:W4:Y:S04]  /*73db0*/  LDL.LU R17, [R1+0x3b4] ;  /* 0x0003b40001117983 */ /* 0x002f280000300800 */
[----:B------:R-:W4:Y:S04]  /*73dc0*/  LDL.LU R18, [R1+0x368] ;  /* 0x0003680001127983 */ /* 0x000f280000300800 */
[----:B------:R-:W4:Y:S04]  /*73dd0*/  LDL.LU R25, [R1+0x364] ;  /* 0x0003640001197983 */ /* 0x000f280000300800 */
[----:B------:R-:W4:Y:S04]  /*73de0*/  LDL.LU R12, [R1+0x328] ;  /* 0x00032800010c7983 */ /* 0x000f280000300800 */
[----:B--2---:R0:W-:Y:S04]  /*73df0*/  STS.U8 [R23+UR6+0x4180], R19 ;  /* 0x0041801317007988 */ /* 0x0041e80008000006 */
[----:B0-----:R-:W2:Y:S04]  /*73e00*/  LDL.LU R19, [R1+0x324] ;  /* 0x0003240001137983 */ /* 0x001ea80000300800 */
[----:B---3--:R0:W-:Y:S04]  /*73e10*/  STS.U8 [R23+UR6+0x41c0], R20 ;  /* 0x0041c01417007988 */ /* 0x0081e80008000006 */
[----:B----4-:R-:W-:Y:S04]  /*73e20*/  STS.U8 [R23+UR6+0x4380], R5 ;  /* 0x0043800517007988 */ /* 0x010fe80008000006 */
[----:B------:R-:W-:Y:S04]  /*73e30*/  STS.U8 [R23+UR6+0x43c0], R6 ;  /* 0x0043c00617007988 */ /* 0x000fe80008000006 */
[----:B------:R-:W-:Y:S04]  /*73e40*/  STS.U8 [R23+UR6+0x4580], R13 ;  /* 0x0045800d17007988 */ /* 0x000fe80008000006 */
[----:B------:R-:W-:Y:S04]  /*73e50*/  STS.U8 [R23+UR6+0x45c0], R29 ;  /* 0x0045c01d17007988 */ /* 0x000fe80008000006 */
[----:B------:R-:W-:Y:S04]  /*73e60*/  STS.U8 [R23+UR6+0x4780], R7 ;  /* 0x0047800717007988 */ /* 0x000fe80008000006 */
[----:B------:R-:W-:Y:S04]  /*73e70*/  STS.U8 [R23+UR6+0x47c0], R8 ;  /* 0x0047c00817007988 */ /* 0x000fe80008000006 */
[----:B0-----:R-:W3:Y:S04]  /*73e80*/  LDL.LU R20, [R1+0x2e8] ;  /* 0x0002e80001147983 */ /* 0x001ee80000300800 */
[----:B------:R0:W-:Y:S04]  /*73e90*/  STS.U8 [R23+UR6+0x4980], R26 ;  /* 0x0049801a17007988 */ /* 0x0001e80008000006 */
[----:B------:R1:W-:Y:S04]  /*73ea0*/  STS.U8 [R23+UR6+0x49c0], R15 ;  /* 0x0049c00f17007988 */ /* 0x0003e80008000006 */
[----:B------:R4:W-:Y:S04]  /*73eb0*/  STS.U8 [R23+UR6+0x4b80], R27 ;  /* 0x004b801b17007988 */ /* 0x0009e80008000006 */
[----:B0-----:R-:W3:Y:S04]  /*73ec0*/  LDL.LU R26, [R1+0x2e4] ;  /* 0x0002e400011a7983 */ /* 0x001ee80000300800 */
[----:B------:R-:W3:Y:S04]  /*73ed0*/  LDL.LU R29, [R1+0x2b8] ;  /* 0x0002b800011d7983 */ /* 0x000ee80000300800 */
[----:B------:R-:W3:Y:S04]  /*73ee0*/  LDL.LU R7, [R1+0x2b4] ;  /* 0x0002b40001077983 */ /* 0x000ee80000300800 */
[----:B------:R-:W3:Y:S04]  /*73ef0*/  LDL.LU R8, [R1+0x298] ;  /* 0x0002980001087983 */ /* 0x000ee80000300800 */
[----:B-1----:R-:W3:Y:S04]  /*73f00*/  LDL.LU R15, [R1+0x294] ;  /* 0x00029400010f7983 */ /* 0x002ee80000300800 */
[----:B------:R0:W-:Y:S04]  /*73f10*/  STS.U8 [R23+UR6+0x4bc0], R28 ;  /* 0x004bc01c17007988 */ /* 0x0001e80008000006 */
[----:B----4-:R-:W4:Y:S04]  /*73f20*/  LDL.LU R27, [R1+0x268] ;  /* 0x00026800011b7983 */ /* 0x010f280000300800 */
[----:B0-----:R-:W4:Y:S04]  /*73f30*/  LDL.LU R28, [R1+0x264] ;  /* 0x00026400011c7983 */ /* 0x001f280000300800 */
[----:B------:R-:W-:Y:S04]  /*73f40*/  STS.U8 [R23+UR6+0x4d80], R14 ;  /* 0x004d800e17007988 */ /* 0x000fe80008000006 */
[----:B------:R-:W-:Y:S04]  /*73f50*/  STS.U8 [R23+UR6+0x4dc0], R21 ;  /* 0x004dc01517007988 */ /* 0x000fe80008000006 */
[----:B------:R-:W-:Y:S04]  /*73f60*/  STS.U8 [R23+UR6+0x4f80], R22 ;  /* 0x004f801617007988 */ /* 0x000fe80008000006 */
[----:B------:R0:W-:Y:S04]  /*73f70*/  STS.U8 [R23+UR6+0x4fc0], R16 ;  /* 0x004fc01017007988 */ /* 0x0001e80008000006 */
[----:B------:R-:W-:Y:S04]  /*73f80*/  STS.U8 [R23+UR6+0x5180], R24 ;  /* 0x0051801817007988 */ /* 0x000fe80008000006 */
[----:B------:R-:W-:Y:S04]  /*73f90*/  STS.U8 [R23+UR6+0x51c0], R9 ;  /* 0x0051c00917007988 */ /* 0x000fe80008000006 */
[----:B------:R-:W-:Y:S04]  /*73fa0*/  STS.U8 [R23+UR6+0x5380], R10 ;  /* 0x0053800a17007988 */ /* 0x000fe80008000006 */
[----:B------:R-:W-:Y:S04]  /*73fb0*/  STS.U8 [R23+UR6+0x53c0], R17 ;  /* 0x0053c01117007988 */ /* 0x000fe80008000006 */
[----:B------:R-:W-:Y:S04]  /*73fc0*/  STS.U8 [R23+UR6+0x5580], R18 ;  /* 0x0055801217007988 */ /* 0x000fe80008000006 */
[----:B------:R-:W-:Y:S04]  /*73fd0*/  STS.U8 [R23+UR6+0x55c0], R25 ;  /* 0x0055c01917007988 */ /* 0x000fe80008000006 */
[----:B------:R1:W-:Y:S04]  /*73fe0*/  STS.U8 [R23+UR6+0x5780], R12 ;  /* 0x0057800c17007988 */ /* 0x0003e80008000006 */
[----:B0-----:R-:W4:Y:S04]  /*73ff0*/  LDL.LU R16, [R1+0x228] ;  /* 0x0002280001107983 */ /* 0x001f280000300800 */
[----:B-1----:R-:W4:Y:S04]  /*74000*/  LDL.LU R12, [R1+0x224] ;  /* 0x00022400010c7983 */ /* 0x002f280000300800 */
[----:B--2---:R0:W-:Y:S04]  /*74010*/  STS.U8 [R23+UR6+0x57c0], R19 ;  /* 0x0057c01317007988 */ /* 0x0041e80008000006 */
[----:B0-----:R-:W2:Y:S04]  /*74020*/  LDL.LU R19, [R1+0x1c8] ;  /* 0x0001c80001137983 */ /* 0x001ea80000300800 */
[----:B---3--:R0:W-:Y:S04]  /*74030*/  STS.U8 [R23+UR6+0x5980], R20 ;  /* 0x0059801417007988 */ /* 0x0081e80008000006 */
[----:B0-----:R-:W3:Y:S04]  /*74040*/  LDL.LU R20, [R1+0x1c4] ;  /* 0x0001c40001147983 */ /* 0x001ee80000300800 */
[----:B------:R-:W3:Y:S04]  /*74050*/  LDL.LU R24, [R1+0x1a8] ;  /* 0x0001a80001187983 */ /* 0x000ee80000300800 */
[----:B------:R-:W3:Y:S04]  /*74060*/  LDL.LU R9, [R1+0x1a4] ;  /* 0x0001a40001097983 */ /* 0x000ee80000300800 */
[----:B------:R-:W3:Y:S04]  /*74070*/  LDL.LU R10, [R1+0x168] ;  /* 0x00016800010a7983 */ /* 0x000ee80000300800 */
[----:B------:R-:W3:Y:S04]  /*74080*/  LDL.LU R17, [R1+0x164] ;  /* 0x0001640001117983 */ /* 0x000ee80000300800 */
[----:B------:R0:W-:Y:S04]  /*74090*/  STS.U8 [R23+UR6+0x59c0], R26 ;  /* 0x0059c01a17007988 */ /* 0x0001e80008000006 */
[----:B------:R-:W-:Y:S04]  /*740a0*/  STS.U8 [R23+UR6+0x5b80], R29 ;  /* 0x005b801d17007988 */ /* 0x000fe80008000006 */
[----:B------:R-:W-:Y:S04]  /*740b0*/  STS.U8 [R23+UR6+0x5bc0], R7 ;  /* 0x005bc00717007988 */ /* 0x000fe80008000006 */
[----:B------:R-:W3:Y:S04]  /*740c0*/  LDL.LU R18, [R1+0x138] ;  /* 0x0001380001127983 */ /* 0x000ee80000300800 */
[----:B------:R-:W-:Y:S04]  /*740d0*/  STS.U8 [R23+UR6+0x5d80], R8 ;  /* 0x005d800817007988 */ /* 0x000fe80008000006 */
[----:B------:R-:W3:Y:S04]  /*740e0*/  LDL.LU R25, [R1+0x134] ;  /* 0x0001340001197983 */ /* 0x000ee80000300800 */
[----:B------:R-:W-:Y:S04]  /*740f0*/  STS.U8 [R23+UR6+0x5dc0], R15 ;  /* 0x005dc00f17007988 */ /* 0x000fe80008000006 */
[----:B----4-:R1:W-:Y:S04]  /*74100*/  STS.U8 [R23+UR6+0x5f80], R27 ;  /* 0x005f801b17007988 */ /* 0x0103e80008000006 */
[----:B0-----:R-:W4:Y:S04]  /*74110*/  LDL.LU R26, [R1+0x118] ;  /* 0x00011800011a7983 */ /* 0x001f280000300800 */
[----:B------:R0:W-:Y:S04]  /*74120*/  STS.U8 [R23+UR6+0x5fc0], R28 ;  /* 0x005fc01c17007988 */ /* 0x0001e80008000006 */
[----:B-1----:R-:W4:Y:S04]  /*74130*/  LDL.LU R27, [R1+0x114] ;  /* 0x00011400011b7983 */ /* 0x002f280000300800 */
        /* <DEDUP_REMOVED lines=14> */
[----:B-1----:R-:W4:Y:S04]  /*74220*/  LDL.LU R12, [R1+0x5740] ;  /* 0x00574000010c7983 */ /* 0x002f280000300800 */
[----:B--2---:R0:W-:Y:S04]  /*74230*/  STS.U8 [R23+UR6+0x6380], R19 ;  /* 0x0063801317007988 */ /* 0x0041e80008000006 */
[----:B0-----:R-:W2:Y:S04]  /*74240*/  LDL.LU R19, [R1+0x573c] ;  /* 0x00573c0001137983 */ /* 0x001ea80000300800 */
[----:B---3--:R0:W-:Y:S04]  /*74250*/  STS.U8 [R23+UR6+0x63c0], R20 ;  /* 0x0063c01417007988 */ /* 0x0081e80008000006 */
[----:B------:R1:W-:Y:S04]  /*74260*/  STS.U8 [R23+UR6+0x6580], R24 ;  /* 0x0065801817007988 */ /* 0x0003e80008000006 */
[----:B------:R3:W-:Y:S04]  /*74270*/  STS.U8 [R23+UR6+0x65c0], R9 ;  /* 0x0065c00917007988 */ /* 0x0007e80008000006 */
[----:B------:R1:W-:Y:S04]  /*74280*/  STS.U8 [R23+UR6+0x6780], R10 ;  /* 0x0067800a17007988 */ /* 0x0003e80008000006 */
[----:B------:R3:W-:Y:S04]  /*74290*/  STS.U8 [R23+UR6+0x67c0], R17 ;  /* 0x0067c01117007988 */ /* 0x0007e80008000006 */
[----:B0-----:R-:W2:Y:S04]  /*742a0*/  LDL.LU R20, [R1+0x5738] ;  /* 0x0057380001147983 */ /* 0x001ea80000300800 */
[----:B-1----:R-:W2:Y:S04]  /*742b0*/  LDL.LU R24, [R1+0x279c] ;  /* 0x00279c0001187983 */ /* 0x002ea80000300800 */
[----:B---3--:R-:W3:Y:S04]  /*742c0*/  LDL.LU R9, [R1+0x27ac] ;  /* 0x0027ac0001097983 */ /* 0x008ee80000300800 */
[----:B------:R-:W3:Y:S04]  /*742d0*/  LDL.LU R10, [R1+0x27a8] ;  /* 0x0027a800010a7983 */ /* 0x000ee80000300800 */
[----:B------:R0:W-:Y:S04]  /*742e0*/  STS.U8 [R23+UR6+0x6980], R18 ;  /* 0x0069801217007988 */ /* 0x0001e80008000006 */
[----:B------:R-:W2:Y:S04]  /*742f0*/  LDL.LU R17, [R1+0x27b4] ;  /* 0x0027b40001117983 */ /* 0x000ea80000300800 */
[----:B------:R1:W-:Y:S04]  /*74300*/  STS.U8 [R23+UR6+0x69c0], R25 ;  /* 0x0069c01917007988 */ /* 0x0003e80008000006 */
[----:B----4-:R4:W-:Y:S04]  /*74310*/  STS.U8 [R23+UR6+0x6b80], R26 ;  /* 0x006b801a17007988 */ /* 0x0109e80008000006 */
[----:B------:R4:W-:Y:S04]  /*74320*/  STS.U8 [R23+UR6+0x6bc0], R27 ;  /* 0x006bc01b17007988 */ /* 0x0009e80008000006 */
[----:B0-----:R-:W2:Y:S04]  /*74330*/  LDL.LU R18, [R1+0x27b0] ;  /* 0x0027b00001127983 */ /* 0x001ea80000300800 */
[----:B-1----:R-:W2:Y:S04]  /*74340*/  LDL.LU R25, [R1+0x27bc] ;  /* 0x0027bc0001197983 */ /* 0x002ea80000300800 */
[----:B----4-:R-:W4:Y:S04]  /*74350*/  LDL.LU R26, [R1+0x27b8] ;  /* 0x0027b800011a7983 */ /* 0x010f280000300800 */
[----:B------:R0:W-:Y:S04]  /*74360*/  STS.U8 [R23+UR6+0x6d80], R28 ;  /* 0x006d801c17007988 */ /* 0x0001e80008000006 */
[----:B------:R-:W2:Y:S04]  /*74370*/  LDL.LU R27, [R1+0x5734] ;  /* 0x00573400011b7983 */ /* 0x000ea80000300800 */
[----:B0-----:R-:W2:Y:S04]  /*74380*/  LDL.LU R28, [R1+0x5730] ;  /* 0x00573000011c7983 */ /* 0x001ea80000300800 */
[----:B------:R-:W-:Y:S04]  /*74390*/  STS.U8 [R23+UR6+0x6dc0], R5 ;  /* 0x006dc00517007988 */ /* 0x000fe80008000006 */
[----:B------:R0:W-:Y:S04]  /*743a0*/  STS.U8 [R23+UR6+0x6f80], R6 ;  /* 0x006f800617007988 */ /* 0x0001e80008000006 */
[----:B0-----:R-:W3:Y:S04]  /*743b0*/  LDL R6, [R1+0xa4] ;  /* 0x0000a40001067983 */ /* 0x001ee80000100800 */
        /* <DEDUP_REMOVED lines=11> */
[----:B------:R-:W-:Y:S04]  /*74470*/  STS.U8 [R23+UR6+0x7b80], R20 ;  /* 0x007b801417007988 */ /* 0x000fe80008000006 */
[----:B------:R-:W-:Y:S04]  /*74480*/  STS.U8 [R23+UR6+0x7bc0], R19 ;  /* 0x007bc01317007988 */ /* 0x000fe80008000006 */
[----:B------:R-:W-:Y:S04]  /*74490*/  STS.U8 [R23+UR6+0x7d80], R12 ;  /* 0x007d800c17007988 */ /* 0x000fe80008000006 */
[----:B------:R-:W-:Y:S04]  /*744a0*/  STS.U8 [R23+UR6+0x7dc0], R11 ;  /* 0x007dc00b17007988 */ /* 0x000fe80008000006 */
[----:B------:R-:W-:Y:S04]  /*744b0*/  STS.U8 [R23+UR6+0x7f80], R4 ;  /* 0x007f800417007988 */ /* 0x000fe80008000006 */
[----:B------:R-:W-:Y:S01]  /*744c0*/  STS.U8 [R23+UR6+0x7fc0], R24 ;  /* 0x007fc01817007988 */ /* 0x000fe20008000006 */
[----:B------:R-:W-:Y:S06]  /*744d0*/  BAR.SYNC.DEFER_BLOCKING 0x0 ;  /* 0x0000000000007b1d */ /* 0x000fec0000010000 */
[----:B---3--:R-:W0:Y:S02]  /*744e0*/  LDSM.16.M88.4 R12, [R6] ;  /* 0x00000000060c783b */ /* 0x008e240000000200 */
[----:B0-----:R-:W-:-:S02]  /*744f0*/  IMAD.MOV.U32 R5, RZ, RZ, R12 ;  /* 0x000000ffff057224 */ /* 0x001fc400078e000c */
[----:B------:R0:W-:Y:S01]  /*74500*/  STL.64 [R1+0x2e40], R12 ;  /* 0x002e400c01007387 */ /* 0x0001e20000100a00 */
[----:B------:R-:W-:Y:S02]  /*74510*/  IMAD.MOV.U32 R4, RZ, RZ, R13 ;  /* 0x000000ffff047224 */ /* 0x000fe400078e000d */
[----:B0-----:R-:W-:Y:S02]  /*74520*/  IMAD R12, R2, 0x100, R3 ;  /* 0x00000100020c7824 */ /* 0x001fe400078e0203 */
[----:B------:R-:W-:Y:S02]  /*74530*/  IMAD.MOV.U32 R3, RZ, RZ, R6 ;  /* 0x000000ffff037224 */ /* 0x000fe400078e0006 */
[----:B------:R-:W-:-:S03]  /*74540*/  IMAD R13, R10, 0x100, R9 ;  /* 0x000001000a0d7824 */ /* 0x000fc600078e0209 */
[----:B------:R-:W0:Y:S04]  /*74550*/  LDSM.16.M88.4 R8, [R3+0x400] ;  /* 0x000400000308783b */ /* 0x000e280000000200 */
[----:B------:R1:W-:Y:S01]  /*74560*/  STL.64 [R1+0x2e48], R14 ;  /* 0x002e480e01007387 */ /* 0x0003e20000100a00 */
[----:B------:R-:W-:Y:S02]  /*74570*/  F2FP.F16.E5M2.UNPACK_B R12, R12 ;  /* 0x0000000cff0c723e */ /* 0x000fe400020004ff */
[----:B------:R-:W-:Y:S01]  /*74580*/  F2FP.F16.E5M2.UNPACK_B R13, R13 ;  /* 0x0000000dff0d723e */ /* 0x000fe200020004ff */
[----:B0-----:R-:W-:Y:S04]  /*74590*/  STL.64 [R1+0x2e50], R8 ;  /* 0x002e500801007387 */ /* 0x001fe80000100a00 */
[----:B------:R-:W-:Y:S04]  /*745a0*/  STL.64 [R1+0x2e58], R10 ;  /* 0x002e580a01007387 */ /* 0x000fe80000100a00 */
[----:B------:R-:W0:Y:S01]  /*745b0*/  LDSM.16.M88.4 R8, [R3+0x800] ;  /* 0x000800000308783b */ /* 0x000e220000000200 */
[----:B-1----:R-:W-:-:S02]  /*745c0*/  IMAD R14, R18, 0x100, R17 ;  /* 0x00000100120e7824 */ /* 0x002fc400078e0211 */
[----:B----4-:R-:W-:Y:S01]  /*745d0*/  IMAD R15, R26, 0x100, R25 ;  /* 0x000001001a0f7824 */ /* 0x010fe200078e0219 */
[----:B------:R-:W1:Y:S02]  /*745e0*/  LDSM.16.M88.4 R16, [R3+0xc00] ;  /* 0x000c00000310783b */ /* 0x000e640000000200 */
[----:B------:R-:W-:Y:S02]  /*745f0*/  F2FP.F16.E5M2.UNPACK_B R14, R14 ;  /* 0x0000000eff0e723e */ /* 0x000fe400020004ff */
[----:B------:R-:W-:-:S05]  /*74600*/  F2FP.F16.E5M2.UNPACK_B R15, R15 ;  /* 0x0000000fff0f723e */ /* 0x000fca00020004ff */
[----:B------:R-:W-:Y:S04]  /*74610*/  STL.64 [R1+0x5728], R14 ;  /* 0x0057280e01007387 */ /* 0x000fe80000100a00 */
[----:B------:R-:W-:Y:S04]  /*74620*/  STL.64 [R1+0x5720], R12 ;  /* 0x0057200c01007387 */ /* 0x000fe80000100a00 */
[----:B------:R-:W2:Y:S04]  /*74630*/  LDSM.16.M88.4 R12, [R3+0x1000] ;  /* 0x00100000030c783b */ /* 0x000ea80000000200 */
[----:B0-----:R-:W-:Y:S04]  /*74640*/  STL.64 [R1+0x2e60], R8 ;  /* 0x002e600801007387 */ /* 0x001fe80000100a00 */
[----:B------:R-:W-:Y:S04]  /*74650*/  STL.64 [R1+0x2e68], R10 ;  /* 0x002e680a01007387 */ /* 0x000fe80000100a00 */
[----:B------:R-:W0:Y:S04]  /*74660*/  LDSM.16.M88.4 R8, [R3+0x1400] ;  /* 0x001400000308783b */ /* 0x000e280000000200 */
[----:B-1----:R-:W-:Y:S04]  /*74670*/  STL.64 [R1+0x2e70], R16 ;  /* 0x002e701001007387 */ /* 0x002fe80000100a00 */
[----:B------:R-:W-:Y:S04]  /*74680*/  STL.64 [R1+0x2e78], R18 ;  /* 0x002e781201007387 */ /* 0x000fe80000100a00 */
[----:B------:R-:W1:Y:S04]  /*74690*/  LDSM.16.M88.4 R16, [R3+0x1800] ;  /* 0x001800000310783b */ /* 0x000e680000000200 */
[----:B--2---:R-:W-:Y:S04]  /*746a0*/  STL.64 [R1+0x2e80], R12 ;  /* 0x002e800c01007387 */ /* 0x004fe80000100a00 */
        /* <DEDUP_REMOVED lines=43> */
[----:B--2---:R-:W-:Y:S04]  /*74960*/  STL.64 [R1+0x2f70], R12 ;  /* 0x002f700c01007387 */ /* 0x004fe80000100a00 */
[----:B------:R-:W-:Y:S04]  /*74970*/  STL.64 [R1+0x2f78], R14 ;  /* 0x002f780e01007387 */ /* 0x000fe80000100a00 */
[----:B------:R-:W-:Y:S04]  /*74980*/  LDSM.16.M88.4 R12, [R3+0x6c00] ;  /* 0x006c0000030c783b */ /* 0x000fe80000000200 */
[----:B0-----:R-:W-:Y:S01]  /*74990*/  STL.64 [R1+0x2f80], R8 ;  /* 0x002f800801007387 */ /* 0x001fe20000100a00 */
[----:B------:R-:W-:-:S03]  /*749a0*/  IMAD.MOV.U32 R28, RZ, RZ, R8 ;  /* 0x000000ffff1c7224 */ /* 0x000fc600078e0008 */
[----:B------:R-:W-:Y:S01]  /*749b0*/  STL.64 [R1+0x2f88], R10 ;  /* 0x002f880a01007387 */ /* 0x000fe20000100a00 */
[----:B------:R-:W-:-:S03]  /*749c0*/  IMAD.MOV.U32 R29, RZ, RZ, R9 ;  /* 0x000000ffff1d7224 */ /* 0x000fc600078e0009 */
[----:B------:R-:W0:Y:S04]  /*749d0*/  LDSM.16.M88.4 R8, [R3+0x5400] ;  /* 0x005400000308783b */ /* 0x000e280000000200 */
        /* <DEDUP_REMOVED lines=24> */
[----:B------:R-:W0:Y:S01]  /*74b60*/  LDSM.16.M88.4 R8, [R3+0x6800] ;  /* 0x006800000308783b */ /* 0x000e220000000200 */
[----:B------:R-:W-:Y:S01]  /*74b70*/  F2FP.F16.E5M2.UNPACK_B R2, R4 ;  /* 0x00000004ff02723e */ /* 0x000fe200020004ff */
[----:B0-----:R-:W-:Y:S02]  /*74b80*/  IMAD.MOV.U32 R16, RZ, RZ, R8 ;  /* 0x000000ffff107224 */ /* 0x001fe400078e0008 */
[----:B------:R0:W-:Y:S04]  /*74b90*/  STL.64 [R1+0x2fe0], R8 ;  /* 0x002fe00801007387 */ /* 0x0001e80000100a00 */
[----:B------:R1:W-:Y:S04]  /*74ba0*/  STL.64 [R1+0x2fe8], R10 ;  /* 0x002fe80a01007387 */ /* 0x0003e80000100a00 */
[----:B------:R-:W-:Y:S04]  /*74bb0*/  STL.64 [R1+0x2ff0], R12 ;  /* 0x002ff00c01007387 */ /* 0x000fe80000100a00 */
[----:B------:R-:W-:Y:S01]  /*74bc0*/  STL.64 [R1+0x2ff8], R14 ;  /* 0x002ff80e01007387 */ /* 0x000fe20000100a00 */
[----:B0-----:R-:W-:Y:S01]  /*74bd0*/  F2FP.F16.E5M2.UNPACK_B R8, R5 ;  /* 0x00000005ff08723e */ /* 0x001fe200020004ff */
[----:B-1----:R-:W-:-:S02]  /*74be0*/  IMAD.MOV.U32 R10, RZ, RZ, R12 ;  /* 0x000000ffff0a7224 */ /* 0x002fc400078e000c */
[----:B------:R-:W0:Y:S01]  /*74bf0*/  LDSM.16.M88.4 R4, [R3+0x7000] ;  /* 0x007000000304783b */ /* 0x000e220000000200 */
[----:B------:R-:W-:-:S03]  /*74c00*/  IMAD.MOV.U32 R11, RZ, RZ, R13 ;  /* 0x000000ffff0b7224 */ /* 0x000fc600078e000d */
[----:B------:R-:W1:Y:S04]  /*74c10*/  LDSM.16.M88.4 R12, [R3+0x7400] ;  /* 0x00740000030c783b */ /* 0x000e680000000200 */
[----:B------:R-:W-:Y:S04]  /*74c20*/  STL [R1+0x98], R8 ;  /* 0x0000980801007387 */ /* 0x000fe80000100800 */
[----:B------:R-:W-:Y:S04]  /*74c30*/  STL [R1+0x9c], R2 ;  /* 0x00009c0201007387 */ /* 0x000fe80000100800 */
[----:B0-----:R-:W-:Y:S04]  /*74c40*/  STL.64 [R1+0x3000], R4 ;  /* 0x0030000401007387 */ /* 0x001fe80000100a00 */
[----:B------:R0:W-:Y:S04]  /*74c50*/  STL.64 [R1+0x3008], R6 ;  /* 0x0030080601007387 */ /* 0x0001e80000100a00 */
[----:B-1----:R-:W-:Y:S04]  /*74c60*/  STL.64 [R1+0x3010], R12 ;  /* 0x0030100c01007387 */ /* 0x002fe80000100a00 */
[----:B------:R-:W-:Y:S01]  /*74c70*/  STL.64 [R1+0x3018], R14 ;  /* 0x0030180e01007387 */ /* 0x000fe20000100a00 */
[----:B0-----:R-:W-:-:S02]  /*74c80*/  IMAD.MOV.U32 R6, RZ, RZ, R12 ;  /* 0x000000ffff067224 */ /* 0x001fc400078e000c */
[----:B------:R-:W-:Y:S02]  /*74c90*/  IMAD.MOV.U32 R7, RZ, RZ, R13 ;  /* 0x000000ffff077224 */ /* 0x000fe400078e000d */
[----:B------:R-:W0:Y:S01]  /*74ca0*/  LDSM.16.M88.4 R12, [R3+0x7800] ;  /* 0x00780000030c783b */ /* 0x000e220000000200 */
[----:B------:R-:W-:Y:S02]  /*74cb0*/  IMAD.MOV.U32 R17, RZ, RZ, R9 ;  /* 0x000000ffff117224 */ /* 0x000fe400078e0009 */
[----:B------:R-:W-:Y:S02]  /*74cc0*/  IMAD.MOV.U32 R8, RZ, RZ, R4 ;  /* 0x000000ffff087224 */ /* 0x000fe400078e0004 */
[----:B------:R-:W-:Y:S01]  /*74cd0*/  IMAD.MOV.U32 R9, RZ, RZ, R5 ;  /* 0x000000ffff097224 */ /* 0x000fe200078e0005 */
[----:B0-----:R-:W-:Y:S01]  /*74ce0*/  STL.64 [R1+0x3020], R12 ;  /* 0x0030200c01007387 */ /* 0x001fe20000100a00 */
[----:B------:R-:W-:-:S03]  /*74cf0*/  IMAD.MOV.U32 R4, RZ, RZ, R12 ;  /* 0x000000ffff047224 */ /* 0x000fc600078e000c */
[----:B------:R-:W-:Y:S01]  /*74d00*/  STL.64 [R1+0x3028], R14 ;  /* 0x0030280e01007387 */ /* 0x000fe20000100a00 */
[----:B------:R-:W-:-:S03]  /*74d10*/  IMAD.MOV.U32 R5, RZ, RZ, R13 ;  /* 0x000000ffff057224 */ /* 0x000fc600078e000d */
[----:B------:R-:W0:Y:S04]  /*74d20*/  LDSM.16.M88.4 R12, [R3+0x7c00] ;  /* 0x007c0000030c783b */ /* 0x000e280000000200 */
[----:B0-----:R-:W-:Y:S04]  /*74d30*/  STL.64 [R1+0x3030], R12 ;  /* 0x0030300c01007387 */ /* 0x001fe80000100a00 */
[----:B------:R0:W-:Y:S01]  /*74d40*/  STL.64 [R1+0x3038], R14 ;  /* 0x0030380e01007387 */ /* 0x0001e20000100a00 */
[----:B------:R-:W-:Y:S02]  /*74d50*/  IMAD.MOV.U32 R2, RZ, RZ, R12 ;  /* 0x000000ffff027224 */ /* 0x000fe400078e000c */
[----:B------:R-:W-:Y:S01]  /*74d60*/  IMAD.MOV.U32 R3, RZ, RZ, R13 ;  /* 0x000000ffff037224 */ /* 0x000fe200078e000d */
[----:B0-----:R-:W2:Y:S04]  /*74d70*/  LDL.LU.64 R14, [R1+0x5728] ;  /* 0x00572800010e7983 */ /* 0x001ea80000300a00 */
[----:B------:R-:W2:Y:S04]  /*74d80*/  LDL.LU.64 R12, [R1+0x5720] ;  /* 0x00572000010c7983 */ /* 0x000ea80000300a00 */
[----:B------:R0:W-:Y:S04]  /*74d90*/  STL.64 [R1+0xdf20], R26 ;  /* 0x00df201a01007387 */ /* 0x0001e80000100a00 */
[----:B0-----:R-:W3:Y:S04]  /*74da0*/  LDL R27, [R1+0x2e50] ;  /* 0x002e5000011b7983 */ /* 0x001ee80000100800 */
[----:B------:R-:W4:Y:S04]  /*74db0*/  LDL R26, [R1+0x2e64] ;  /* 0x002e6400011a7983 */ /* 0x000f280000100800 */
[----:B------:R0:W-:Y:S04]  /*74dc0*/  STL.64 [R1+0xdf18], R24 ;  /* 0x00df181801007387 */ /* 0x0001e80000100a00 */
[----:B0-----:R-:W2:Y:S04]  /*74dd0*/  LDL R24, [R1+0x9c] ;  /* 0x00009c0001187983 */ /* 0x001ea80000100800 */
[----:B------:R-:W2:Y:S04]  /*74de0*/  LDL R25, [R1+0x2e54] ;  /* 0x002e540001197983 */ /* 0x000ea80000100800 */
[----:B------:R0:W-:Y:S04]  /*74df0*/  STL.64 [R1+0xdf10], R22 ;  /* 0x00df101601007387 */ /* 0x0001e80000100a00 */
[----:B0-----:R-:W2:Y:S04]  /*74e00*/  LDL R22, [R1+0x2e60] ;  /* 0x002e600001167983 */ /* 0x001ea80000100800 */
[----:B------:R-:W2:Y:S04]  /*74e10*/  LDL R23, [R1+0x2eb0] ;  /* 0x002eb00001177983 */ /* 0x000ea80000100800 */
[----:B------:R0:W-:Y:S04]  /*74e20*/  STL.64 [R1+0xdf08], R20 ;  /* 0x00df081401007387 */ /* 0x0001e80000100a00 */
[----:B0-----:R-:W2:Y:S04]  /*74e30*/  LDL R20, [R1+0x98] ;  /* 0x0000980001147983 */ /* 0x001ea80000100800 */
[----:B------:R-:W2:Y:S04]  /*74e40*/  LDL R21, [R1+0x2e70] ;  /* 0x002e700001157983 */ /* 0x000ea80000100800 */
[----:B------:R-:W-:Y:S04]  /*74e50*/  STL.64 [R1+0xdf00], R18 ;  /* 0x00df001201007387 */ /* 0x000fe80000100a00 */
[----:B------:R0:W-:Y:S04]  /*74e60*/  STL.64 [R1+0xdef8], R16 ;  /* 0x00def81001007387 */ /* 0x0001e80000100a00 */
[----:B0-----:R-:W2:Y:S04]  /*74e70*/  LDL.LU.64 R16, [R1+0xd0] ;  /* 0x0000d00001107983 */ /* 0x001ea80000300a00 */
[----:B------:R-:W2:Y:S04]  /*74e80*/  LDL.LU.64 R18, [R1+0xd8] ;  /* 0x0000d80001127983 */ /* 0x000ea80000300a00 */
[----:B------:R0:W-:Y:S04]  /*74e90*/  STL.64 [R1+0xdef0], R10 ;  /* 0x00def00a01007387 */ /* 0x0001e80000100a00 */
[----:B0-----:R-:W2:Y:S04]  /*74ea0*/  LDL R10, [R1+0x2ea0] ;  /* 0x002ea000010a7983 */ /* 0x001ea80000100800 */
[----:B------:R-:W2:Y:S04]  /*74eb0*/  LDL R11, [R1+0x2ea4] ;  /* 0x002ea400010b7983 */ /* 0x000ea80000100800 */
[----:B------:R0:W-:Y:S04]  /*74ec0*/  STL.64 [R1+0xdee8], R8 ;  /* 0x00dee80801007387 */ /* 0x0001e80000100a00 */
[----:B0-----:R-:W3:Y:S04]  /*74ed0*/  LDL R9, [R1+0x2e94] ;  /* 0x002e940001097983 */ /* 0x001ee80000100800 */
[----:B--2---:R0:W-:Y:S04]  /*74ee0*/  STL.64 [R1+0xdfa8], R10 ;  /* 0x00dfa80a01007387 */ /* 0x0041e80000100a00 */
[----:B0-----:R-:W2:Y:S01]  /*74ef0*/  LDL R10, [R1+0x2e84] ;  /* 0x002e8400010a7983 */ /* 0x001ea20000100800 */
[----:B------:R-:W-:-:S03]  /*74f00*/  IMAD.MOV.U32 R8, RZ, RZ, R20 ;  /* 0x000000ffff087224 */ /* 0x000fc600078e0014 */
[----:B---3--:R0:W-:Y:S04]  /*74f10*/  STL [R1+0xdfa0], R9 ;  /* 0x00dfa00901007387 */ /* 0x0081e80000100800 */
[----:B------:R-:W-:Y:S04]  /*74f20*/  STL.64 [R1+0xdee0], R6 ;  /* 0x00dee00601007387 */ /* 0x000fe80000100a00 */
[----:B------:R1:W-:Y:S01]  /*74f30*/  STL.64 [R1+0xded8], R4 ;  /* 0x00ded80401007387 */ /* 0x0003e20000100a00 */
[----:B0-----:R-:W-:-:S03]  /*74f40*/  IMAD.MOV.U32 R9, RZ, RZ, R24 ;  /* 0x000000ffff097224 */ /* 0x001fc600078e0018 */
[----:B-1----:R-:W3:Y:S04]  /*74f50*/  LDL.LU.64 R4, [R1+0xb0] ;  /* 0x0000b00001047983 */ /* 0x002ee80000300a00 */
[----:B------:R-:W3:Y:S01]  /*74f60*/  LDL.LU.64 R6, [R1+0xb8] ;  /* 0x0000b80001067983 */ /* 0x000ee20000300a00 */
[----:B------:R-:W-:-:S03]  /*74f70*/  F2FP.F16.E5M2.UNPACK_B R24, R27 ;  /* 0x0000001bff18723e */ /* 0x000fc600020004ff */
[----:B------:R-:W-:Y:S04]  /*74f80*/  STL [R1+0x5720], R0 ;  /* 0x0057200001007387 */ /* 0x000fe80000100800 */
[----:B------:R-:W2:Y:S01]  /*74f90*/  LDL R27, [R1+0x2e80] ;  /* 0x002e8000011b7983 */ /* 0x000ea20000100800 */
[----:B---3--:R-:W-:Y:S03]  /*74fa0*/  HMMA.16816.F32 R4, R12, R8, R4 ;  /* 0x000000080c04723c */ /* 0x008fe60000001804 */
[----:B------:R-:W3:-:S15]  /*74fb0*/  LDL R8, [R1+0x2e74] ;  /* 0x002e740001087983 */ /* 0x000ede0000100800 */
[----:B------:R-:W-:Y:S01]  /*74fc0*/  NOP ;  /* 0x0000000000007918 */ /* 0x000fe20000000000 */
[----:B------:R-:W-:Y:S04]  /*74fd0*/  STL.64 [R1+0x2510], R4 ;  /* 0x0025100401007387 */ /* 0x000fe80000100a00 */
[----:B------:R-:W-:Y:S04]  /*74fe0*/  STL.64 [R1+0x2518], R6 ;  /* 0x0025180601007387 */ /* 0x000fe80000100a00 */
[----:B------:R-:W-:Y:S04]  /*74ff0*/  STL [R1+0x90], R24 ;  /* 0x0000901801007387 */ /* 0x000fe80000100800 */
[----:B------:R-:W2:Y:S01]  /*75000*/  LDL R11, [R1+0x2e90] ;  /* 0x002e9000010b7983 */ /* 0x000ea20000100800 */
[----:B------:R-:W-:-:S07]  /*75010*/  F2FP.F16.E5M2.UNPACK_B R25, R25 ;  /* 0x00000019ff19723e */ /* 0x000fce00020004ff */
[----:B------:R-:W-:Y:S01]  /*75020*/  HMMA.16816.F32 R16, R12, R24, R16 ;  /* 0x000000180c10723c */ /* 0x000fe20000001810 */
[----:B--2---:R-:W-:Y:S04]  /*75030*/  STL.64 [R1+0xdfd8], R10 ;  /* 0x00dfd80a01007387 */ /* 0x004fe80000100a00 */
[----:B---3--:R0:W-:Y:S04]  /*75040*/  STL [R1+0xdfd0], R8 ;  /* 0x00dfd00801007387 */ /* 0x0081e80000100800 */
[----:B------:R-:W-:Y:S10]  /*75050*/  STL [R1+0x94], R25 ;  /* 0x0000941901007387 */ /* 0x000ff40000100800 */
[----:B------:R1:W-:Y:S01]  /*75060*/  STL.64 [R1+0x2540], R16 ;  /* 0x0025401001007387 */ /* 0x0003e20000100a00 */
[----:B0-----:R-:W-:-:S03]  /*75070*/  F2FP.F16.E5M2.UNPACK_B R8, R22 ;  /* 0x00000016ff08723e */ /* 0x001fc600020004ff */
[----:B------:R0:W-:Y:S04]  /*75080*/  STL.64 [R1+0x2548], R18 ;  /* 0x0025481201007387 */ /* 0x0001e80000100a00 */
[----:B-1----:R-:W2:Y:S04]  /*75090*/  LDL.LU.64 R16, [R1+0x1d0] ;  /* 0x0001d00001107983 */ /* 0x002ea80000300a00 */
[----:B------:R-:W-:Y:S04]  /*750a0*/  STL [R1+0x88], R8 ;  /* 0x0000880801007387 */ /* 0x000fe80000100800 */
[----:B0-----:R-:W3:Y:S01]  /*750b0*/  LDL.LU.64 R18, [R1+0x1d8] ;  /* 0x0001d80001127983 */ /* 0x001ee20000300a00 */
[----:B----4-:R-:W-:-:S03]  /*750c0*/  F2FP.F16.E5M2.UNPACK_B R9, R26 ;  /* 0x0000001aff09723e */ /* 0x010fc600020004ff */
[----:B---3--:R-:W-:Y:S04]  /*750d0*/  STL.64 [R1+0xdf98], R18 ;  /* 0x00df981201007387 */ /* 0x008fe80000100a00 */
[----:B------:R-:W-:Y:S04]  /*750e0*/  STL [R1+0x8c], R9 ;  /* 0x00008c0901007387 */ /* 0x000fe80000100800 */
[----:B--2---:R0:W-:Y:S04]  /*750f0*/  STL.64 [R1+0xdf90], R16 ;  /* 0x00df901001007387 */ /* 0x0041e80000100a00 */
[----:B0-----:R-:W2:Y:S04]  /*75100*/  LDL.LU.64 R16, [R1+0x190] ;  /* 0x0001900001107983 */ /* 0x001ea80000300a00 */
[----:B------:R-:W3:Y:S04]  /*75110*/  LDL.LU.64 R18, [R1+0x198] ;  /* 0x0001980001127983 */ /* 0x000ee80000300a00 */
[----:B---3--:R-:W-:Y:S04]  /*75120*/  STL.64 [R1+0xdfb8], R18 ;  /* 0x00dfb81201007387 */ /* 0x008fe80000100a00 */
        /* <DEDUP_REMOVED lines=10> */
[----:B------:R-:W2:Y:S01]  /*751d0*/  LDL.LU.64 R18, [R1+0xe8] ;  /* 0x0000e80001127983 */ /* 0x000ea20000300a00 */
[----:B------:R-:W-:-:S03]  /*751e0*/  IMAD.MOV.U32 R5, RZ, RZ, R21 ;  /* 0x000000ffff057224 */ /* 0x000fc600078e0015 */
[----:B------:R-:W3:Y:S04]  /*751f0*/  LDL R24, [R1+0x2eb4] ;  /* 0x002eb40001187983 */ /* 0x000ee80000100800 */
[----:B------:R-:W4:Y:S04]  /*75200*/  LDL R6, [R1+0x2ec0] ;  /* 0x002ec00001067983 */ /* 0x000f280000100800 */
[----:B------:R-:W3:Y:S04]  /*75210*/  LDL R7, [R1+0x2ec4] ;  /* 0x002ec40001077983 */ /* 0x000ee80000100800 */
[----:B------:R-:W3:Y:S04]  /*75220*/  LDL R26, [R1+0x2ed0] ;  /* 0x002ed000011a7983 */ /* 0x000ee80000100800 */
[----:B------:R-:W3:Y:S04]  /*75230*/  LDL R25, [R1+0x2ed4] ;  /* 0x002ed40001197983 */ /* 0x000ee80000100800 */
[----:B------:R-:W3:Y:S04]  /*75240*/  LDL R20, [R1+0x2ee0] ;  /* 0x002ee00001147983 */ /* 0x000ee80000100800 */
[----:B------:R-:W3:Y:S04]  /*75250*/  LDL R21, [R1+0x2ee4] ;  /* 0x002ee40001157983 */ /* 0x000ee80000100800 */
[----:B------:R-:W3:Y:S01]  /*75260*/  LDL R22, [R1+0x2ef0] ;  /* 0x002ef00001167983 */ /* 0x000ee20000100800 */
[----:B--2---:R-:W-:Y:S03]  /*75270*/  HMMA.16816.F32 R8, R12, R8, R16 ;  /* 0x000000080c08723c */ /* 0x004fe60000001810 */
[----:B------:R-:W2:Y:S04]  /*75280*/  LDL.LU.64 R18, [R1+0xdfe8] ;  /* 0x00dfe80001127983 */ /* 0x000ea80000300a00 */
[----:B------:R-:W2:-:S12]  /*75290*/  LDL.LU.64 R16, [R1+0xdfe0] ;  /* 0x00dfe00001107983 */ /* 0x000e980000300a00 */
[----:B------:R-:W-:Y:S04]  /*752a0*/  STL.64 [R1+0x2570], R8 ;  /* 0x0025700801007387 */ /* 0x000fe80000100a00 */
[----:B------:R0:W-:Y:S04]  /*752b0*/  STL.64 [R1+0x2578], R10 ;  /* 0x0025780a01007387 */ /* 0x0001e80000100a00 */
[----:B0-----:R-:W2:Y:S04]  /*752c0*/  LDL.LU.64 R10, [R1+0xdfd8] ;  /* 0x00dfd800010a7983 */ /* 0x001ea80000300a00 */
[----:B------:R-:W2:Y:S01]  /*752d0*/  LDL.LU R8, [R1+0xdfd0] ;  /* 0x00dfd00001087983 */ /* 0x000ea20000300800 */
[----:B------:R-:W-:-:S02]  /*752e0*/  F2FP.F16.E5M2.UNPACK_B R4, R5 ;  /* 0x00000005ff04723e */ /* 0x000fc400020004ff */
[----:B--2---:R-:W-:-:S07]  /*752f0*/  F2FP.F16.E5M2.UNPACK_B R5, R8 ;  /* 0x00000008ff05723e */ /* 0x004fce00020004ff */
[----:B------:R-:W-:Y:S01]  /*75300*/  HMMA.16816.F32 R16, R12, R4, R16 ;  /* 0x000000040c10723c */ /* 0x000fe20000001810 */
[----:B------:R-:W-:-:S15]  /*75310*/  STL.64 [R1+0x80], R4 ;  /* 0x0000800401007387 */ /* 0x000fde0000100a00 */
[----:B------:R-:W-:-:S03]  /*75320*/  NOP ;  /* 0x0000000000007918 */ /* 0x000fc60000000000 */
[----:B------:R-:W-:Y:S04]  /*75330*/  STL.64 [R1+0x25a0], R16 ;  /* 0x0025a01001007387 */ /* 0x000fe80000100a00 */
[----:B------:R0:W-:Y:S04]  /*75340*/  STL.64 [R1+0x25a8], R18 ;  /* 0x0025a81201007387 */ /* 0x0001e80000100a00 */
[----:B0-----:R-:W2:Y:S04]  /*75350*/  LDL.LU.64 R18, [R1+0xdfc8] ;  /* 0x00dfc80001127983 */ /* 0x001ea80000300a00 */
[----:B------:R-:W2:Y:S01]  /*75360*/  LDL.LU.64 R16, [R1+0xdfc0] ;  /* 0x00dfc00001107983 */ /* 0x000ea20000300a00 */
[----:B------:R-:W-:-:S02]  /*75370*/  F2FP.F16.E5M2.UNPACK_B R8, R27 ;  /* 0x0000001bff08723e */ /* 0x000fc400020004ff */
[----:B------:R-:W-:Y:S01]  /*75380*/  F2FP.F16.E5M2.UNPACK_B R9, R10 ;  /* 0x0000000aff09723e */ /* 0x000fe200020004ff */
[----:B------:R-:W3:Y:S01]  /*75390*/  LDL R27, [R1+0x2ef4] ;  /* 0x002ef400011b7983 */ /* 0x000ee20000100800 */
[----:B------:R-:W-:-:S03]  /*753a0*/  F2FP.F16.E5M2.UNPACK_B R4, R11 ;  /* 0x0000000bff04723e */ /* 0x000fc600020004ff */
[----:B------:R-:W-:Y:S04]  /*753b0*/  STL [R1+0x78], R8 ;  /* 0x0000780801007387 */ /* 0x000fe80000100800 */
[----:B------:R2:W-:Y:S02]  /*753c0*/  STL [R1+0x7c], R9 ;  /* 0x00007c0901007387 */ /* 0x0005e40000100800 */
[----:B--2---:R-:W-:Y:S02]  /*753d0*/  HMMA.16816.F32 R8, R12, R8, R16 ;  /* 0x000000080c08723c */ /* 0x004fe40000001810 */
[----:B------:R-:W2:Y:S04]  /*753e0*/  LDL.LU.64 R18, [R1+0xdfb8] ;  /* 0x00dfb80001127983 */ /* 0x000ea80000300a00 */
[----:B------:R-:W2:-:S13]  /*753f0*/  LDL.LU.64 R16, [R1+0xdfb0] ;  /* 0x00dfb00001107983 */ /* 0x000e9a0000300a00 */
[----:B------:R-:W-:Y:S04]  /*75400*/  STL.64 [R1+0x25d0], R8 ;  /* 0x0025d00801007387 */ /* 0x000fe80000100a00 */
[----:B------:R0:W-:Y:S04]  /*75410*/  STL.64 [R1+0x25d8], R10 ;  /* 0x0025d80a01007387 */ /* 0x0001e80000100a00 */
[----:B0-----:R-:W2:Y:S04]  /*75420*/  LDL.LU.64 R10, [R1+0xdfa8] ;  /* 0x00dfa800010a7983 */ /* 0x001ea80000300a00 */
[----:B------:R-:W2:Y:S02]  /*75430*/  LDL.LU R9, [R1+0xdfa0] ;  /* 0x00dfa00001097983 */ /* 0x000ea40000300800 */
        /* <DEDUP_REMOVED lines=9> */
[----:B------:R-:W-:-:S05]  /*754d0*/  F2FP.F16.E5M2.UNPACK_B R9, R11 ;  /* 0x0000000bff09723e */ /* 0x000fca00020004ff */
[----:B------:R2:W-:Y:S02]  /*754e0*/  STL.64 [R1+0x68], R8 ;  /* 0x0000680801007387 */ /* 0x0005e40000100a00 */
[----:B--2---:R-:W-:Y:S02]  /*754f0*/  HMMA.16816.F32 R8, R12, R8, R16 ;  /* 0x000000080c08723c */ /* 0x004fe40000001810 */
[----:B------:R-:W2:Y:S04]  /*75500*/  LDL.LU.64 R16, [R1+0x210] ;  /* 0x0002100001107983 */ /* 0x000ea80000300a00 */
[----:B------:R-:W2:Y:S01]  /*75510*/  LDL.LU.64 R18, [R1+0x218] ;  /* 0x0002180001127983 */ /* 0x000ea20000300a00 */
[----:B------:R-:W-:-:S12]  /*75520*/  F2FP.F16.E5M2.UNPACK_B R4, R23 ;  /* 0x00000017ff04723e */ /* 0x000fd800020004ff */
[----:B------:R-:W-:Y:S04]  /*75530*/  STL.64 [R1+0x2630], R8 ;  /* 0x0026300801007387 */ /* 0x000fe80000100a00 */
[----:B------:R-:W-:Y:S04]  /*75540*/  STL.64 [R1+0x2638], R10 ;  /* 0x0026380a01007387 */ /* 0x000fe80000100a00 */
[----:B------:R-:W-:Y:S04]  /*75550*/  STL [R1+0x60], R4 ;  /* 0x0000600401007387 */ /* 0x000fe80000100800 */
[----:B--2---:R-:W-:Y:S04]  /*75560*/  STL.64 [R1+0xdf78], R18 ;  /* 0x00df781201007387 */ /* 0x004fe80000100a00 */
[----:B------:R0:W-:Y:S04]  /*75570*/  STL.64 [R1+0xdf70], R16 ;  /* 0x00df701001007387 */ /* 0x0001e80000100a00 */
[----:B0-----:R-:W2:Y:S04]  /*75580*/  LDL.LU.64 R16, [R1+0x200] ;  /* 0x0002000001107983 */ /* 0x001ea80000300a00 */
[----:B------:R-:W2:Y:S01]  /*75590*/  LDL.LU.64 R18, [R1+0x208] ;  /* 0x0002080001127983 */ /* 0x000ea20000300a00 */
[----:B---3--:R-:W-:-:S03]  /*755a0*/  F2FP.F16.E5M2.UNPACK_B R5, R24 ;  /* 0x00000018ff05723e */ /* 0x008fc600020004ff */
[----:B--2---:R-:W-:Y:S04]  /*755b0*/  STL.64 [R1+0xdf88], R18 ;  /* 0x00df881201007387 */ /* 0x004fe80000100a00 */
[----:B------:R0:W-:Y:S04]  /*755c0*/  STL.64 [R1+0xdf80], R16 ;  /* 0x00df801001007387 */ /* 0x0001e80000100a00 */
[----:B0-----:R-:W2:Y:S04]  /*755d0*/  LDL.LU.64 R16, [R1+0x1e0] ;  /* 0x0001e00001107983 */ /* 0x001ea80000300a00 */
[----:B------:R-:W2:Y:S04]  /*755e0*/  LDL.LU.64 R18, [R1+0x1e8] ;  /* 0x0001e80001127983 */ /* 0x000ea80000300a00 */
[----:B------:R-:W3:Y:S04]  /*755f0*/  LDL.LU.64 R8, [R1+0x230] ;  /* 0x0002300001087983 */ /* 0x000ee80000300a00 */
[----:B------:R-:W3:Y:S04]  /*75600*/  LDL.LU.64 R10, [R1+0x238] ;  /* 0x00023800010a7983 */ /* 0x000ee80000300a00 */
[----:B------:R-:W3:Y:S04]  /*75610*/  LDL R23, [R1+0x2f00] ;  /* 0x002f000001177983 */ /* 0x000ee80000100800 */
[----:B------:R-:W3:Y:S04]  /*75620*/  LDL R24, [R1+0x2f04] ;  /* 0x002f040001187983 */ /* 0x000ee80000100800 */
[----:B------:R-:W-:Y:S01]  /*75630*/  STL [R1+0x64], R5 ;  /* 0x0000640501007387 */ /* 0x000fe20000100800 */
[----:B--2---:R-:W-:-:S15]  /*75640*/  HMMA.16816.F32 R16, R12, R4, R16 ;  /* 0x000000040c10723c */ /* 0x004fde0000001810 */
[----:B------:R-:W-:-:S04]  /*75650*/  NOP ;  /* 0x0000000000007918 */ /* 0x000fc80000000000 */
[----:B------:R-:W-:Y:S04]  /*75660*/  STL.64 [R1+0x2660], R16 ;  /* 0x0026601001007387 */ /* 0x000fe80000100a00 */
[----:B------:R0:W-:Y:S04]  /*75670*/  STL.64 [R1+0x2668], R18 ;  /* 0x0026681201007387 */ /* 0x0001e80000100a00 */
[----:B0-----:R-:W2:Y:S04]  /*75680*/  LDL.LU.64 R18, [R1+0xdf88] ;  /* 0x00df880001127983 */ /* 0x001ea80000300a00 */
[----:B------:R-:W2:Y:S01]  /*75690*/  LDL.LU.64 R16, [R1+0xdf80] ;  /* 0x00df800001107983 */ /* 0x000ea20000300a00 */
[----:B----4-:R-:W-:-:S02]  /*756a0*/  F2FP.F16.E5M2.UNPACK_B R6, R6 ;  /* 0x00000006ff06723e */ /* 0x010fc400020004ff */
[----:B------:R-:W-:-:S05]  /*756b0*/  F2FP.F16.E5M2.UNPACK_B R7, R7 ;  /* 0x00000007ff07723e */ /* 0x000fca00020004ff */
[----:B------:R-:W-:Y:S02]  /*756c0*/  STL.64 [R1+0x58], R6 ;  /* 0x0000580601007387 */ /* 0x000fe40000100a00 */
[----:B--2---:R-:W-:-:S15]  /*756d0*/  HMMA.16816.F32 R16, R12, R6, R16 ;  /* 0x000000060c10723c */ /* 0x004fde0000001810 */
[----:B------:R-:W-:-:S04]  /*756e0*/  NOP ;  /* 0x0000000000007918 */ /* 0x000fc80000000000 */
[----:B------:R-:W-:Y:S04]  /*756f0*/  STL.64 [R1+0x2890], R16 ;  /* 0x0028901001007387 */ /* 0x000fe80000100a00 */
[----:B------:R0:W-:Y:S04]  /*75700*/  STL.64 [R1+0x2898], R18 ;  /* 0x0028981201007387 */ /* 0x0001e80000100a00 */
[----:B0-----:R-:W2:Y:S04]  /*75710*/  LDL.LU.64 R18, [R1+0xdf78] ;  /* 0x00df780001127983 */ /* 0x001ea80000300a00 */
[----:B------:R-:W2:Y:S01]  /*75720*/  LDL.LU.64 R16, [R1+0xdf70] ;  /* 0x00df700001107983 */ /* 0x000ea20000300a00 */
[----:B------:R-:W-:-:S02]  /*75730*/  F2FP.F16.E5M2.UNPACK_B R4, R26 ;  /* 0x0000001aff04723e */ /* 0x000fc400020004ff */
[----:B------:R-:W-:Y:S01]  /*75740*/  F2FP.F16.E5M2.UNPACK_B R5, R25 ;  /* 0x00000019ff05723e */ /* 0x000fe200020004ff */
[----:B------:R-:W4:Y:S01]  /*75750*/  LDL R26, [R1+0x2f14] ;  /* 0x002f1400011a7983 */ /* 0x000f220000100800 */
[----:B------:R-:W-:Y:S02]  /*75760*/  F2FP.F16.E5M2.UNPACK_B R6, R20 ;  /* 0x00000014ff06723e */ /* 0x000fe400020004ff */
[----:B------:R-:W-:-:S07]  /*75770*/  F2FP.F16.E5M2.UNPACK_B R7, R21 ;  /* 0x00000015ff07723e */ /* 0x000fce00020004ff */
[C---:B---3--:R-:W-:Y:S01]  /*75780*/  HMMA.16816.F32 R8, R12.reuse, R6, R8 ;  /* 0x000000060c08723c */ /* 0x048fe20000001808 */
[----:B------:R0:W-:Y:S04]  /*75790*/  STL [R1+0x50], R4 ;  /* 0x0000500401007387 */ /* 0x0001e80000100800 */
[----:B------:R-:W3:Y:S04]  /*757a0*/  LDL R25, [R1+0x2f10] ;  /* 0x002f100001197983 */ /* 0x000ee80000100800 */
[----:B------:R-:W-:Y:S01]  /*757b0*/  STL [R1+0x54], R5 ;  /* 0x0000540501007387 */ /* 0x000fe20000100800 */
[----:B--2---:R-:W-:Y:S01]  /*757c0*/  HMMA.16816.F32 R16, R12, R4, R16 ;  /* 0x000000040c10723c */ /* 0x004fe20000001810 */
[----:B0-----:R-:W-:-:S15]  /*757d0*/  F2FP.F16.E5M2.UNPACK_B R4, R22 ;  /* 0x00000016ff04723e */ /* 0x001fde00020004ff */
[----:B------:R-:W-:-:S03]  /*757e0*/  NOP ;  /* 0x0000000000007918 */ /* 0x000fc60000000000 */
[----:B------:R-:W-:Y:S04]  /*757f0*/  STL.64 [R1+0x28b0], R16 ;  /* 0x0028b01001007387 */ /* 0x000fe80000100a00 */
[----:B------:R0:W-:Y:S04]  /*75800*/  STL.64 [R1+0x28b8], R18 ;  /* 0x0028b81201007387 */ /* 0x0001e80000100a00 */
[----:B------:R-:W-:Y:S04]  /*75810*/  STL.64 [R1+0x48], R6 ;  /* 0x0000480601007387 */ /* 0x000fe80000100a00 */
[----:B0-----:R-:W2:Y:S04]  /*75820*/  LDL R18, [R1+0x2f24] ;  /* 0x002f240001127983 */ /* 0x001ea80000100800 */
[----:B------:R-:W2:Y:S04]  /*75830*/  LDL R19, [R1+0x2f30] ;  /* 0x002f300001137983 */ /* 0x000ea80000100800 */
[----:B------:R0:W-:Y:S04]  /*75840*/  STL.64 [R1+0x28c0], R8 ;  /* 0x0028c00801007387 */ /* 0x0001e80000100a00 */
[----:B------:R1:W-:Y:S04]  /*75850*/  STL.64 [R1+0x28c8], R10 ;  /* 0x0028c80a01007387 */ /* 0x0003e80000100a00 */
[----:B------:R-:W-:Y:S04]  /*75860*/  STL [R1+0x40], R4 ;  /* 0x0000400401007387 */ /* 0x000fe80000100800 */
[----:B0-----:R-:W2:Y:S04]  /*75870*/  LDL R9, [R1+0x2f34] ;  /* 0x002f340001097983 */ /* 0x001ea80000100800 */
[----:B-1----:R-:W2:Y:S01]  /*75880*/  LDL R10, [R1+0x2f40] ;  /* 0x002f4000010a7983 */ /* 0x002ea20000100800 */
[----:B------:R-:W-:-:S03]  /*75890*/  F2FP.F16.E5M2.UNPACK_B R5, R27 ;  /* 0x0000001bff05723e */ /* 0x000fc600020004ff */
[----:B------:R-:W3:Y:S04]  /*758a0*/  LDL R21, [R1+0x2f44] ;  /* 0x002f440001157983 */ /* 0x000ee80000100800 */
[----:B------:R-:W3:Y:S04]  /*758b0*/  LDL R22, [R1+0x2f50] ;  /* 0x002f500001167983 */ /* 0x000ee80000100800 */
[----:B------:R-:W3:Y:S04]  /*758c0*/  LDL R17, [R1+0x2f20] ;  /* 0x002f200001117983 */ /* 0x000ee80000100800 */
[----:B------:R-:W-:Y:S04]  /*758d0*/  STL [R1+0x44], R5 ;  /* 0x0000440501007387 */ /* 0x000fe80000100800 */
[----:B--2---:R-:W-:Y:S04]  /*758e0*/  STL [R1+0xdf6c], R10 ;  /* 0x00df6c0a01007387 */ /* 0x004fe80000100800 */
[----:B------:R0:W-:Y:S04]  /*758f0*/  STL [R1+0xdf68], R9 ;  /* 0x00df680901007387 */ /* 0x0001e80000100800 */
[----:B0-----:R-:W2:Y:S04]  /*75900*/  LDL.LU.64 R8, [R1+0x240] ;  /* 0x0002400001087983 */ /* 0x001ea80000300a00 */
[----:B------:R-:W2:Y:S04]  /*75910*/  LDL.LU.64 R10, [R1+0x248] ;  /* 0x00024800010a7983 */ /* 0x000ea80000300a00 */
[----:B------:R-:W3:Y:S01]  /*75920*/  LDL R27, [R1+0x2f54] ;  /* 0x002f5400011b7983 */ /* 0x000ee20000100800 */
[----:B------:R-:W-:Y:S01]  /*75930*/  IMAD.MOV.U32 R0, RZ, RZ, R5 ;  /* 0x000000ffff007224 */ /* 0x000fe200078e0005 */
[----:B------:R-:W-:Y:S01]  /*75940*/  F2FP.F16.E5M2.UNPACK_B R6, R23 ;  /* 0x00000017ff06723e */ /* 0x000fe200020004ff */
[----:B--2---:R-:W-:Y:S01]  /*75950*/  HMMA.16816.F32 R8, R12, R4, R8 ;  /* 0x000000040c08723c */ /* 0x004fe20000001808 */
[----:B---3--:R-:W-:Y:S04]  /*75960*/  STL [R1+0xdf48], R27 ;  /* 0x00df481b01007387 */ /* 0x008fe80000100800 */
[----:B------:R-:W-:-:S14]  /*75970*/  STL [R1+0xde38], R0 ;  /* 0x00de380001007387 */ /* 0x000fdc0000100800 */
[----:B------:R0:W-:Y:S04]  /*75980*/  STL.64 [R1+0x28e0], R8 ;  /* 0x0028e00801007387 */ /* 0x0001e80000100a00 */
[----:B------:R1:W-:Y:S04]  /*75990*/  STL.64 [R1+0x28e8], R10 ;  /* 0x0028e80a01007387 */ /* 0x0003e80000100a00 */
[----:B------:R-:W-:Y:S04]  /*759a0*/  STL [R1+0x38], R6 ;  /* 0x0000380601007387 */ /* 0x000fe80000100800 */
[----:B0-----:R-:W2:Y:S04]  /*759b0*/  LDL.LU.64 R8, [R1+0x2d0] ;  /* 0x0002d00001087983 */ /* 0x001ea80000300a00 */
[----:B-1----:R-:W2:Y:S04]  /*759c0*/  LDL.LU.64 R10, [R1+0x2d8] ;  /* 0x0002d800010a7983 */ /* 0x002ea80000300a00 */
[----:B------:R-:W3:Y:S01]  /*759d0*/  LDL R23, [R1+0x2f60] ;  /* 0x002f600001177983 */ /* 0x000ee20000100800 */
[----:B------:R-:W-:-:S05]  /*759e0*/  F2FP.F16.E5M2.UNPACK_B R7, R24 ;  /* 0x00000018ff07723e */ /* 0x000fca00020004ff */
[----:B------:R-:W-:Y:S04]  /*759f0*/  STL [R1+0x3c], R7 ;  /* 0x00003c0701007387 */ /* 0x000fe80000100800 */
[----:B---3--:R-:W-:Y:S04]  /*75a00*/  STL.64 [R1+0xdf50], R22 ;  /* 0x00df501601007387 */ /* 0x008fe80000100a00 */
[----:B------:R0:W-:Y:S04]  /*75a10*/  STL [R1+0xdf4c], R21 ;  /* 0x00df4c1501007387 */ /* 0x0001e80000100800 */
[----:B0-----:R-:W3:Y:S04]  /*75a20*/  LDL.LU.64 R20, [R1+0x270] ;  /* 0x0002700001147983 */ /* 0x001ee80000300a00 */
[----:B------:R-:W3:Y:S01]  /*75a30*/  LDL.LU.64 R22, [R1+0x278] ;  /* 0x0002780001167983 */ /* 0x000ee20000300a00 */
[----:B------:R-:W-:Y:S01]  /*75a40*/  F2FP.F16.E5M2.UNPACK_B R4, R25 ;  /* 0x00000019ff04723e */ /* 0x000fe200020004ff */
[----:B---3--:R-:W-:-:S15]  /*75a50*/  HMMA.16816.F32 R20, R12, R6, R20 ;  /* 0x000000060c14723c */ /* 0x008fde0000001814 */
[----:B------:R-:W-:-:S04]  /*75a60*/  NOP ;  /* 0x0000000000007918 */ /* 0x000fc80000000000 */
[----:B------:R0:W-:Y:S04]  /*75a70*/  STL.64 [R1+0x2900], R20 ;  /* 0x0029001401007387 */ /* 0x0001e80000100a00 */
[----:B------:R1:W-:Y:S04]  /*75a80*/  STL.64 [R1+0x2908], R22 ;  /* 0x0029081601007387 */ /* 0x0003e80000100a00 */
[----:B0-----:R-:W3:Y:S04]  /*75a90*/  LDL.LU.64 R20, [R1+0x300] ;  /* 0x0003000001147983 */ /* 0x001ee80000300a00 */
[----:B------:R-:W-:Y:S04]  /*75aa0*/  STL [R1+0x30], R4 ;  /* 0x0000300401007387 */ /* 0x000fe80000100800 */
[----:B-1----:R-:W2:Y:S01]  /*75ab0*/  LDL.LU.64 R22, [R1+0x308] ;  /* 0x0003080001167983 */ /* 0x002ea20000300a00 */
[----:B----4-:R-:W-:-:S02]  /*75ac0*/  F2FP.F16.E5M2.UNPACK_B R5, R26 ;  /* 0x0000001aff05723e */ /* 0x010fc400020004ff */
[----:B------:R-:W-:Y:S01]  /*75ad0*/  F2FP.F16.E5M2.UNPACK_B R16, R17 ;  /* 0x00000011ff10723e */ /* 0x000fe200020004ff */
[----:B--2---:R-:W-:Y:S04]  /*75ae0*/  STL.64 [R1+0xdf60], R22 ;  /* 0x00df601601007387 */ /* 0x004fe80000100a00 */
[----:B------:R-:W-:Y:S04]  /*75af0*/  STL [R1+0x34], R5 ;  /* 0x0000340501007387 */ /* 0x000fe80000100800 */
[----:B---3--:R0:W-:Y:S04]  /*75b00*/  STL.64 [R1+0xdf58], R20 ;  /* 0x00df581401007387 */ /* 0x0081e80000100a00 */
[----:B0-----:R-:W2:Y:S04]  /*75b10*/  LDL.LU.64 R20, [R1+0x2f0] ;  /* 0x0002f00001147983 */ /* 0x001ea80000300a00 */
[----:B------:R-:W2:Y:S01]  /*75b20*/  LDL.LU.64 R22, [R1+0x2f8] ;  /* 0x0002f80001167983 */ /* 0x000ea20000300a00 */
[----:B------:R-:W-:Y:S01]  /*75b30*/  HMMA.16816.F32 R8, R12, R4, R8 ;  /* 0x000000040c08723c */ /* 0x000fe20000001808 */
[----:B------:R-:W-:-:S02]  /*75b40*/  F2FP.F16.E5M2.UNPACK_B R17, R18 ;  /* 0x00000012ff11723e */ /* 0x000fc400020004ff */
[----:B------:R-:W3:Y:S04]  /*75b50*/  LDL.LU.64 R24, [R1+0x330] ;  /* 0x0003300001187983 */ /* 0x000ee80000300a00 */
[----:B------:R-:W3:Y:S04]  /*75b60*/  LDL.LU.64 R26, [R1+0x338] ;  /* 0x00033800011a7983 */ /* 0x000ee80000300a00 */
[----:B------:R-:W4:Y:S08]  /*75b70*/  LDL R7, [R1+0x2f74] ;  /* 0x002f740001077983 */ /* 0x000f300000100800 */
[----:B------:R-:W-:Y:S04]  /*75b80*/  STL.64 [R1+0x2920], R8 ;  /* 0x0029200801007387 */ /* 0x000fe80000100a00 */
[----:B------:R0:W-:Y:S04]  /*75b90*/  STL.64 [R1+0x2928], R10 ;  /* 0x0029280a01007387 */ /* 0x0001e80000100a00 */
[----:B0-----:R-:W3:Y:S04]  /*75ba0*/  LDL.LU R10, [R1+0xdf6c] ;  /* 0x00df6c00010a7983 */ /* 0x001ee80000300800 */
[----:B------:R-:W3:Y:S04]  /*75bb0*/  LDL.LU R9, [R1+0xdf68] ;  /* 0x00df680001097983 */ /* 0x000ee80000300800 */
[----:B------:R-:W4:Y:S04]  /*75bc0*/  LDL R11, [R1+0x2f64] ;  /* 0x002f6400010b7983 */ /* 0x000f280000100800 */
[----:B------:R-:W-:Y:S04]  /*75bd0*/  STL [R1+0x28], R16 ;  /* 0x0000281001007387 */ /* 0x000fe80000100800 */
[----:B------:R-:W-:Y:S01]  /*75be0*/  STL [R1+0x2c], R17 ;  /* 0x00002c1101007387 */ /* 0x000fe20000100800 */
[----:B--2---:R-:W-:-:S15]  /*75bf0*/  HMMA.16816.F32 R20, R12, R16, R20 ;  /* 0x000000100c14723c */ /* 0x004fde0000001814 */
[----:B------:R-:W-:-:S04]  /*75c00*/  NOP ;  /* 0x0000000000007918 */ /* 0x000fc80000000000 */
[----:B------:R-:W-:Y:S04]  /*75c10*/  STL.64 [R1+0x2930], R20 ;  /* 0x0029301401007387 */ /* 0x000fe80000100a00 */
[----:B------:R0:W-:Y:S04]  /*75c20*/  STL.64 [R1+0x2938], R22 ;  /* 0x0029381601007387 */ /* 0x0001e80000100a00 */
[----:B0-----:R-:W2:Y:S04]  /*75c30*/  LDL.LU.64 R22, [R1+0xdf60] ;  /* 0x00df600001167983 */ /* 0x001ea80000300a00 */
[----:B------:R-:W2:Y:S01]  /*75c40*/  LDL.LU.64 R20, [R1+0xdf58] ;  /* 0x00df580001147983 */ /* 0x000ea20000300a00 */
[----:B------:R-:W-:-:S02]  /*75c50*/  F2FP.F16.E5M2.UNPACK_B R4, R19 ;  /* 0x00000013ff04723e */ /* 0x000fc400020004ff */
[----:B---3--:R-:W-:Y:S01]  /*75c60*/  F2FP.F16.E5M2.UNPACK_B R5, R9 ;  /* 0x00000009ff05723e */ /* 0x008fe200020004ff */
[----:B------:R-:W-:Y:S02]  /*75c70*/  IMAD.MOV.U32 R0, RZ, RZ, R17 ;  /* 0x000000ffff007224 */ /* 0x000fe400078e0011 */
[----:B------:R-:W3:Y:S04]  /*75c80*/  LDL.LU.64 R16, [R1+0x340] ;  /* 0x0003400001107983 */ /* 0x000ee80000300a00 */
[----:B------:R-:W-:Y:S04]  /*75c90*/  STL [R1+0x20], R4 ;  /* 0x0000200401007387 */ /* 0x000fe80000100800 */
[----:B------:R-:W3:Y:S04]  /*75ca0*/  LDL.LU.64 R18, [R1+0x348] ;  /* 0x0003480001127983 */ /* 0x000ee80000300a00 */
[----:B------:R-:W3:Y:S04]  /*75cb0*/  LDL R6, [R1+0x2f70] ;  /* 0x002f700001067983 */ /* 0x000ee80000100800 */
[----:B------:R-:W-:Y:S04]  /*75cc0*/  STL [R1+0xde70], R0 ;  /* 0x00de700001007387 */ /* 0x000fe80000100800 */
[----:B------:R-:W-:Y:S01]  /*75cd0*/  STL [R1+0x24], R5 ;  /* 0x0000240501007387 */ /* 0x000fe20000100800 */
[----:B--2---:R-:W-:-:S15]  /*75ce0*/  HMMA.16816.F32 R20, R12, R4, R20 ;  /* 0x000000040c14723c */ /* 0x004fde0000001814 */
[----:B------:R-:W-:-:S04]  /*75cf0*/  NOP ;  /* 0x0000000000007918 */ /* 0x000fc80000000000 */
        /* <DEDUP_REMOVED lines=11> */
[----:B0-----:R-:W2:Y:S01]  /*75db0*/  LDL.LU R27, [R1+0xdf48] ;  /* 0x00df4800011b7983 */ /* 0x001ea20000300800 */
[----:B------:R-:W-:Y:S01]  /*75dc0*/  IMAD.MOV.U32 R0, RZ, RZ, R9 ;  /* 0x000000ffff007224 */ /* 0x000fe200078e0009 */
[----:B------:R-:W-:-:S04]  /*75dd0*/  F2FP.F16.E5M2.UNPACK_B R4, R22 ;  /* 0x00000016ff04723e */ /* 0x000fc800020004ff */
[----:B------:R-:W-:Y:S04]  /*75de0*/  STL [R1+0xdeb0], R0 ;  /* 0x00deb00001007387 */ /* 0x000fe80000100800 */
[----:B------:R-:W-:Y:S04]  /*75df0*/  STL [R1+0x10], R4 ;  /* 0x0000100401007387 */ /* 0x000fe80000100800 */
[----:B------:R-:W4:Y:S01]  /*75e00*/  LDL.LU.64 R24, [R1+0x380] ;  /* 0x0003800001187983 */ /* 0x000f220000300a00 */
[----:B--2---:R-:W-:-:S03]  /*75e10*/  F2FP.F16.E5M2.UNPACK_B R5, R27 ;  /* 0x0000001bff05723e */ /* 0x004fc600020004ff */
[----:B------:R-:W2:Y:S04]  /*75e20*/  LDL.LU.64 R26, [R1+0x388] ;  /* 0x00038800011a7983 */ /* 0x000ea80000300a00 */
[----:B---3--:R-:W-:Y:S01]  /*75e30*/  HMMA.16816.F32 R16, R12, R4, R16 ;  /* 0x000000040c10723c */ /* 0x008fe20000001810 */
[----:B--2---:R0:W-:Y:S04]  /*75e40*/  STL.64 [R1+0xdf30], R26 ;  /* 0x00df301a01007387 */ /* 0x0041e80000100a00 */
[----:B------:R-:W-:Y:S04]  /*75e50*/  STL [R1+0x14], R5 ;  /* 0x0000140501007387 */ /* 0x000fe80000100800 */
[----:B----4-:R-:W-:Y:S01]  /*75e60*/  STL.64 [R1+0xdf28], R24 ;  /* 0x00df281801007387 */ /* 0x010fe20000100a00 */
[----:B0-----:R-:W-:-:S03]  /*75e70*/  F2FP.F16.E5M2.UNPACK_B R26, R23 ;  /* 0x00000017ff1a723e */ /* 0x001fc600020004ff */
[----:B------:R-:W2:Y:S06]  /*75e80*/  LDL.LU.64 R20, [R1+0x3a0] ;  /* 0x0003a00001147983 */ /* 0x000eac0000300a00 */
[----:B------:R-:W-:Y:S04]  /*75e90*/  STL.64 [R1+0x2990], R16 ;  /* 0x0029901001007387 */ /* 0x000fe80000100a00 */
[----:B------:R-:W-:Y:S04]  /*75ea0*/  STL.64 [R1+0x2998], R18 ;  /* 0x0029981201007387 */ /* 0x000fe80000100a00 */
[----:B------:R-:W-:Y:S04]  /*75eb0*/  STL [R1+0x8], R26 ;  /* 0x0000081a01007387 */ /* 0x000fe80000100800 */
[----:B------:R-:W3:Y:S01]  /*75ec0*/  LDL.LU.64 R22, [R1+0x3a8] ;  /* 0x0003a80001167983 */ /* 0x000ee20000300a00 */
[----:B------:R-:W-:Y:S01]  /*75ed0*/  IMAD.MOV.U32 R0, RZ, RZ, R5 ;  /* 0x000000ffff007224 */ /* 0x000fe200078e0005 */
[----:B------:R-:W-:-:S02]  /*75ee0*/  F2FP.F16.E5M2.UNPACK_B R27, R11 ;  /* 0x0000000bff1b723e */ /* 0x000fc400020004ff */
[----:B---3--:R-:W-:Y:S04]  /*75ef0*/  STL.64 [R1+0xdf40], R22 ;  /* 0x00df401601007387 */ /* 0x008fe80000100a00 */
[----:B--2---:R0:W-:Y:S04]  /*75f00*/  STL.64 [R1+0xdf38], R20 ;  /* 0x00df381401007387 */ /* 0x0041e80000100a00 */
[----:B0-----:R-:W2:Y:S04]  /*75f10*/  LDL.LU.64 R20, [R1+0x370] ;  /* 0x0003700001147983 */ /* 0x001ea80000300a00 */
[----:B------:R-:W2:Y:S04]  /*75f20*/  LDL.LU.64 R22, [R1+0x378] ;  /* 0x0003780001167983 */ /* 0x000ea80000300a00 */
[----:B------:R-:W3:Y:S04]  /*75f30*/  LDL.LU.64 R16, [R1+0x3c0] ;  /* 0x0003c00001107983 */ /* 0x000ee80000300a00 */
[----:B------:R-:W3:Y:S04]  /*75f40*/  LDL.LU.64 R18, [R1+0x3c8] ;  /* 0x0003c80001127983 */ /* 0x000ee80000300a00 */
[----:B------:R-:W-:Y:S04]  /*75f50*/  STL [R1+0xdeb4], R0 ;  /* 0x00deb40001007387 */ /* 0x000fe80000100800 */
[----:B------:R-:W4:Y:S04]  /*75f60*/  LDL.LU.64 R8, [R1+0x3d0] ;  /* 0x0003d00001087983 */ /* 0x000f280000300a00 */
[----:B------:R-:W4:Y:S04]  /*75f70*/  LDL.LU.64 R10, [R1+0x3d8] ;  /* 0x0003d800010a7983 */ /* 0x000f280000300a00 */
[----:B------:R2:W-:Y:S02]  /*75f80*/  STL [R1+0xc], R27 ;  /* 0x00000c1b01007387 */ /* 0x0005e40000100800 */
[----:B--2---:R-:W-:Y:S02]  /*75f90*/  HMMA.16816.F32 R24, R12, R26, R20 ;  /* 0x0000001a0c18723c */ /* 0x004fe40000001814 */
[----:B------:R-:W2:Y:S04]  /*75fa0*/  LDL.LU.64 R22, [R1+0xdf40] ;  /* 0x00df400001167983 */ /* 0x000ea80000300a00 */
[----:B------:R-:W2:-:S13]  /*75fb0*/  LDL.LU.64 R20, [R1+0xdf38] ;  /* 0x00df380001147983 */ /* 0x000e9a0000300a00 */
[----:B------:R-:W-:Y:S04]  /*75fc0*/  STL.64 [R1+0x29a0], R24 ;  /* 0x0029a01801007387 */ /* 0x000fe80000100a00 */
[----:B------:R0:W-:Y:S04]  /*75fd0*/  STL.64 [R1+0x29a8], R26 ;  /* 0x0029a81a01007387 */ /* 0x0001e80000100a00 */
[----:B0-----:R-:W2:Y:S04]  /*75fe0*/  LDL.LU.64 R26, [R1+0xdf30] ;  /* 0x00df3000011a7983 */ /* 0x001ea80000300a00 */
[----:B------:R-:W2:Y:S01]  /*75ff0*/  LDL.LU.64 R24, [R1+0xdf28] ;  /* 0x00df280001187983 */ /* 0x000ea20000300a00 */
[----:B------:R-:W-:-:S02]  /*76000*/  F2FP.F16.E5M2.UNPACK_B R4, R6 ;  /* 0x00000006ff04723e */ /* 0x000fc400020004ff */
[----:B------:R-:W-:-:S05]  /*76010*/  F2FP.F16.E5M2.UNPACK_B R5, R7 ;  /* 0x00000007ff05723e */ /* 0x000fca00020004ff */
[----:B------:R-:W-:Y:S02]  /*76020*/  STL.64 [R1], R4 ;  /* 0x0000000401007387 */ /* 0x000fe40000100a00 */
[----:B--2---:R-:W-:-:S15]  /*76030*/  HMMA.16816.F32 R24, R12, R4, R24 ;  /* 0x000000040c18723c */ /* 0x004fde0000001818 */
[----:B------:R-:W-:-:S04]  /*76040*/  NOP ;  /* 0x0000000000007918 */ /* 0x000fc80000000000 */
[----:B------:R-:W-:Y:S04]  /*76050*/  STL.64 [R1+0x29c0], R24 ;  /* 0x0029c01801007387 */ /* 0x000fe80000100a00 */
[----:B------:R0:W-:Y:S04]  /*76060*/  STL.64 [R1+0x29c8], R26 ;  /* 0x0029c81a01007387 */ /* 0x0001e80000100a00 */
[----:B0-----:R-:W2:Y:S04]  /*76070*/  LDL.LU.64 R26, [R1+0xdf20] ;  /* 0x00df2000011a7983 */ /* 0x001ea80000300a00 */
[----:B------:R-:W3:Y:S01]  /*76080*/  LDL.LU.64 R24, [R1+0xdf18] ;  /* 0x00df180001187983 */ /* 0x000ee20000300a00 */
[----:B------:R-:W-:-:S02]  /*76090*/  F2FP.F16.E5M2.UNPACK_B R28, R28 ;  /* 0x0000001cff1c723e */ /* 0x000fc400020004ff */
[----:B------:R-:W-:-:S07]  /*760a0*/  F2FP.F16.E5M2.UNPACK_B R29, R29 ;  /* 0x0000001dff1d723e */ /* 0x000fce00020004ff */
[----:B------:R-:W-:Y:S01]  /*760b0*/  HMMA.16816.F32 R20, R12, R28, R20 ;  /* 0x0000001c0c14723c */ /* 0x000fe20000001814 */
[----:B------:R-:W-:Y:S02]  /*760c0*/  IMAD.MOV.U32 R0, RZ, RZ, R5 ;  /* 0x000000ffff007224 */ /* 0x000fe400078e0005 */
[----:B------:R-:W4:Y:S04]  /*760d0*/  LDL.LU.64 R4, [R1+0x400] ;  /* 0x0004000001047983 */ /* 0x000f280000300a00 */
[----:B------:R-:W4:-:S12]  /*760e0*/  LDL.LU.64 R6, [R1+0x408] ;  /* 0x0004080001067983 */ /* 0x000f180000300a00 */
[----:B------:R-:W-:Y:S04]  /*760f0*/  STL.64 [R1+0x29e0], R20 ;  /* 0x0029e01401007387 */ /* 0x000fe80000100a00 */
[----:B------:R0:W-:Y:S04]  /*76100*/  STL.64 [R1+0x29e8], R22 ;  /* 0x0029e81601007387 */ /* 0x0001e80000100a00 */
[----:B0-----:R-:W4:Y:S04]  /*76110*/  LDL.LU.64 R22, [R1+0xdf10] ;  /* 0x00df100001167983 */ /* 0x001f280000300a00 */
[----:B------:R-:W4:Y:S01]  /*76120*/  LDL.LU.64 R20, [R1+0xdf08] ;  /* 0x00df080001147983 */ /* 0x000f220000300a00 */
[----:B--2---:R-:W-:-:S02]  /*76130*/  F2FP.F16.E5M2.UNPACK_B R26, R26 ;  /* 0x0000001aff1a723e */ /* 0x004fc400020004ff */
[----:B------:R-:W-:Y:S02]  /*76140*/  F2FP.F16.E5M2.UNPACK_B R27, R27 ;  /* 0x0000001bff1b723e */ /* 0x000fe400020004ff */
[----:B---3--:R-:W-:Y:S02]  /*76150*/  F2FP.F16.E5M2.UNPACK_B R24, R24 ;  /* 0x00000018ff18723e */ /* 0x008fe400020004ff */
[----:B------:R-:W-:-:S03]  /*76160*/  F2FP.F16.E5M2.UNPACK_B R25, R25 ;  /* 0x00000019ff19723e */ /* 0x000fc600020004ff */
[C---:B------:R-:W-:Y:S08]  /*76170*/  HMMA.16816.F32 R16, R12.reuse, R26, R16 ;  /* 0x0000001a0c10723c */ /* 0x040ff00000001810 */
[----:B----4-:R-:W-:Y:S11]  /*76180*/  HMMA.16816.F32 R8, R12, R24, R8 ;  /* 0x000000180c08723c */ /* 0x010ff60000001808 */
[----:B------:R-:W-:Y:S04]  /*76190*/  STL.64 [R1+0x2a00], R16 ;  /* 0x002a001001007387 */ /* 0x000fe80000100a00 */
[----:B------:R0:W-:Y:S04]  /*761a0*/  STL.64 [R1+0x2a08], R18 ;  /* 0x002a081201007387 */ /* 0x0001e80000100a00 */
[----:B0-----:R-:W2:Y:S04]  /*761b0*/  LDL.LU.64 R18, [R1+0xdf00] ;  /* 0x00df000001127983 */ /* 0x001ea80000300a00 */
[----:B------:R-:W3:Y:S04]  /*761c0*/  LDL.LU.64 R16, [R1+0xdef8] ;  /* 0x00def80001107983 */ /* 0x000ee80000300a00 */
[----:B------:R-:W-:Y:S04]  /*761d0*/  STL.64 [R1+0x2a10], R8 ;  /* 0x002a100801007387 */ /* 0x000fe80000100a00 */
[----:B------:R0:W-:Y:S04]  /*761e0*/  STL.64 [R1+0x2a18], R10 ;  /* 0x002a180a01007387 */ /* 0x0001e80000100a00 */
[----:B0-----:R-:W4:Y:S04]  /*761f0*/  LDL.LU.64 R10, [R1+0xdef0] ;  /* 0x00def000010a7983 */ /* 0x001f280000300a00 */
[----:B------:R-:W2:Y:S04]  /*76200*/  LDL.LU.64 R8, [R1+0xdee8] ;  /* 0x00dee80001087983 */ /* 0x000ea80000300a00 */
[----:B------:R-:W-:Y:S04]  /*76210*/  STL.64 [R1+0xdd88], R26 ;  /* 0x00dd881a01007387 */ /* 0x000fe80000100a00 */
[----:B------:R0:W-:Y:S04]  /*76220*/  STL.64 [R1+0xdd80], R24 ;  /* 0x00dd801801007387 */ /* 0x0001e80000100a00 */
[----:B0-----:R-:W2:Y:S04]  /*76230*/  LDL.LU.64 R24, [R1+0x3e0] ;  /* 0x0003e00001187983 */ /* 0x001ea80000300a00 */
[----:B------:R-:W2:Y:S01]  /*76240*/  LDL.LU.64 R26, [R1+0x3e8] ;  /* 0x0003e800011a7983 */ /* 0x000ea20000300a00 */
[----:B------:R-:W-:-:S02]  /*76250*/  F2FP.F16.E5M2.UNPACK_B R22, R22 ;  /* 0x00000016ff16723e */ /* 0x000fc400020004ff */
[----:B------:R-:W-:Y:S02]  /*76260*/  F2FP.F16.E5M2.UNPACK_B R23, R23 ;  /* 0x00000017ff17723e */ /* 0x000fe400020004ff */
[----:B------:R-:W-:Y:S02]  /*76270*/  F2FP.F16.E5M2.UNPACK_B R20, R20 ;  /* 0x00000014ff14723e */ /* 0x000fe400020004ff */
[----:B------:R-:W-:-:S03]  /*76280*/  F2FP.F16.E5M2.UNPACK_B R21, R21 ;  /* 0x00000015ff15723e */ /* 0x000fc600020004ff */
[----:B--2---:R-:W-:-:S15]  /*76290*/  HMMA.16816.F32 R24, R12, R22, R24 ;  /* 0x000000160c18723c */ /* 0x004fde0000001818 */
[----:B------:R-:W-:-:S04]  /*762a0*/  NOP ;  /* 0x0000000000007918 */ /* 0x000fc80000000000 */
[----:B------:R-:W-:Y:S04]  /*762b0*/  STL.64 [R1+0x2a20], R24 ;  /* 0x002a201801007387 */ /* 0x000fe80000100a00 */
[----:B------:R0:W-:Y:S02]  /*762c0*/  STL.64 [R1+0x2a28], R26 ;  /* 0x002a281a01007387 */ /* 0x0001e40000100a00 */
[----:B0-----:R-:W-:Y:S02]  /*762d0*/  HMMA.16816.F32 R24, R12, R20, R4 ;  /* 0x000000140c18723c */ /* 0x001fe40000001804 */
[----:B------:R-:W2:Y:S04]  /*762e0*/  LDL.LU.64 R4, [R1+0x410] ;  /* 0x0004100001047983 */ /* 0x000ea80000300a00 */
[----:B------:R-:W2:-:S13]  /*762f0*/  LDL.LU.64 R6, [R1+0x418] ;  /* 0x0004180001067983 */ /* 0x000e9a0000300a00 */
[----:B------:R0:W-:Y:S04]  /*76300*/  STL.64 [R1+0x2a50], R24 ;  /* 0x002a501801007387 */ /* 0x0001e80000100a00 */
[----:B------:R1:W-:Y:S04]  /*76310*/  STL.64 [R1+0x2a58], R26 ;  /* 0x002a581a01007387 */ /* 0x0003e80000100a00 */
[----:B0-----:R-:W2:Y:S04]  /*76320*/  LDL.LU R24, [R1+0x27d4] ;  /* 0x0027d40001187983 */ /* 0x001ea80000300800 */
[----:B------:R-:W2:Y:S04]  /*76330*/  LDL.LU R25, [R1+0x27d0] ;  /* 0x0027d00001197983 */ /* 0x000ea80000300800 */
[----:B-1----:R-:W2:Y:S04]  /*76340*/  LDL.LU R26, [R1+0x27dc] ;  /* 0x0027dc00011a7983 */ /* 0x002ea80000300800 */
[----:B------:R-:W2:Y:S01]  /*76350*/  LDL.LU R27, [R1+0x27d8] ;  /* 0x0027d800011b7983 */ /* 0x000ea20000300800 */
[----:B------:R-:W-:-:S02]  /*76360*/  F2FP.F16.E5M2.UNPACK_B R18, R18 ;  /* 0x00000012ff12723e */ /* 0x000fc400020004ff */
[----:B------:R-:W-:Y:S01]  /*76370*/  F2FP.F16.E5M2.UNPACK_B R19, R19 ;  /* 0x00000013ff13723e */ /* 0x000fe200020004ff */
[----:B--2---:R-:W-:Y:S04]  /*76380*/  STL.64 [R1+0xdec0], R26 ;  /* 0x00dec01a01007387 */ /* 0x004fe80000100a00 */
[----:B------:R0:W-:Y:S04]  /*76390*/  STL.64 [R1+0xdeb8], R24 ;  /* 0x00deb81801007387 */ /* 0x0001e80000100a00 */
[----:B0-----:R-:W2:Y:S04]  /*763a0*/  LDL.LU.64 R24, [R1+0x420] ;  /* 0x0004200001187983 */ /* 0x001ea80000300a00 */
[----:B------:R-:W2:Y:S04]  /*763b0*/  LDL.LU.64 R26, [R1+0x428] ;  /* 0x00042800011a7983 */ /* 0x000ea80000300a00 */
[----:B------:R0:W-:Y:S04]  /*763c0*/  STL.64 [R1+0xdd70], R22 ;  /* 0x00dd701601007387 */ /* 0x0001e80000100a00 */
[----:B0-----:R-:W4:Y:S04]  /*763d0*/  LDL.LU R22, [R1+0x27cc] ;  /* 0x0027cc0001167983 */ /* 0x001f280000300800 */
[----:B------:R-:W4:Y:S04]  /*763e0*/  LDL.LU R23, [R1+0x27c8] ;  /* 0x0027c80001177983 */ /* 0x000f280000300800 */
[----:B------:R0:W-:Y:S04]  /*763f0*/  STL.64 [R1+0xdd68], R20 ;  /* 0x00dd681401007387 */ /* 0x0001e80000100a00 */
[----:B0-----:R-:W4:Y:S04]  /*76400*/  LDL.LU R20, [R1+0x27c4] ;  /* 0x0027c40001147983 */ /* 0x001f280000300800 */
[----:B------:R-:W4:Y:S01]  /*76410*/  LDL.LU R21, [R1+0x27c0] ;  /* 0x0027c00001157983 */ /* 0x000f220000300800 */
[----:B---3--:R-:W-:-:S02]  /*76420*/  F2FP.F16.E5M2.UNPACK_B R16, R16 ;  /* 0x00000010ff10723e */ /* 0x008fc400020004ff */
[----:B------:R-:W-:Y:S01]  /*76430*/  F2FP.F16.E5M2.UNPACK_B R17, R17 ;  /* 0x00000011ff11723e */ /* 0x000fe200020004ff */
[C---:B------:R-:W-:Y:S08]  /*76440*/  HMMA.16816.F32 R4, R12.reuse, R18, R4 ;  /* 0x000000120c04723c */ /* 0x040ff00000001804 */
[----:B--2---:R-:W-:Y:S01]  /*76450*/  HMMA.16816.F32 R24, R12, R16, R24 ;  /* 0x000000100c18723c */ /* 0x004fe20000001818 */
[----:B----4-:R-:W-:Y:S04]  /*76460*/  STL.64 [R1+0xded0], R22 ;  /* 0x00ded01601007387 */ /* 0x010fe80000100a00 */
[----:B------:R0:W-:Y:S04]  /*76470*/  STL.64 [R1+0xdec8], R20 ;  /* 0x00dec81401007387 */ /* 0x0001e80000100a00 */
[----:B0-----:R-:W2:Y:S04]  /*76480*/  LDL.LU.64 R20, [R1+0x440] ;  /* 0x0004400001147983 */ /* 0x001ea80000300a00 */
[----:B------:R-:W2:Y:S04]  /*76490*/  LDL.LU.64 R22, [R1+0x448] ;  /* 0x0004480001167983 */ /* 0x000ea80000300a00 */
[----:B------:R-:W-:Y:S04]  /*764a0*/  STL.64 [R1+0x2a70], R4 ;  /* 0x002a700401007387 */ /* 0x000fe80000100a00 */
[----:B------:R0:W-:Y:S04]  /*764b0*/  STL.64 [R1+0x2a78], R6 ;  /* 0x002a780601007387 */ /* 0x0001e80000100a00 */
[----:B0-----:R-:W3:Y:S04]  /*764c0*/  LDL.LU.64 R6, [R1+0xdee0] ;  /* 0x00dee00001067983 */ /* 0x001ee80000300a00 */
[----:B------:R-:W4:Y:S04]  /*764d0*/  LDL.LU.64 R4, [R1+0xded8] ;  /* 0x00ded80001047983 */ /* 0x000f280000300a00 */
[----:B------:R0:W-:Y:S04]  /*764e0*/  STL.64 [R1+0x2a80], R24 ;  /* 0x002a801801007387 */ /* 0x0001e80000100a00 */
[----:B------:R1:W-:Y:S04]  /*764f0*/  STL.64 [R1+0x2a88], R26 ;  /* 0x002a881a01007387 */ /* 0x0003e80000100a00 */
[----:B0-----:R-:W3:Y:S04]  /*76500*/  LDL.LU.64 R24, [R1+0x480] ;  /* 0x0004800001187983 */ /* 0x001ee80000300a00 */
[----:B-1----:R-:W3:Y:S04]  /*76510*/  LDL.LU.64 R26, [R1+0x488] ;  /* 0x00048800011a7983 */ /* 0x002ee80000300a00 */
[----:B------:R-:W-:Y:S04]  /*76520*/  STL.64 [R1+0xdd60], R18 ;  /* 0x00dd601201007387 */ /* 0x000fe80000100a00 */
[----:B------:R0:W-:Y:S04]  /*76530*/  STL.64 [R1+0xdd58], R16 ;  /* 0x00dd581001007387 */ /* 0x0001e80000100a00 */
[----:B0-----:R-:W3:Y:S04]  /*76540*/  LDL.LU.64 R16, [R1+0x430] ;  /* 0x0004300001107983 */ /* 0x001ee80000300a00 */
[----:B------:R-:W3:Y:S01]  /*76550*/  LDL.LU.64 R18, [R1+0x438] ;  /* 0x0004380001127983 */ /* 0x000ee20000300a00 */
[----:B------:R-:W-:-:S02]  /*76560*/  F2FP.F16.E5M2.UNPACK_B R10, R10 ;  /* 0x0000000aff0a723e */ /* 0x000fc400020004ff */
[----:B------:R-:W-:Y:S02]  /*76570*/  F2FP.F16.E5M2.UNPACK_B R11, R11 ;  /* 0x0000000bff0b723e */ /* 0x000fe400020004ff */
[----:B------:R-:W-:Y:S02]  /*76580*/  F2FP.F16.E5M2.UNPACK_B R8, R8 ;  /* 0x00000008ff08723e */ /* 0x000fe400020004ff */
[----:B------:R-:W-:-:S07]  /*76590*/  F2FP.F16.E5M2.UNPACK_B R9, R9 ;  /* 0x00000009ff09723e */ /* 0x000fce00020004ff */
[C---:B--2---:R-:W-:Y:S08]  /*765a0*/  HMMA.16816.F32 R20, R12.reuse, R8, R20 ;  /* 0x000000080c14723c */ /* 0x044ff00000001814 */
[----:B---3--:R-:W-:-:S15]  /*765b0*/  HMMA.16816.F32 R16, R12, R10, R16 ;  /* 0x0000000a0c10723c */ /* 0x008fde0000001810 */
[----:B------:R-:W-:-:S04]  /*765c0*/  NOP ;  /* 0x0000000000007918 */ /* 0x000fc80000000000 */
[----:B------:R0:W-:Y:S04]  /*765d0*/  STL.64 [R1+0x2aa0], R16 ;  /* 0x002aa01001007387 */ /* 0x0001e80000100a00 */
[----:B------:R1:W-:Y:S04]  /*765e0*/  STL.64 [R1+0x2aa8], R18 ;  /* 0x002aa81201007387 */ /* 0x0003e80000100a00 */
[----:B0-----:R-:W2:Y:S04]  /*765f0*/  LDL.LU.64 R16, [R1+0x470] ;  /* 0x0004700001107983 */ /* 0x001ea80000300a00 */
[----:B-1----:R-:W2:Y:S04]  /*76600*/  LDL.LU.64 R18, [R1+0x478] ;  /* 0x0004780001127983 */ /* 0x002ea80000300a00 */
[----:B------:R-:W-:Y:S04]  /*76610*/  STL.64 [R1+0x2ac0], R20 ;  /* 0x002ac01401007387 */ /* 0x000fe80000100a00 */
[----:B------:R0:W-:Y:S04]  /*76620*/  STL.64 [R1+0x2ac8], R22 ;  /* 0x002ac81601007387 */ /* 0x0001e80000100a00 */
[----:B0-----:R-:W3:Y:S04]  /*76630*/  LDL.LU.64 R22, [R1+0xded0] ;  /* 0x00ded00001167983 */ /* 0x001ee80000300a00 */
[----:B------:R-:W2:Y:S04]  /*76640*/  LDL.LU.64 R20, [R1+0xdec8] ;  /* 0x00dec80001147983 */ /* 0x000ea80000300a00 */
[----:B------:R-:W-:Y:S04]  /*76650*/  STL.64 [R1+0xdd50], R10 ;  /* 0x00dd500a01007387 */ /* 0x000fe80000100a00 */
[----:B------:R0:W-:Y:S04]  /*76660*/  STL.64 [R1+0xdd48], R8 ;  /* 0x00dd480801007387 */ /* 0x0001e80000100a00 */
[----:B0-----:R-:W2:Y:S04]  /*76670*/  LDL.LU.64 R8, [R1+0x8d0] ;  /* 0x0008d00001087983 */ /* 0x001ea80000300a00 */
[----:B------:R-:W2:Y:S01]  /*76680*/  LDL.LU.64 R10, [R1+0x8d8] ;  /* 0x0008d800010a7983 */ /* 0x000ea20000300a00 */
[----:B------:R-:W-:-:S02]  /*76690*/  F2FP.F16.E5M2.UNPACK_B R6, R6 ;  /* 0x00000006ff06723e */ /* 0x000fc400020004ff */
[----:B------:R-:W-:Y:S02]  /*766a0*/  F2FP.F16.E5M2.UNPACK_B R7, R7 ;  /* 0x00000007ff07723e */ /* 0x000fe400020004ff */
[----:B----4-:R-:W-:Y:S02]  /*766b0*/  F2FP.F16.E5M2.UNPACK_B R4, R4 ;  /* 0x00000004ff04723e */ /* 0x010fe400020004ff */
[----:B------:R-:W-:-:S03]  /*766c0*/  F2FP.F16.E5M2.UNPACK_B R5, R5 ;  /* 0x00000005ff05723e */ /* 0x000fc600020004ff */
[----:B------:R-:W-:Y:S01]  /*766d0*/  HMMA.16816.F32 R24, R12, R6, R24 ;  /* 0x000000060c18723c */ /* 0x000fe20000001818 */
[----:B------:R-:W-:Y:S02]  /*766e0*/  F2FP.F16.E5M2.UNPACK_B R2, R2 ;  /* 0x00000002ff02723e */ /* 0x000fe400020004ff */
[----:B------:R-:W-:-:S15]  /*766f0*/  F2FP.F16.E5M2.UNPACK_B R3, R3 ;  /* 0x00000003ff03723e */ /* 0x000fde00020004ff */
[----:B------:R-:W-:Y:S01]  /*76700*/  NOP ;  /* 0x0000000000007918 */ /* 0x000fe20000000000 */
[----:B------:R-:W-:Y:S04]  /*76710*/  STL.64 [R1+0x2af0], R24 ;  /* 0x002af01801007387 */ /* 0x000fe80000100a00 */
[----:B------:R0:W-:Y:S04]  /*76720*/  STL.64 [R1+0x2af8], R26 ;  /* 0x002af81a01007387 */ /* 0x0001e80000100a00 */
[----:B0-----:R-:W4:Y:S04]  /*76730*/  LDL.LU.64 R26, [R1+0xdec0] ;  /* 0x00dec000011a7983 */ /* 0x001f280000300a00 */
[----:B------:R-:W3:Y:S04]  /*76740*/  LDL.LU.64 R24, [R1+0xdeb8] ;  /* 0x00deb80001187983 */ /* 0x000ee80000300a00 */
[----:B------:R-:W-:Y:S04]  /*76750*/  STL.64 [R1+0xdd40], R6 ;  /* 0x00dd400601007387 */ /* 0x000fe80000100a00 */
[----:B------:R-:W-:Y:S01]  /*76760*/  STL.64 [R1+0xdd38], R4 ;  /* 0x00dd380401007387 */ /* 0x000fe20000100a00 */
[----:B--2---:R-:W-:-:S15]  /*76770*/  HMMA.16816.F32 R8, R12, R4, R8 ;  /* 0x000000040c08723c */ /* 0x004fde0000001808 */
[----:B------:R-:W-:-:S04]  /*76780*/  NOP ;  /* 0x0000000000007918 */ /* 0x000fc80000000000 */
[----:B------:R-:W-:Y:S04]  /*76790*/  STL.64 [R1+0x2b00], R8 ;  /* 0x002b000801007387 */ /* 0x000fe80000100a00 */
[----:B------:R0:W-:Y:S02]  /*767a0*/  STL.64 [R1+0x2b08], R10 ;  /* 0x002b080a01007387 */ /* 0x0001e40000100a00 */
[----:B0-----:R-:W-:-:S15]  /*767b0*/  HMMA.16816.F32 R8, R12, R2, R16 ;  /* 0x000000020c08723c */ /* 0x001fde0000001810 */
[----:B------:R-:W-:-:S04]  /*767c0*/  NOP ;  /* 0x0000000000007918 */ /* 0x000fc80000000000 */
[----:B------:R-:W-:Y:S04]  /*767d0*/  STL.64 [R1+0x2ab0], R8 ;  /* 0x002ab00801007387 */ /* 0x000fe80000100a00 */
[----:B------:R0:W-:Y:S04]  /*767e0*/  STL.64 [R1+0x2ab8], R10 ;  /* 0x002ab80a01007387 */ /* 0x0001e80000100a00 */
[----:B------:R-:W2:Y:S04]  /*767f0*/  LDL R18, [R1+0x58] ;  /* 0x0000580001127983 */ /* 0x000ea80000100800 */
[----:B------:R-:W2:Y:S04]  /*76800*/  LDL R19, [R1+0x5c] ;  /* 0x00005c0001137983 */ /* 0x000ea80000100800 */
[----:B------:R-:W2:Y:S04]  /*76810*/  LDL R16, [R1+0x60] ;  /* 0x0000600001107983 */ /* 0x000ea80000100800 */
[----:B------:R-:W2:Y:S01]  /*76820*/  LDL R17, [R1+0x64] ;  /* 0x0000640001117983 */ /* 0x000ea20000100800 */
[----:B---3--:R-:W-:-:S02]  /*76830*/  IMAD R5, R25, 0x100, R24 ;  /* 0x0000010019057824 */ /* 0x008fc400078e0218 */
[----:B----4-:R-:W-:Y:S01]  /*76840*/  IMAD R4, R27, 0x100, R26 ;  /* 0x000001001b047824 */ /* 0x010fe200078e021a */
[----:B------:R-:W3:Y:S01]  /*76850*/  LDL.64 R24, [R1+0x98] ;  /* 0x0000980001187983 */ /* 0x000ee20000100a00 */
[----:B------:R-:W-:Y:S02]  /*76860*/  IMAD R7, R21, 0x100, R20 ;  /* 0x0000010015077824 */ /* 0x000fe400078e0214 */
[----:B------:R-:W-:Y:S01]  /*76870*/  IMAD R6, R23, 0x100, R22 ;  /* 0x0000010017067824 */ /* 0x000fe200078e0216 */
[----:B0-----:R-:W4:Y:S01]  /*76880*/  LDL R10, [R1+0x88] ;  /* 0x00008800010a7983 */ /* 0x001f220000100800 */
[----:B------:R-:W-:-:S03]  /*76890*/  F2FP.F16.E5M2.UNPACK_B R14, R5 ;  /* 0x00000005ff0e723e */ /* 0x000fc600020004ff */
[----:B------:R-:W4:Y:S01]  /*768a0*/  LDL R11, [R1+0x8c] ;  /* 0x00008c00010b7983 */ /* 0x000f220000100800 */
[----:B------:R-:W-:-:S03]  /*768b0*/  F2FP.F16.E5M2.UNPACK_B R15, R4 ;  /* 0x00000004ff0f723e */ /* 0x000fc600020004ff */
[----:B------:R-:W3:Y:S04]  /*768c0*/  LDL R8, [R1+0x90] ;  /* 0x0000900001087983 */ /* 0x000ee80000100800 */
[----:B------:R-:W3:Y:S01]  /*768d0*/  LDL R9, [R1+0x94] ;  /* 0x0000940001097983 */ /* 0x000ee20000100800 */
[----:B------:R-:W-:Y:S02]  /*768e0*/  F2FP.F16.E5M2.UNPACK_B R12, R7 ;  /* 0x00000007ff0c723e */ /* 0x000fe400020004ff */
[----:B------:R-:W-:Y:S01]  /*768f0*/  F2FP.F16.E5M2.UNPACK_B R13, R6 ;  /* 0x00000006ff0d723e */ /* 0x000fe200020004ff */
[----:B--2---:R0:W-:Y:S04]  /*76900*/  STL.64 [R1+0xde40], R18 ;  /* 0x00de401201007387 */ /* 0x0041e80000100a00 */
[----:B------:R1:W-:Y:S04]  /*76910*/  STL.64 [R1+0xde58], R16 ;  /* 0x00de581001007387 */ /* 0x0003e80000100a00 */
[----:B------:R-:W2:Y:S04]  /*76920*/  LDL R20, [R1+0x50] ;  /* 0x0000500001147983 */ /* 0x000ea80000100800 */
[----:B------:R-:W2:Y:S04]  /*76930*/  LDL R21, [R1+0x54] ;  /* 0x0000540001157983 */ /* 0x000ea80000100800 */
[----:B------:R-:W2:Y:S04]  /*76940*/  LDL R22, [R1+0x48] ;  /* 0x0000480001167983 */ /* 0x000ea80000100800 */
[----:B------:R-:W2:Y:S04]  /*76950*/  LDL R23, [R1+0x4c] ;  /* 0x00004c0001177983 */ /* 0x000ea80000100800 */
[----:B------:R-:W3:Y:S04]  /*76960*/  LDL.LU.64 R4, [R1+0x8c0] ;  /* 0x0008c00001047983 */ /* 0x000ee80000300a00 */
[----:B------:R-:W3:Y:S04]  /*76970*/  LDL.LU.64 R6, [R1+0x8c8] ;  /* 0x0008c80001067983 */ /* 0x000ee80000300a00 */
[----:B0-----:R-:W2:Y:S04]  /*76980*/  LDL R18, [R1+0x68] ;  /* 0x0000680001127983 */ /* 0x001ea80000100800 */
[----:B------:R-:W2:Y:S04]  /*76990*/  LDL R19, [R1+0x6c] ;  /* 0x00006c0001137983 */ /* 0x000ea80000100800 */
[----:B-1----:R-:W3:Y:S04]  /*769a0*/  LDL R16, [R1+0x70] ;  /* 0x0000700001107983 */ /* 0x002ee80000100800 */
[----:B------:R-:W3:Y:S04]  /*769b0*/  LDL R17, [R1+0x74] ;  /* 0x0000740001117983 */ /* 0x000ee80000100800 */
[----:B--2---:R0:W-:Y:S04]  /*769c0*/  STL.64 [R1+0xde80], R18 ;  /* 0x00de801201007387 */ /* 0x0041e80000100a00 */
[----:B0-----:R-:W2:Y:S04]  /*769d0*/  LDL R18, [R1+0x78] ;  /* 0x0000780001127983 */ /* 0x001ea80000100800 */
[----:B------:R-:W2:Y:S01]  /*769e0*/  LDL R19, [R1+0x7c] ;  /* 0x00007c0001137983 */ /* 0x000ea20000100800 */
[----:B---3--:R-:W-:Y:S03]  /*769f0*/  HMMA.16816.F32 R4, R12, R24, R4 ;  /* 0x000000180c04723c */ /* 0x008fe60000001804 */
[----:B------:R0:W-:Y:S01]  /*76a00*/  STL.64 [R1+0xde78], R16 ;  /* 0x00de781001007387 */ /* 0x0001e20000100a00 */
[----:B------:R-:W-:-:S03]  /*76a10*/  IMAD.MOV.U32 R27, RZ, RZ, R0 ;  /* 0x000000ffff1b7224 */ /* 0x000fc600078e0000 */
[----:B0-----:R-:W3:Y:S04]  /*76a20*/  LDL R16, [R1+0x80] ;  /* 0x0000800001107983 */ /* 0x001ee80000100800 */
[----:B------:R-:W3:Y:S04]  /*76a30*/  LDL R17, [R1+0x84] ;  /* 0x0000840001117983 */ /* 0x000ee80000100800 */
[----:B--2---:R-:W-:Y:S04]  /*76a40*/  STL.64 [R1+0xde98], R18 ;  /* 0x00de981201007387 */ /* 0x004fe80000100a00 */
[----:B------:R-:W-:Y:S04]  /*76a50*/  STL.64 [R1+0xde50], R22 ;  /* 0x00de501601007387 */ /* 0x000fe80000100a00 */
[----:B------:R0:W-:Y:S04]  /*76a60*/  STL.64 [R1+0xde48], R20 ;  /* 0x00de481401007387 */ /* 0x0001e80000100a00 */
[----:B0-----:R-:W4:Y:S04]  /*76a70*/  LDL.LU.64 R20, [R1+0x8a0] ;  /* 0x0008a00001147983 */ /* 0x001f280000300a00 */
[----:B------:R-:W4:Y:S04]  /*76a80*/  LDL.LU.64 R22, [R1+0x8a8] ;  /* 0x0008a80001167983 */ /* 0x000f280000300a00 */
[----:B------:R-:W2:Y:S04]  /*76a90*/  LDL R26, [R1] ;  /* 0x00000000011a7983 */ /* 0x000ea80000100800 */
[----:B------:R-:W3:Y:S04]  /*76aa0*/  LDL.LU R0, [R1+0xdeb4] ;  /* 0x00deb40001007983 */ /* 0x000ee80000300800 */
[----:B------:R0:W-:Y:S04]  /*76ab0*/  STL.64 [R1+0x2ad0], R4 ;  /* 0x002ad00401007387 */ /* 0x0001e80000100a00 */
[----:B------:R-:W-:Y:S01]  /*76ac0*/  STL.64 [R1+0x2ad8], R6 ;  /* 0x002ad80601007387 */ /* 0x000fe20000100a00 */
[----:B0-----:R-:W-:-:S02]  /*76ad0*/  IMAD.MOV.U32 R5, RZ, RZ, R24 ;  /* 0x000000ffff057224 */ /* 0x001fc400078e0018 */
[----:B------:R-:W-:Y:S02]  /*76ae0*/  IMAD.MOV.U32 R4, RZ, RZ, R25 ;  /* 0x000000ffff047224 */ /* 0x000fe400078e0019 */
[----:B------:R-:W3:Y:S04]  /*76af0*/  LDL.64 R24, [R1+0x8] ;  /* 0x0000080001187983 */ /* 0x000ee80000100a00 */
[----:B--2---:R-:W-:Y:S04]  /*76b00*/  STL.64 [R1+0xddb8], R26 ;  /* 0x00ddb81a01007387 */ /* 0x004fe80000100a00 */
[----:B---3--:R0:W-:Y:S04]  /*76b10*/  STL.64 [R1+0xddb0], R24 ;  /* 0x00ddb01801007387 */ /* 0x0081e80000100a00 */
[----:B0-----:R-:W2:Y:S04]  /*76b20*/  LDL.LU.64 R24, [R1+0x8b0] ;  /* 0x0008b00001187983 */ /* 0x001ea80000300a00 */
[----:B------:R-:W2:Y:S04]  /*76b30*/  LDL.LU.64 R26, [R1+0x8b8] ;  /* 0x0008b800011a7983 */ /* 0x000ea80000300a00 */
[----:B------:R4:W-:Y:S02]  /*76b40*/  STL.64 [R1+0xdd78], R4 ;  /* 0x00dd780401007387 */ /* 0x0009e40000100a00 */
[C---:B----4-:R-:W-:Y:S02]  /*76b50*/  HMMA.16816.F32 R4, R12.reuse, R10, R20 ;  /* 0x0000000a0c04723c */ /* 0x050fe40000001814 */
[----:B------:R-:W3:Y:S06]  /*76b60*/  LDL.LU.64 R20, [R1+0x850] ;  /* 0x0008500001147983 */ /* 0x000eec0000300a00 */
[----:B--2---:R-:W-:-:S15]  /*76b70*/  HMMA.16816.F32 R24, R12, R8, R24 ;  /* 0x000000080c18723c */ /* 0x004fde0000001818 */
[----:B------:R-:W-:-:S04]  /*76b80*/  NOP ;  /* 0x0000000000007918 */ /* 0x000fc80000000000 */
[----:B------:R-:W-:Y:S04]  /*76b90*/  STL.64 [R1+0x2a90], R24 ;  /* 0x002a901801007387 */ /* 0x000fe80000100a00 */
[----:B------:R-:W-:Y:S04]  /*76ba0*/  STL.64 [R1+0x2a98], R26 ;  /* 0x002a981a01007387 */ /* 0x000fe80000100a00 */
[----:B------:R-:W2:Y:S04]  /*76bb0*/  LDL.LU.64 R22, [R1+0x858] ;  /* 0x0008580001167983 */ /* 0x000ea80000300a00 */
[----:B------:R-:W-:Y:S04]  /*76bc0*/  STL.64 [R1+0x2a60], R4 ;  /* 0x002a600401007387 */ /* 0x000fe80000100a00 */
[----:B------:R-:W-:Y:S04]  /*76bd0*/  STL.64 [R1+0x2a68], R6 ;  /* 0x002a680601007387 */ /* 0x000fe80000100a00 */
[----:B--2---:R-:W-:Y:S04]  /*76be0*/  STL.64 [R1+0xde68], R22 ;  /* 0x00de681601007387 */ /* 0x004fe80000100a00 */
[----:B---3--:R0:W-:Y:S04]  /*76bf0*/  STL.64 [R1+0xde60], R20 ;  /* 0x00de601401007387 */ /* 0x0081e80000100a00 */
        /* <DEDUP_REMOVED lines=9> */
[----:B------:R-:W2:Y:S04]  /*76c90*/  LDL.LU.64 R22, [R1+0x898] ;  /* 0x0008980001167983 */ /* 0x000ea80000300a00 */
[----:B------:R-:W3:Y:S04]  /*76ca0*/  LDL.LU.64 R8, [R1+0x830] ;  /* 0x0008300001087983 */ /* 0x000ee80000300a00 */
[----:B------:R-:W3:Y:S04]  /*76cb0*/  LDL.LU.64 R10, [R1+0x838] ;  /* 0x00083800010a7983 */ /* 0x000ee80000300a00 */
[----:B------:R-:W4:Y:S01]  /*76cc0*/  LDL R26, [R1+0x10] ;  /* 0x00001000011a7983 */ /* 0x000f220000100800 */
[----:B------:R-:W-:-:S03]  /*76cd0*/  IMAD.MOV.U32 R27, RZ, RZ, R0 ;  /* 0x000000ffff1b7224 */ /* 0x000fc600078e0000 */
[----:B------:R-:W3:Y:S04]  /*76ce0*/  LDL.LU R0, [R1+0xdeb0] ;  /* 0x00deb00001007983 */ /* 0x000ee80000300800 */
[----:B------:R-:W3:Y:S04]  /*76cf0*/  LDL.LU.64 R4, [R1+0x820] ;  /* 0x0008200001047983 */ /* 0x000ee80000300a00 */
[----:B------:R-:W3:Y:S01]  /*76d00*/  LDL.LU.64 R6, [R1+0x828] ;  /* 0x0008280001067983 */ /* 0x000ee20000300a00 */
[C---:B--2---:R-:W-:Y:S03]  /*76d10*/  HMMA.16816.F32 R16, R12.reuse, R16, R20 ;  /* 0x000000100c10723c */ /* 0x044fe60000001814 */
[----:B----4-:R0:W-:Y:S04]  /*76d20*/  STL.64 [R1+0xddd0], R26 ;  /* 0x00ddd01a01007387 */ /* 0x0101e80000100a00 */
[----:B------:R-:W2:Y:S04]  /*76d30*/  LDL.LU.64 R24, [R1+0x870] ;  /* 0x0008700001187983 */ /* 0x000ea80000300a00 */
[----:B0-----:R-:W2:Y:S04]  /*76d40*/  LDL.LU.64 R26, [R1+0x878] ;  /* 0x00087800011a7983 */ /* 0x001ea80000300a00 */
[----:B------:R-:W4:Y:S04]  /*76d50*/  LDL.LU.64 R22, [R1+0xdea8] ;  /* 0x00dea80001167983 */ /* 0x000f280000300a00 */
[----:B------:R-:W4:Y:S04]  /*76d60*/  LDL.LU.64 R20, [R1+0xdea0] ;  /* 0x00dea00001147983 */ /* 0x000f280000300a00 */
[----:B------:R-:W-:Y:S04]  /*76d70*/  STL.64 [R1+0x2a40], R16 ;  /* 0x002a401001007387 */ /* 0x000fe80000100a00 */
[----:B------:R0:W-:Y:S04]  /*76d80*/  STL.64 [R1+0x2a48], R18 ;  /* 0x002a481201007387 */ /* 0x0001e80000100a00 */
[----:B0-----:R-:W4:Y:S02]  /*76d90*/  LDL.LU.64 R18, [R1+0xde98] ;  /* 0x00de980001127983 */ /* 0x001f240000300a00 */
[----:B----4-:R-:W-:Y:S02]  /*76da0*/  HMMA.16816.F32 R16, R12, R18, R20 ;  /* 0x000000120c10723c */ /* 0x010fe40000001814 */
[----:B------:R-:W4:Y:S04]  /*76db0*/  LDL.LU.64 R22, [R1+0xde90] ;  /* 0x00de900001167983 */ /* 0x000f280000300a00 */
[----:B------:R-:W4:-:S13]  /*76dc0*/  LDL.LU.64 R20, [R1+0xde88] ;  /* 0x00de880001147983 */ /* 0x000f1a0000300a00 */
[----:B------:R-:W-:Y:S04]  /*76dd0*/  STL.64 [R1+0x2a30], R16 ;  /* 0x002a301001007387 */ /* 0x000fe80000100a00 */
[----:B------:R0:W-:Y:S04]  /*76de0*/  STL.64 [R1+0x2a38], R18 ;  /* 0x002a381201007387 */ /* 0x0001e80000100a00 */
[----:B0-----:R-:W4:Y:S04]  /*76df0*/  LDL.LU.64 R18, [R1+0xde80] ;  /* 0x00de800001127983 */ /* 0x001f280000300a00 */
[----:B------:R-:W2:Y:S02]  /*76e00*/  LDL.LU.64 R16, [R1+0xde78] ;  /* 0x00de780001107983 */ /* 0x000ea40000300a00 */
[----:B--2---:R-:W-:-:S15]  /*76e10*/  HMMA.16816.F32 R24, R12, R16, R24 ;  /* 0x000000100c18723c */ /* 0x004fde0000001818 */
[----:B------:R-:W-:-:S04]  /*76e20*/  NOP ;  /* 0x0000000000007918 */ /* 0x000fc80000000000 */
[----:B------:R0:W-:Y:S04]  /*76e30*/  STL.64 [R1+0x29f0], R24 ;  /* 0x0029f01801007387 */ /* 0x0001e80000100a00 */
[----:B------:R-:W-:Y:S04]  /*76e40*/  STL.64 [R1+0x29f8], R26 ;  /* 0x0029f81a01007387 */ /* 0x000fe80000100a00 */
[----:B0-----:R-:W2:Y:S01]  /*76e50*/  LDL R24, [R1+0x18] ;  /* 0x0000180001187983 */ /* 0x001ea20000100800 */
[----:B----4-:R-:W-:Y:S01]  /*76e60*/  HMMA.16816.F32 R16, R12, R18, R20 ;  /* 0x000000120c10723c */ /* 0x010fe20000001814 */
[----:B---3--:R-:W-:-:S02]  /*76e70*/  IMAD.MOV.U32 R25, RZ, RZ, R0 ;  /* 0x000000ffff197224 */ /* 0x008fc400078e0000 */
[----:B------:R-:W3:Y:S04]  /*76e80*/  LDL.LU R0, [R1+0xde70] ;  /* 0x00de700001007983 */ /* 0x000ee80000300800 */
[----:B--2---:R0:W-:Y:S04]  /*76e90*/  STL.64 [R1+0xdde8], R24 ;  /* 0x00dde81801007387 */ /* 0x0041e80000100a00 */
[----:B0-----:R-:W2:Y:S04]  /*76ea0*/  LDL.LU.64 R24, [R1+0x840] ;  /* 0x0008400001187983 */ /* 0x001ea80000300a00 */
[----:B------:R-:W2:Y:S04]  /*76eb0*/  LDL.LU.64 R26, [R1+0x848] ;  /* 0x00084800011a7983 */ /* 0x000ea80000300a00 */
[----:B------:R-:W4:Y:S04]  /*76ec0*/  LDL.LU.64 R22, [R1+0xde68] ;  /* 0x00de680001167983 */ /* 0x000f280000300a00 */
[----:B------:R-:W4:Y:S04]  /*76ed0*/  LDL.LU.64 R20, [R1+0xde60] ;  /* 0x00de600001147983 */ /* 0x000f280000300a00 */
[----:B------:R0:W-:Y:S04]  /*76ee0*/  STL.64 [R1+0x29d0], R16 ;  /* 0x0029d01001007387 */ /* 0x0001e80000100a00 */
[----:B------:R4:W-:Y:S04]  /*76ef0*/  STL.64 [R1+0x29d8], R18 ;  /* 0x0029d81201007387 */ /* 0x0009e80000100a00 */
[----:B0-----:R-:W4:Y:S02]  /*76f00*/  LDL.LU.64 R16, [R1+0xde58] ;  /* 0x00de580001107983 */ /* 0x001f240000300a00 */
[----:B----4-:R-:W-:Y:S02]  /*76f10*/  HMMA.16816.F32 R16, R12, R16, R20 ;  /* 0x000000100c10723c */ /* 0x010fe40000001814 */
[----:B------:R-:W4:Y:S04]  /*76f20*/  LDL.LU.64 R22, [R1+0xde50] ;  /* 0x00de500001167983 */ /* 0x000f280000300a00 */
[----:B------:R-:W2:-:S13]  /*76f30*/  LDL.LU.64 R20, [R1+0xde48] ;  /* 0x00de480001147983 */ /* 0x000e9a0000300a00 */
[----:B------:R-:W-:Y:S04]  /*76f40*/  STL.64 [R1+0x29b0], R16 ;  /* 0x0029b01001007387 */ /* 0x000fe80000100a00 */
[----:B------:R0:W-:Y:S04]  /*76f50*/  STL.64 [R1+0x29b8], R18 ;  /* 0x0029b81201007387 */ /* 0x0001e80000100a00 */
[----:B0-----:R-:W2:Y:S02]  /*76f60*/  LDL.LU.64 R18, [R1+0xde40] ;  /* 0x00de400001127983 */ /* 0x001ea40000300a00 */
[----:B--2---:R-:W-:Y:S02]  /*76f70*/  HMMA.16816.F32 R16, R12, R18, R24 ;  /* 0x000000120c10723c */ /* 0x004fe40000001818 */
[----:B------:R-:W2:-:S15]  /*76f80*/  LDL R26, [R1+0x20] ;  /* 0x00002000011a7983 */ /* 0x000e9e0000100800 */
[----:B------:R-:W-:Y:S02]  /*76f90*/  NOP ;  /* 0x0000000000007918 */ /* 0x000fe40000000000 */
[----:B------:R-:W-:Y:S04]  /*76fa0*/  STL.64 [R1+0x2980], R16 ;  /* 0x0029801001007387 */ /* 0x000fe80000100a00 */
[----:B------:R0:W-:Y:S04]  /*76fb0*/  STL.64 [R1+0x2988], R18 ;  /* 0x0029881201007387 */ /* 0x0001e80000100a00 */
[----:B------:R-:W2:Y:S01]  /*76fc0*/  LDL R27, [R1+0x24] ;  /* 0x00002400011b7983 */ /* 0x000ea20000100800 */
[C---:B------:R-:W-:Y:S08]  /*76fd0*/  HMMA.16816.F32 R8, R12.reuse, R20, R8 ;  /* 0x000000140c08723c */ /* 0x040ff00000001808 */
[----:B----4-:R-:W-:Y:S01]  /*76fe0*/  HMMA.16816.F32 R4, R12, R22, R4 ;  /* 0x000000160c04723c */ /* 0x010fe20000001804 */
[----:B--2---:R-:W-:Y:S04]  /*76ff0*/  STL.64 [R1+0xde00], R26 ;  /* 0x00de001a01007387 */ /* 0x004fe80000100a00 */
[----:B0-----:R-:W2:Y:S01]  /*77000*/  LDL R18, [R1+0x28] ;  /* 0x0000280001127983 */ /* 0x001ea20000100800 */
[----:B---3--:R-:W-:-:S05]  /*77010*/  IMAD.MOV.U32 R19, RZ, RZ, R0 ;  /* 0x000000ffff137224 */ /* 0x008fca00078e0000 */
[----:B------:R-:W-:Y:S04]  /*77020*/  STL.64 [R1+0x2960], R8 ;  /* 0x0029600801007387 */ /* 0x000fe80000100a00 */
[----:B------:R-:W-:Y:S04]  /*77030*/  STL.64 [R1+0x2968], R10 ;  /* 0x0029680a01007387 */ /* 0x000fe80000100a00 */
[----:B------:R-:W3:Y:S04]  /*77040*/  LDL.LU R0, [R1+0xde38] ;  /* 0x00de380001007983 */ /* 0x000ee80000300800 */
[----:B--2---:R0:W-:Y:S04]  /*77050*/  STL.64 [R1+0xde08], R18 ;  /* 0x00de081201007387 */ /* 0x0041e80000100a00 */
[----:B------:R-:W2:Y:S04]  /*77060*/  LDL R16, [R1+0x30] ;  /* 0x0000300001107983 */ /* 0x000ea80000100800 */
[----:B------:R1:W-:Y:S04]  /*77070*/  STL.64 [R1+0x2950], R4 ;  /* 0x0029500401007387 */ /* 0x0003e80000100a00 */
[----:B------:R4:W-:Y:S04]  /*77080*/  STL.64 [R1+0x2958], R6 ;  /* 0x0029580601007387 */ /* 0x0009e80000100a00 */
[----:B------:R-:W2:Y:S04]  /*77090*/  LDL R17, [R1+0x34] ;  /* 0x0000340001117983 */ /* 0x000ea80000100800 */
[----:B0-----:R-:W3:Y:S04]  /*770a0*/  LDL R18, [R1+0x38] ;  /* 0x0000380001127983 */ /* 0x001ee80000100800 */
[----:B------:R-:W3:Y:S04]  /*770b0*/  LDL R19, [R1+0x3c] ;  /* 0x00003c0001137983 */ /* 0x000ee80000100800 */
[----:B------:R-:W3:Y:S04]  /*770c0*/  LDL R22, [R1+0x40] ;  /* 0x0000400001167983 */ /* 0x000ee80000100800 */
[----:B-1----:R-:W3:Y:S04]  /*770d0*/  LDL.LU.64 R4, [R1+0x810] ;  /* 0x0008100001047983 */ /* 0x002ee80000300a00 */
[----:B----4-:R-:W4:Y:S04]  /*770e0*/  LDL.LU.64 R6, [R1+0x818] ;  /* 0x0008180001067983 */ /* 0x010f280000300a00 */
[----:B--2---:R-:W-:Y:S04]  /*770f0*/  STL.64 [R1+0xde20], R16 ;  /* 0x00de201001007387 */ /* 0x004fe80000100a00 */
[----:B------:R-:W2:Y:S04]  /*77100*/  LDL.LU.64 R24, [R1+0x7e0] ;  /* 0x0007e00001187983 */ /* 0x000ea80000300a00 */
[----:B------:R-:W2:Y:S04]  /*77110*/  LDL.LU.64 R26, [R1+0x7e8] ;  /* 0x0007e800011a7983 */ /* 0x000ea80000300a00 */
[----:B--2---:R-:W-:Y:S04]  /*77120*/  STL.64 [R1+0xde18], R26 ;  /* 0x00de181a01007387 */ /* 0x004fe80000100a00 */
[----:B------:R0:W-:Y:S04]  /*77130*/  STL.64 [R1+0xde10], R24 ;  /* 0x00de101801007387 */ /* 0x0001e80000100a00 */
[----:B0-----:R-:W2:Y:S04]  /*77140*/  LDL.LU.64 R24, [R1+0x7f0] ;  /* 0x0007f00001187983 */ /* 0x001ea80000300a00 */
[----:B------:R-:W2:Y:S04]  /*77150*/  LDL.LU.64 R26, [R1+0x7f8] ;  /* 0x0007f800011a7983 */ /* 0x000ea80000300a00 */
[----:B--2---:R-:W-:Y:S04]  /*77160*/  STL.64 [R1+0xde30], R26 ;  /* 0x00de301a01007387 */ /* 0x004fe80000100a00 */
[----:B------:R0:W-:Y:S04]  /*77170*/  STL.64 [R1+0xde28], R24 ;  /* 0x00de281801007387 */ /* 0x0001e80000100a00 */
[----:B0-----:R-:W2:Y:S04]  /*77180*/  LDL.LU.64 R24, [R1+0x800] ;  /* 0x0008000001187983 */ /* 0x001ea80000300a00 */
[----:B------:R-:W2:Y:S04]  /*77190*/  LDL.LU.64 R26, [R1+0x808] ;  /* 0x00080800011a7983 */ /* 0x000ea80000300a00 */
        /* <DEDUP_REMOVED lines=13> */
[----:B------:R-:W2:Y:S01]  /*77270*/  LDL.LU.64 R10, [R1+0x7b8] ;  /* 0x0007b800010a7983 */ /* 0x000ea20000300a00 */
[----:B---3--:R-:W-:Y:S01]  /*77280*/  IMAD.MOV.U32 R23, RZ, RZ, R0 ;  /* 0x000000ffff177224 */ /* 0x008fe200078e0000 */
[C---:B------:R-:W-:Y:S08]  /*77290*/  HMMA.16816.F32 R16, R12.reuse, R18, R24 ;  /* 0x000000120c10723c */ /* 0x040ff00000001818 */
[C---:B----4-:R-:W-:Y:S01]  /*772a0*/  HMMA.16816.F32 R20, R12.reuse, R22, R4 ;  /* 0x000000160c14723c */ /* 0x050fe20000001804 */
[----:B--2---:R-:W-:Y:S04]  /*772b0*/  STL.64 [R1+0xdde0], R10 ;  /* 0x00dde00a01007387 */ /* 0x004fe80000100a00 */
[----:B------:R0:W-:Y:S04]  /*772c0*/  STL.64 [R1+0xddd8], R8 ;  /* 0x00ddd80801007387 */ /* 0x0001e80000100a00 */
        /* <DEDUP_REMOVED lines=8> */
[----:B------:R0:W-:Y:S04]  /*77350*/  STL.64 [R1+0x2910], R20 ;  /* 0x0029101401007387 */ /* 0x0001e80000100a00 */
[----:B------:R1:W-:Y:S04]  /*77360*/  STL.64 [R1+0x2918], R22 ;  /* 0x0029181601007387 */ /* 0x0003e80000100a00 */
[----:B0-----:R-:W4:Y:S04]  /*77370*/  LDL.LU.64 R20, [R1+0x760] ;  /* 0x0007600001147983 */ /* 0x001f280000300a00 */
[----:B-1----:R-:W4:Y:S04]  /*77380*/  LDL.LU.64 R22, [R1+0x768] ;  /* 0x0007680001167983 */ /* 0x002f280000300a00 */
[----:B------:R-:W2:Y:S04]  /*77390*/  LDL.LU.64 R26, [R1+0xde30] ;  /* 0x00de3000011a7983 */ /* 0x000ea80000300a00 */
[----:B------:R-:W2:Y:S04]  /*773a0*/  LDL.LU.64 R24, [R1+0xde28] ;  /* 0x00de280001187983 */ /* 0x000ea80000300a00 */
[----:B------:R0:W-:Y:S04]  /*773b0*/  STL.64 [R1+0x28f0], R16 ;  /* 0x0028f01001007387 */ /* 0x0001e80000100a00 */
[----:B------:R2:W-:Y:S04]  /*773c0*/  STL.64 [R1+0x28f8], R18 ;  /* 0x0028f81201007387 */ /* 0x0005e80000100a00 */
[----:B0-----:R-:W2:Y:S02]  /*773d0*/  LDL.LU.64 R16, [R1+0xde20] ;  /* 0x00de200001107983 */ /* 0x001ea40000300a00 */
[----:B--2---:R-:W-:Y:S02]  /*773e0*/  HMMA.16816.F32 R16, R12, R16, R24 ;  /* 0x000000100c10723c */ /* 0x004fe40000001818 */
[----:B------:R-:W2:Y:S04]  /*773f0*/  LDL.LU.64 R26, [R1+0xde18] ;  /* 0x00de1800011a7983 */ /* 0x000ea80000300a00 */
[----:B------:R-:W2:-:S13]  /*77400*/  LDL.LU.64 R24, [R1+0xde10] ;  /* 0x00de100001187983 */ /* 0x000e9a0000300a00 */
[----:B------:R-:W-:Y:S04]  /*77410*/  STL.64 [R1+0x28d0], R16 ;  /* 0x0028d01001007387 */ /* 0x000fe80000100a00 */
[----:B------:R0:W-:Y:S04]  /*77420*/  STL.64 [R1+0x28d8], R18 ;  /* 0x0028d81201007387 */ /* 0x0001e80000100a00 */
[----:B0-----:R-:W2:Y:S02]  /*77430*/  LDL.LU.64 R18, [R1+0xde08] ;  /* 0x00de080001127983 */ /* 0x001ea40000300a00 */
[----:B--2---:R-:W-:Y:S02]  /*77440*/  HMMA.16816.F32 R16, R12, R18, R24 ;  /* 0x000000120c10723c */ /* 0x004fe40000001818 */
[----:B------:R-:W2:-:S15]  /*77450*/  LDL.LU.64 R26, [R1+0xde00] ;  /* 0x00de0000011a7983 */ /* 0x000e9e0000300a00 */
[----:B------:R-:W-:Y:S02]  /*77460*/  NOP ;  /* 0x0000000000007918 */ /* 0x000fe40000000000 */
[----:B------:R0:W-:Y:S04]  /*77470*/  STL.64 [R1+0x28a0], R16 ;  /* 0x0028a01001007387 */ /* 0x0001e80000100a00 */
[----:B------:R1:W-:Y:S04]  /*77480*/  STL.64 [R1+0x28a8], R18 ;  /* 0x0028a81201007387 */ /* 0x0003e80000100a00 */
[----:B0-----:R-:W3:Y:S04]  /*77490*/  LDL.LU.64 R16, [R1+0x750] ;  /* 0x0007500001107983 */ /* 0x001ee80000300a00 */
[----:B-1----:R-:W3:Y:S01]  /*774a0*/  LDL.LU.64 R18, [R1+0x758] ;  /* 0x0007580001127983 */ /* 0x002ee20000300a00 */
[----:B--2---:R-:W-:Y:S03]  /*774b0*/  HMMA.16816.F32 R24, R12, R26, R8 ;  /* 0x0000001a0c18723c */ /* 0x004fe60000001808 */
[----:B------:R-:W2:Y:S04]  /*774c0*/  LDL.LU.64 R10, [R1+0xddf8] ;  /* 0x00ddf800010a7983 */ /* 0x000ea80000300a00 */
[----:B------:R-:W2:-:S12]  /*774d0*/  LDL.LU.64 R8, [R1+0xddf0] ;  /* 0x00ddf00001087983 */ /* 0x000e980000300a00 */
        /* <DEDUP_REMOVED lines=10> */
[----:B------:R-:W2:Y:S04]  /*77580*/  LDL.LU.64 R10, [R1+0xddc8] ;  /* 0x00ddc800010a7983 */ /* 0x000ea80000300a00 */
[----:B------:R-:W2:-:S13]  /*77590*/  LDL.LU.64 R8, [R1+0xddc0] ;  /* 0x00ddc00001087983 */ /* 0x000e9a0000300a00 */
[----:B------:R-:W-:Y:S04]  /*775a0*/  STL.64 [R1+0x2860], R24 ;  /* 0x0028601801007387 */ /* 0x000fe80000100a00 */
[----:B------:R0:W-:Y:S04]  /*775b0*/  STL.64 [R1+0x2868], R26 ;  /* 0x0028681a01007387 */ /* 0x0001e80000100a00 */
[----:B0-----:R-:W2:Y:S04]  /*775c0*/  LDL.LU.64 R26, [R1+0xddb8] ;  /* 0x00ddb800011a7983 */ /* 0x001ea80000300a00 */
[----:B------:R-:W2:Y:S02]  /*775d0*/  LDL.LU.64 R24, [R1+0xddb0] ;  /* 0x00ddb00001187983 */ /* 0x000ea40000300a00 */
[----:B--2---:R-:W-:-:S15]  /*775e0*/  HMMA.16816.F32 R8, R12, R24, R8 ;  /* 0x000000180c08723c */ /* 0x004fde0000001808 */
[----:B------:R-:W-:-:S04]  /*775f0*/  NOP ;  /* 0x0000000000007918 */ /* 0x000fc80000000000 */
[----:B------:R-:W-:Y:S04]  /*77600*/  STL.64 [R1+0x2850], R8 ;  /* 0x0028500801007387 */ /* 0x000fe80000100a00 */
[----:B------:R0:W-:Y:S04]  /*77610*/  STL.64 [R1+0x2858], R10 ;  /* 0x0028580a01007387 */ /* 0x0001e80000100a00 */
[----:B0-----:R-:W2:Y:S04]  /*77620*/  LDL.LU.64 R10, [R1+0xdda8] ;  /* 0x00dda800010a7983 */ /* 0x001ea80000300a00 */
[----:B------:R-:W2:Y:S01]  /*77630*/  LDL.LU.64 R8, [R1+0xdda0] ;  /* 0x00dda00001087983 */ /* 0x000ea20000300a00 */
[----:B------:R-:W-:-:S02]  /*77640*/  IMAD.MOV.U32 R0, RZ, RZ, R25 ;  /* 0x000000ffff007224 */ /* 0x000fc400078e0019 */
[----:B--2---:R-:W-:Y:S01]  /*77650*/  HMMA.16816.F32 R24, R12, R26, R8 ;  /* 0x0000001a0c18723c */ /* 0x004fe20000001808 */
[----:B------:R-:W2:Y:S04]  /*77660*/  LDL.LU.64 R10, [R1+0xdd98] ;  /* 0x00dd9800010a7983 */ /* 0x000ea80000300a00 */
[----:B------:R-:W2:-:S14]  /*77670*/  LDL.LU.64 R8, [R1+0xdd90] ;  /* 0x00dd900001087983 */ /* 0x000e9c0000300a00 */
[----:B------:R-:W-:Y:S04]  /*77680*/  STL.64 [R1+0x2840], R24 ;  /* 0x0028401801007387 */ /* 0x000fe80000100a00 */
[----:B------:R0:W-:Y:S04]  /*77690*/  STL.64 [R1+0x2848], R26 ;  /* 0x0028481a01007387 */ /* 0x0001e80000100a00 */
[----:B0-----:R-:W3:Y:S04]  /*776a0*/  LDL.LU.64 R26, [R1+0xdd88] ;  /* 0x00dd8800011a7983 */ /* 0x001ee80000300a00 */
[----:B------:R-:W4:Y:S01]  /*776b0*/  LDL.LU.64 R24, [R1+0xdd80] ;  /* 0x00dd800001187983 */ /* 0x000f220000300a00 */
[C---:B--2---:R-:W-:Y:S08]  /*776c0*/  HMMA.16816.F32 R8, R12.reuse, R28, R8 ;  /* 0x0000001c0c08723c */ /* 0x044ff00000001808 */
[C---:B---3--:R-:W-:Y:S08]  /*776d0*/  HMMA.16816.F32 R4, R12.reuse, R26, R4 ;  /* 0x0000001a0c04723c */ /* 0x048ff00000001804 */
[C---:B----4-:R-:W-:Y:S03]  /*776e0*/  HMMA.16816.F32 R20, R12.reuse, R24, R20 ;  /* 0x000000180c14723c */ /* 0x050fe60000001814 */
[----:B------:R0:W-:Y:S04]  /*776f0*/  STL.64 [R1+0x2830], R8 ;  /* 0x0028300801007387 */ /* 0x0001e80000100a00 */
[----:B------:R1:W-:Y:S04]  /*77700*/  STL.64 [R1+0x2838], R10 ;  /* 0x0028380a01007387 */ /* 0x0003e80000100a00 */
[----:B0-----:R-:W2:Y:S04]  /*77710*/  LDL.LU.64 R8, [R1+0x730] ;  /* 0x0007300001087983 */ /* 0x001ea80000300a00 */
[----:B-1----:R-:W2:Y:S04]  /*77720*/  LDL.LU.64 R10, [R1+0x738] ;  /* 0x00073800010a7983 */ /* 0x002ea80000300a00 */
[----:B------:R-:W-:Y:S04]  /*77730*/  STL.64 [R1+0xdc20], R28 ;  /* 0x00dc201c01007387 */ /* 0x000fe80000100a00 */
[----:B------:R0:W-:Y:S04]  /*77740*/  STL.64 [R1+0x2820], R4 ;  /* 0x0028200401007387 */ /* 0x0001e80000100a00 */
[----:B------:R-:W-:Y:S04]  /*77750*/  STL.64 [R1+0x2828], R6 ;  /* 0x0028280601007387 */ /* 0x000fe80000100a00 */
[----:B0-----:R-:W3:Y:S04]  /*77760*/  LDL.LU.64 R4, [R1+0xdd78] ;  /* 0x00dd780001047983 */ /* 0x001ee80000300a00 */
        /* <DEDUP_REMOVED lines=8> */
[----:B----4-:R-:W-:Y:S01]  /*777f0*/  HMMA.16816.F32 R16, R12, R22, R16 ;  /* 0x000000160c10723c */ /* 0x010fe20000001810 */
[----:B---3--:R-:W-:-:S02]  /*77800*/  IMAD.MOV.U32 R28, RZ, RZ, R5 ;  /* 0x000000ffff1c7224 */ /* 0x008fc400078e0005 */
[----:B------:R-:W-:-:S05]  /*77810*/  IMAD.MOV.U32 R29, RZ, RZ, R4 ;  /* 0x000000ffff1d7224 */ /* 0x000fca00078e0004 */
[C---:B--2---:R-:W-:Y:S11]  /*77820*/  HMMA.16816.F32 R24, R12.reuse, R20, R24 ;  /* 0x000000140c18723c */ /* 0x044ff60000001818 */
[----:B------:R-:W-:Y:S04]  /*77830*/  STL.64 [R1+0x2800], R16 ;  /* 0x0028001001007387 */ /* 0x000fe80000100a00 */
[----:B------:R0:W-:Y:S04]  /*77840*/  STL.64 [R1+0x2808], R18 ;  /* 0x0028081201007387 */ /* 0x0001e80000100a00 */
[----:B0-----:R-:W2:Y:S04]  /*77850*/  LDL.LU.64 R18, [R1+0xdd60] ;  /* 0x00dd600001127983 */ /* 0x001ea80000300a00 */
[----:B------:R-:W3:Y:S04]  /*77860*/  LDL.LU.64 R16, [R1+0xdd58] ;  /* 0x00dd580001107983 */ /* 0x000ee80000300a00 */
[----:B------:R0:W-:Y:S04]  /*77870*/  STL.64 [R1+0x27f0], R24 ;  /* 0x0027f01801007387 */ /* 0x0001e80000100a00 */
[----:B------:R1:W-:Y:S04]  /*77880*/  STL.64 [R1+0x27f8], R26 ;  /* 0x0027f81a01007387 */ /* 0x0003e80000100a00 */
[----:B------:R-:W4:Y:S04]  /*77890*/  LDL.LU.64 R4, [R1+0x710] ;  /* 0x0007100001047983 */ /* 0x000f280000300a00 */
[----:B------:R-:W4:Y:S04]  /*778a0*/  LDL.LU.64 R6, [R1+0x718] ;  /* 0x0007180001067983 */ /* 0x000f280000300a00 */
[----:B0-----:R-:W3:Y:S04]  /*778b0*/  LDL.LU.64 R24, [R1+0x700] ;  /* 0x0007000001187983 */ /* 0x001ee80000300a00 */
[----:B-1----:R-:W3:Y:S04]  /*778c0*/  LDL.LU.64 R26, [R1+0x708] ;  /* 0x00070800011a7983 */ /* 0x002ee80000300a00 */
[----:B------:R-:W-:Y:S04]  /*778d0*/  STL.64 [R1+0xdc40], R22 ;  /* 0x00dc401601007387 */ /* 0x000fe80000100a00 */
[----:B------:R0:W-:Y:S04]  /*778e0*/  STL.64 [R1+0xdc38], R20 ;  /* 0x00dc381401007387 */ /* 0x0001e80000100a00 */
[----:B0-----:R-:W3:Y:S04]  /*778f0*/  LDL.LU.64 R20, [R1+0x720] ;  /* 0x0007200001147983 */ /* 0x001ee80000300a00 */
[----:B------:R-:W3:Y:S01]  /*77900*/  LDL.LU.64 R22, [R1+0x728] ;  /* 0x0007280001167983 */ /* 0x000ee20000300a00 */
[----:B--2---:R-:W-:-:S15]  /*77910*/  HMMA.16816.F32 R8, R12, R18, R8 ;  /* 0x000000120c08723c */ /* 0x004fde0000001808 */
[----:B------:R-:W-:-:S04]  /*77920*/  NOP ;  /* 0x0000000000007918 */ /* 0x000fc80000000000 */
[----:B------:R-:W-:Y:S04]  /*77930*/  STL.64 [R1+0x27e0], R8 ;  /* 0x0027e00801007387 */ /* 0x000fe80000100a00 */
[----:B------:R0:W-:Y:S04]  /*77940*/  STL.64 [R1+0x27e8], R10 ;  /* 0x0027e80a01007387 */ /* 0x0001e80000100a00 */
[----:B0-----:R-:W4:Y:S04]  /*77950*/  LDL.LU.64 R10, [R1+0xdd50] ;  /* 0x00dd5000010a7983 */ /* 0x001f280000300a00 */
[----:B------:R-:W2:Y:S01]  /*77960*/  LDL.LU.64 R8, [R1+0xdd48] ;  /* 0x00dd480001087983 */ /* 0x000ea20000300a00 */
[----:B---3--:R-:W-:-:S15]  /*77970*/  HMMA.16816.F32 R20, R12, R16, R20 ;  /* 0x000000100c14723c */ /* 0x008fde0000001814 */
[----:B------:R-:W-:-:S04]  /*77980*/  NOP ;  /* 0x0000000000007918 */ /* 0x000fc80000000000 */
[----:B------:R0:W-:Y:S04]  /*77990*/  STL.64 [R1+0x27d0], R20 ;  /* 0x0027d01401007387 */ /* 0x0001e80000100a00 */
[----:B------:R1:W-:Y:S04]  /*779a0*/  STL.64 [R1+0x27d8], R22 ;  /* 0x0027d81601007387 */ /* 0x0003e80000100a00 */
[----:B0-----:R-:W3:Y:S04]  /*779b0*/  LDL.LU.64 R20, [R1+0x460] ;  /* 0x0004600001147983 */ /* 0x001ee80000300a00 */
[----:B-1----:R-:W3:Y:S01]  /*779c0*/  LDL.LU.64 R22, [R1+0x468] ;  /* 0x0004680001167983 */ /* 0x002ee20000300a00 */
[C---:B----4-:R-:W-:Y:S08]  /*779d0*/  HMMA.16816.F32 R4, R12.reuse, R10, R4 ;  /* 0x0000000a0c04723c */ /* 0x050ff00000001804 */
[C---:B--2---:R-:W-:Y:S01]  /*779e0*/  HMMA.16816.F32 R24, R12.reuse, R8, R24 ;  /* 0x000000080c18723c */ /* 0x044fe20000001818 */
[----:B---3--:R-:W-:Y:S04]  /*779f0*/  STL.64 [R1+0xdd30], R22 ;  /* 0x00dd301601007387 */ /* 0x008fe80000100a00 */
[----:B------:R0:W-:Y:S04]  /*77a00*/  STL.64 [R1+0xdd28], R20 ;  /* 0x00dd281401007387 */ /* 0x0001e80000100a00 */
[----:B0-----:R-:W2:Y:S04]  /*77a10*/  LDL.LU.64 R20, [R1+0x6f0] ;  /* 0x0006f00001147983 */ /* 0x001ea80000300a00 */
[----:B------:R-:W2:Y:S04]  /*77a20*/  LDL.LU.64 R22, [R1+0x6f8] ;  /* 0x0006f80001167983 */ /* 0x000ea80000300a00 */
[----:B------:R0:W-:Y:S04]  /*77a30*/  STL.64 [R1+0xdc18], R18 ;  /* 0x00dc181201007387 */ /* 0x0001e80000100a00 */
[----:B0-----:R-:W3:Y:S04]  /*77a40*/  LDL.LU R18, [R1+0x2b1c] ;  /* 0x002b1c0001127983 */ /* 0x001ee80000300800 */
[----:B------:R-:W3:Y:S04]  /*77a50*/  LDL.LU R19, [R1+0x2b18] ;  /* 0x002b180001137983 */ /* 0x000ee80000300800 */
[----:B------:R0:W-:Y:S04]  /*77a60*/  STL.64 [R1+0xdc10], R16 ;  /* 0x00dc101001007387 */ /* 0x0001e80000100a00 */
[----:B0-----:R-:W4:Y:S04]  /*77a70*/  LDL.LU R16, [R1+0x2ae0] ;  /* 0x002ae00001107983 */ /* 0x001f280000300800 */
[----:B------:R-:W2:Y:S04]  /*77a80*/  LDL.LU R17, [R1+0x2b10] ;  /* 0x002b100001117983 */ /* 0x000ea80000300800 */
[----:B------:R-:W-:Y:S04]  /*77a90*/  STL.64 [R1+0x27c0], R4 ;  /* 0x0027c00401007387 */ /* 0x000fe80000100a00 */
[----:B------:R0:W-:Y:S04]  /*77aa0*/  STL.64 [R1+0x27c8], R6 ;  /* 0x0027c80601007387 */ /* 0x0001e80000100a00 */
[----:B0-----:R-:W2:Y:S04]  /*77ab0*/  LDL.LU.64 R6, [R1+0xdd40] ;  /* 0x00dd400001067983 */ /* 0x001ea80000300a00 */
[----:B------:R-:W3:Y:S04]  /*77ac0*/  LDL.LU.64 R4, [R1+0xdd38] ;  /* 0x00dd380001047983 */ /* 0x000ee80000300a00 */
[----:B------:R0:W-:Y:S04]  /*77ad0*/  STL.64 [R1+0x27b0], R24 ;  /* 0x0027b01801007387 */ /* 0x0001e80000100a00 */
[----:B------:R-:W-:Y:S04]  /*77ae0*/  STL.64 [R1+0x27b8], R26 ;  /* 0x0027b81a01007387 */ /* 0x000fe80000100a00 */
[----:B0-----:R-:W3:Y:S04]  /*77af0*/  LDL.64 R24, [R1+0x90] ;  /* 0x0000900001187983 */ /* 0x001ee80000100a00 */
        /* <DEDUP_REMOVED lines=8> */
[----:B0-----:R-:W2:Y:S04]  /*77b80*/  LDL.LU.64 R22, [R1+0xdd30] ;  /* 0x00dd300001167983 */ /* 0x001ea80000300a00 */
[----:B------:R-:W2:Y:S04]  /*77b90*/  LDL.LU.64 R20, [R1+0xdd28] ;  /* 0x00dd280001147983 */ /* 0x000ea80000300a00 */
[----:B------:R-:W4:Y:S01]  /*77ba0*/  LDL.64 R26, [R1+0x88] ;  /* 0x00008800011a7983 */ /* 0x000f220000100a00 */
[----:B---3--:R-:W-:-:S15]  /*77bb0*/  HMMA.16816.F32 R8, R12, R4, R8 ;  /* 0x000000040c08723c */ /* 0x008fde0000001808 */
[----:B------:R-:W-:-:S04]  /*77bc0*/  NOP ;  /* 0x0000000000007918 */ /* 0x000fc80000000000 */
[----:B------:R0:W-:Y:S04]  /*77bd0*/  STL.64 [R1+0x2790], R8 ;  /* 0x0027900801007387 */ /* 0x0001e80000100a00 */
[----:B------:R1:W-:Y:S04]  /*77be0*/  STL.64 [R1+0x2798], R10 ;  /* 0x0027980a01007387 */ /* 0x0003e80000100a00 */
[----:B0-----:R-:W3:Y:S04]  /*77bf0*/  LDL.LU.64 R8, [R1+0x6d0] ;  /* 0x0006d00001087983 */ /* 0x001ee80000300a00 */
[----:B-1----:R-:W3:Y:S04]  /*77c00*/  LDL.LU.64 R10, [R1+0x6d8] ;  /* 0x0006d800010a7983 */ /* 0x002ee80000300a00 */
[----:B------:R0:W-:Y:S04]  /*77c10*/  STL.64 [R1+0xdbd8], R6 ;  /* 0x00dbd80601007387 */ /* 0x0001e80000100a00 */
[----:B0-----:R-:W3:Y:S04]  /*77c20*/  LDL.LU R6, [R1+0x2ae8] ;  /* 0x002ae80001067983 */ /* 0x001ee80000300800 */
[----:B------:R-:W3:Y:S04]  /*77c30*/  LDL.LU R7, [R1+0x2b14] ;  /* 0x002b140001077983 */ /* 0x000ee80000300800 */
[----:B------:R0:W-:Y:S04]  /*77c40*/  STL.64 [R1+0xdbd0], R4 ;  /* 0x00dbd00401007387 */ /* 0x0001e80000100a00 */
[----:B0-----:R-:W4:Y:S04]  /*77c50*/  LDL.LU R4, [R1+0x2ae4] ;  /* 0x002ae40001047983 */ /* 0x001f280000300800 */
[----:B------:R-:W3:Y:S04]  /*77c60*/  LDL.LU R5, [R1+0x2aec] ;  /* 0x002aec0001057983 */ /* 0x000ee80000300800 */
[----:B------:R-:W-:Y:S04]  /*77c70*/  STL [R1+0xdbb4], R2 ;  /* 0x00dbb40201007387 */ /* 0x000fe80000100800 */
[----:B------:R-:W-:Y:S01]  /*77c80*/  STL [R1+0xdbb0], R3 ;  /* 0x00dbb00301007387 */ /* 0x000fe20000100800 */
[----:B--2---:R-:W-:-:S15]  /*77c90*/  HMMA.16816.F32 R12, R12, R2, R20 ;  /* 0x000000020c0c723c */ /* 0x004fde0000001814 */
[----:B------:R-:W-:-:S04]  /*77ca0*/  NOP ;  /* 0x0000000000007918 */ /* 0x000fc80000000000 */
[----:B------:R0:W-:Y:S04]  /*77cb0*/  STL.64 [R1+0x2780], R12 ;  /* 0x0027800c01007387 */ /* 0x0001e80000100a00 */
[----:B------:R1:W-:Y:S01]  /*77cc0*/  STL.64 [R1+0x2788], R14 ;  /* 0x0027880e01007387 */ /* 0x0003e20000100a00 */
[----:B----4-:R-:W-:Y:S02]  /*77cd0*/  IMAD R16, R16, 0x100, R4 ;  /* 0x0000010010107824 */ /* 0x010fe400078e0204 */
[----:B------:R-:W-:Y:S02]  /*77ce0*/  IMAD R4, R19, 0x100, R18 ;  /* 0x0000010013047824 */ /* 0x000fe400078e0212 */
[----:B---3--:R-:W-:Y:S02]  /*77cf0*/  IMAD R6, R6, 0x100, R5 ;  /* 0x0000010006067824 */ /* 0x008fe400078e0205 */
[----:B------:R-:W-:Y:S01]  /*77d00*/  IMAD R5, R17, 0x100, R7 ;  /* 0x0000010011057824 */ /* 0x000fe200078e0207 */
[----:B0-----:R-:W-:-:S02]  /*77d10*/  F2FP.F16.E5M2.UNPACK_B R12, R16 ;  /* 0x00000010ff0c723e */ /* 0x001fc400020004ff */
[----:B------:R-:W-:Y:S01]  /*77d20*/  F2FP.F16.E5M2.UNPACK_B R13, R6 ;  /* 0x00000006ff0d723e */ /* 0x000fe200020004ff */
[----:B------:R-:W2:Y:S01]  /*77d30*/  LDL.LU.64 R16, [R1+0x6c0] ;  /* 0x0006c00001107983 */ /* 0x000ea20000300a00 */
[----:B-1----:R-:W-:Y:S02]  /*77d40*/  F2FP.F16.E5M2.UNPACK_B R14, R5 ;  /* 0x00000005ff0e723e */ /* 0x002fe400020004ff */
[----:B------:R-:W-:Y:S01]  /*77d50*/  F2FP.F16.E5M2.UNPACK_B R15, R4 ;  /* 0x00000004ff0f723e */ /* 0x000fe200020004ff */
[----:B------:R-:W2:Y:S04]  /*77d60*/  LDL.LU.64 R18, [R1+0x6c8] ;  /* 0x0006c80001127983 */ /* 0x000ea80000300a00 */
[----:B------:R-:W3:Y:S02]  /*77d70*/  LDL.LU.64 R4, [R1+0x6b0] ;  /* 0x0006b00001047983 */ /* 0x000ee40000300a00 */
[----:B------:R-:W-:Y:S02]  /*77d80*/  HMMA.16816.F32 R8, R12, R28, R8 ;  /* 0x0000001c0c08723c */ /* 0x000fe40000001808 */
[----:B------:R-:W3:Y:S04]  /*77d90*/  LDL.LU.64 R6, [R1+0x6b8] ;  /* 0x0006b80001067983 */ /* 0x000ee80000300a00 */
[----:B------:R-:W4:-:S13]  /*77da0*/  LDL R20, [R1+0x68] ;  /* 0x0000680001147983 */ /* 0x000f1a0000100800 */
[----:B------:R-:W-:Y:S04]  /*77db0*/  STL.64 [R1+0x2770], R8 ;  /* 0x0027700801007387 */ /* 0x000fe80000100a00 */
[----:B------:R-:W-:Y:S04]  /*77dc0*/  STL.64 [R1+0x2778], R10 ;  /* 0x0027780a01007387 */ /* 0x000fe80000100a00 */
[----:B------:R-:W4:Y:S04]  /*77dd0*/  LDL R21, [R1+0x6c] ;  /* 0x00006c0001157983 */ /* 0x000f280000100800 */
[----:B------:R-:W2:Y:S04]  /*77de0*/  LDL R22, [R1+0x70] ;  /* 0x0000700001167983 */ /* 0x000ea80000100800 */
[----:B------:R-:W2:Y:S04]  /*77df0*/  LDL R23, [R1+0x74] ;  /* 0x0000740001177983 */ /* 0x000ea80000100800 */
[----:B------:R-:W2:Y:S04]  /*77e00*/  LDL.64 R28, [R1+0x78] ;  /* 0x00007800011c7983 */ /* 0x000ea80000100a00 */
[----:B----4-:R0:W-:Y:S04]  /*77e10*/  STL.64 [R1+0xdcf8], R20 ;  /* 0x00dcf81401007387 */ /* 0x0101e80000100a00 */
[----:B0-----:R-:W4:Y:S04]  /*77e20*/  LDL R20, [R1+0x80] ;  /* 0x0000800001147983 */ /* 0x001f280000100800 */
[----:B------:R-:W4:Y:S04]  /*77e30*/  LDL R21, [R1+0x84] ;  /* 0x0000840001157983 */ /* 0x000f280000100800 */
[----:B--2---:R-:W-:Y:S04]  /*77e40*/  STL.64 [R1+0xdd10], R22 ;  /* 0x00dd101601007387 */ /* 0x004fe80000100a00 */
[----:B------:R-:W2:Y:S01]  /*77e50*/  LDL.64 R10, [R1+0x60] ;  /* 0x00006000010a7983 */ /* 0x000ea20000100a00 */
[----:B---3--:R-:W-:Y:S01]  /*77e60*/  HMMA.16816.F32 R4, R12, R26, R4 ;  /* 0x0000001a0c04723c */ /* 0x008fe20000001804 */
[----:B------:R-:W-:-:S02]  /*77e70*/  IMAD.MOV.U32 R3, RZ, RZ, R24 ;  /* 0x000000ffff037224 */ /* 0x000fc400078e0018 */
[----:B--2---:R0:W-:Y:S05]  /*77e80*/  STL.64 [R1+0xdcf0], R10 ;  /* 0x00dcf00a01007387 */ /* 0x0041ea0000100a00 */
[----:B0-----:R-:W-:Y:S01]  /*77e90*/  HMMA.16816.F32 R8, R12, R24, R16 ;  /* 0x000000180c08723c */ /* 0x001fe20000001810 */
[----:B------:R-:W2:-:S15]  /*77ea0*/  LDL.64 R16, [R1+0x50] ;  /* 0x0000500001107983 */ /* 0x000e9e0000100a00 */
[----:B------:R-:W-:-:S03]  /*77eb0*/  NOP ;  /* 0x0000000000007918 */ /* 0x000fc60000000000 */
[----:B------:R0:W-:Y:S04]  /*77ec0*/  STL.64 [R1+0x2760], R8 ;  /* 0x0027600801007387 */ /* 0x0001e80000100a00 */
[----:B------:R1:W-:Y:S04]  /*77ed0*/  STL.64 [R1+0x2768], R10 ;  /* 0x0027680a01007387 */ /* 0x0003e80000100a00 */
[----:B------:R-:W-:Y:S04]  /*77ee0*/  STL [R1+0xdbb8], R3 ;  /* 0x00dbb80301007387 */ /* 0x000fe80000100800 */
[----:B------:R-:W3:Y:S04]  /*77ef0*/  LDL R24, [R1+0x40] ;  /* 0x0000400001187983 */ /* 0x000ee80000100800 */
[----:B------:R-:W-:Y:S04]  /*77f00*/  STL.64 [R1+0x2750], R4 ;  /* 0x0027500401007387 */ /* 0x000fe80000100a00 */
[----:B------:R-:W-:Y:S04]  /*77f10*/  STL.64 [R1+0x2758], R6 ;  /* 0x0027580601007387 */ /* 0x000fe80000100a00 */
[----:B------:R-:W3:Y:S04]  /*77f20*/  LDL R25, [R1+0x44] ;  /* 0x0000440001197983 */ /* 0x000ee80000100800 */
[----:B------:R-:W2:Y:S04]  /*77f30*/  LDL R18, [R1+0x48] ;  /* 0x0000480001127983 */ /* 0x000ea80000100800 */
[----:B------:R-:W2:Y:S04]  /*77f40*/  LDL R19, [R1+0x4c] ;  /* 0x00004c0001137983 */ /* 0x000ea80000100800 */
[----:B0-----:R-:W2:Y:S04]  /*77f50*/  LDL.LU.64 R8, [R1+0x670] ;  /* 0x0006700001087983 */ /* 0x001ea80000300a00 */
[----:B-1----:R-:W2:Y:S04]  /*77f60*/  LDL.LU.64 R10, [R1+0x678] ;  /* 0x00067800010a7983 */ /* 0x002ea80000300a00 */
[----:B--2---:R-:W-:Y:S04]  /*77f70*/  STL.64 [R1+0xdd08], R10 ;  /* 0x00dd080a01007387 */ /* 0x004fe80000100a00 */
[----:B------:R0:W-:Y:S04]  /*77f80*/  STL.64 [R1+0xdd00], R8 ;  /* 0x00dd000801007387 */ /* 0x0001e80000100a00 */
[----:B0-----:R-:W2:Y:S04]  /*77f90*/  LDL.LU.64 R8, [R1+0x680] ;  /* 0x0006800001087983 */ /* 0x001ea80000300a00 */
[----:B------:R-:W2:Y:S01]  /*77fa0*/  LDL.LU.64 R10, [R1+0x688] ;  /* 0x00068800010a7983 */ /* 0x000ea20000300a00 */
[----:B------:R-:W-:-:S03]  /*77fb0*/  IMAD.MOV.U32 R2, RZ, RZ, R27 ;  /* 0x000000ffff027224 */ /* 0x000fc600078e001b */
[----:B--2---:R-:W-:Y:S04]  /*77fc0*/  STL.64 [R1+0xdd20], R10 ;  /* 0x00dd200a01007387 */ /* 0x004fe80000100a00 */
[----:B------:R0:W-:Y:S04]  /*77fd0*/  STL.64 [R1+0xdd18], R8 ;  /* 0x00dd180801007387 */ /* 0x0001e80000100a00 */
[----:B0-----:R-:W4:Y:S04]  /*77fe0*/  LDL.LU.64 R8, [R1+0x6a0] ;  /* 0x0006a00001087983 */ /* 0x001f280000300a00 */
[----:B------:R-:W4:Y:S04]  /*77ff0*/  LDL.LU.64 R10, [R1+0x6a8] ;  /* 0x0006a800010a7983 */ /* 0x000f280000300a00 */
[----:B------:R0:W-:Y:S04]  /*78000*/  STL.64 [R1+0xdcd8], R18 ;  /* 0x00dcd81201007387 */ /* 0x0001e80000100a00 */
[----:B0-----:R-:W2:Y:S04]  /*78010*/  LDL R18, [R1+0x58] ;  /* 0x0000580001127983 */ /* 0x001ea80000100800 */
[----:B------:R-:W2:Y:S04]  /*78020*/  LDL R19, [R1+0x5c] ;  /* 0x00005c0001137983 */ /* 0x000ea80000100800 */
[----:B------:R-:W2:Y:S04]  /*78030*/  LDL.LU.64 R4, [R1+0x660] ;  /* 0x0006600001047983 */ /* 0x000ea80000300a00 */
[----:B------:R-:W2:Y:S04]  /*78040*/  LDL.LU.64 R6, [R1+0x668] ;  /* 0x0006680001067983 */ /* 0x000ea80000300a00 */
[----:B------:R-:W-:Y:S04]  /*78050*/  STL.64 [R1+0xdcd0], R16 ;  /* 0x00dcd01001007387 */ /* 0x000fe80000100a00 */
[----:B------:R-:W2:Y:S01]  /*78060*/  LDL.64 R26, [R1+0x38] ;  /* 0x00003800011a7983 */ /* 0x000ea20000100a00 */
[C---:B----4-:R-:W-:Y:S03]  /*78070*/  HMMA.16816.F32 R20, R12.reuse, R20, R8 ;  /* 0x000000140c14723c */ /* 0x050fe60000001808 */
[----:B--2---:R-:W-:Y:S04]  /*78080*/  STL.64 [R1+0xdce8], R26 ;  /* 0x00dce81a01007387 */ /* 0x004fe80000100a00 */
[----:B---3--:R0:W-:Y:S04]  /*78090*/  STL.64 [R1+0xdce0], R24 ;  /* 0x00dce01801007387 */ /* 0x0081e80000100a00 */
[----:B0-----:R-:W2:Y:S04]  /*780a0*/  LDL.LU.64 R24, [R1+0x690] ;  /* 0x0006900001187983 */ /* 0x001ea80000300a00 */
[----:B------:R-:W2:Y:S04]  /*780b0*/  LDL.LU.64 R26, [R1+0x698] ;  /* 0x00069800011a7983 */ /* 0x000ea80000300a00 */
[----:B------:R-:W3:Y:S04]  /*780c0*/  LDL.LU.64 R10, [R1+0xdd20] ;  /* 0x00dd2000010a7983 */ /* 0x000ee80000300a00 */
[----:B------:R-:W3:Y:S04]  /*780d0*/  LDL.LU.64 R8, [R1+0xdd18] ;  /* 0x00dd180001087983 */ /* 0x000ee80000300a00 */
[----:B------:R-:W-:Y:S04]  /*780e0*/  STL.64 [R1+0x2740], R20 ;  /* 0x0027401401007387 */ /* 0x000fe80000100a00 */
[----:B------:R0:W-:Y:S04]  /*780f0*/  STL.64 [R1+0x2748], R22 ;  /* 0x0027481601007387 */ /* 0x0001e80000100a00 */
[----:B0-----:R-:W3:Y:S01]  /*78100*/  LDL.LU.64 R22, [R1+0xdd10] ;  /* 0x00dd100001167983 */ /* 0x001ee20000300a00 */
[----:B------:R-:W-:Y:S01]  /*78110*/  IMAD.MOV.U32 R3, RZ, RZ, R29 ;  /* 0x000000ffff037224 */ /* 0x000fe200078e001d */
[C---:B--2---:R-:W-:Y:S08]  /*78120*/  HMMA.16816.F32 R24, R12.reuse, R28, R24 ;  /* 0x0000001c0c18723c */ /* 0x044ff00000001818 */
[C---:B---3--:R-:W-:Y:S11]  /*78130*/  HMMA.16816.F32 R20, R12.reuse, R22, R8 ;  /* 0x000000160c14723c */ /* 0x048ff60000001808 */
[----:B------:R0:W-:Y:S04]  /*78140*/  STL.64 [R1+0x2730], R24 ;  /* 0x0027301801007387 */ /* 0x0001e80000100a00 */
[----:B------:R1:W-:Y:S04]  /*78150*/  STL.64 [R1+0x2738], R26 ;  /* 0x0027381a01007387 */ /* 0x0003e80000100a00 */
[----:B0-----:R-:W2:Y:S04]  /*78160*/  LDL.LU.64 R24, [R1+0x650] ;  /* 0x0006500001187983 */ /* 0x001ea80000300a00 */
[----:B-1----:R-:W2:Y:S04]  /*78170*/  LDL.LU.64 R26, [R1+0x658] ;  /* 0x00065800011a7983 */ /* 0x002ea80000300a00 */
[----:B------:R-:W3:Y:S04]  /*78180*/  LDL.64 R28, [R1] ;  /* 0x00000000011c7983 */ /* 0x000ee80000100a00 */
[----:B------:R-:W4:Y:S04]  /*78190*/  LDL.LU.64 R10, [R1+0xdd08] ;  /* 0x00dd0800010a7983 */ /* 0x000f280000300a00 */
[----:B------:R-:W4:Y:S04]  /*781a0*/  LDL.LU.64 R8, [R1+0xdd00] ;  /* 0x00dd000001087983 */ /* 0x000f280000300a00 */
[----:B------:R0:W-:Y:S04]  /*781b0*/  STL.64 [R1+0x2720], R20 ;  /* 0x0027201401007387 */ /* 0x0001e80000100a00 */
[----:B------:R1:W-:Y:S04]  /*781c0*/  STL.64 [R1+0x2728], R22 ;  /* 0x0027281601007387 */ /* 0x0003e80000100a00 */
[----:B0-----:R-:W4:Y:S04]  /*781d0*/  LDL.LU.64 R20, [R1+0xdcf8] ;  /* 0x00dcf80001147983 */ /* 0x001f280000300a00 */
[----:B-1----:R-:W2:Y:S01]  /*781e0*/  LDL R22, [R1+0x8] ;  /* 0x0000080001167983 */ /* 0x002ea20000100800 */
[----:B----4-:R-:W-:-:S15]  /*781f0*/  HMMA.16816.F32 R8, R12, R20, R8 ;  /* 0x000000140c08723c */ /* 0x010fde0000001808 */
[----:B------:R-:W-:-:S04]  /*78200*/  NOP ;  /* 0x0000000000007918 */ /* 0x000fc80000000000 */
[----:B------:R-:W-:Y:S04]  /*78210*/  STL.64 [R1+0x2710], R8 ;  /* 0x0027100801007387 */ /* 0x000fe80000100a00 */
[----:B------:R0:W-:Y:S04]  /*78220*/  STL.64 [R1+0x2718], R10 ;  /* 0x0027180a01007387 */ /* 0x0001e80000100a00 */
[----:B0-----:R-:W4:Y:S04]  /*78230*/  LDL.LU.64 R10, [R1+0xdcf0] ;  /* 0x00dcf000010a7983 */ /* 0x001f280000300a00 */
[----:B------:R-:W3:Y:S01]  /*78240*/  LDL.64 R20, [R1+0x10] ;  /* 0x0000100001147983 */ /* 0x000ee20000100a00 */
[----:B--2---:R-:W-:Y:S01]  /*78250*/  HMMA.16816.F32 R16, R12, R18, R24 ;  /* 0x000000120c10723c */ /* 0x004fe20000001818 */
[----:B------:R-:W-:-:S05]  /*78260*/  IMAD.MOV.U32 R23, RZ, RZ, R0 ;  /* 0x000000ffff177224 */ /* 0x000fca00078e0000 */
[----:B------:R-:W-:Y:S02]  /*78270*/  STL.64 [R1+0xdc70], R22 ;  /* 0x00dc701601007387 */ /* 0x000fe40000100a00 */
[----:B----4-:R-:W-:Y:S01]  /*78280*/  HMMA.16816.F32 R4, R12, R10, R4 ;  /* 0x0000000a0c04723c */ /* 0x010fe20000001804 */
[----:B------:R-:W-:Y:S01]  /*78290*/  IMAD.MOV.U32 R0, RZ, RZ, R11 ;  /* 0x000000ffff007224 */ /* 0x000fe200078e000b */
[----:B---3--:R-:W-:Y:S04]  /*782a0*/  STL.64 [R1+0xdc68], R20 ;  /* 0x00dc681401007387 */ /* 0x008fe80000100a00 */
[----:B------:R-:W2:-:S13]  /*782b0*/  LDL.LU.64 R8, [R1+0x620] ;  /* 0x0006200001087983 */ /* 0x000e9a0000300a00 */
[----:B------:R0:W-:Y:S04]  /*782c0*/  STL.64 [R1+0x2700], R4 ;  /* 0x0027000401007387 */ /* 0x0001e80000100a00 */
[----:B------:R1:W-:Y:S04]  /*782d0*/  STL.64 [R1+0x2708], R6 ;  /* 0x0027080601007387 */ /* 0x0003e80000100a00 */
[----:B------:R-:W2:Y:S04]  /*782e0*/  LDL.LU.64 R10, [R1+0x628] ;  /* 0x00062800010a7983 */ /* 0x000ea80000300a00 */
[----:B0-----:R-:W3:Y:S04]  /*782f0*/  LDL.LU.64 R4, [R1+0x610] ;  /* 0x0006100001047983 */ /* 0x001ee80000300a00 */
[----:B-1----:R-:W3:Y:S04]  /*78300*/  LDL.LU.64 R6, [R1+0x618] ;  /* 0x0006180001067983 */ /* 0x002ee80000300a00 */
[----:B------:R-:W4:Y:S04]  /*78310*/  LDL R22, [R1+0x18] ;  /* 0x0000180001167983 */ /* 0x000f280000100800 */
[----:B------:R-:W4:Y:S04]  /*78320*/  LDL R23, [R1+0x1c] ;  /* 0x00001c0001177983 */ /* 0x000f280000100800 */
[----:B------:R-:W-:Y:S04]  /*78330*/  STL [R1+0xdb60], R0 ;  /* 0x00db600001007387 */ /* 0x000fe80000100800 */
[----:B------:R-:W3:Y:S04]  /*78340*/  LDL.LU.64 R26, [R1+0xdce8] ;  /* 0x00dce800011a7983 */ /* 0x000ee80000300a00 */
[----:B------:R-:W2:Y:S04]  /*78350*/  LDL.LU.64 R24, [R1+0xdce0] ;  /* 0x00dce00001187983 */ /* 0x000ea80000300a00 */
[----:B------:R-:W-:Y:S04]  /*78360*/  STL.64 [R1+0x26f0], R16 ;  /* 0x0026f01001007387 */ /* 0x000fe80000100a00 */
[----:B------:R0:W-:Y:S04]  /*78370*/  STL.64 [R1+0x26f8], R18 ;  /* 0x0026f81201007387 */ /* 0x0001e80000100a00 */
[----:B0-----:R-:W2:Y:S04]  /*78380*/  LDL.LU.64 R18, [R1+0xdcd8] ;  /* 0x00dcd80001127983 */ /* 0x001ea80000300a00 */
[----:B------:R-:W2:Y:S04]  /*78390*/  LDL.LU.64 R16, [R1+0xdcd0] ;  /* 0x00dcd00001107983 */ /* 0x000ea80000300a00 */
[----:B------:R-:W2:Y:S04]  /*783a0*/  LDL.64 R20, [R1+0x20] ;  /* 0x0000200001147983 */ /* 0x000ea80000100a00 */
[----:B----4-:R-:W-:Y:S04]  /*783b0*/  STL.64 [R1+0xdca0], R22 ;  /* 0x00dca01601007387 */ /* 0x010fe80000100a00 */
[----:B--2---:R0:W-:Y:S04]  /*783c0*/  STL.64 [R1+0xdc98], R20 ;  /* 0x00dc981401007387 */ /* 0x0041e80000100a00 */
[----:B0-----:R-:W2:Y:S04]  /*783d0*/  LDL.LU.64 R20, [R1+0x640] ;  /* 0x0006400001147983 */ /* 0x001ea80000300a00 */
[----:B------:R-:W2:Y:S02]  /*783e0*/  LDL.LU.64 R22, [R1+0x648] ;  /* 0x0006480001167983 */ /* 0x000ea40000300a00 */
[----:B--2---:R-:W-:-:S15]  /*783f0*/  HMMA.16816.F32 R20, R12, R16, R20 ;  /* 0x000000100c14723c */ /* 0x004fde0000001814 */
[----:B------:R-:W-:-:S04]  /*78400*/  NOP ;  /* 0x0000000000007918 */ /* 0x000fc80000000000 */
[----:B------:R-:W-:Y:S04]  /*78410*/  STL.64 [R1+0x26e0], R20 ;  /* 0x0026e01401007387 */ /* 0x000fe80000100a00 */
[----:B------:R0:W-:Y:S04]  /*78420*/  STL.64 [R1+0x26e8], R22 ;  /* 0x0026e81601007387 */ /* 0x0001e80000100a00 */
[----:B0-----:R-:W2:Y:S04]  /*78430*/  LDL R22, [R1+0x28] ;  /* 0x0000280001167983 */ /* 0x001ea80000100800 */
[----:B------:R-:W2:Y:S04]  /*78440*/  LDL R23, [R1+0x2c] ;  /* 0x00002c0001177983 */ /* 0x000ea80000100800 */
[----:B--2---:R0:W-:Y:S04]  /*78450*/  STL.64 [R1+0xdcb8], R22 ;  /* 0x00dcb81601007387 */ /* 0x0041e80000100a00 */
[----:B------:R-:W2:Y:S04]  /*78460*/  LDL.LU.64 R20, [R1+0x630] ;  /* 0x0006300001147983 */ /* 0x000ea80000300a00 */
[----:B0-----:R-:W2:Y:S01]  /*78470*/  LDL.LU.64 R22, [R1+0x638] ;  /* 0x0006380001167983 */ /* 0x001ea20000300a00 */
[----:B------:R-:W-:Y:S01]  /*78480*/  IMAD.MOV.U32 R0, RZ, RZ, R16 ;  /* 0x000000ffff007224 */ /* 0x000fe200078e0010 */
[C---:B------:R-:W-:Y:S08]  /*78490*/  HMMA.16816.F32 R8, R12.reuse, R24, R8 ;  /* 0x000000180c08723c */ /* 0x040ff00000001808 */
[----:B---3--:R-:W-:Y:S01]  /*784a0*/  HMMA.16816.F32 R4, R12, R26, R4 ;  /* 0x0000001a0c04723c */ /* 0x008fe20000001804 */
[----:B------:R0:W-:Y:S02]  /*784b0*/  STL [R1+0xdb64], R0 ;  /* 0x00db640001007387 */ /* 0x0001e40000100800 */
[----:B0-----:R-:W-:-:S05]  /*784c0*/  IMAD.MOV.U32 R0, RZ, RZ, R27 ;  /* 0x000000ffff007224 */ /* 0x001fca00078e001b */
[----:B--2---:R-:W-:Y:S01]  /*784d0*/  HMMA.16816.F32 R16, R12, R18, R20 ;  /* 0x000000120c10723c */ /* 0x004fe20000001814 */
[----:B------:R-:W2:-:S15]  /*784e0*/  LDL R20, [R1+0x30] ;  /* 0x0000300001147983 */ /* 0x000e9e0000100800 */
[----:B------:R-:W-:-:S03]  /*784f0*/  NOP ;  /* 0x0000000000007918 */ /* 0x000fc60000000000 */
[----:B------:R-:W-:Y:S04]  /*78500*/  STL.64 [R1+0x26d0], R16 ;  /* 0x0026d01001007387 */ /* 0x000fe80000100a00 */
[----:B------:R-:W-:Y:S04]  /*78510*/  STL.64 [R1+0x26d8], R18 ;  /* 0x0026d81201007387 */ /* 0x000fe80000100a00 */
[----:B------:R-:W-:Y:S04]  /*78520*/  STL.64 [R1+0x26c0], R8 ;  /* 0x0026c00801007387 */ /* 0x000fe80000100a00 */
[----:B------:R-:W-:Y:S04]  /*78530*/  STL.64 [R1+0x26c8], R10 ;  /* 0x0026c80a01007387 */ /* 0x000fe80000100a00 */
[----:B------:R-:W2:Y:S04]  /*78540*/  LDL R21, [R1+0x34] ;  /* 0x0000340001157983 */ /* 0x000ea80000100800 */
[----:B------:R-:W3:Y:S04]  /*78550*/  LDL.LU.64 R24, [R1+0x5a0] ;  /* 0x0005a00001187983 */ /* 0x000ee80000300a00 */
[----:B------:R-:W-:Y:S04]  /*78560*/  STL.64 [R1+0x26b0], R4 ;  /* 0x0026b00401007387 */ /* 0x000fe80000100a00 */
[----:B------:R-:W-:Y:S04]  /*78570*/  STL.64 [R1+0x26b8], R6 ;  /* 0x0026b80601007387 */ /* 0x000fe80000100a00 */
[----:B------:R-:W4:Y:S04]  /*78580*/  LDL.LU.64 R26, [R1+0x5a8] ;  /* 0x0005a800011a7983 */ /* 0x000f280000300a00 */
[----:B----4-:R-:W-:Y:S04]  /*78590*/  STL.64 [R1+0xdc50], R26 ;  /* 0x00dc501a01007387 */ /* 0x010fe80000100a00 */
[----:B---3--:R0:W-:Y:S04]  /*785a0*/  STL.64 [R1+0xdc48], R24 ;  /* 0x00dc481801007387 */ /* 0x0081e80000100a00 */
[----:B0-----:R-:W3:Y:S04]  /*785b0*/  LDL.LU.64 R24, [R1+0x5b0] ;  /* 0x0005b00001187983 */ /* 0x001ee80000300a00 */
        /* <DEDUP_REMOVED lines=19> */
[----:B0-----:R-:W2:Y:S04]  /*786f0*/  LDL.LU.64 R24, [R1+0x600] ;  /* 0x0006000001187983 */ /* 0x001ea80000300a00 */
[----:B------:R-:W2:Y:S04]  /*78700*/  LDL.LU.64 R26, [R1+0x608] ;  /* 0x00060800011a7983 */ /* 0x000ea80000300a00 */
[----:B------:R-:W3:Y:S04]  /*78710*/  LDL.LU.64 R16, [R1+0x590] ;  /* 0x0005900001107983 */ /* 0x000ee80000300a00 */
[----:B------:R-:W3:Y:S04]  /*78720*/  LDL.LU.64 R18, [R1+0x598] ;  /* 0x0005980001127983 */ /* 0x000ee80000300a00 */
[----:B------:R-:W4:Y:S04]  /*78730*/  LDL.LU.64 R8, [R1+0x580] ;  /* 0x0005800001087983 */ /* 0x000f280000300a00 */
[----:B------:R-:W4:Y:S04]  /*78740*/  LDL.LU.64 R10, [R1+0x588] ;  /* 0x00058800010a7983 */ /* 0x000f280000300a00 */
[----:B------:R-:W3:Y:S04]  /*78750*/  LDL.LU.64 R4, [R1+0x570] ;  /* 0x0005700001047983 */ /* 0x000ee80000300a00 */
[----:B------:R-:W3:Y:S04]  /*78760*/  LDL.LU.64 R6, [R1+0x578] ;  /* 0x0005780001067983 */ /* 0x000ee80000300a00 */
[----:B------:R-:W-:Y:S01]  /*78770*/  STL [R1+0xdb68], R0 ;  /* 0x00db680001007387 */ /* 0x000fe20000100800 */
[----:B--2---:R-:W-:Y:S03]  /*78780*/  HMMA.16816.F32 R20, R12, R20, R24 ;  /* 0x000000140c14723c */ /* 0x004fe60000001818 */
[----:B------:R-:W2:Y:S04]  /*78790*/  LDL.LU.64 R26, [R1+0xdcc8] ;  /* 0x00dcc800011a7983 */ /* 0x000ea80000300a00 */
[----:B------:R-:W2:-:S12]  /*787a0*/  LDL.LU.64 R24, [R1+0xdcc0] ;  /* 0x00dcc00001187983 */ /* 0x000e980000300a00 */
        /* <DEDUP_REMOVED lines=16> */
[----:B------:R-:W-:-:S05]  /*788b0*/  IMAD.MOV.U32 R0, RZ, RZ, R21 ;  /* 0x000000ffff007224 */ /* 0x000fca00078e0015 */
[----:B------:R-:W-:Y:S01]  /*788c0*/  STL [R1+0xdba8], R0 ;  /* 0x00dba80001007387 */ /* 0x000fe20000100800 */
[----:B--2---:R-:W-:Y:S03]  /*788d0*/  HMMA.16816.F32 R20, R12, R22, R24 ;  /* 0x000000160c14723c */ /* 0x004fe60000001818 */
[----:B------:R-:W2:Y:S04]  /*788e0*/  LDL.LU.64 R26, [R1+0xdc80] ;  /* 0x00dc8000011a7983 */ /* 0x000ea80000300a00 */
[----:B------:R-:W2:-:S12]  /*788f0*/  LDL.LU.64 R24, [R1+0xdc78] ;  /* 0x00dc780001187983 */ /* 0x000e980000300a00 */
        /* <DEDUP_REMOVED lines=11> */
[----:B------:R0:W-:Y:S01]  /*789b0*/  STL [R1+0xdbac], R0 ;  /* 0x00dbac0001007387 */ /* 0x0001e20000100800 */
[----:B--2---:R-:W-:Y:S03]  /*789c0*/  HMMA.16816.F32 R20, R12, R22, R24 ;  /* 0x000000160c14723c */ /* 0x004fe60000001818 */
[----:B------:R-:W2:Y:S04]  /*789d0*/  LDL.LU.64 R26, [R1+0xdc50] ;  /* 0x00dc5000011a7983 */ /* 0x000ea80000300a00 */
[----:B------:R-:W2:Y:S01]  /*789e0*/  LDL.LU.64 R24, [R1+0xdc48] ;  /* 0x00dc480001187983 */ /* 0x000ea20000300a00 */
[----:B0-----:R-:W-:-:S11]  /*789f0*/  IMAD.MOV.U32 R0, RZ, RZ, R29 ;  /* 0x000000ffff007224 */ /* 0x001fd600078e001d */
        /* <DEDUP_REMOVED lines=9> */
[----:B------:R-:W2:Y:S04]  /*78a90*/  LDL.LU.64 R24, [R1+0xdc28] ;  /* 0x00dc280001187983 */ /* 0x000ea80000300a00 */
[----:B------:R-:W3:Y:S01]  /*78aa0*/  LDL.LU.64 R28, [R1+0xdc20] ;  /* 0x00dc2000011c7983 */ /* 0x000ee20000300a00 */
[C---:B----4-:R-:W-:Y:S08]  /*78ab0*/  HMMA.16816.F32 R8, R12.reuse, R26, R8 ;  /* 0x0000001a0c08723c */ /* 0x050ff00000001808 */
[C---:B---3--:R-:W-:Y:S08]  /*78ac0*/  HMMA.16816.F32 R16, R12.reuse, R28, R16 ;  /* 0x0000001c0c10723c */ /* 0x048ff00000001810 */
[C---:B--2---:R-:W-:Y:S11]  /*78ad0*/  HMMA.16816.F32 R4, R12.reuse, R24, R4 ;  /* 0x000000180c04723c */ /* 0x044ff60000001804 */
[----:B------:R0:W-:Y:S04]  /*78ae0*/  STL.64 [R1+0x2610], R16 ;  /* 0x0026101001007387 */ /* 0x0001e80000100a00 */
[----:B------:R1:W-:Y:S04]  /*78af0*/  STL.64 [R1+0x2618], R18 ;  /* 0x0026181201007387 */ /* 0x0003e80000100a00 */
[----:B0-----:R-:W2:Y:S04]  /*78b00*/  LDL.LU.64 R16, [R1+0x560] ;  /* 0x0005600001107983 */ /* 0x001ea80000300a00 */
[----:B------:R0:W-:Y:S04]  /*78b10*/  STL.64 [R1+0x25f0], R8 ;  /* 0x0025f00801007387 */ /* 0x0001e80000100a00 */
[----:B------:R3:W-:Y:S04]  /*78b20*/  STL.64 [R1+0x25f8], R10 ;  /* 0x0025f80a01007387 */ /* 0x0007e80000100a00 */
[----:B-1----:R-:W2:Y:S04]  /*78b30*/  LDL.LU.64 R18, [R1+0x568] ;  /* 0x0005680001127983 */ /* 0x002ea80000300a00 */
[----:B------:R-:W-:Y:S04]  /*78b40*/  STL.64 [R1+0x25e0], R4 ;  /* 0x0025e00401007387 */ /* 0x000fe80000100a00 */
[----:B------:R-:W-:Y:S04]  /*78b50*/  STL.64 [R1+0x25e8], R6 ;  /* 0x0025e80601007387 */ /* 0x000fe80000100a00 */
[----:B0-----:R-:W4:Y:S04]  /*78b60*/  LDL.LU.64 R8, [R1+0x530] ;  /* 0x0005300001087983 */ /* 0x001f280000300a00 */
[----:B---3--:R-:W3:Y:S04]  /*78b70*/  LDL.LU.64 R10, [R1+0x538] ;  /* 0x00053800010a7983 */ /* 0x008ee80000300a00 */
[----:B---3--:R-:W-:Y:S04]  /*78b80*/  STL.64 [R1+0xdc08], R10 ;  /* 0x00dc080a01007387 */ /* 0x008fe80000100a00 */
[----:B----4-:R0:W-:Y:S04]  /*78b90*/  STL.64 [R1+0xdc00], R8 ;  /* 0x00dc000801007387 */ /* 0x0101e80000100a00 */
[----:B0-----:R-:W3:Y:S04]  /*78ba0*/  LDL.LU.64 R8, [R1+0x540] ;  /* 0x0005400001087983 */ /* 0x001ee80000300a00 */
[----:B------:R-:W3:Y:S04]  /*78bb0*/  LDL.LU.64 R10, [R1+0x548] ;  /* 0x00054800010a7983 */ /* 0x000ee80000300a00 */
[----:B------:R-:W4:Y:S04]  /*78bc0*/  LDL.LU.64 R4, [R1+0x510] ;  /* 0x0005100001047983 */ /* 0x000f280000300a00 */
[----:B------:R-:W3:Y:S01]  /*78bd0*/  LDL.LU.64 R6, [R1+0x518] ;  /* 0x0005180001067983 */ /* 0x000ee20000300a00 */
[C---:B--2---:R-:W-:Y:S03]  /*78be0*/  HMMA.16816.F32 R16, R12.reuse, R22, R16 ;  /* 0x000000160c10723c */ /* 0x044fe60000001810 */
[----:B---3--:R-:W-:Y:S04]  /*78bf0*/  STL.64 [R1+0xdbe8], R6 ;  /* 0x00dbe80601007387 */ /* 0x008fe80000100a00 */
[----:B----4-:R0:W-:Y:S04]  /*78c00*/  STL.64 [R1+0xdbe0], R4 ;  /* 0x00dbe00401007387 */ /* 0x0101e80000100a00 */
[----:B0-----:R-:W2:Y:S04]  /*78c10*/  LDL.LU.64 R4, [R1+0x520] ;  /* 0x0005200001047983 */ /* 0x001ea80000300a00 */
[----:B------:R-:W2:Y:S04]  /*78c20*/  LDL.LU.64 R6, [R1+0x528] ;  /* 0x0005280001067983 */ /* 0x000ea80000300a00 */
[----:B------:R0:W-:Y:S04]  /*78c30*/  STL.64 [R1+0xda28], R26 ;  /* 0x00da281a01007387 */ /* 0x0001e80000100a00 */
[----:B0-----:R-:W3:Y:S04]  /*78c40*/  LDL.LU R26, [R1+0x2b34] ;  /* 0x002b3400011a7983 */ /* 0x001ee80000300800 */
[----:B------:R-:W3:Y:S04]  /*78c50*/  LDL.LU R27, [R1+0x2b30] ;  /* 0x002b3000011b7983 */ /* 0x000ee80000300800 */
[----:B------:R0:W-:Y:S04]  /*78c60*/  STL.64 [R1+0xda20], R24 ;  /* 0x00da201801007387 */ /* 0x0001e80000100a00 */
[----:B0-----:R-:W4:Y:S04]  /*78c70*/  LDL.LU R24, [R1+0x2b2c] ;  /* 0x002b2c0001187983 */ /* 0x001f280000300800 */
[----:B------:R-:W4:Y:S04]  /*78c80*/  LDL.LU R25, [R1+0x2b28] ;  /* 0x002b280001197983 */ /* 0x000f280000300800 */
[----:B---3--:R-:W-:Y:S04]  /*78c90*/  STL.64 [R1+0xdbc8], R26 ;  /* 0x00dbc81a01007387 */ /* 0x008fe80000100a00 */
[----:B----4-:R0:W-:Y:S04]  /*78ca0*/  STL.64 [R1+0xdbc0], R24 ;  /* 0x00dbc01801007387 */ /* 0x0101e80000100a00 */
[----:B0-----:R-:W3:Y:S04]  /*78cb0*/  LDL.LU.64 R24, [R1+0x550] ;  /* 0x0005500001187983 */ /* 0x001ee80000300a00 */
[----:B------:R-:W3:Y:S04]  /*78cc0*/  LDL.LU.64 R26, [R1+0x558] ;  /* 0x00055800011a7983 */ /* 0x000ee80000300a00 */
[----:B------:R-:W-:Y:S04]  /*78cd0*/  STL.64 [R1+0x25c0], R16 ;  /* 0x0025c01001007387 */ /* 0x000fe80000100a00 */
[----:B------:R0:W-:Y:S04]  /*78ce0*/  STL.64 [R1+0x25c8], R18 ;  /* 0x0025c81201007387 */ /* 0x0001e80000100a00 */
[----:B0-----:R-:W4:Y:S04]  /*78cf0*/  LDL.LU.64 R18, [R1+0xdc18] ;  /* 0x00dc180001127983 */ /* 0x001f280000300a00 */
[----:B------:R-:W2:Y:S01]  /*78d00*/  LDL.LU.64 R16, [R1+0xdc10] ;  /* 0x00dc100001107983 */ /* 0x000ea20000300a00 */
[C---:B---3--:R-:W-:Y:S08]  /*78d10*/  HMMA.16816.F32 R24, R12.reuse, R20, R24 ;  /* 0x000000140c18723c */ /* 0x048ff00000001818 */
[C---:B----4-:R-:W-:Y:S11]  /*78d20*/  HMMA.16816.F32 R8, R12.reuse, R18, R8 ;  /* 0x000000120c08723c */ /* 0x050ff60000001808 */
[----:B------:R0:W-:Y:S04]  /*78d30*/  STL.64 [R1+0x25b0], R24 ;  /* 0x0025b01801007387 */ /* 0x0001e80000100a00 */
[----:B------:R1:W-:Y:S04]  /*78d40*/  STL.64 [R1+0x25b8], R26 ;  /* 0x0025b81a01007387 */ /* 0x0003e80000100a00 */
[----:B0-----:R-:W3:Y:S04]  /*78d50*/  LDL.LU.64 R24, [R1+0x500] ;  /* 0x0005000001187983 */ /* 0x001ee80000300a00 */
[----:B-1----:R-:W3:Y:S04]  /*78d60*/  LDL.LU.64 R26, [R1+0x508] ;  /* 0x00050800011a7983 */ /* 0x002ee80000300a00 */
[----:B------:R0:W-:Y:S04]  /*78d70*/  STL.64 [R1+0xda38], R22 ;  /* 0x00da381601007387 */ /* 0x0001e80000100a00 */
[----:B0-----:R-:W4:Y:S04]  /*78d80*/  LDL.LU R22, [R1+0x2b24] ;  /* 0x002b240001167983 */ /* 0x001f280000300800 */
[----:B------:R-:W4:Y:S04]  /*78d90*/  LDL.LU R23, [R1+0x2b20] ;  /* 0x002b200001177983 */ /* 0x000f280000300800 */
[----:B------:R-:W-:Y:S04]  /*78da0*/  STL.64 [R1+0xda30], R20 ;  /* 0x00da301401007387 */ /* 0x000fe80000100a00 */
        /* <DEDUP_REMOVED lines=9> */
[----:B------:R-:W3:Y:S04]  /*78e40*/  LDL.LU.64 R8, [R1+0xdbf0] ;  /* 0x00dbf00001087983 */ /* 0x000ee80000300a00 */
        /* <DEDUP_REMOVED lines=8> */
[----:B0-----:R-:W3:Y:S04]  /*78ed0*/  LDL.LU.64 R6, [R1+0xdbe8] ;  /* 0x00dbe80001067983 */ /* 0x001ee80000300a00 */
[----:B------:R-:W3:Y:S02]  /*78ee0*/  LDL.LU.64 R4, [R1+0xdbe0] ;  /* 0x00dbe00001047983 */ /* 0x000ee40000300a00 */
[----:B---3--:R-:W-:-:S15]  /*78ef0*/  HMMA.16816.F32 R4, R12, R8, R4 ;  /* 0x000000080c04723c */ /* 0x008fde0000001804 */
[----:B------:R-:W-:-:S04]  /*78f00*/  NOP ;  /* 0x0000000000007918 */ /* 0x000fc80000000000 */
[----:B------:R-:W-:Y:S04]  /*78f10*/  STL.64 [R1+0x2550], R4 ;  /* 0x0025500401007387 */ /* 0x000fe80000100a00 */
[----:B------:R0:W-:Y:S04]  /*78f20*/  STL.64 [R1+0x2558], R6 ;  /* 0x0025580601007387 */ /* 0x0001e80000100a00 */
[----:B0-----:R-:W2:Y:S04]  /*78f30*/  LDL.LU.64 R6, [R1+0xdbd8] ;  /* 0x00dbd80001067983 */ /* 0x001ea80000300a00 */
[----:B------:R-:W3:Y:S04]  /*78f40*/  LDL.LU.64 R4, [R1+0xdbd0] ;  /* 0x00dbd00001047983 */ /* 0x000ee80000300a00 */
[----:B------:R0:W-:Y:S04]  /*78f50*/  STL.64 [R1+0xd9e8], R10 ;  /* 0x00d9e80a01007387 */ /* 0x0001e80000100a00 */
[----:B0-----:R-:W3:Y:S04]  /*78f60*/  LDL.LU R10, [R1+0x2b3c] ;  /* 0x002b3c00010a7983 */ /* 0x001ee80000300800 */
[----:B------:R-:W3:Y:S04]  /*78f70*/  LDL.LU R11, [R1+0x2b38] ;  /* 0x002b3800010b7983 */ /* 0x000ee80000300800 */
[----:B------:R-:W-:Y:S01]  /*78f80*/  STL.64 [R1+0xd9e0], R8 ;  /* 0x00d9e00801007387 */ /* 0x000fe20000100a00 */
[----:B--2---:R-:W-:-:S15]  /*78f90*/  HMMA.16816.F32 R24, R12, R6, R24 ;  /* 0x000000060c18723c */ /* 0x004fde0000001818 */
[----:B------:R-:W-:-:S04]  /*78fa0*/  NOP ;  /* 0x0000000000007918 */ /* 0x000fc80000000000 */
[----:B------:R-:W-:Y:S04]  /*78fb0*/  STL.64 [R1+0x2530], R24 ;  /* 0x0025301801007387 */ /* 0x000fe80000100a00 */
[----:B------:R0:W-:Y:S04]  /*78fc0*/  STL.64 [R1+0x2538], R26 ;  /* 0x0025381a01007387 */ /* 0x0001e80000100a00 */
[----:B0-----:R-:W2:Y:S04]  /*78fd0*/  LDL.LU.64 R26, [R1+0xdbc8] ;  /* 0x00dbc800011a7983 */ /* 0x001ea80000300a00 */
[----:B------:R-:W4:Y:S01]  /*78fe0*/  LDL.LU.64 R24, [R1+0xdbc0] ;  /* 0x00dbc00001187983 */ /* 0x000f220000300a00 */
[----:B---3--:R-:W-:Y:S03]  /*78ff0*/  HMMA.16816.F32 R16, R12, R4, R16 ;  /* 0x000000040c10723c */ /* 0x008fe60000001810 */
[----:B------:R-:W-:Y:S04]  /*79000*/  STL.64 [R1+0xd9c8], R6 ;  /* 0x00d9c80601007387 */ /* 0x000fe80000100a00 */
[----:B------:R-:W-:-:S12]  /*79010*/  STL.64 [R1+0xd9c0], R4 ;  /* 0x00d9c00401007387 */ /* 0x000fd80000100a00 */
[----:B------:R0:W-:Y:S04]  /*79020*/  STL.64 [R1+0x2520], R16 ;  /* 0x0025201001007387 */ /* 0x0001e80000100a00 */
[----:B------:R1:W-:Y:S04]  /*79030*/  STL.64 [R1+0x2528], R18 ;  /* 0x0025281201007387 */ /* 0x0003e80000100a00 */
[----:B0-----:R-:W3:Y:S04]  /*79040*/  LDL R16, [R1+0x80] ;  /* 0x0000800001107983 */ /* 0x001ee80000100800 */
[----:B------:R-:W3:Y:S01]  /*79050*/  LDL R17, [R1+0x84] ;  /* 0x0000840001117983 */ /* 0x000ee20000100800 */
[----:B--2---:R-:W-:-:S02]  /*79060*/  IMAD R5, R27, 0x100, R26 ;  /* 0x000001001b057824 */ /* 0x004fc400078e021a */
[----:B----4-:R-:W-:Y:S02]  /*79070*/  IMAD R8, R25, 0x100, R24 ;  /* 0x0000010019087824 */ /* 0x010fe400078e0218 */
[----:B------:R-:W2:Y:S04]  /*79080*/  LDL.LU.64 R24, [R1+0x450] ;  /* 0x0004500001187983 */ /* 0x000ea80000300a00 */
[----:B------:R-:W2:Y:S04]  /*79090*/  LDL.LU.64 R26, [R1+0x458] ;  /* 0x00045800011a7983 */ /* 0x000ea80000300a00 */
[----:B-1----:R-:W4:Y:S01]  /*790a0*/  LDL R18, [R1+0x78] ;  /* 0x0000780001127983 */ /* 0x002f220000100800 */
[----:B------:R-:W-:-:S03]  /*790b0*/  IMAD.MOV.U32 R19, RZ, RZ, R3 ;  /* 0x000000ffff137224 */ /* 0x000fc600078e0003 */
[----:B------:R-:W2:Y:S04]  /*790c0*/  LDL.LU R3, [R1+0xdbb8] ;  /* 0x00dbb80001037983 */ /* 0x000ea80000300800 */
[----:B----4-:R0:W-:Y:S04]  /*790d0*/  STL.64 [R1+0xdb78], R18 ;  /* 0x00db781201007387 */ /* 0x0101e80000100a00 */
[----:B0-----:R-:W4:Y:S01]  /*790e0*/  LDL R18, [R1+0x88] ;  /* 0x0000880001127983 */ /* 0x001f220000100800 */
[----:B------:R-:W-:-:S03]  /*790f0*/  IMAD.MOV.U32 R19, RZ, RZ, R2 ;  /* 0x000000ffff137224 */ /* 0x000fc600078e0002 */
[----:B------:R-:W4:Y:S04]  /*79100*/  LDL.LU R2, [R1+0xdbb4] ;  /* 0x00dbb40001027983 */ /* 0x000f280000300800 */
[----:B------:R-:W4:Y:S04]  /*79110*/  LDL R6, [R1+0x98] ;  /* 0x0000980001067983 */ /* 0x000f280000100800 */
[----:B------:R-:W4:Y:S04]  /*79120*/  LDL R7, [R1+0x9c] ;  /* 0x00009c0001077983 */ /* 0x000f280000100800 */
[----:B---3--:R2:W-:Y:S02]  /*79130*/  STL.64 [R1+0xdb70], R16 ;  /* 0x00db701001007387 */ /* 0x0085e40000100a00 */
[----:B--2---:R-:W-:-:S02]  /*79140*/  IMAD.MOV.U32 R16, RZ, RZ, R3 ;  /* 0x000000ffff107224 */ /* 0x004fc400078e0003 */
[----:B------:R-:W2:Y:S01]  /*79150*/  LDL.LU R3, [R1+0xdbb0] ;  /* 0x00dbb00001037983 */ /* 0x000ea20000300800 */
[----:B------:R-:W-:-:S03]  /*79160*/  IMAD R9, R23, 0x100, R22 ;  /* 0x0000010017097824 */ /* 0x000fc600078e0216 */
[----:B------:R-:W3:Y:S04]  /*79170*/  LDL R17, [R1+0x94] ;  /* 0x0000940001117983 */ /* 0x000ee80000100800 */
[----:B----4-:R-:W-:Y:S04]  /*79180*/  STL.64 [R1+0xdb90], R18 ;  /* 0x00db901201007387 */ /* 0x010fe80000100a00 */
[----:B------:R-:W4:Y:S04]  /*79190*/  LDL R22, [R1+0x68] ;  /* 0x0000680001167983 */ /* 0x000f280000100800 */
[----:B------:R-:W4:Y:S04]  /*791a0*/  LDL R23, [R1+0x6c] ;  /* 0x00006c0001177983 */ /* 0x000f280000100800 */
[----:B------:R-:W3:Y:S01]  /*791b0*/  LDL.64 R20, [R1+0x70] ;  /* 0x0000700001147983 */ /* 0x000ee20000100a00 */
[----:B--2---:R-:W-:Y:S01]  /*791c0*/  HMMA.16816.F32 R12, R12, R2, R24 ;  /* 0x000000020c0c723c */ /* 0x004fe20000001818 */
[----:B------:R-:W-:-:S02]  /*791d0*/  IMAD.MOV.U32 R27, RZ, RZ, R0 ;  /* 0x000000ffff1b7224 */ /* 0x000fc400078e0000 */
[----:B----4-:R-:W-:Y:S04]  /*791e0*/  STL.64 [R1+0xdb88], R22 ;  /* 0x00db881601007387 */ /* 0x010fe80000100a00 */
[----:B---3--:R0:W-:Y:S04]  /*791f0*/  STL.64 [R1+0xdb80], R20 ;  /* 0x00db801401007387 */ /* 0x0081e80000100a00 */
[----:B------:R-:W-:Y:S04]  /*79200*/  STL [R1+0xd9bc], R2 ;  /* 0x00d9bc0201007387 */ /* 0x000fe80000100800 */
[----:B------:R-:W-:Y:S04]  /*79210*/  STL [R1+0xd9b8], R3 ;  /* 0x00d9b80301007387 */ /* 0x000fe80000100800 */
[----:B------:R-:W-:Y:S04]  /*79220*/  STL.64 [R1+0xa20], R12 ;  /* 0x000a200c01007387 */ /* 0x000fe80000100a00 */
[----:B------:R-:W-:Y:S04]  /*79230*/  STL.64 [R1+0xa28], R14 ;  /* 0x000a280e01007387 */ /* 0x000fe80000100a00 */
[----:B------:R-:W2:Y:S04]  /*79240*/  LDL R26, [R1] ;  /* 0x00000000011a7983 */ /* 0x000ea80000100800 */
[----:B------:R-:W3:Y:S04]  /*79250*/  LDL.LU R0, [R1+0xdbac] ;  /* 0x00dbac0001007983 */ /* 0x000ee80000300800 */
[----:B0-----:R-:W4:Y:S04]  /*79260*/  LDL.LU.64 R20, [R1+0x4c0] ;  /* 0x0004c00001147983 */ /* 0x001f280000300a00 */
[----:B------:R-:W2:Y:S04]  /*79270*/  LDL.LU.64 R22, [R1+0x4c8] ;  /* 0x0004c80001167983 */ /* 0x000ea80000300a00 */
[----:B--2---:R-:W-:Y:S04]  /*79280*/  STL.64 [R1+0xdba0], R22 ;  /* 0x00dba01601007387 */ /* 0x004fe80000100a00 */
[----:B----4-:R0:W-:Y:S04]  /*79290*/  STL.64 [R1+0xdb98], R20 ;  /* 0x00db981401007387 */ /* 0x0101e80000100a00 */
[----:B0-----:R-:W2:Y:S04]  /*792a0*/  LDL.LU.64 R20, [R1+0x4d0] ;  /* 0x0004d00001147983 */ /* 0x001ea80000300a00 */
[----:B------:R-:W2:Y:S04]  /*792b0*/  LDL.LU.64 R22, [R1+0x4d8] ;  /* 0x0004d80001167983 */ /* 0x000ea80000300a00 */
[----:B------:R-:W4:Y:S04]  /*792c0*/  LDL.64 R24, [R1+0x8] ;  /* 0x0000080001187983 */ /* 0x000f280000100a00 */
[----:B------:R-:W-:Y:S01]  /*792d0*/  STL.64 [R1+0xda58], R26 ;  /* 0x00da581a01007387 */ /* 0x000fe20000100a00 */
[----:B------:R-:W-:-:S03]  /*792e0*/  IMAD R4, R11, 0x100, R10 ;  /* 0x000001000b047824 */ /* 0x000fc600078e020a */
[----:B----4-:R0:W-:Y:S04]  /*792f0*/  STL.64 [R1+0xda50], R24 ;  /* 0x00da501801007387 */ /* 0x0101e80000100a00 */
[----:B0-----:R-:W4:Y:S04]  /*79300*/  LDL.LU.64 R24, [R1+0x4e0] ;  /* 0x0004e00001187983 */ /* 0x001f280000300a00 */
[----:B------:R-:W4:Y:S01]  /*79310*/  LDL.LU.64 R26, [R1+0x4e8] ;  /* 0x0004e800011a7983 */ /* 0x000f220000300a00 */
[----:B------:R-:W-:Y:S02]  /*79320*/  F2FP.F16.E5M2.UNPACK_B R12, R9 ;  /* 0x00000009ff0c723e */ /* 0x000fe400020004ff */
[----:B------:R-:W-:-:S02]  /*79330*/  F2FP.F16.E5M2.UNPACK_B R13, R8 ;  /* 0x00000008ff0d723e */ /* 0x000fc400020004ff */
[----:B------:R-:W-:Y:S01]  /*79340*/  F2FP.F16.E5M2.UNPACK_B R14, R5 ;  /* 0x00000005ff0e723e */ /* 0x000fe200020004ff */
[----:B------:R-:W2:Y:S01]  /*79350*/  LDL.LU.64 R8, [R1+0x490] ;  /* 0x0004900001087983 */ /* 0x000ea20000300a00 */
[----:B------:R-:W-:-:S03]  /*79360*/  F2FP.F16.E5M2.UNPACK_B R15, R4 ;  /* 0x00000004ff0f723e */ /* 0x000fc600020004ff */
[----:B------:R-:W2:Y:S04]  /*79370*/  LDL.LU.64 R10, [R1+0x498] ;  /* 0x00049800010a7983 */ /* 0x000ea80000300a00 */
[----:B------:R-:W2:Y:S01]  /*79380*/  LDL.LU.64 R4, [R1+0xb40] ;  /* 0x000b400001047983 */ /* 0x000ea20000300a00 */
[----:B----4-:R-:W-:Y:S03]  /*79390*/  HMMA.16816.F32 R24, R12, R6, R24 ;  /* 0x000000060c18723c */ /* 0x010fe60000001818 */
[----:B------:R-:W4:-:S15]  /*793a0*/  LDL.LU.64 R6, [R1+0xb48] ;  /* 0x000b480001067983 */ /* 0x000f1e0000300a00 */
[----:B------:R-:W-:Y:S01]  /*793b0*/  NOP ;  /* 0x0000000000007918 */ /* 0x000fe20000000000 */
[----:B------:R-:W-:Y:S04]  /*793c0*/  STL.64 [R1+0xa10], R24 ;  /* 0x000a101801007387 */ /* 0x000fe80000100a00 */
[----:B------:R0:W-:Y:S04]  /*793d0*/  STL.64 [R1+0xa18], R26 ;  /* 0x000a181a01007387 */ /* 0x0001e80000100a00 */
[----:B0-----:R-:W4:Y:S01]  /*793e0*/  LDL R26, [R1+0x10] ;  /* 0x00001000011a7983 */ /* 0x001f220000100800 */
[----:B--2---:R-:W-:Y:S01]  /*793f0*/  HMMA.16816.F32 R16, R12, R16, R20 ;  /* 0x000000100c10723c */ /* 0x004fe20000001814 */
[----:B---3--:R-:W-:-:S02]  /*79400*/  IMAD.MOV.U32 R27, RZ, RZ, R0 ;  /* 0x000000ffff1b7224 */ /* 0x008fc400078e0000 */
[----:B------:R-:W2:Y:S04]  /*79410*/  LDL.LU R0, [R1+0xdba8] ;  /* 0x00dba80001007983 */ /* 0x000ea80000300800 */
[----:B----4-:R0:W-:Y:S04]  /*79420*/  STL.64 [R1+0xda70], R26 ;  /* 0x00da701a01007387 */ /* 0x0101e80000100a00 */
[----:B------:R-:W3:Y:S04]  /*79430*/  LDL.LU.64 R24, [R1+0x4b0] ;  /* 0x0004b00001187983 */ /* 0x000ee80000300a00 */
[----:B0-----:R-:W3:Y:S04]  /*79440*/  LDL.LU.64 R26, [R1+0x4b8] ;  /* 0x0004b800011a7983 */ /* 0x001ee80000300a00 */
[----:B------:R-:W4:Y:S04]  /*79450*/  LDL.LU.64 R22, [R1+0xdba0] ;  /* 0x00dba00001167983 */ /* 0x000f280000300a00 */
[----:B------:R-:W4:Y:S04]  /*79460*/  LDL.LU.64 R20, [R1+0xdb98] ;  /* 0x00db980001147983 */ /* 0x000f280000300a00 */
[----:B------:R-:W-:Y:S04]  /*79470*/  STL.64 [R1+0xa00], R16 ;  /* 0x000a001001007387 */ /* 0x000fe80000100a00 */
[----:B------:R0:W-:Y:S04]  /*79480*/  STL.64 [R1+0xa08], R18 ;  /* 0x000a081201007387 */ /* 0x0001e80000100a00 */
[----:B0-----:R-:W4:Y:S02]  /*79490*/  LDL.LU.64 R18, [R1+0xdb90] ;  /* 0x00db900001127983 */ /* 0x001f240000300a00 */
[----:B----4-:R-:W-:Y:S02]  /*794a0*/  HMMA.16816.F32 R16, R12, R18, R20 ;  /* 0x000000120c10723c */ /* 0x010fe40000001814 */
[----:B------:R-:W4:Y:S04]  /*794b0*/  LDL.LU.64 R22, [R1+0xdb88] ;  /* 0x00db880001167983 */ /* 0x000f280000300a00 */
[----:B------:R-:W2:-:S13]  /*794c0*/  LDL.LU.64 R20, [R1+0xdb80] ;  /* 0x00db800001147983 */ /* 0x000e9a0000300a00 */
[----:B------:R-:W-:Y:S04]  /*794d0*/  STL.64 [R1+0x9f0], R16 ;  /* 0x0009f01001007387 */ /* 0x000fe80000100a00 */
[----:B------:R0:W-:Y:S04]  /*794e0*/  STL.64 [R1+0x9f8], R18 ;  /* 0x0009f81201007387 */ /* 0x0001e80000100a00 */
[----:B0-----:R-:W2:Y:S04]  /*794f0*/  LDL.LU.64 R18, [R1+0xdb78] ;  /* 0x00db780001127983 */ /* 0x001ea80000300a00 */
[----:B------:R-:W3:Y:S02]  /*79500*/  LDL.LU.64 R16, [R1+0xdb70] ;  /* 0x00db700001107983 */ /* 0x000ee40000300a00 */
[----:B---3--:R-:W-:-:S15]  /*79510*/  HMMA.16816.F32 R24, R12, R16, R24 ;  /* 0x000000100c18723c */ /* 0x008fde0000001818 */
[----:B------:R-:W-:-:S04]  /*79520*/  NOP ;  /* 0x0000000000007918 */ /* 0x000fc80000000000 */
[----:B------:R0:W-:Y:S04]  /*79530*/  STL.64 [R1+0x9e0], R24 ;  /* 0x0009e01801007387 */ /* 0x0001e80000100a00 */
[----:B------:R-:W-:Y:S04]  /*79540*/  STL.64 [R1+0x9e8], R26 ;  /* 0x0009e81a01007387 */ /* 0x000fe80000100a00 */
[----:B0-----:R-:W3:Y:S04]  /*79550*/  LDL R24, [R1+0x18] ;  /* 0x0000180001187983 */ /* 0x001ee80000100800 */
[----:B------:R-:W3:Y:S04]  /*79560*/  LDL R25, [R1+0x1c] ;  /* 0x00001c0001197983 */ /* 0x000ee80000100800 */
[----:B---3--:R0:W-:Y:S04]  /*79570*/  STL.64 [R1+0xda88], R24 ;  /* 0x00da881801007387 */ /* 0x0081e80000100a00 */
[----:B0-----:R-:W3:Y:S04]  /*79580*/  LDL.LU.64 R24, [R1+0x4a0] ;  /* 0x0004a00001187983 */ /* 0x001ee80000300a00 */
[----:B------:R-:W3:Y:S01]  /*79590*/  LDL.LU.64 R26, [R1+0x4a8] ;  /* 0x0004a800011a7983 */ /* 0x000ee20000300a00 */
[C---:B--2---:R-:W-:Y:S08]  /*795a0*/  HMMA.16816.F32 R8, R12.reuse, R20, R8 ;  /* 0x000000140c08723c */ /* 0x044ff00000001808 */
[C---:B----4-:R-:W-:Y:S08]  /*795b0*/  HMMA.16816.F32 R4, R12.reuse, R22, R4 ;  /* 0x000000160c04723c */ /* 0x050ff00000001804 */
[----:B---3--:R-:W-:Y:S01]  /*795c0*/  HMMA.16816.F32 R16, R12, R18, R24 ;  /* 0x000000120c10723c */ /* 0x008fe20000001818 */
[----:B------:R-:W2:Y:S01]  /*795d0*/  LDL R26, [R1+0x20] ;  /* 0x00002000011a7983 */ /* 0x000ea20000100800 */
[----:B------:R-:W-:-:S15]  /*795e0*/  IMAD.MOV.U32 R27, RZ, RZ, R0 ;  /* 0x000000ffff1b7224 */ /* 0x000fde00078e0000 */
[----:B------:R-:W-:Y:S02]  /*795f0*/  NOP ;  /* 0x0000000000007918 */ /* 0x000fe40000000000 */
[----:B------:R-:W-:Y:S04]  /*79600*/  STL.64 [R1+0x9d0], R16 ;  /* 0x0009d01001007387 */ /* 0x000fe80000100a00 */
[----:B------:R-:W-:Y:S04]  /*79610*/  STL.64 [R1+0x9d8], R18 ;  /* 0x0009d81201007387 */ /* 0x000fe80000100a00 */
[----:B------:R-:W3:Y:S04]  /*79620*/  LDL.LU R0, [R1+0xdb68] ;  /* 0x00db680001007983 */ /* 0x000ee80000300800 */
[----:B--2---:R0:W-:Y:S04]  /*79630*/  STL.64 [R1+0xdaa0], R26 ;  /* 0x00daa01a01007387 */ /* 0x0041e80000100a00 */
[----:B------:R-:W-:Y:S04]  /*79640*/  STL.64 [R1+0x9c0], R8 ;  /* 0x0009c00801007387 */ /* 0x000fe80000100a00 */
[----:B------:R-:W-:Y:S04]  /*79650*/  STL.64 [R1+0x9c8], R10 ;  /* 0x0009c80a01007387 */ /* 0x000fe80000100a00 */
[----:B------:R-:W2:Y:S04]  /*79660*/  LDL R24, [R1+0x28] ;  /* 0x0000280001187983 */ /* 0x000ea80000100800 */
[----:B------:R-:W-:Y:S04]  /*79670*/  STL.64 [R1+0x9b0], R4 ;  /* 0x0009b00401007387 */ /* 0x000fe80000100a00 */
[----:B------:R-:W-:Y:S04]  /*79680*/  STL.64 [R1+0x9b8], R6 ;  /* 0x0009b80601007387 */ /* 0x000fe80000100a00 */
[----:B------:R-:W2:Y:S04]  /*79690*/  LDL R25, [R1+0x2c] ;  /* 0x00002c0001197983 */ /* 0x000ea80000100800 */
[----:B0-----:R-:W4:Y:S04]  /*796a0*/  LDL R26, [R1+0x30] ;  /* 0x00003000011a7983 */ /* 0x001f280000100800 */
[----:B------:R-:W4:Y:S04]  /*796b0*/  LDL R27, [R1+0x34] ;  /* 0x00003400011b7983 */ /* 0x000f280000100800 */
[----:B--2---:R0:W-:Y:S04]  /*796c0*/  STL.64 [R1+0xdab8], R24 ;  /* 0x00dab81801007387 */ /* 0x0041e80000100a00 */
[----:B0-----:R-:W2:Y:S01]  /*796d0*/  LDL R24, [R1+0x38] ;  /* 0x0000380001187983 */ /* 0x001ea20000100800 */
[----:B---3--:R-:W-:-:S03]  /*796e0*/  IMAD.MOV.U32 R25, RZ, RZ, R0 ;  /* 0x000000ffff197224 */ /* 0x008fc600078e0000 */
[----:B------:R-:W3:Y:S04]  /*796f0*/  LDL.LU R0, [R1+0xdb64] ;  /* 0x00db640001007983 */ /* 0x000ee80000300800 */
[----:B----4-:R0:W-:Y:S04]  /*79700*/  STL.64 [R1+0xdad0], R26 ;  /* 0x00dad01a01007387 */ /* 0x0101e80000100a00 */
[----:B0-----:R-:W4:Y:S04]  /*79710*/  LDL R26, [R1+0x40] ;  /* 0x00004000011a7983 */ /* 0x001f280000100800 */
[----:B------:R-:W4:Y:S04]  /*79720*/  LDL R27, [R1+0x44] ;  /* 0x00004400011b7983 */ /* 0x000f280000100800 */
[----:B--2---:R0:W-:Y:S04]  /*79730*/  STL.64 [R1+0xdae8], R24 ;  /* 0x00dae81801007387 */ /* 0x0041e80000100a00 */
[----:B0-----:R-:W2:Y:S04]  /*79740*/  LDL R24, [R1+0x48] ;  /* 0x0000480001187983 */ /* 0x001ea80000100800 */
[----:B------:R-:W2:Y:S04]  /*79750*/  LDL R25, [R1+0x4c] ;  /* 0x00004c0001197983 */ /* 0x000ea80000100800 */
[----:B----4-:R3:W-:Y:S02]  /*79760*/  STL.64 [R1+0xdb00], R26 ;  /* 0x00db001a01007387 */ /* 0x0107e40000100a00 */
[----:B---3--:R-:W-:-:S02]  /*79770*/  IMAD.MOV.U32 R26, RZ, RZ, R0 ;  /* 0x000000ffff1a7224 */ /* 0x008fc400078e0000 */
[----:B------:R-:W3:Y:S04]  /*79780*/  LDL.LU R0, [R1+0xdb60] ;  /* 0x00db600001007983 */ /* 0x000ee80000300800 */
[----:B------:R-:W4:Y:S04]  /*79790*/  LDL R27, [R1+0x54] ;  /* 0x00005400011b7983 */ /* 0x000f280000100800 */
[----:B--2---:R0:W-:Y:S04]  /*797a0*/  STL.64 [R1+0xdb18], R24 ;  /* 0x00db181801007387 */ /* 0x0041e80000100a00 */
[----:B0-----:R-:W2:Y:S04]  /*797b0*/  LDL R24, [R1+0x58] ;  /* 0x0000580001187983 */ /* 0x001ea80000100800 */
[----:B------:R-:W2:Y:S01]  /*797c0*/  LDL R25, [R1+0x5c] ;  /* 0x00005c0001197983 */ /* 0x000ea20000100800 */
[----:B------:R-:W-:-:S02]  /*797d0*/  IMAD.MOV.U32 R2, RZ, RZ, R20 ;  /* 0x000000ffff027224 */ /* 0x000fc400078e0014 */
[----:B------:R-:W-:Y:S01]  /*797e0*/  IMAD.MOV.U32 R3, RZ, RZ, R21 ;  /* 0x000000ffff037224 */ /* 0x000fe200078e0015 */
[----:B----4-:R0:W-:Y:S04]  /*797f0*/  STL.64 [R1+0xdb30], R26 ;  /* 0x00db301a01007387 */ /* 0x0101e80000100a00 */
[----:B0-----:R-:W4:Y:S04]  /*79800*/  LDL R26, [R1+0x60] ;  /* 0x00006000011a7983 */ /* 0x001f280000100800 */
        /* <DEDUP_REMOVED lines=47> */
[----:B---3--:R-:W-:-:S03]  /*79b00*/  IMAD.MOV.U32 R27, RZ, RZ, R0 ;  /* 0x000000ffff1b7224 */ /* 0x008fc600078e0000 */
[----:B--2---:R-:W-:Y:S04]  /*79b10*/  STL.64 [R1+0xdb58], R22 ;  /* 0x00db581601007387 */ /* 0x004fe80000100a00 */
[----:B------:R0:W-:Y:S04]  /*79b20*/  STL.64 [R1+0xdb50], R20 ;  /* 0x00db501401007387 */ /* 0x0001e80000100a00 */
[----:B0-----:R-:W4:Y:S04]  /*79b30*/  LDL.LU.64 R20, [R1+0xb70] ;  /* 0x000b700001147983 */ /* 0x001f280000300a00 */
[----:B------:R-:W4:Y:S04]  /*79b40*/  LDL.LU.64 R22, [R1+0xb78] ;  /* 0x000b780001167983 */ /* 0x000f280000300a00 */
[----:B------:R-:W2:Y:S04]  /*79b50*/  LDL.LU.64 R16, [R1+0xd30] ;  /* 0x000d300001107983 */ /* 0x000ea80000300a00 */
[----:B------:R-:W2:Y:S04]  /*79b60*/  LDL.LU.64 R18, [R1+0xd38] ;  /* 0x000d380001127983 */ /* 0x000ea80000300a00 */
[----:B------:R-:W3:Y:S04]  /*79b70*/  LDL.LU.64 R8, [R1+0xd40] ;  /* 0x000d400001087983 */ /* 0x000ee80000300a00 */
[----:B------:R-:W3:Y:S04]  /*79b80*/  LDL.LU.64 R10, [R1+0xd48] ;  /* 0x000d4800010a7983 */ /* 0x000ee80000300a00 */
[----:B------:R-:W2:Y:S04]  /*79b90*/  LDL.LU.64 R4, [R1+0xd50] ;  /* 0x000d500001047983 */ /* 0x000ea80000300a00 */
[----:B------:R-:W2:Y:S01]  /*79ba0*/  LDL.LU.64 R6, [R1+0xd58] ;  /* 0x000d580001067983 */ /* 0x000ea20000300a00 */
[----:B----4-:R-:W-:Y:S03]  /*79bb0*/  HMMA.16816.F32 R24, R12, R26, R20 ;  /* 0x0000001a0c18723c */ /* 0x010fe60000001814 */
[----:B------:R-:W4:Y:S04]  /*79bc0*/  LDL.LU.64 R22, [R1+0xdb58] ;  /* 0x00db580001167983 */ /* 0x000f280000300a00 */
[----:B------:R-:W4:-:S12]  /*79bd0*/  LDL.LU.64 R20, [R1+0xdb50] ;  /* 0x00db500001147983 */ /* 0x000f180000300a00 */
[----:B------:R0:W-:Y:S04]  /*79be0*/  STL.64 [R1+0x9a0], R24 ;  /* 0x0009a01801007387 */ /* 0x0001e80000100a00 */
[----:B------:R4:W-:Y:S04]  /*79bf0*/  STL.64 [R1+0x9a8], R26 ;  /* 0x0009a81a01007387 */ /* 0x0009e80000100a00 */
[----:B0-----:R-:W4:Y:S02]  /*79c00*/  LDL.LU.64 R24, [R1+0xdb48] ;  /* 0x00db480001187983 */ /* 0x001f240000300a00 */
[----:B----4-:R-:W-:Y:S02]  /*79c10*/  HMMA.16816.F32 R24, R12, R24, R20 ;  /* 0x000000180c18723c */ /* 0x010fe40000001814 */
[----:B------:R-:W4:Y:S04]  /*79c20*/  LDL.LU.64 R22, [R1+0xdb40] ;  /* 0x00db400001167983 */ /* 0x000f280000300a00 */
[----:B------:R-:W4:-:S13]  /*79c30*/  LDL.LU.64 R20, [R1+0xdb38] ;  /* 0x00db380001147983 */ /* 0x000f1a0000300a00 */
[----:B------:R-:W-:Y:S04]  /*79c40*/  STL.64 [R1+0x990], R24 ;  /* 0x0009901801007387 */ /* 0x000fe80000100a00 */
[----:B------:R0:W-:Y:S04]  /*79c50*/  STL.64 [R1+0x998], R26 ;  /* 0x0009981a01007387 */ /* 0x0001e80000100a00 */
[----:B0-----:R-:W4:Y:S02]  /*79c60*/  LDL.LU.64 R26, [R1+0xdb30] ;  /* 0x00db3000011a7983 */ /* 0x001f240000300a00 */
[----:B----4-:R-:W-:Y:S02]  /*79c70*/  HMMA.16816.F32 R24, R12, R26, R20 ;  /* 0x0000001a0c18723c */ /* 0x010fe40000001814 */
[----:B------:R-:W4:Y:S04]  /*79c80*/  LDL.LU.64 R22, [R1+0xdb28] ;  /* 0x00db280001167983 */ /* 0x000f280000300a00 */
[----:B------:R-:W4:-:S13]  /*79c90*/  LDL.LU.64 R20, [R1+0xdb20] ;  /* 0x00db200001147983 */ /* 0x000f1a0000300a00 */
        /* <DEDUP_REMOVED lines=50> */
[----:B0-----:R-:W2:Y:S04]  /*79fc0*/  LDL.LU.64 R26, [R1+0xda58] ;  /* 0x00da5800011a7983 */ /* 0x001ea80000300a00 */
[----:B------:R-:W4:Y:S02]  /*79fd0*/  LDL.LU.64 R24, [R1+0xda50] ;  /* 0x00da500001187983 */ /* 0x000f240000300a00 */
[----:B----4-:R-:W-:-:S15]  /*79fe0*/  HMMA.16816.F32 R20, R12, R24, R20 ;  /* 0x000000180c14723c */ /* 0x010fde0000001814 */
        /* <DEDUP_REMOVED lines=8> */
[----:B------:R-:W4:-:S14]  /*7a070*/  LDL.LU.64 R20, [R1+0xda30] ;  /* 0x00da300001147983 */ /* 0x000f1c0000300a00 */
[----:B------:R-:W-:Y:S04]  /*7a080*/  STL.64 [R1+0x8e0], R24 ;  /* 0x0008e01801007387 */ /* 0x000fe80000100a00 */
[----:B------:R0:W-:Y:S04]  /*7a090*/  STL.64 [R1+0x8e8], R26 ;  /* 0x0008e81a01007387 */ /* 0x0001e80000100a00 */
[----:B0-----:R-:W3:Y:S01]  /*7a0a0*/  LDL.LU.64 R26, [R1+0xda28] ;  /* 0x00da2800011a7983 */ /* 0x001ee20000300a00 */
[----:B------:R-:W-:Y:S03]  /*7a0b0*/  HMMA.16816.F32 R16, R12, R28, R16 ;  /* 0x0000001c0c10723c */ /* 0x000fe60000001810 */
[----:B------:R-:W2:-:S15]  /*7a0c0*/  LDL.LU.64 R24, [R1+0xda20] ;  /* 0x00da200001187983 */ /* 0x000e9e0000300a00 */
[----:B------:R-:W-:Y:S01]  /*7a0d0*/  NOP ;  /* 0x0000000000007918 */ /* 0x000fe20000000000 */
[----:B------:R0:W-:Y:S04]  /*7a0e0*/  STL.64 [R1+0x8d0], R16 ;  /* 0x0008d01001007387 */ /* 0x0001e80000100a00 */
[----:B------:R1:W-:Y:S04]  /*7a0f0*/  STL.64 [R1+0x8d8], R18 ;  /* 0x0008d81201007387 */ /* 0x0003e80000100a00 */
[----:B0-----:R-:W4:Y:S01]  /*7a100*/  LDL.LU.64 R16, [R1+0xd80] ;  /* 0x000d800001107983 */ /* 0x001f220000300a00 */
[----:B---3--:R-:W-:-:S15]  /*7a110*/  HMMA.16816.F32 R8, R12, R26, R8 ;  /* 0x0000001a0c08723c */ /* 0x008fde0000001808 */
[----:B------:R-:W-:-:S04]  /*7a120*/  NOP ;  /* 0x0000000000007918 */ /* 0x000fc80000000000 */
[----:B------:R-:W-:Y:S04]  /*7a130*/  STL.64 [R1+0x8c0], R8 ;  /* 0x0008c00801007387 */ /* 0x000fe80000100a00 */
[----:B------:R-:W-:Y:S04]  /*7a140*/  STL.64 [R1+0x8c8], R10 ;  /* 0x0008c80a01007387 */ /* 0x000fe80000100a00 */
[----:B-1----:R-:W3:Y:S01]  /*7a150*/  LDL.LU.64 R18, [R1+0xd88] ;  /* 0x000d880001127983 */ /* 0x002ee20000300a00 */
[----:B--2---:R-:W-:-:S15]  /*7a160*/  HMMA.16816.F32 R4, R12, R24, R4 ;  /* 0x000000180c04723c */ /* 0x004fde0000001804 */
[----:B------:R-:W-:-:S04]  /*7a170*/  NOP ;  /* 0x0000000000007918 */ /* 0x000fc80000000000 */
[----:B------:R-:W-:Y:S04]  /*7a180*/  STL.64 [R1+0x8b0], R4 ;  /* 0x0008b00401007387 */ /* 0x000fe80000100a00 */
[----:B------:R-:W-:Y:S04]  /*7a190*/  STL.64 [R1+0x8b8], R6 ;  /* 0x0008b80601007387 */ /* 0x000fe80000100a00 */
[----:B---3--:R-:W-:Y:S04]  /*7a1a0*/  STL.64 [R1+0xda18], R18 ;  /* 0x00da181201007387 */ /* 0x008fe80000100a00 */
[----:B----4-:R0:W-:Y:S04]  /*7a1b0*/  STL.64 [R1+0xda10], R16 ;  /* 0x00da101001007387 */ /* 0x0101e80000100a00 */
[----:B0-----:R-:W2:Y:S04]  /*7a1c0*/  LDL.LU.64 R16, [R1+0xd60] ;  /* 0x000d600001107983 */ /* 0x001ea80000300a00 */
[----:B------:R-:W2:Y:S04]  /*7a1d0*/  LDL.LU.64 R18, [R1+0xd68] ;  /* 0x000d680001127983 */ /* 0x000ea80000300a00 */
[----:B------:R-:W3:Y:S04]  /*7a1e0*/  LDL.LU.64 R8, [R1+0xda0] ;  /* 0x000da00001087983 */ /* 0x000ee80000300a00 */
[----:B------:R-:W4:Y:S04]  /*7a1f0*/  LDL.LU.64 R10, [R1+0xda8] ;  /* 0x000da800010a7983 */ /* 0x000f280000300a00 */
[----:B----4-:R-:W-:Y:S04]  /*7a200*/  STL.64 [R1+0xd9f8], R10 ;  /* 0x00d9f80a01007387 */ /* 0x010fe80000100a00 */
[----:B---3--:R0:W-:Y:S04]  /*7a210*/  STL.64 [R1+0xd9f0], R8 ;  /* 0x00d9f00801007387 */ /* 0x0081e80000100a00 */
        /* <DEDUP_REMOVED lines=59> */
[----:B0-----:R-:W3:Y:S04]  /*7a5d0*/  LDL.LU R9, [R1+0x2b50] ;  /* 0x002b500001097983 */ /* 0x001ee80000300800 */
[----:B------:R-:W3:Y:S01]  /*7a5e0*/  LDL.LU R8, [R1+0x2b58] ;  /* 0x002b580001087983 */ /* 0x000ee20000300800 */
[----:B------:R-:W-:Y:S01]  /*7a5f0*/  IMAD R11, R27, 0x100, R26 ;  /* 0x000001001b0b7824 */ /* 0x000fe200078e021a */
[----:B--2---:R-:W-:-:S15]  /*7a600*/  HMMA.16816.F32 R16, R12, R6, R16 ;  /* 0x000000060c10723c */ /* 0x004fde0000001810 */
[----:B------:R-:W-:-:S04]  /*7a610*/  NOP ;  /* 0x0000000000007918 */ /* 0x000fc80000000000 */
[----:B------:R-:W-:Y:S04]  /*7a620*/  STL.64 [R1+0x840], R16 ;  /* 0x0008401001007387 */ /* 0x000fe80000100a00 */
[----:B------:R3:W-:Y:S02]  /*7a630*/  STL.64 [R1+0x848], R18 ;  /* 0x0008481201007387 */ /* 0x0007e40000100a00 */
[----:B---3--:R-:W-:Y:S02]  /*7a640*/  HMMA.16816.F32 R16, R12, R4, R20 ;  /* 0x000000040c10723c */ /* 0x008fe40000001814 */
[----:B------:R-:W-:Y:S04]  /*7a650*/  STL.64 [R1+0xd838], R6 ;  /* 0x00d8380601007387 */ /* 0x000fe80000100a00 */
[----:B------:R-:W-:Y:S01]  /*7a660*/  STL.64 [R1+0xd830], R4 ;  /* 0x00d8300401007387 */ /* 0x000fe20000100a00 */
[----:B------:R-:W-:-:S02]  /*7a670*/  IMAD.MOV.U32 R22, RZ, RZ, R2 ;  /* 0x000000ffff167224 */ /* 0x000fc400078e0002 */
[----:B------:R-:W-:-:S10]  /*7a680*/  IMAD.MOV.U32 R23, RZ, RZ, R3 ;  /* 0x000000ffff177224 */ /* 0x000fd400078e0003 */
[----:B------:R-:W-:Y:S04]  /*7a690*/  STL.64 [R1+0x830], R16 ;  /* 0x0008301001007387 */ /* 0x000fe80000100a00 */
[----:B------:R0:W-:Y:S04]  /*7a6a0*/  STL.64 [R1+0x838], R18 ;  /* 0x0008381201007387 */ /* 0x0001e80000100a00 */
[----:B0-----:R-:W2:Y:S04]  /*7a6b0*/  LDL R18, [R1+0x90] ;  /* 0x0000900001127983 */ /* 0x001ea80000100800 */
[----:B------:R-:W2:Y:S04]  /*7a6c0*/  LDL R19, [R1+0x94] ;  /* 0x0000940001137983 */ /* 0x000ea80000100800 */
[----:B------:R-:W3:Y:S04]  /*7a6d0*/  LDL.LU.64 R4, [R1+0xdf0] ;  /* 0x000df00001047983 */ /* 0x000ee80000300a00 */
[----:B------:R-:W3:Y:S04]  /*7a6e0*/  LDL.LU.64 R6, [R1+0xdf8] ;  /* 0x000df80001067983 */ /* 0x000ee80000300a00 */
[----:B------:R-:W2:Y:S04]  /*7a6f0*/  LDL R26, [R1+0x60] ;  /* 0x00006000011a7983 */ /* 0x000ea80000100800 */
[----:B------:R-:W2:Y:S04]  /*7a700*/  LDL R27, [R1+0x64] ;  /* 0x00006400011b7983 */ /* 0x000ea80000100800 */
[----:B------:R-:W2:Y:S04]  /*7a710*/  LDL R16, [R1+0x98] ;  /* 0x0000980001107983 */ /* 0x000ea80000100800 */
[----:B------:R-:W2:Y:S04]  /*7a720*/  LDL R17, [R1+0x9c] ;  /* 0x00009c0001117983 */ /* 0x000ea80000100800 */
[----:B------:R-:W3:Y:S04]  /*7a730*/  LDL.LU R2, [R1+0xd9bc] ;  /* 0x00d9bc0001027983 */ /* 0x000ee80000300800 */
[----:B------:R-:W3:Y:S04]  /*7a740*/  LDL.LU R3, [R1+0xd9b8] ;  /* 0x00d9b80001037983 */ /* 0x000ee80000300800 */
[----:B------:R-:W2:Y:S01]  /*7a750*/  LDL.64 R20, [R1+0x78] ;  /* 0x0000780001147983 */ /* 0x000ea20000100a00 */
[----:B----4-:R-:W-:-:S03]  /*7a760*/  IMAD R10, R25, 0x100, R24 ;  /* 0x00000100190a7824 */ /* 0x010fc600078e0218 */
[----:B------:R0:W-:Y:S04]  /*7a770*/  STL.64 [R1+0xd9a0], R22 ;  /* 0x00d9a01601007387 */ /* 0x0001e80000100a00 */
[----:B0-----:R-:W4:Y:S04]  /*7a780*/  LDL.LU R22, [R1+0x2b54] ;  /* 0x002b540001167983 */ /* 0x001f280000300800 */
[----:B------:R-:W4:Y:S04]  /*7a790*/  LDL.LU R23, [R1+0x2b5c] ;  /* 0x002b5c0001177983 */ /* 0x000f280000300800 */
[----:B--2---:R-:W-:Y:S04]  /*7a7a0*/  STL.64 [R1+0xd998], R20 ;  /* 0x00d9981401007387 */ /* 0x004fe80000100a00 */
[----:B------:R-:W2:Y:S04]  /*7a7b0*/  LDL R24, [R1+0x68] ;  /* 0x0000680001187983 */ /* 0x000ea80000100800 */
[----:B------:R-:W2:Y:S01]  /*7a7c0*/  LDL R25, [R1+0x6c] ;  /* 0x00006c0001197983 */ /* 0x000ea20000100800 */
[----:B---3--:R-:W-:Y:S03]  /*7a7d0*/  HMMA.16816.F32 R4, R12, R2, R4 ;  /* 0x000000020c04723c */ /* 0x008fe60000001804 */
[----:B------:R-:W-:Y:S01]  /*7a7e0*/  STL.64 [R1+0xd990], R26 ;  /* 0x00d9901a01007387 */ /* 0x000fe20000100a00 */
[----:B------:R-:W-:-:S02]  /*7a7f0*/  F2FP.F16.E5M2.UNPACK_B R12, R11 ;  /* 0x0000000bff0c723e */ /* 0x000fc400020004ff */
[----:B------:R-:W-:Y:S01]  /*7a800*/  F2FP.F16.E5M2.UNPACK_B R13, R10 ;  /* 0x0000000aff0d723e */ /* 0x000fe200020004ff */
[----:B----4-:R-:W-:Y:S02]  /*7a810*/  IMAD R9, R9, 0x100, R22 ;  /* 0x0000010009097824 */ /* 0x010fe400078e0216 */
[----:B------:R-:W-:Y:S01]  /*7a820*/  IMAD R8, R8, 0x100, R23 ;  /* 0x0000010008087824 */ /* 0x000fe200078e0217 */
[----:B--2---:R0:W-:Y:S04]  /*7a830*/  STL.64 [R1+0xd988], R24 ;  /* 0x00d9881801007387 */ /* 0x0041e80000100a00 */
[----:B0-----:R-:W2:Y:S04]  /*7a840*/  LDL.LU.64 R24, [R1+0xe30] ;  /* 0x000e300001187983 */ /* 0x001ea80000300a00 */
[----:B------:R-:W2:Y:S04]  /*7a850*/  LDL.LU.64 R26, [R1+0xe38] ;  /* 0x000e3800011a7983 */ /* 0x000ea80000300a00 */
[----:B------:R0:W-:Y:S04]  /*7a860*/  STL.64 [R1+0xf0], R4 ;  /* 0x0000f00401007387 */ /* 0x0001e80000100a00 */
[----:B------:R1:W-:Y:S04]  /*7a870*/  STL.64 [R1+0xf8], R6 ;  /* 0x0000f80601007387 */ /* 0x0003e80000100a00 */
[----:B0-----:R-:W3:Y:S04]  /*7a880*/  LDL.LU.64 R4, [R1+0xe50] ;  /* 0x000e500001047983 */ /* 0x001ee80000300a00 */
[----:B-1----:R-:W3:Y:S04]  /*7a890*/  LDL.LU.64 R6, [R1+0xe58] ;  /* 0x000e580001067983 */ /* 0x002ee80000300a00 */
[----:B------:R-:W4:Y:S04]  /*7a8a0*/  LDL R10, [R1] ;  /* 0x00000000010a7983 */ /* 0x000f280000100800 */
[----:B------:R-:W4:Y:S04]  /*7a8b0*/  LDL R11, [R1+0x4] ;  /* 0x00000400010b7983 */ /* 0x000f280000100800 */
[----:B------:R-:W4:Y:S04]  /*7a8c0*/  LDL.LU.64 R20, [R1+0xe90] ;  /* 0x000e900001147983 */ /* 0x000f280000300a00 */
[----:B------:R-:W4:Y:S01]  /*7a8d0*/  LDL.LU.64 R22, [R1+0xe98] ;  /* 0x000e980001167983 */ /* 0x000f220000300a00 */
[----:B------:R-:W-:-:S02]  /*7a8e0*/  F2FP.F16.E5M2.UNPACK_B R14, R9 ;  /* 0x00000009ff0e723e */ /* 0x000fc400020004ff */
[----:B------:R-:W-:-:S07]  /*7a8f0*/  F2FP.F16.E5M2.UNPACK_B R15, R8 ;  /* 0x00000008ff0f723e */ /* 0x000fce00020004ff */
[C---:B--2---:R-:W-:Y:S08]  /*7a900*/  HMMA.16816.F32 R24, R12.reuse, R16, R24 ;  /* 0x000000100c18723c */ /* 0x044ff00000001818 */
[----:B---3--:R-:W-:Y:S01]  /*7a910*/  HMMA.16816.F32 R4, R12, R18, R4 ;  /* 0x000000120c04723c */ /* 0x008fe20000001804 */
[----:B----4-:R-:W-:Y:S04]  /*7a920*/  STL.64 [R1+0xd9b0], R22 ;  /* 0x00d9b01601007387 */ /* 0x010fe80000100a00 */
[----:B------:R0:W-:Y:S04]  /*7a930*/  STL.64 [R1+0xd9a8], R20 ;  /* 0x00d9a81401007387 */ /* 0x0001e80000100a00 */
[----:B0-----:R-:W2:Y:S04]  /*7a940*/  LDL.LU.64 R20, [R1+0xe70] ;  /* 0x000e700001147983 */ /* 0x001ea80000300a00 */
[----:B------:R-:W2:Y:S04]  /*7a950*/  LDL.LU.64 R22, [R1+0xe78] ;  /* 0x000e780001167983 */ /* 0x000ea80000300a00 */
[----:B------:R0:W-:Y:S04]  /*7a960*/  STL.64 [R1+0xd890], R10 ;  /* 0x00d8900a01007387 */ /* 0x0001e80000100a00 */
[----:B0-----:R-:W3:Y:S04]  /*7a970*/  LDL R10, [R1+0x80] ;  /* 0x00008000010a7983 */ /* 0x001ee80000100800 */
[----:B------:R-:W3:Y:S04]  /*7a980*/  LDL R11, [R1+0x84] ;  /* 0x00008400010b7983 */ /* 0x000ee80000100800 */
[----:B------:R0:W-:Y:S04]  /*7a990*/  STL.64 [R1+0x820], R24 ;  /* 0x0008201801007387 */ /* 0x0001e80000100a00 */
[----:B------:R1:W-:Y:S04]  /*7a9a0*/  STL.64 [R1+0x828], R26 ;  /* 0x0008281a01007387 */ /* 0x0003e80000100a00 */
[----:B0-----:R-:W4:Y:S04]  /*7a9b0*/  LDL.LU.64 R24, [R1+0xec0] ;  /* 0x000ec00001187983 */ /* 0x001f280000300a00 */
[----:B-1----:R-:W4:Y:S04]  /*7a9c0*/  LDL.LU.64 R26, [R1+0xec8] ;  /* 0x000ec800011a7983 */ /* 0x002f280000300a00 */
[----:B------:R0:W-:Y:S04]  /*7a9d0*/  STL.64 [R1+0x810], R4 ;  /* 0x0008100401007387 */ /* 0x0001e80000100a00 */
[----:B------:R1:W-:Y:S04]  /*7a9e0*/  STL.64 [R1+0x818], R6 ;  /* 0x0008180601007387 */ /* 0x0003e80000100a00 */
[----:B------:R-:W2:Y:S04]  /*7a9f0*/  LDL.LU.64 R16, [R1+0xef0] ;  /* 0x000ef00001107983 */ /* 0x000ea80000300a00 */
[----:B------:R-:W2:Y:S04]  /*7aa00*/  LDL.LU.64 R18, [R1+0xef8] ;  /* 0x000ef80001127983 */ /* 0x000ea80000300a00 */
[----:B0-----:R-:W2:Y:S04]  /*7aa10*/  LDL.LU.64 R4, [R1+0xf30] ;  /* 0x000f300001047983 */ /* 0x001ea80000300a00 */
[----:B-1----:R-:W2:Y:S04]  /*7aa20*/  LDL.LU.64 R6, [R1+0xf38] ;  /* 0x000f380001067983 */ /* 0x002ea80000300a00 */
[----:B------:R-:W2:Y:S01]  /*7aa30*/  LDL R8, [R1+0x8] ;  /* 0x0000080001087983 */ /* 0x000ea20000100800 */
[----:B------:R-:W-:-:S05]  /*7aa40*/  IMAD.MOV.U32 R9, RZ, RZ, R0 ;  /* 0x000000ffff097224 */ /* 0x000fca00078e0000 */
[----:B--2---:R0:W-:Y:S04]  /*7aa50*/  STL.64 [R1+0xd8a8], R8 ;  /* 0x00d8a80801007387 */ /* 0x0041e80000100a00 */
[----:B0-----:R-:W2:Y:S02]  /*7aa60*/  LDL.64 R8, [R1+0x88] ;  /* 0x0000880001087983 */ /* 0x001ea40000100a00 */
[----:B--2---:R-:W-:-:S15]  /*7aa70*/  HMMA.16816.F32 R20, R12, R8, R20 ;  /* 0x000000080c14723c */ /* 0x004fde0000001814 */
[----:B------:R-:W-:-:S04]  /*7aa80*/  NOP ;  /* 0x0000000000007918 */ /* 0x000fc80000000000 */
[----:B------:R-:W-:Y:S04]  /*7aa90*/  STL.64 [R1+0x800], R20 ;  /* 0x0008001401007387 */ /* 0x000fe80000100a00 */
[----:B------:R0:W-:Y:S04]  /*7aaa0*/  STL.64 [R1+0x808], R22 ;  /* 0x0008081601007387 */ /* 0x0001e80000100a00 */
[----:B0-----:R-:W3:Y:S04]  /*7aab0*/  LDL.LU.64 R22, [R1+0xd9b0] ;  /* 0x00d9b00001167983 */ /* 0x001ee80000300a00 */
[----:B------:R-:W3:Y:S01]  /*7aac0*/  LDL.LU.64 R20, [R1+0xd9a8] ;  /* 0x00d9a80001147983 */ /* 0x000ee20000300a00 */
[----:B------:R-:W-:-:S05]  /*7aad0*/  IMAD.MOV.U32 R0, RZ, RZ, R9 ;  /* 0x000000ffff007224 */ /* 0x000fca00078e0009 */
[----:B------:R-:W-:Y:S01]  /*7aae0*/  STL [R1+0xd800], R0 ;  /* 0x00d8000001007387 */ /* 0x000fe20000100800 */
[----:B---3--:R-:W-:Y:S03]  /*7aaf0*/  HMMA.16816.F32 R8, R12, R10, R20 ;  /* 0x0000000a0c08723c */ /* 0x008fe60000001814 */
[----:B------:R-:W2:Y:S04]  /*7ab00*/  LDL.LU.64 R22, [R1+0xd9a0] ;  /* 0x00d9a00001167983 */ /* 0x000ea80000300a00 */
[----:B------:R-:W4:-:S12]  /*7ab10*/  LDL.LU.64 R20, [R1+0xd998] ;  /* 0x00d9980001147983 */ /* 0x000f180000300a00 */
[----:B------:R-:W-:Y:S04]  /*7ab20*/  STL.64 [R1+0x7f0], R8 ;  /* 0x0007f00801007387 */ /* 0x000fe80000100a00 */
[----:B------:R0:W-:Y:S04]  /*7ab30*/  STL.64 [R1+0x7f8], R10 ;  /* 0x0007f80a01007387 */ /* 0x0001e80000100a00 */
[----:B0-----:R-:W3:Y:S04]  /*7ab40*/  LDL R10, [R1+0x10] ;  /* 0x00001000010a7983 */ /* 0x001ee80000100800 */
[----:B------:R-:W3:Y:S04]  /*7ab50*/  LDL R11, [R1+0x14] ;  /* 0x00001400010b7983 */ /* 0x000ee80000100800 */
[----:B---3--:R0:W-:Y:S04]  /*7ab60*/  STL.64 [R1+0xd8c0], R10 ;  /* 0x00d8c00a01007387 */ /* 0x0081e80000100a00 */
[----:B------:R-:W2:Y:S04]  /*7ab70*/  LDL.LU.64 R8, [R1+0xed0] ;  /* 0x000ed00001087983 */ /* 0x000ea80000300a00 */
[----:B0-----:R-:W2:Y:S01]  /*7ab80*/  LDL.LU.64 R10, [R1+0xed8] ;  /* 0x000ed800010a7983 */ /* 0x001ea20000300a00 */
[----:B----4-:R-:W-:Y:S01]  /*7ab90*/  HMMA.16816.F32 R24, R12, R20, R24 ;  /* 0x000000140c18723c */ /* 0x010fe20000001818 */
[----:B------:R-:W-:-:S15]  /*7aba0*/  IMAD.MOV.U32 R0, RZ, RZ, R21 ;  /* 0x000000ffff007224 */ /* 0x000fde00078e0015 */
[----:B------:R-:W-:-:S03]  /*7abb0*/  NOP ;  /* 0x0000000000007918 */ /* 0x000fc60000000000 */
[----:B------:R-:W-:Y:S04]  /*7abc0*/  STL.64 [R1+0x7e0], R24 ;  /* 0x0007e01801007387 */ /* 0x000fe80000100a00 */
[----:B------:R0:W-:Y:S04]  /*7abd0*/  STL.64 [R1+0x7e8], R26 ;  /* 0x0007e81a01007387 */ /* 0x0001e80000100a00 */
[----:B0-----:R-:W3:Y:S04]  /*7abe0*/  LDL.LU.64 R26, [R1+0xd990] ;  /* 0x00d99000011a7983 */ /* 0x001ee80000300a00 */
[----:B------:R-:W4:Y:S01]  /*7abf0*/  LDL.LU.64 R24, [R1+0xd988] ;  /* 0x00d9880001187983 */ /* 0x000f220000300a00 */
[----:B--2---:R-:W-:Y:S03]  /*7ac00*/  HMMA.16816.F32 R20, R12, R22, R8 ;  /* 0x000000160c14723c */ /* 0x004fe60000001808 */
[----:B------:R-:W2:-:S15]  /*7ac10*/  LDL R8, [R1+0x18] ;  /* 0x0000180001087983 */ /* 0x000e9e0000100800 */
[----:B------:R-:W-:Y:S01]  /*7ac20*/  NOP ;  /* 0x0000000000007918 */ /* 0x000fe20000000000 */
[----:B------:R-:W-:Y:S04]  /*7ac30*/  STL.64 [R1+0x7d0], R20 ;  /* 0x0007d01401007387 */ /* 0x000fe80000100a00 */
[----:B------:R-:W-:Y:S04]  /*7ac40*/  STL.64 [R1+0x7d8], R22 ;  /* 0x0007d81601007387 */ /* 0x000fe80000100a00 */
[----:B------:R-:W2:Y:S01]  /*7ac50*/  LDL R9, [R1+0x1c] ;  /* 0x00001c0001097983 */ /* 0x000ea20000100800 */
[C---:B---3--:R-:W-:Y:S08]  /*7ac60*/  HMMA.16816.F32 R4, R12.reuse, R26, R4 ;  /* 0x0000001a0c04723c */ /* 0x048ff00000001804 */
[----:B----4-:R-:W-:Y:S01]  /*7ac70*/  HMMA.16816.F32 R16, R12, R24, R16 ;  /* 0x000000180c10723c */ /* 0x010fe20000001810 */
[----:B--2---:R0:W-:Y:S04]  /*7ac80*/  STL.64 [R1+0xd8d8], R8 ;  /* 0x00d8d80801007387 */ /* 0x0041e80000100a00 */
[----:B------:R-:W2:-:S14]  /*7ac90*/  LDL R10, [R1+0x20] ;  /* 0x00002000010a7983 */ /* 0x000e9c0000100800 */
[----:B------:R-:W-:Y:S04]  /*7aca0*/  STL.64 [R1+0x7c0], R16 ;  /* 0x0007c01001007387 */ /* 0x000fe80000100a00 */
[----:B------:R-:W-:Y:S04]  /*7acb0*/  STL.64 [R1+0x7c8], R18 ;  /* 0x0007c81201007387 */ /* 0x000fe80000100a00 */
[----:B------:R-:W-:Y:S04]  /*7acc0*/  STL.64 [R1+0x7b0], R4 ;  /* 0x0007b00401007387 */ /* 0x000fe80000100a00 */
[----:B------:R-:W-:Y:S04]  /*7acd0*/  STL.64 [R1+0x7b8], R6 ;  /* 0x0007b80601007387 */ /* 0x000fe80000100a00 */
[----:B------:R-:W2:Y:S04]  /*7ace0*/  LDL R11, [R1+0x24] ;  /* 0x00002400010b7983 */ /* 0x000ea80000100800 */
[----:B0-----:R-:W3:Y:S04]  /*7acf0*/  LDL R8, [R1+0x28] ;  /* 0x0000280001087983 */ /* 0x001ee80000100800 */
[----:B------:R-:W3:Y:S04]  /*7ad00*/  LDL R9, [R1+0x2c] ;  /* 0x00002c0001097983 */ /* 0x000ee80000100800 */
[----:B--2---:R0:W-:Y:S04]  /*7ad10*/  STL.64 [R1+0xd8f0], R10 ;  /* 0x00d8f00a01007387 */ /* 0x0041e80000100a00 */
[----:B0-----:R-:W2:Y:S04]  /*7ad20*/  LDL R10, [R1+0x30] ;  /* 0x00003000010a7983 */ /* 0x001ea80000100800 */
[----:B------:R-:W2:Y:S04]  /*7ad30*/  LDL R11, [R1+0x34] ;  /* 0x00003400010b7983 */ /* 0x000ea80000100800 */
[----:B---3--:R0:W-:Y:S04]  /*7ad40*/  STL.64 [R1+0xd908], R8 ;  /* 0x00d9080801007387 */ /* 0x0081e80000100a00 */
[----:B------:R-:W3:Y:S04]  /*7ad50*/  LDL R6, [R1+0x40] ;  /* 0x0000400001067983 */ /* 0x000ee80000100800 */
[----:B------:R-:W3:Y:S04]  /*7ad60*/  LDL R7, [R1+0x44] ;  /* 0x0000440001077983 */ /* 0x000ee80000100800 */
[----:B0-----:R-:W4:Y:S04]  /*7ad70*/  LDL R8, [R1+0x38] ;  /* 0x0000380001087983 */ /* 0x001f280000100800 */
[----:B------:R-:W4:Y:S04]  /*7ad80*/  LDL R9, [R1+0x3c] ;  /* 0x00003c0001097983 */ /* 0x000f280000100800 */
[----:B------:R-:W2:Y:S04]  /*7ad90*/  LDL R4, [R1+0x48] ;  /* 0x0000480001047983 */ /* 0x000ea80000100800 */
[----:B------:R-:W2:Y:S04]  /*7ada0*/  LDL R5, [R1+0x4c] ;  /* 0x00004c0001057983 */ /* 0x000ea80000100800 */
[----:B---3--:R0:W-:Y:S04]  /*7adb0*/  STL.64 [R1+0xd940], R6 ;  /* 0x00d9400601007387 */ /* 0x0081e80000100a00 */
[----:B0-----:R-:W3:Y:S04]  /*7adc0*/  LDL R6, [R1+0x50] ;  /* 0x0000500001067983 */ /* 0x001ee80000100800 */
[----:B------:R-:W3:Y:S04]  /*7add0*/  LDL R7, [R1+0x54] ;  /* 0x0000540001077983 */ /* 0x000ee80000100800 */
[----:B--2---:R0:W-:Y:S04]  /*7ade0*/  STL.64 [R1+0xd958], R4 ;  /* 0x00d9580401007387 */ /* 0x0041e80000100a00 */
[----:B0-----:R-:W2:Y:S04]  /*7adf0*/  LDL R4, [R1+0x58] ;  /* 0x0000580001047983 */ /* 0x001ea80000100800 */
[----:B------:R-:W2:Y:S04]  /*7ae00*/  LDL R5, [R1+0x5c] ;  /* 0x00005c0001057983 */ /* 0x000ea80000100800 */
[----:B---3--:R-:W-:Y:S04]  /*7ae10*/  STL.64 [R1+0xd970], R6 ;  /* 0x00d9700601007387 */ /* 0x008fe80000100a00 */
[----:B------:R-:W-:Y:S04]  /*7ae20*/  STL.64 [R1+0xd920], R10 ;  /* 0x00d9200a01007387 */ /* 0x000fe80000100a00 */
[----:B----4-:R0:W-:Y:S04]  /*7ae30*/  STL.64 [R1+0xd938], R8 ;  /* 0x00d9380801007387 */ /* 0x0101e80000100a00 */
        /* <DEDUP_REMOVED lines=39> */
[----:B------:R-:W4:Y:S01]  /*7b0b0*/  LDL.LU.64 R26, [R1+0x1068] ;  /* 0x00106800011a7983 */ /* 0x000f220000300a00 */
[C---:B--2---:R-:W-:Y:S03]  /*7b0c0*/  HMMA.16816.F32 R4, R12.reuse, R4, R8 ;  /* 0x000000040c04723c */ /* 0x044fe60000001808 */
[----:B----4-:R-:W-:Y:S04]  /*7b0d0*/  STL.64 [R1+0xd918], R26 ;  /* 0x00d9181a01007387 */ /* 0x010fe80000100a00 */
[----:B---3--:R0:W-:Y:S04]  /*7b0e0*/  STL.64 [R1+0xd910], R24 ;  /* 0x00d9101801007387 */ /* 0x0081e80000100a00 */
        /* <DEDUP_REMOVED lines=8> */
[----:B------:R-:W4:Y:S04]  /*7b170*/  LDL.LU.64 R20, [R1+0x11e0] ;  /* 0x0011e00001147983 */ /* 0x000f280000300a00 */
[----:B------:R-:W4:Y:S04]  /*7b180*/  LDL.LU.64 R22, [R1+0x11e8] ;  /* 0x0011e80001167983 */ /* 0x000f280000300a00 */
[----:B------:R-:W2:Y:S04]  /*7b190*/  LDL.LU.64 R10, [R1+0xd980] ;  /* 0x00d98000010a7983 */ /* 0x000ea80000300a00 */
[----:B------:R-:W2:Y:S04]  /*7b1a0*/  LDL.LU.64 R8, [R1+0xd978] ;  /* 0x00d9780001087983 */ /* 0x000ea80000300a00 */
[----:B------:R-:W-:Y:S04]  /*7b1b0*/  STL.64 [R1+0x7a0], R4 ;  /* 0x0007a00401007387 */ /* 0x000fe80000100a00 */
[----:B------:R0:W-:Y:S04]  /*7b1c0*/  STL.64 [R1+0x7a8], R6 ;  /* 0x0007a80601007387 */ /* 0x0001e80000100a00 */
[----:B0-----:R-:W2:Y:S02]  /*7b1d0*/  LDL.LU.64 R6, [R1+0xd970] ;  /* 0x00d9700001067983 */ /* 0x001ea40000300a00 */
[----:B--2---:R-:W-:Y:S02]  /*7b1e0*/  HMMA.16816.F32 R4, R12, R6, R8 ;  /* 0x000000060c04723c */ /* 0x004fe40000001808 */
[----:B------:R-:W2:Y:S04]  /*7b1f0*/  LDL.LU.64 R10, [R1+0xd968] ;  /* 0x00d96800010a7983 */ /* 0x000ea80000300a00 */
[----:B------:R-:W2:-:S13]  /*7b200*/  LDL.LU.64 R8, [R1+0xd960] ;  /* 0x00d9600001087983 */ /* 0x000e9a0000300a00 */
        /* <DEDUP_REMOVED lines=70> */
[----:B------:R-:W4:Y:S01]  /*7b670*/  LDL.LU.64 R24, [R1+0xd860] ;  /* 0x00d8600001187983 */ /* 0x000f220000300a00 */
[C---:B---3--:R-:W-:Y:S08]  /*7b680*/  HMMA.16816.F32 R16, R12.reuse, R26, R16 ;  /* 0x0000001a0c10723c */ /* 0x048ff00000001810 */
[C---:B----4-:R-:W-:Y:S11]  /*7b690*/  HMMA.16816.F32 R20, R12.reuse, R24, R20 ;  /* 0x000000180c14723c */ /* 0x050ff60000001814 */
        /* <DEDUP_REMOVED lines=8> */
[----:B------:R0:W-:Y:S04]  /*7b720*/  STL.64 [R1+0xd6f8], R26 ;  /* 0x00d6f81a01007387 */ /* 0x0001e80000100a00 */
[----:B0-----:R-:W2:Y:S04]  /*7b730*/  LDL.64 R26, [R1+0x98] ;  /* 0x00009800011a7983 */ /* 0x001ea80000100a00 */
[----:B------:R0:W-:Y:S04]  /*7b740*/  STL.64 [R1+0xd6f0], R24 ;  /* 0x00d6f01801007387 */ /* 0x0001e80000100a00 */
[----:B--2---:R1:W-:Y:S04]  /*7b750*/  STL.64 [R1+0xd808], R26 ;  /* 0x00d8081a01007387 */ /* 0x0043e80000100a00 */
[----:B0-----:R-:W4:Y:S04]  /*7b760*/  LDL.LU.64 R24, [R1+0x1200] ;  /* 0x0012000001187983 */ /* 0x001f280000300a00 */
[----:B-1----:R-:W4:Y:S01]  /*7b770*/  LDL.LU.64 R26, [R1+0x1208] ;  /* 0x00120800011a7983 */ /* 0x002f220000300a00 */
[C---:B------:R-:W-:Y:S08]  /*7b780*/  HMMA.16816.F32 R4, R12.reuse, R20, R4 ;  /* 0x000000140c04723c */ /* 0x040ff00000001804 */
[----:B----4-:R-:W-:-:S15]  /*7b790*/  HMMA.16816.F32 R24, R12, R22, R24 ;  /* 0x000000160c18723c */ /* 0x010fde0000001818 */
[----:B------:R-:W-:-:S04]  /*7b7a0*/  NOP ;  /* 0x0000000000007918 */ /* 0x000fc80000000000 */
[----:B------:R0:W-:Y:S04]  /*7b7b0*/  STL.64 [R1+0x6b0], R24 ;  /* 0x0006b01801007387 */ /* 0x0001e80000100a00 */
[----:B------:R1:W-:Y:S04]  /*7b7c0*/  STL.64 [R1+0x6b8], R26 ;  /* 0x0006b81a01007387 */ /* 0x0003e80000100a00 */
[----:B0-----:R-:W3:Y:S04]  /*7b7d0*/  LDL.LU.64 R24, [R1+0x1370] ;  /* 0x0013700001187983 */ /* 0x001ee80000300a00 */
[----:B-1----:R-:W3:Y:S04]  /*7b7e0*/  LDL.LU.64 R26, [R1+0x1378] ;  /* 0x00137800011a7983 */ /* 0x002ee80000300a00 */
[----:B------:R0:W-:Y:S04]  /*7b7f0*/  STL.64 [R1+0x6a0], R4 ;  /* 0x0006a00401007387 */ /* 0x0001e80000100a00 */
[----:B------:R1:W-:Y:S04]  /*7b800*/  STL.64 [R1+0x6a8], R6 ;  /* 0x0006a80601007387 */ /* 0x0003e80000100a00 */
[----:B0-----:R-:W2:Y:S04]  /*7b810*/  LDL.LU.64 R4, [R1+0x1430] ;  /* 0x0014300001047983 */ /* 0x001ea80000300a00 */
[----:B-1----:R-:W2:Y:S04]  /*7b820*/  LDL.LU.64 R6, [R1+0x1438] ;  /* 0x0014380001067983 */ /* 0x002ea80000300a00 */
[----:B------:R0:W-:Y:S04]  /*7b830*/  STL.64 [R1+0xd6d8], R22 ;  /* 0x00d6d81601007387 */ /* 0x0001e80000100a00 */
[----:B0-----:R-:W4:Y:S04]  /*7b840*/  LDL.LU R22, [R1+0x2b7c] ;  /* 0x002b7c0001167983 */ /* 0x001f280000300800 */
[----:B------:R-:W4:Y:S04]  /*7b850*/  LDL.LU R23, [R1+0x2b78] ;  /* 0x002b780001177983 */ /* 0x000f280000300800 */
[----:B------:R0:W-:Y:S04]  /*7b860*/  STL.64 [R1+0xd6d0], R20 ;  /* 0x00d6d01401007387 */ /* 0x0001e80000100a00 */
[----:B0-----:R-:W2:Y:S04]  /*7b870*/  LDL.LU R20, [R1+0x2b6c] ;  /* 0x002b6c0001147983 */ /* 0x001ea80000300800 */
[----:B------:R-:W2:Y:S04]  /*7b880*/  LDL.LU R21, [R1+0x2b68] ;  /* 0x002b680001157983 */ /* 0x000ea80000300800 */
[----:B----4-:R-:W-:Y:S04]  /*7b890*/  STL.64 [R1+0xd818], R22 ;  /* 0x00d8181601007387 */ /* 0x010fe80000100a00 */
[----:B--2---:R0:W-:Y:S04]  /*7b8a0*/  STL.64 [R1+0xd810], R20 ;  /* 0x00d8101401007387 */ /* 0x0041e80000100a00 */
[----:B0-----:R-:W2:Y:S04]  /*7b8b0*/  LDL.LU.64 R20, [R1+0x12d0] ;  /* 0x0012d00001147983 */ /* 0x001ea80000300a00 */
[----:B------:R-:W2:Y:S02]  /*7b8c0*/  LDL.LU.64 R22, [R1+0x12d8] ;  /* 0x0012d80001167983 */ /* 0x000ea40000300a00 */
[----:B--2---:R-:W-:-:S15]  /*7b8d0*/  HMMA.16816.F32 R20, R12, R18, R20 ;  /* 0x000000120c14723c */ /* 0x004fde0000001814 */
[----:B------:R-:W-:-:S04]  /*7b8e0*/  NOP ;  /* 0x0000000000007918 */ /* 0x000fc80000000000 */
[----:B------:R0:W-:Y:S04]  /*7b8f0*/  STL.64 [R1+0x690], R20 ;  /* 0x0006901401007387 */ /* 0x0001e80000100a00 */
[----:B------:R1:W-:Y:S04]  /*7b900*/  STL.64 [R1+0x698], R22 ;  /* 0x0006981601007387 */ /* 0x0003e80000100a00 */
[----:B0-----:R-:W2:Y:S04]  /*7b910*/  LDL.LU.64 R20, [R1+0x1650] ;  /* 0x0016500001147983 */ /* 0x001ea80000300a00 */
[----:B-1----:R-:W4:Y:S01]  /*7b920*/  LDL.LU.64 R22, [R1+0x1658] ;  /* 0x0016580001167983 */ /* 0x002f220000300a00 */
[C---:B---3--:R-:W-:Y:S08]  /*7b930*/  HMMA.16816.F32 R24, R12.reuse, R16, R24 ;  /* 0x000000100c18723c */ /* 0x048ff00000001818 */
[C---:B------:R-:W-:Y:S01]  /*7b940*/  HMMA.16816.F32 R4, R12.reuse, R10, R4 ;  /* 0x0000000a0c04723c */ /* 0x040fe20000001804 */
[----:B----4-:R-:W-:Y:S04]  /*7b950*/  STL.64 [R1+0xd828], R22 ;  /* 0x00d8281601007387 */ /* 0x010fe80000100a00 */
[----:B--2---:R0:W-:Y:S04]  /*7b960*/  STL.64 [R1+0xd820], R20 ;  /* 0x00d8201401007387 */ /* 0x0041e80000100a00 */
[----:B0-----:R-:W2:Y:S04]  /*7b970*/  LDL.LU.64 R20, [R1+0x1590] ;  /* 0x0015900001147983 */ /* 0x001ea80000300a00 */
[----:B------:R-:W2:Y:S04]  /*7b980*/  LDL.LU.64 R22, [R1+0x1598] ;  /* 0x0015980001167983 */ /* 0x000ea80000300a00 */
[----:B------:R0:W-:Y:S04]  /*7b990*/  STL.64 [R1+0x680], R24 ;  /* 0x0006801801007387 */ /* 0x0001e80000100a00 */
[----:B------:R1:W-:Y:S04]  /*7b9a0*/  STL.64 [R1+0x688], R26 ;  /* 0x0006881a01007387 */ /* 0x0003e80000100a00 */
[----:B0-----:R-:W3:Y:S04]  /*7b9b0*/  LDL.LU.64 R24, [R1+0x1640] ;  /* 0x0016400001187983 */ /* 0x001ee80000300a00 */
[----:B-1----:R-:W3:Y:S04]  /*7b9c0*/  LDL.LU.64 R26, [R1+0x1648] ;  /* 0x00164800011a7983 */ /* 0x002ee80000300a00 */
[----:B------:R-:W-:Y:S04]  /*7b9d0*/  STL.64 [R1+0xd6b8], R18 ;  /* 0x00d6b81201007387 */ /* 0x000fe80000100a00 */
[----:B------:R0:W-:Y:S04]  /*7b9e0*/  STL.64 [R1+0xd6b0], R16 ;  /* 0x00d6b01001007387 */ /* 0x0001e80000100a00 */
[----:B0-----:R-:W4:Y:S04]  /*7b9f0*/  LDL.LU.64 R16, [R1+0x14e0] ;  /* 0x0014e00001107983 */ /* 0x001f280000300a00 */
[----:B------:R-:W4:Y:S04]  /*7ba00*/  LDL.LU.64 R18, [R1+0x14e8] ;  /* 0x0014e80001127983 */ /* 0x000f280000300a00 */
[----:B------:R-:W-:Y:S04]  /*7ba10*/  STL.64 [R1+0x670], R4 ;  /* 0x0006700401007387 */ /* 0x000fe80000100a00 */
[----:B------:R0:W-:Y:S04]  /*7ba20*/  STL.64 [R1+0x678], R6 ;  /* 0x0006780601007387 */ /* 0x0001e80000100a00 */
[----:B0-----:R-:W2:Y:S04]  /*7ba30*/  LDL.LU.64 R6, [R1+0xd838] ;  /* 0x00d8380001067983 */ /* 0x001ea80000300a00 */
[----:B------:R-:W3:Y:S01]  /*7ba40*/  LDL.LU.64 R4, [R1+0xd830] ;  /* 0x00d8300001047983 */ /* 0x000ee20000300a00 */
[C---:B----4-:R-:W-:Y:S08]  /*7ba50*/  HMMA.16816.F32 R16, R12.reuse, R8, R16 ;  /* 0x000000080c10723c */ /* 0x050ff00000001810 */
[C---:B--2---:R-:W-:Y:S11]  /*7ba60*/  HMMA.16816.F32 R20, R12.reuse, R6, R20 ;  /* 0x000000060c14723c */ /* 0x044ff60000001814 */
        /* <DEDUP_REMOVED lines=18> */
[----:B0-----:R-:W3:Y:S04]  /*7bb90*/  LDL.LU.64 R22, [R1+0xd818] ;  /* 0x00d8180001167983 */ /* 0x001ee80000300a00 */
[----:B------:R-:W3:Y:S01]  /*7bba0*/  LDL.LU.64 R20, [R1+0xd810] ;  /* 0x00d8100001147983 */ /* 0x000ee20000300a00 */
[----:B--2---:R-:W-:Y:S01]  /*7bbb0*/  IMAD R9, R9, 0x100, R8 ;  /* 0x0000010009097824 */ /* 0x004fe200078e0208 */
[----:B------:R-:W-:Y:S02]  /*7bbc0*/  HMMA.16816.F32 R12, R12, R2, R24 ;  /* 0x000000020c0c723c */ /* 0x000fe40000001818 */
[----:B------:R-:W-:Y:S04]  /*7bbd0*/  STL [R1+0xd684], R4 ;  /* 0x00d6840401007387 */ /* 0x000fe80000100800 */
[----:B------:R4:W-:Y:S01]  /*7bbe0*/  STL [R1+0xd680], R5 ;  /* 0x00d6800501007387 */ /* 0x0009e20000100800 */
[----:B---3--:R-:W-:-:S03]  /*7bbf0*/  IMAD R8, R21, 0x100, R20 ;  /* 0x0000010015087824 */ /* 0x008fc600078e0214 */
[----:B------:R-:W2:Y:S04]  /*7bc00*/  LDL.64 R20, [R1+0x90] ;  /* 0x0000900001147983 */ /* 0x000ea80000100a00 */
[----:B------:R-:W3:Y:S01]  /*7bc10*/  LDL.LU.64 R26, [R1+0xd808] ;  /* 0x00d80800011a7983 */ /* 0x000ee20000300a00 */
[----:B----4-:R-:W-:Y:S02]  /*7bc20*/  IMAD R5, R11, 0x100, R10 ;  /* 0x000001000b057824 */ /* 0x010fe400078e020a */
[----:B------:R-:W-:Y:S01]  /*7bc30*/  IMAD R4, R23, 0x100, R22 ;  /* 0x0000010017047824 */ /* 0x000fe200078e0216 */
[----:B------:R-:W-:Y:S04]  /*7bc40*/  STL [R1+0xd674], R2 ;  /* 0x00d6740201007387 */ /* 0x000fe80000100800 */
[----:B------:R-:W-:Y:S04]  /*7bc50*/  STL [R1+0xd670], R3 ;  /* 0x00d6700301007387 */ /* 0x000fe80000100800 */
[----:B------:R0:W-:Y:S04]  /*7bc60*/  STL.64 [R1+0xe0], R12 ;  /* 0x0000e00c01007387 */ /* 0x0001e80000100a00 */
[----:B------:R1:W-:Y:S01]  /*7bc70*/  STL.64 [R1+0xe8], R14 ;  /* 0x0000e80e01007387 */ /* 0x0003e20000100a00 */
[----:B0-----:R-:W-:-:S02]  /*7bc80*/  F2FP.F16.E5M2.UNPACK_B R12, R9 ;  /* 0x00000009ff0c723e */ /* 0x001fc400020004ff */
[----:B------:R-:W-:Y:S02]  /*7bc90*/  F2FP.F16.E5M2.UNPACK_B R13, R8 ;  /* 0x00000008ff0d723e */ /* 0x000fe400020004ff */
[----:B-1----:R-:W-:Y:S02]  /*7bca0*/  F2FP.F16.E5M2.UNPACK_B R14, R5 ;  /* 0x00000005ff0e723e */ /* 0x002fe400020004ff */
[----:B------:R-:W-:Y:S01]  /*7bcb0*/  F2FP.F16.E5M2.UNPACK_B R15, R4 ;  /* 0x00000004ff0f723e */ /* 0x000fe200020004ff */
[----:B------:R-:W-:-:S06]  /*7bcc0*/  IMAD.MOV.U32 R3, RZ, RZ, R0 ;  /* 0x000000ffff037224 */ /* 0x000fcc00078e0000 */
[----:B---3--:R-:W-:Y:S01]  /*7bcd0*/  HMMA.16816.F32 R8, R12, R26, R16 ;  /* 0x0000001a0c08723c */ /* 0x008fe20000001810 */
[----:B------:R-:W-:Y:S02]  /*7bce0*/  IMAD.MOV.U32 R4, RZ, RZ, R26 ;  /* 0x000000ffff047224 */ /* 0x000fe400078e001a */
[----:B------:R-:W-:-:S15]  /*7bcf0*/  IMAD.MOV.U32 R5, RZ, RZ, R27 ;  /* 0x000000ffff057224 */ /* 0x000fde00078e001b */
[----:B------:R-:W-:Y:S01]  /*7bd00*/  NOP ;  /* 0x0000000000007918 */ /* 0x000fe20000000000 */
[----:B------:R0:W-:Y:S04]  /*7bd10*/  STL.64 [R1+0x630], R8 ;  /* 0x0006300801007387 */ /* 0x0001e80000100a00 */
[----:B------:R1:W-:Y:S04]  /*7bd20*/  STL.64 [R1+0x638], R10 ;  /* 0x0006380a01007387 */ /* 0x0003e80000100a00 */
[----:B0-----:R-:W2:Y:S04]  /*7bd30*/  LDL.LU.64 R8, [R1+0x1710] ;  /* 0x0017100001087983 */ /* 0x001ea80000300a00 */
[----:B-1----:R-:W2:Y:S04]  /*7bd40*/  LDL.LU.64 R10, [R1+0x1718] ;  /* 0x00171800010a7983 */ /* 0x002ea80000300a00 */
[----:B------:R-:W3:Y:S04]  /*7bd50*/  LDL R26, [R1+0x20] ;  /* 0x00002000011a7983 */ /* 0x000ee80000100800 */
[----:B------:R-:W3:Y:S04]  /*7bd60*/  LDL R27, [R1+0x24] ;  /* 0x00002400011b7983 */ /* 0x000ee80000100800 */
[----:B------:R-:W4:Y:S04]  /*7bd70*/  LDL R24, [R1+0x28] ;  /* 0x0000280001187983 */ /* 0x000f280000100800 */
[----:B------:R-:W4:Y:S04]  /*7bd80*/  LDL R25, [R1+0x2c] ;  /* 0x00002c0001197983 */ /* 0x000f280000100800 */
[----:B------:R-:W3:Y:S04]  /*7bd90*/  LDL R2, [R1+0x78] ;  /* 0x0000780001027983 */ /* 0x000ee80000100800 */
[----:B------:R-:W3:Y:S04]  /*7bda0*/  LDL.LU R0, [R1+0xd800] ;  /* 0x00d8000001007983 */ /* 0x000ee80000300800 */
[----:B------:R-:W3:Y:S04]  /*7bdb0*/  LDL.64 R18, [R1+0x68] ;  /* 0x0000680001127983 */ /* 0x000ee80000100a00 */
[----:B------:R-:W4:Y:S01]  /*7bdc0*/  LDL.64 R16, [R1+0x70] ;  /* 0x0000700001107983 */ /* 0x000f220000100a00 */
[----:B--2---:R-:W-:Y:S03]  /*7bdd0*/  HMMA.16816.F32 R8, R12, R20, R8 ;  /* 0x000000140c08723c */ /* 0x004fe60000001808 */
[----:B---3--:R-:W-:Y:S04]  /*7bde0*/  STL.64 [R1+0xd7e8], R18 ;  /* 0x00d7e81201007387 */ /* 0x008fe80000100a00 */
[----:B----4-:R-:W-:Y:S04]  /*7bdf0*/  STL.64 [R1+0xd7e0], R16 ;  /* 0x00d7e01001007387 */ /* 0x010fe80000100a00 */
[----:B------:R-:W-:Y:S04]  /*7be00*/  STL.64 [R1+0xd758], R26 ;  /* 0x00d7581a01007387 */ /* 0x000fe80000100a00 */
[----:B------:R-:W-:Y:S04]  /*7be10*/  STL.64 [R1+0xd750], R24 ;  /* 0x00d7501801007387 */ /* 0x000fe80000100a00 */
[----:B------:R-:W2:Y:S04]  /*7be20*/  LDL R22, [R1+0x30] ;  /* 0x0000300001167983 */ /* 0x000ea80000100800 */
[----:B------:R-:W2:Y:S04]  /*7be30*/  LDL R23, [R1+0x34] ;  /* 0x0000340001177983 */ /* 0x000ea80000100800 */
[----:B------:R0:W-:Y:S04]  /*7be40*/  STL.64 [R1+0xd6a8], R6 ;  /* 0x00d6a80601007387 */ /* 0x0001e80000100a00 */
[----:B0-----:R-:W3:Y:S01]  /*7be50*/  LDL R6, [R1+0x88] ;  /* 0x0000880001067983 */ /* 0x001ee20000100800 */
[----:B------:R-:W-:-:S03]  /*7be60*/  IMAD.MOV.U32 R7, RZ, RZ, R0 ;  /* 0x000000ffff077224 */ /* 0x000fc600078e0000 */
[----:B------:R-:W-:Y:S01]  /*7be70*/  STL.64 [R1+0xd6a0], R4 ;  /* 0x00d6a00401007387 */ /* 0x000fe20000100a00 */
[----:B------:R-:W-:-:S03]  /*7be80*/  IMAD.MOV.U32 R0, RZ, RZ, R21 ;  /* 0x000000ffff007224 */ /* 0x000fc600078e0015 */
[----:B------:R-:W4:Y:S04]  /*7be90*/  LDL R20, [R1+0x38] ;  /* 0x0000380001147983 */ /* 0x000f280000100800 */
[----:B------:R-:W-:Y:S04]  /*7bea0*/  STL.64 [R1+0x620], R8 ;  /* 0x0006200801007387 */ /* 0x000fe80000100a00 */
[----:B------:R-:W-:Y:S04]  /*7beb0*/  STL.64 [R1+0x628], R10 ;  /* 0x0006280a01007387 */ /* 0x000fe80000100a00 */
[----:B------:R-:W4:Y:S04]  /*7bec0*/  LDL R21, [R1+0x3c] ;  /* 0x00003c0001157983 */ /* 0x000f280000100800 */
[----:B------:R-:W2:Y:S04]  /*7bed0*/  LDL.LU.64 R16, [R1+0x1730] ;  /* 0x0017300001107983 */ /* 0x000ea80000300a00 */
[----:B------:R-:W2:Y:S04]  /*7bee0*/  LDL.LU.64 R18, [R1+0x1738] ;  /* 0x0017380001127983 */ /* 0x000ea80000300a00 */
[----:B--2---:R-:W-:Y:S04]  /*7bef0*/  STL.64 [R1+0xd7f8], R18 ;  /* 0x00d7f81201007387 */ /* 0x004fe80000100a00 */
[----:B------:R0:W-:Y:S04]  /*7bf00*/  STL.64 [R1+0xd7f0], R16 ;  /* 0x00d7f01001007387 */ /* 0x0001e80000100a00 */
[----:B0-----:R-:W3:Y:S04]  /*7bf10*/  LDL.LU.64 R16, [R1+0x1720] ;  /* 0x0017200001107983 */ /* 0x001ee80000300a00 */
[----:B------:R-:W3:Y:S04]  /*7bf20*/  LDL.LU.64 R18, [R1+0x1728] ;  /* 0x0017280001127983 */ /* 0x000ee80000300a00 */
[----:B------:R0:W-:Y:S04]  /*7bf30*/  STL.64 [R1+0xd768], R22 ;  /* 0x00d7681601007387 */ /* 0x0001e80000100a00 */
[----:B0-----:R-:W2:Y:S04]  /*7bf40*/  LDL R22, [R1+0x40] ;  /* 0x0000400001167983 */ /* 0x001ea80000100800 */
[----:B------:R-:W2:Y:S04]  /*7bf50*/  LDL R23, [R1+0x44] ;  /* 0x0000440001177983 */ /* 0x000ea80000100800 */
[----:B------:R-:W2:Y:S04]  /*7bf60*/  LDL.LU.64 R24, [R1+0x1740] ;  /* 0x0017400001187983 */ /* 0x000ea80000300a00 */
[----:B------:R-:W2:Y:S04]  /*7bf70*/  LDL.LU.64 R26, [R1+0x1748] ;  /* 0x00174800011a7983 */ /* 0x000ea80000300a00 */
[----:B------:R-:W2:Y:S04]  /*7bf80*/  LDL.LU.64 R8, [R1+0x1750] ;  /* 0x0017500001087983 */ /* 0x000ea80000300a00 */
[----:B------:R-:W2:Y:S04]  /*7bf90*/  LDL.LU.64 R10, [R1+0x1758] ;  /* 0x00175800010a7983 */ /* 0x000ea80000300a00 */
[----:B----4-:R-:W-:Y:S04]  /*7bfa0*/  STL.64 [R1+0xd760], R20 ;  /* 0x00d7601401007387 */ /* 0x010fe80000100a00 */
[----:B------:R-:W-:Y:S01]  /*7bfb0*/  STL [R1+0xd668], R0 ;  /* 0x00d6680001007387 */ /* 0x000fe20000100800 */
[----:B---3--:R-:W-:Y:S03]  /*7bfc0*/  HMMA.16816.F32 R4, R12, R6, R16 ;  /* 0x000000060c04723c */ /* 0x008fe60000001810 */
[----:B------:R-:W3:Y:S04]  /*7bfd0*/  LDL.LU.64 R18, [R1+0xd7f8] ;  /* 0x00d7f80001127983 */ /* 0x000ee80000300a00 */
[----:B------:R-:W3:-:S12]  /*7bfe0*/  LDL.LU.64 R16, [R1+0xd7f0] ;  /* 0x00d7f00001107983 */ /* 0x000ed80000300a00 */
[----:B------:R0:W-:Y:S04]  /*7bff0*/  STL.64 [R1+0x610], R4 ;  /* 0x0006100401007387 */ /* 0x0001e80000100a00 */
[----:B------:R1:W-:Y:S04]  /*7c000*/  STL.64 [R1+0x618], R6 ;  /* 0x0006180601007387 */ /* 0x0003e80000100a00 */
[----:B0-----:R-:W4:Y:S04]  /*7c010*/  LDL.LU.64 R4, [R1+0x1760] ;  /* 0x0017600001047983 */ /* 0x001f280000300a00 */
[----:B-1----:R-:W4:Y:S04]  /*7c020*/  LDL.LU.64 R6, [R1+0x1768] ;  /* 0x0017680001067983 */ /* 0x002f280000300a00 */
[----:B------:R-:W3:Y:S04]  /*7c030*/  LDL.64 R20, [R1+0x48] ;  /* 0x0000480001147983 */ /* 0x000ee80000100a00 */
[----:B--2---:R0:W-:Y:S04]  /*7c040*/  STL.64 [R1+0xd798], R22 ;  /* 0x00d7981601007387 */ /* 0x0041e80000100a00 */
[----:B0-----:R-:W3:Y:S02]  /*7c050*/  LDL.64 R22, [R1+0x80] ;  /* 0x0000800001167983 */ /* 0x001ee40000100a00 */
[----:B---3--:R-:W-:Y:S02]  /*7c060*/  HMMA.16816.F32 R16, R12, R22, R16 ;  /* 0x000000160c10723c */ /* 0x008fe40000001810 */
[----:B------:R-:W-:Y:S01]  /*7c070*/  STL.64 [R1+0xd790], R20 ;  /* 0x00d7901401007387 */ /* 0x000fe20000100a00 */
[----:B------:R-:W-:-:S15]  /*7c080*/  IMAD.MOV.U32 R0, RZ, RZ, R23 ;  /* 0x000000ffff007224 */ /* 0x000fde00078e0017 */
[----:B------:R-:W-:Y:S01]  /*7c090*/  NOP ;  /* 0x0000000000007918 */ /* 0x000fe20000000000 */
[----:B------:R-:W-:Y:S04]  /*7c0a0*/  STL.64 [R1+0x600], R16 ;  /* 0x0006001001007387 */ /* 0x000fe80000100a00 */
[----:B------:R0:W-:Y:S04]  /*7c0b0*/  STL.64 [R1+0x608], R18 ;  /* 0x0006081201007387 */ /* 0x0001e80000100a00 */
[----:B0-----:R-:W4:Y:S04]  /*7c0c0*/  LDL.LU.64 R18, [R1+0xd7e8] ;  /* 0x00d7e80001127983 */ /* 0x001f280000300a00 */
[----:B------:R-:W2:Y:S04]  /*7c0d0*/  LDL.LU.64 R16, [R1+0xd7e0] ;  /* 0x00d7e00001107983 */ /* 0x000ea80000300a00 */
[----:B------:R-:W3:Y:S04]  /*7c0e0*/  LDL R22, [R1+0x50] ;  /* 0x0000500001167983 */ /* 0x000ee80000100800 */
[----:B------:R-:W3:Y:S04]  /*7c0f0*/  LDL R23, [R1+0x54] ;  /* 0x0000540001177983 */ /* 0x000ee80000100800 */
[----:B------:R-:W2:Y:S01]  /*7c100*/  LDL.64 R20, [R1+0x58] ;  /* 0x0000580001147983 */ /* 0x000ea20000100a00 */
[C---:B----4-:R-:W-:Y:S03]  /*7c110*/  HMMA.16816.F32 R4, R12.reuse, R18, R4 ;  /* 0x000000120c04723c */ /* 0x050fe60000001804 */
[----:B---3--:R-:W-:Y:S04]  /*7c120*/  STL.64 [R1+0xd7c8], R22 ;  /* 0x00d7c81601007387 */ /* 0x008fe80000100a00 */
[----:B--2---:R0:W-:Y:S01]  /*7c130*/  STL.64 [R1+0xd7c0], R20 ;  /* 0x00d7c01401007387 */ /* 0x0041e20000100a00 */
[C---:B------:R-:W-:Y:S08]  /*7c140*/  HMMA.16816.F32 R8, R12.reuse, R16, R8 ;  /* 0x000000100c08723c */ /* 0x040ff00000001808 */
[----:B0-----:R-:W-:Y:S01]  /*7c150*/  HMMA.16816.F32 R20, R12, R2, R24 ;  /* 0x000000020c14723c */ /* 0x001fe20000001818 */
[----:B------:R0:W-:Y:S02]  /*7c160*/  STL [R1+0xd66c], R0 ;  /* 0x00d66c0001007387 */ /* 0x0001e40000100800 */
[----:B0-----:R-:W-:-:S15]  /*7c170*/  IMAD.MOV.U32 R0, RZ, RZ, R17 ;  /* 0x000000ffff007224 */ /* 0x001fde00078e0011 */
[----:B------:R-:W-:Y:S01]  /*7c180*/  NOP ;  /* 0x0000000000007918 */ /* 0x000fe20000000000 */
[----:B------:R-:W-:Y:S04]  /*7c190*/  STL.64 [R1+0x5f0], R20 ;  /* 0x0005f01401007387 */ /* 0x000fe80000100a00 */
[----:B------:R0:W-:Y:S04]  /*7c1a0*/  STL.64 [R1+0x5f8], R22 ;  /* 0x0005f81601007387 */ /* 0x0001e80000100a00 */
[----:B0-----:R-:W2:Y:S04]  /*7c1b0*/  LDL R22, [R1+0x60] ;  /* 0x0000600001167983 */ /* 0x001ea80000100800 */
[----:B------:R-:W-:Y:S04]  /*7c1c0*/  STL.64 [R1+0x5e0], R8 ;  /* 0x0005e00801007387 */ /* 0x000fe80000100a00 */
[----:B------:R-:W-:Y:S04]  /*7c1d0*/  STL.64 [R1+0x5e8], R10 ;  /* 0x0005e80a01007387 */ /* 0x000fe80000100a00 */
[----:B------:R-:W2:Y:S04]  /*7c1e0*/  LDL R23, [R1+0x64] ;  /* 0x0000640001177983 */ /* 0x000ea80000100800 */
[----:B------:R-:W-:Y:S04]  /*7c1f0*/  STL [R1+0xd678], R0 ;  /* 0x00d6780001007387 */ /* 0x000fe80000100800 */
[----:B------:R-:W-:Y:S04]  /*7c200*/  STL.64 [R1+0x5d0], R4 ;  /* 0x0005d00401007387 */ /* 0x000fe80000100a00 */
[----:B------:R-:W-:Y:S04]  /*7c210*/  STL.64 [R1+0x5d8], R6 ;  /* 0x0005d80601007387 */ /* 0x000fe80000100a00 */
        /* <DEDUP_REMOVED lines=21> */
[----:B------:R-:W2:Y:S01]  /*7c370*/  LDL.LU.64 R26, [R1+0x1778] ;  /* 0x00177800011a7983 */ /* 0x000ea20000300a00 */
[----:B------:R-:W-:-:S02]  /*7c380*/  IMAD.MOV.U32 R2, RZ, RZ, R18 ;  /* 0x000000ffff027224 */ /* 0x000fc400078e0012 */
[----:B------:R-:W-:Y:S01]  /*7c390*/  IMAD.MOV.U32 R3, RZ, RZ, R19 ;  /* 0x000000ffff037224 */ /* 0x000fe200078e0013 */
[----:B------:R-:W3:Y:S04]  /*7c3a0*/  LDL.LU.64 R16, [R1+0x17d0] ;  /* 0x0017d00001107983 */ /* 0x000ee80000300a00 */
[----:B------:R-:W3:Y:S04]  /*7c3b0*/  LDL.LU.64 R18, [R1+0x17d8] ;  /* 0x0017d80001127983 */ /* 0x000ee80000300a00 */
[----:B------:R-:W4:Y:S04]  /*7c3c0*/  LDL.LU.64 R8, [R1+0x17e0] ;  /* 0x0017e00001087983 */ /* 0x000f280000300a00 */
[----:B------:R-:W4:Y:S04]  /*7c3d0*/  LDL.LU.64 R10, [R1+0x17e8] ;  /* 0x0017e800010a7983 */ /* 0x000f280000300a00 */
[----:B------:R-:W3:Y:S04]  /*7c3e0*/  LDL.LU.64 R4, [R1+0x17f0] ;  /* 0x0017f00001047983 */ /* 0x000ee80000300a00 */
[----:B------:R-:W3:Y:S04]  /*7c3f0*/  LDL.LU.64 R6, [R1+0x17f8] ;  /* 0x0017f80001067983 */ /* 0x000ee80000300a00 */
[----:B------:R-:W-:Y:S04]  /*7c400*/  STL [R1+0xd688], R3 ;  /* 0x00d6880301007387 */ /* 0x000fe80000100800 */
        /* <DEDUP_REMOVED lines=15> */
[----:B------:R-:W-:-:S03]  /*7c500*/  IMAD.MOV.U32 R0, RZ, RZ, R21 ;  /* 0x000000ffff007224 */ /* 0x000fc600078e0015 */
        /* <DEDUP_REMOVED lines=15> */
[----:B------:R-:W-:Y:S02]  /*7c600*/  IMAD.MOV.U32 R3, RZ, RZ, R21 ;  /* 0x000000ffff037224 */ /* 0x000fe400078e0015 */
[----:B--2---:R-:W-:Y:S01]  /*7c610*/  HMMA.16816.F32 R20, R12, R22, R24 ;  /* 0x000000160c14723c */ /* 0x004fe20000001818 */
[----:B------:R-:W2:Y:S04]  /*7c620*/  LDL.LU.64 R26, [R1+0xd778] ;  /* 0x00d77800011a7983 */ /* 0x000ea80000300a00 */
[----:B------:R-:W2:-:S14]  /*7c630*/  LDL.LU.64 R24, [R1+0xd770] ;  /* 0x00d7700001187983 */ /* 0x000e9c0000300a00 */
[----:B------:R-:W-:Y:S04]  /*7c640*/  STL.64 [R1+0x580], R20 ;  /* 0x0005801401007387 */ /* 0x000fe80000100a00 */
[----:B------:R0:W-:Y:S04]  /*7c650*/  STL.64 [R1+0x588], R22 ;  /* 0x0005881601007387 */ /* 0x0001e80000100a00 */
[----:B0-----:R-:W3:Y:S04]  /*7c660*/  LDL.LU.64 R22, [R1+0xd768] ;  /* 0x00d7680001167983 */ /* 0x001ee80000300a00 */
[----:B------:R-:W2:Y:S02]  /*7c670*/  LDL.LU.64 R20, [R1+0xd760] ;  /* 0x00d7600001147983 */ /* 0x000ea40000300a00 */
[----:B--2---:R-:W-:-:S15]  /*7c680*/  HMMA.16816.F32 R24, R12, R20, R24 ;  /* 0x000000140c18723c */ /* 0x004fde0000001818 */
[----:B------:R-:W-:-:S04]  /*7c690*/  NOP ;  /* 0x0000000000007918 */ /* 0x000fc80000000000 */
[----:B------:R-:W-:Y:S04]  /*7c6a0*/  STL.64 [R1+0x570], R24 ;  /* 0x0005701801007387 */ /* 0x000fe80000100a00 */
[----:B------:R0:W-:Y:S04]  /*7c6b0*/  STL.64 [R1+0x578], R26 ;  /* 0x0005781a01007387 */ /* 0x0001e80000100a00 */
[----:B0-----:R-:W2:Y:S04]  /*7c6c0*/  LDL.LU.64 R26, [R1+0xd758] ;  /* 0x00d75800011a7983 */ /* 0x001ea80000300a00 */
[----:B------:R-:W4:Y:S01]  /*7c6d0*/  LDL.LU.64 R24, [R1+0xd750] ;  /* 0x00d7500001187983 */ /* 0x000f220000300a00 */
[----:B---3--:R-:W-:-:S15]  /*7c6e0*/  HMMA.16816.F32 R20, R12, R22, R16 ;  /* 0x000000160c14723c */ /* 0x008fde0000001810 */
[----:B------:R-:W-:-:S04]  /*7c6f0*/  NOP ;  /* 0x0000000000007918 */ /* 0x000fc80000000000 */
[----:B------:R-:W-:Y:S04]  /*7c700*/  STL.64 [R1+0x560], R20 ;  /* 0x0005601401007387 */ /* 0x000fe80000100a00 */
[----:B------:R-:W-:Y:S01]  /*7c710*/  STL.64 [R1+0x568], R22 ;  /* 0x0005681601007387 */ /* 0x000fe20000100a00 */
[C---:B--2---:R-:W-:Y:S08]  /*7c720*/  HMMA.16816.F32 R4, R12.reuse, R26, R4 ;  /* 0x0000001a0c04723c */ /* 0x044ff00000001804 */
[----:B----4-:R-:W-:Y:S01]  /*7c730*/  HMMA.16816.F32 R16, R12, R24, R8 ;  /* 0x000000180c10723c */ /* 0x010fe20000001808 */
[----:B------:R-:W2:-:S15]  /*7c740*/  LDL R10, [R1+0x10] ;  /* 0x00001000010a7983 */ /* 0x000e9e0000100800 */
[----:B------:R-:W-:-:S03]  /*7c750*/  NOP ;  /* 0x0000000000007918 */ /* 0x000fc60000000000 */
[----:B------:R-:W-:Y:S04]  /*7c760*/  STL.64 [R1+0x550], R16 ;  /* 0x0005501001007387 */ /* 0x000fe80000100a00 */
[----:B------:R-:W-:Y:S04]  /*7c770*/  STL.64 [R1+0x558], R18 ;  /* 0x0005581201007387 */ /* 0x000fe80000100a00 */
[----:B------:R-:W-:Y:S04]  /*7c780*/  STL.64 [R1+0x540], R4 ;  /* 0x0005400401007387 */ /* 0x000fe80000100a00 */
[----:B------:R-:W-:Y:S04]  /*7c790*/  STL.64 [R1+0x548], R6 ;  /* 0x0005480601007387 */ /* 0x000fe80000100a00 */
[----:B------:R-:W2:Y:S04]  /*7c7a0*/  LDL R11, [R1+0x14] ;  /* 0x00001400010b7983 */ /* 0x000ea80000100800 */
[----:B------:R-:W3:Y:S04]  /*7c7b0*/  LDL R8, [R1+0x18] ;  /* 0x0000180001087983 */ /* 0x000ee80000100800 */
[----:B------:R-:W3:Y:S04]  /*7c7c0*/  LDL R9, [R1+0x1c] ;  /* 0x00001c0001097983 */ /* 0x000ee80000100800 */
[----:B--2---:R-:W-:Y:S04]  /*7c7d0*/  STL.64 [R1+0xd738], R10 ;  /* 0x00d7380a01007387 */ /* 0x004fe80000100a00 */
[----:B------:R-:W2:Y:S04]  /*7c7e0*/  LDL.LU.64 R24, [R1+0x1840] ;  /* 0x0018400001187983 */ /* 0x000ea80000300a00 */
[----:B------:R-:W4:Y:S04]  /*7c7f0*/  LDL.LU.64 R26, [R1+0x1848] ;  /* 0x00184800011a7983 */ /* 0x000f280000300a00 */
[----:B----4-:R0:W-:Y:S04]  /*7c800*/  STL.64 [R1+0xd708], R26 ;  /* 0x00d7081a01007387 */ /* 0x0101e80000100a00 */
[----:B0-----:R-:W4:Y:S04]  /*7c810*/  LDL R26, [R1] ;  /* 0x00000000011a7983 */ /* 0x001f280000100800 */
[----:B------:R-:W4:Y:S04]  /*7c820*/  LDL R27, [R1+0x4] ;  /* 0x00000400011b7983 */ /* 0x000f280000100800 */
[----:B--2---:R0:W-:Y:S04]  /*7c830*/  STL.64 [R1+0xd700], R24 ;  /* 0x00d7001801007387 */ /* 0x0041e80000100a00 */
[----:B0-----:R-:W2:Y:S04]  /*7c840*/  LDL R24, [R1+0x8] ;  /* 0x0000080001187983 */ /* 0x001ea80000100800 */
[----:B------:R-:W2:Y:S04]  /*7c850*/  LDL R25, [R1+0xc] ;  /* 0x00000c0001197983 */ /* 0x000ea80000100800 */
[----:B------:R-:W2:Y:S04]  /*7c860*/  LDL.LU.64 R4, [R1+0x1810] ;  /* 0x0018100001047983 */ /* 0x000ea80000300a00 */
[----:B------:R-:W2:Y:S04]  /*7c870*/  LDL.LU.64 R6, [R1+0x1818] ;  /* 0x0018180001067983 */ /* 0x000ea80000300a00 */
[----:B--2---:R-:W-:Y:S04]  /*7c880*/  STL.64 [R1+0xd748], R6 ;  /* 0x00d7480601007387 */ /* 0x004fe80000100a00 */
[----:B------:R0:W-:Y:S04]  /*7c890*/  STL.64 [R1+0xd740], R4 ;  /* 0x00d7400401007387 */ /* 0x0001e80000100a00 */
[----:B0-----:R-:W3:Y:S04]  /*7c8a0*/  LDL.LU.64 R4, [R1+0x1800] ;  /* 0x0018000001047983 */ /* 0x001ee80000300a00 */
[----:B------:R-:W3:Y:S04]  /*7c8b0*/  LDL.LU.64 R6, [R1+0x1808] ;  /* 0x0018080001067983 */ /* 0x000ee80000300a00 */
[----:B----4-:R-:W-:Y:S04]  /*7c8c0*/  STL.64 [R1+0xd720], R26 ;  /* 0x00d7201a01007387 */ /* 0x010fe80000100a00 */
[----:B------:R-:W2:Y:S04]  /*7c8d0*/  LDL.LU.64 R20, [R1+0x1860] ;  /* 0x0018600001147983 */ /* 0x000ea80000300a00 */
[----:B------:R-:W4:Y:S04]  /*7c8e0*/  LDL.LU.64 R22, [R1+0x1868] ;  /* 0x0018680001167983 */ /* 0x000f280000300a00 */
[----:B----4-:R-:W-:Y:S04]  /*7c8f0*/  STL.64 [R1+0xd6e8], R22 ;  /* 0x00d6e81601007387 */ /* 0x010fe80000100a00 */
[----:B--2---:R0:W-:Y:S04]  /*7c900*/  STL.64 [R1+0xd6e0], R20 ;  /* 0x00d6e01401007387 */ /* 0x0041e80000100a00 */
[----:B0-----:R-:W2:Y:S04]  /*7c910*/  LDL.LU.64 R20, [R1+0x1850] ;  /* 0x0018500001147983 */ /* 0x001ea80000300a00 */
[----:B------:R-:W4:Y:S04]  /*7c920*/  LDL.LU.64 R22, [R1+0x1858] ;  /* 0x0018580001167983 */ /* 0x000f280000300a00 */
[----:B----4-:R-:W-:Y:S04]  /*7c930*/  STL.64 [R1+0xd718], R22 ;  /* 0x00d7181601007387 */ /* 0x010fe80000100a00 */
[----:B--2---:R0:W-:Y:S04]  /*7c940*/  STL.64 [R1+0xd710], R20 ;  /* 0x00d7101401007387 */ /* 0x0041e80000100a00 */
[----:B0-----:R-:W2:Y:S04]  /*7c950*/  LDL.LU.64 R20, [R1+0x1830] ;  /* 0x0018300001147983 */ /* 0x001ea80000300a00 */
[----:B------:R-:W4:Y:S01]  /*7c960*/  LDL.LU.64 R22, [R1+0x1838] ;  /* 0x0018380001167983 */ /* 0x000f220000300a00 */
[C---:B---3--:R-:W-:Y:S03]  /*7c970*/  HMMA.16816.F32 R8, R12.reuse, R8, R4 ;  /* 0x000000080c08723c */ /* 0x048fe60000001804 */
[----:B----4-:R-:W-:Y:S04]  /*7c980*/  STL.64 [R1+0xd730], R22 ;  /* 0x00d7301601007387 */ /* 0x010fe80000100a00 */
[----:B--2---:R0:W-:Y:S04]  /*7c990*/  STL.64 [R1+0xd728], R20 ;  /* 0x00d7281401007387 */ /* 0x0041e80000100a00 */
        /* <DEDUP_REMOVED lines=9> */
[----:B------:R-:W4:Y:S04]  /*7ca30*/  LDL.LU.64 R4, [R1+0xd740] ;  /* 0x00d7400001047983 */ /* 0x000f280000300a00 */
[----:B------:R-:W-:Y:S04]  /*7ca40*/  STL.64 [R1+0x530], R8 ;  /* 0x0005300801007387 */ /* 0x000fe80000100a00 */
[----:B------:R0:W-:Y:S04]  /*7ca50*/  STL.64 [R1+0x538], R10 ;  /* 0x0005380a01007387 */ /* 0x0001e80000100a00 */
[----:B0-----:R-:W4:Y:S01]  /*7ca60*/  LDL.LU.64 R10, [R1+0xd738] ;  /* 0x00d73800010a7983 */ /* 0x001f220000300a00 */
[C---:B--2---:R-:W-:Y:S08]  /*7ca70*/  HMMA.16816.F32 R24, R12.reuse, R24, R20 ;  /* 0x000000180c18723c */ /* 0x044ff00000001814 */
[----:B----4-:R-:W-:Y:S01]  /*7ca80*/  HMMA.16816.F32 R8, R12, R10, R4 ;  /* 0x0000000a0c08723c */ /* 0x010fe20000001804 */
[----:B------:R-:W2:Y:S04]  /*7ca90*/  LDL.LU.64 R4, [R1+0x1890] ;  /* 0x0018900001047983 */ /* 0x000ea80000300a00 */
[----:B------:R-:W2:-:S14]  /*7caa0*/  LDL.LU.64 R6, [R1+0x1898] ;  /* 0x0018980001067983 */ /* 0x000e9c0000300a00 */
[----:B------:R0:W-:Y:S04]  /*7cab0*/  STL.64 [R1+0x520], R8 ;  /* 0x0005200801007387 */ /* 0x0001e80000100a00 */
[----:B------:R1:W-:Y:S04]  /*7cac0*/  STL.64 [R1+0x528], R10 ;  /* 0x0005280a01007387 */ /* 0x0003e80000100a00 */
[----:B0-----:R-:W4:Y:S04]  /*7cad0*/  LDL.LU.64 R8, [R1+0x18a0] ;  /* 0x0018a00001087983 */ /* 0x001f280000300a00 */
[----:B-1----:R-:W4:Y:S04]  /*7cae0*/  LDL.LU.64 R10, [R1+0x18a8] ;  /* 0x0018a800010a7983 */ /* 0x002f280000300a00 */
        /* <DEDUP_REMOVED lines=45> */
[----:B------:R-:W4:Y:S04]  /*7cdc0*/  LDL.LU.64 R16, [R1+0xd6b0] ;  /* 0x00d6b00001107983 */ /* 0x000f280000300a00 */
[----:B------:R-:W-:Y:S04]  /*7cdd0*/  STL.64 [R1+0xd4b8], R22 ;  /* 0x00d4b81601007387 */ /* 0x000fe80000100a00 */
[----:B------:R0:W-:Y:S04]  /*7cde0*/  STL.64 [R1+0xd4b0], R20 ;  /* 0x00d4b01401007387 */ /* 0x0001e80000100a00 */
[----:B0-----:R-:W3:Y:S04]  /*7cdf0*/  LDL.LU.64 R20, [R1+0x18d0] ;  /* 0x0018d00001147983 */ /* 0x001ee80000300a00 */
[----:B------:R-:W3:Y:S01]  /*7ce00*/  LDL.LU.64 R22, [R1+0x18d8] ;  /* 0x0018d80001167983 */ /* 0x000ee20000300a00 */
[C---:B--2---:R-:W-:Y:S08]  /*7ce10*/  HMMA.16816.F32 R4, R12.reuse, R18, R4 ;  /* 0x000000120c04723c */ /* 0x044ff00000001804 */
[C---:B----4-:R-:W-:Y:S11]  /*7ce20*/  HMMA.16816.F32 R8, R12.reuse, R16, R8 ;  /* 0x000000100c08723c */ /* 0x050ff60000001808 */
[----:B------:R-:W-:Y:S04]  /*7ce30*/  STL.64 [R1+0x4a0], R4 ;  /* 0x0004a00401007387 */ /* 0x000fe80000100a00 */
[----:B------:R0:W-:Y:S04]  /*7ce40*/  STL.64 [R1+0x4a8], R6 ;  /* 0x0004a80601007387 */ /* 0x0001e80000100a00 */
[----:B0-----:R-:W3:Y:S04]  /*7ce50*/  LDL.LU.64 R6, [R1+0xd6a8] ;  /* 0x00d6a80001067983 */ /* 0x001ee80000300a00 */
[----:B------:R-:W2:Y:S04]  /*7ce60*/  LDL.LU.64 R4, [R1+0xd6a0] ;  /* 0x00d6a00001047983 */ /* 0x000ea80000300a00 */
[----:B------:R-:W-:Y:S04]  /*7ce70*/  STL.64 [R1+0x490], R8 ;  /* 0x0004900801007387 */ /* 0x000fe80000100a00 */
[----:B------:R0:W-:Y:S04]  /*7ce80*/  STL.64 [R1+0x498], R10 ;  /* 0x0004980a01007387 */ /* 0x0001e80000100a00 */
[----:B0-----:R-:W4:Y:S04]  /*7ce90*/  LDL.LU.64 R10, [R1+0xd698] ;  /* 0x00d69800010a7983 */ /* 0x001f280000300a00 */
[----:B------:R-:W2:Y:S04]  /*7cea0*/  LDL.LU.64 R8, [R1+0xd690] ;  /* 0x00d6900001087983 */ /* 0x000ea80000300a00 */
[----:B------:R-:W-:Y:S04]  /*7ceb0*/  STL.64 [R1+0xd4c8], R18 ;  /* 0x00d4c81201007387 */ /* 0x000fe80000100a00 */
[----:B------:R0:W-:Y:S04]  /*7cec0*/  STL.64 [R1+0xd4c0], R16 ;  /* 0x00d4c01001007387 */ /* 0x0001e80000100a00 */
[----:B0-----:R-:W4:Y:S04]  /*7ced0*/  LDL.LU.64 R16, [R1+0x18b0] ;  /* 0x0018b00001107983 */ /* 0x001f280000300a00 */
[----:B------:R-:W4:Y:S01]  /*7cee0*/  LDL.LU.64 R18, [R1+0x18b8] ;  /* 0x0018b80001127983 */ /* 0x000f220000300a00 */
[C---:B---3--:R-:W-:Y:S08]  /*7cef0*/  HMMA.16816.F32 R20, R12.reuse, R6, R20 ;  /* 0x000000060c14723c */ /* 0x048ff00000001814 */
[----:B----4-:R-:W-:-:S15]  /*7cf00*/  HMMA.16816.F32 R16, R12, R10, R16 ;  /* 0x0000000a0c10723c */ /* 0x010fde0000001810 */
[----:B------:R-:W-:-:S04]  /*7cf10*/  NOP ;  /* 0x0000000000007918 */ /* 0x000fc80000000000 */
[----:B------:R-:W-:Y:S04]  /*7cf20*/  STL.64 [R1+0x480], R16 ;  /* 0x0004801001007387 */ /* 0x000fe80000100a00 */
[----:B------:R2:W-:Y:S02]  /*7cf30*/  STL.64 [R1+0x488], R18 ;  /* 0x0004881201007387 */ /* 0x0005e40000100a00 */
[----:B--2---:R-:W-:Y:S02]  /*7cf40*/  HMMA.16816.F32 R16, R12, R8, R24 ;  /* 0x000000080c10723c */ /* 0x004fe40000001818 */
[----:B------:R-:W2:Y:S04]  /*7cf50*/  LDL.64 R26, [R1+0x40] ;  /* 0x00004000011a7983 */ /* 0x000ea80000100a00 */
[----:B------:R0:W-:-:S13]  /*7cf60*/  STL.64 [R1+0xd4a8], R10 ;  /* 0x00d4a80a01007387 */ /* 0x0001da0000100a00 */
[----:B------:R-:W-:Y:S04]  /*7cf70*/  STL.64 [R1+0x470], R16 ;  /* 0x0004701001007387 */ /* 0x000fe80000100a00 */
[----:B------:R-:W-:Y:S04]  /*7cf80*/  STL.64 [R1+0x478], R18 ;  /* 0x0004781201007387 */ /* 0x000fe80000100a00 */
[----:B0-----:R-:W3:Y:S04]  /*7cf90*/  LDL.LU R11, [R1+0x2b80] ;  /* 0x002b8000010b7983 */ /* 0x001ee80000300800 */
[----:B------:R-:W4:Y:S04]  /*7cfa0*/  LDL.LU R10, [R1+0x2b88] ;  /* 0x002b8800010a7983 */ /* 0x000f280000300800 */
[----:B------:R0:W-:Y:S04]  /*7cfb0*/  STL.64 [R1+0xd4a0], R8 ;  /* 0x00d4a00801007387 */ /* 0x0001e80000100a00 */
[----:B0-----:R-:W2:Y:S04]  /*7cfc0*/  LDL.LU R8, [R1+0x2b94] ;  /* 0x002b940001087983 */ /* 0x001ea80000300800 */
[----:B------:R-:W2:Y:S04]  /*7cfd0*/  LDL.LU R9, [R1+0x2b90] ;  /* 0x002b900001097983 */ /* 0x000ea80000300800 */
[----:B------:R-:W2:Y:S04]  /*7cfe0*/  LDL.LU R16, [R1+0x2b9c] ;  /* 0x002b9c0001107983 */ /* 0x000ea80000300800 */
[----:B------:R-:W2:Y:S04]  /*7cff0*/  LDL.LU R17, [R1+0x2b98] ;  /* 0x002b980001117983 */ /* 0x000ea80000300800 */
[----:B------:R-:W-:Y:S04]  /*7d000*/  STL.64 [R1+0x460], R20 ;  /* 0x0004601401007387 */ /* 0x000fe80000100a00 */
[----:B------:R0:W-:Y:S04]  /*7d010*/  STL.64 [R1+0x468], R22 ;  /* 0x0004681601007387 */ /* 0x0001e80000100a00 */
[----:B0-----:R-:W2:Y:S01]  /*7d020*/  LDL.64 R22, [R1+0x50] ;  /* 0x0000500001167983 */ /* 0x001ea20000100a00 */
[----:B------:R-:W-:-:S02]  /*7d030*/  IMAD.MOV.U32 R24, RZ, RZ, R2 ;  /* 0x000000ffff187224 */ /* 0x000fc400078e0002 */
[----:B------:R-:W-:Y:S02]  /*7d040*/  IMAD.MOV.U32 R25, RZ, RZ, R3 ;  /* 0x000000ffff197224 */ /* 0x000fe400078e0003 */
[----:B------:R-:W-:Y:S02]  /*7d050*/  IMAD.MOV.U32 R18, RZ, RZ, R4 ;  /* 0x000000ffff127224 */ /* 0x000fe400078e0004 */
[----:B------:R-:W-:Y:S01]  /*7d060*/  IMAD.MOV.U32 R19, RZ, RZ, R5 ;  /* 0x000000ffff137224 */ /* 0x000fe200078e0005 */
[----:B--2---:R0:W-:Y:S04]  /*7d070*/  STL.64 [R1+0xd5a8], R22 ;  /* 0x00d5a81601007387 */ /* 0x0041e80000100a00 */
[----:B------:R-:W2:Y:S04]  /*7d080*/  LDL.LU R2, [R1+0xd68c] ;  /* 0x00d68c0001027983 */ /* 0x000ea80000300800 */
[----:B------:R-:W3:Y:S04]  /*7d090*/  LDL.LU R3, [R1+0xd688] ;  /* 0x00d6880001037983 */ /* 0x000ee80000300800 */
[----:B------:R-:W3:Y:S04]  /*7d0a0*/  LDL.LU R4, [R1+0xd684] ;  /* 0x00d6840001047983 */ /* 0x000ee80000300800 */
[----:B------:R-:W3:Y:S04]  /*7d0b0*/  LDL.LU R5, [R1+0xd680] ;  /* 0x00d6800001057983 */ /* 0x000ee80000300800 */
[----:B0-----:R-:W3:Y:S04]  /*7d0c0*/  LDL.64 R22, [R1+0x60] ;  /* 0x0000600001167983 */ /* 0x001ee80000100a00 */
[----:B------:R-:W-:Y:S04]  /*7d0d0*/  STL.64 [R1+0xd5b8], R26 ;  /* 0x00d5b81a01007387 */ /* 0x000fe80000100a00 */
[----:B------:R0:W-:Y:S04]  /*7d0e0*/  STL.64 [R1+0xd5b0], R24 ;  /* 0x00d5b01801007387 */ /* 0x0001e80000100a00 */
[----:B0-----:R-:W4:Y:S04]  /*7d0f0*/  LDL.LU.64 R24, [R1+0x18f0] ;  /* 0x0018f00001187983 */ /* 0x001f280000300a00 */
[----:B------:R-:W4:Y:S01]  /*7d100*/  LDL.LU.64 R26, [R1+0x18f8] ;  /* 0x0018f800011a7983 */ /* 0x000f220000300a00 */
[----:B------:R-:W-:-:S02]  /*7d110*/  IMAD.MOV.U32 R21, RZ, RZ, R0 ;  /* 0x000000ffff157224 */ /* 0x000fc400078e0000 */
[----:B--2---:R-:W-:Y:S02]  /*7d120*/  IMAD.MOV.U32 R20, RZ, RZ, R2 ;  /* 0x000000ffff147224 */ /* 0x004fe400078e0002 */
[----:B------:R-:W2:Y:S04]  /*7d130*/  LDL.LU R2, [R1+0xd67c] ;  /* 0x00d67c0001027983 */ /* 0x000ea80000300800 */
[----:B------:R-:W2:Y:S04]  /*7d140*/  LDL.LU R0, [R1+0xd678] ;  /* 0x00d6780001007983 */ /* 0x000ea80000300800 */
[----:B---3--:R-:W-:Y:S04]  /*7d150*/  STL.64 [R1+0xd5d8], R22 ;  /* 0x00d5d81601007387 */ /* 0x008fe80000100a00 */
[----:B------:R0:W-:Y:S04]  /*7d160*/  STL.64 [R1+0xd5d0], R20 ;  /* 0x00d5d01401007387 */ /* 0x0001e80000100a00 */
[----:B0-----:R-:W3:Y:S04]  /*7d170*/  LDL.LU R20, [R1+0x2b84] ;  /* 0x002b840001147983 */ /* 0x001ee80000300800 */
[----:B------:R-:W3:Y:S01]  /*7d180*/  LDL.LU R21, [R1+0x2b8c] ;  /* 0x002b8c0001157983 */ /* 0x000ee20000300800 */
[----:B----4-:R-:W-:Y:S01]  /*7d190*/  HMMA.16816.F32 R24, R12, R4, R24 ;  /* 0x000000040c18723c */ /* 0x010fe20000001818 */
[----:B------:R-:W-:-:S15]  /*7d1a0*/  IMAD.MOV.U32 R23, RZ, RZ, R3 ;  /* 0x000000ffff177224 */ /* 0x000fde00078e0003 */
[----:B------:R-:W-:-:S03]  /*7d1b0*/  NOP ;  /* 0x0000000000007918 */ /* 0x000fc60000000000 */
[----:B------:R0:W-:Y:S04]  /*7d1c0*/  STL.64 [R1+0x450], R24 ;  /* 0x0004501801007387 */ /* 0x0001e80000100a00 */
[----:B------:R1:W-:Y:S04]  /*7d1d0*/  STL.64 [R1+0x458], R26 ;  /* 0x0004581a01007387 */ /* 0x0003e80000100a00 */
[----:B0-----:R-:W4:Y:S04]  /*7d1e0*/  LDL.LU.64 R24, [R1+0x18e0] ;  /* 0x0018e00001187983 */ /* 0x001f280000300a00 */
[----:B-1----:R-:W4:Y:S01]  /*7d1f0*/  LDL.LU.64 R26, [R1+0x18e8] ;  /* 0x0018e800011a7983 */ /* 0x002f220000300a00 */
[----:B--2---:R-:W-:-:S03]  /*7d200*/  IMAD.MOV.U32 R22, RZ, RZ, R2 ;  /* 0x000000ffff167224 */ /* 0x004fc600078e0002 */
[----:B------:R-:W4:Y:S04]  /*7d210*/  LDL.LU R2, [R1+0xd674] ;  /* 0x00d6740001027983 */ /* 0x000f280000300800 */
[----:B------:R-:W4:Y:S04]  /*7d220*/  LDL.LU R3, [R1+0xd670] ;  /* 0x00d6700001037983 */ /* 0x000f280000300800 */
[----:B------:R-:W-:Y:S04]  /*7d230*/  STL.64 [R1+0xd5f0], R22 ;  /* 0x00d5f01601007387 */ /* 0x000fe80000100a00 */
[----:B------:R-:W-:Y:S04]  /*7d240*/  STL.64 [R1+0xd488], R6 ;  /* 0x00d4880601007387 */ /* 0x000fe80000100a00 */
[----:B------:R0:W-:Y:S01]  /*7d250*/  STL.64 [R1+0xd480], R4 ;  /* 0x00d4800401007387 */ /* 0x0001e20000100a00 */
[----:B---3--:R-:W-:-:S03]  /*7d260*/  IMAD R11, R11, 0x100, R20 ;  /* 0x000001000b0b7824 */ /* 0x008fc600078e0214 */
[----:B------:R-:W2:Y:S01]  /*7d270*/  LDL R20, [R1+0x70] ;  /* 0x0000700001147983 */ /* 0x000ea20000100800 */
[----:B------:R-:W-:Y:S02]  /*7d280*/  IMAD R10, R10, 0x100, R21 ;  /* 0x000001000a0a7824 */ /* 0x000fe400078e0215 */
[----:B------:R-:W-:Y:S02]  /*7d290*/  IMAD.MOV.U32 R21, RZ, RZ, R0 ;  /* 0x000000ffff157224 */ /* 0x000fe400078e0000 */
[----:B------:R-:W3:Y:S04]  /*7d2a0*/  LDL.LU R0, [R1+0xd66c] ;  /* 0x00d66c0001007983 */ /* 0x000ee80000300800 */
[----:B0-----:R-:W2:Y:S04]  /*7d2b0*/  LDL.LU.64 R4, [R1+0x1900] ;  /* 0x0019000001047983 */ /* 0x001ea80000300a00 */
[----:B------:R-:W2:Y:S04]  /*7d2c0*/  LDL.LU.64 R6, [R1+0x1908] ;  /* 0x0019080001067983 */ /* 0x000ea80000300a00 */
[----:B------:R-:W2:Y:S04]  /*7d2d0*/  LDL.64 R22, [R1+0x78] ;  /* 0x0000780001167983 */ /* 0x000ea80000100a00 */
[----:B--2---:R0:W-:Y:S04]  /*7d2e0*/  STL.64 [R1+0xd620], R22 ;  /* 0x00d6201601007387 */ /* 0x0041e80000100a00 */
[----:B------:R1:W-:Y:S04]  /*7d2f0*/  STL.64 [R1+0xd618], R20 ;  /* 0x00d6181401007387 */ /* 0x0003e80000100a00 */
[----:B0-----:R-:W2:Y:S01]  /*7d300*/  LDL R22, [R1+0x80] ;  /* 0x0000800001167983 */ /* 0x001ea20000100800 */
[----:B----4-:R-:W-:Y:S01]  /*7d310*/  HMMA.16816.F32 R24, R12, R2, R24 ;  /* 0x000000020c18723c */ /* 0x010fe20000001818 */
[----:B---3--:R-:W-:-:S15]  /*7d320*/  IMAD.MOV.U32 R23, RZ, RZ, R0 ;  /* 0x000000ffff177224 */ /* 0x008fde00078e0000 */
[----:B------:R-:W-:-:S03]  /*7d330*/  NOP ;  /* 0x0000000000007918 */ /* 0x000fc60000000000 */
[----:B------:R-:W-:Y:S04]  /*7d340*/  STL.64 [R1+0xd0], R24 ;  /* 0x0000d01801007387 */ /* 0x000fe80000100a00 */
[----:B------:R-:W-:Y:S04]  /*7d350*/  STL.64 [R1+0xd8], R26 ;  /* 0x0000d81a01007387 */ /* 0x000fe80000100a00 */
[----:B------:R-:W3:Y:S01]  /*7d360*/  LDL.LU R0, [R1+0xd668] ;  /* 0x00d6680001007983 */ /* 0x000ee20000300800 */
[----:B------:R-:W-:-:S03]  /*7d370*/  IMAD R9, R9, 0x100, R8 ;  /* 0x0000010009097824 */ /* 0x000fc600078e0208 */
[----:B--2---:R0:W-:Y:S04]  /*7d380*/  STL.64 [R1+0xd638], R22 ;  /* 0x00d6381601007387 */ /* 0x0041e80000100a00 */
[----:B-1----:R-:W2:Y:S04]  /*7d390*/  LDL R20, [R1+0x88] ;  /* 0x0000880001147983 */ /* 0x002ea80000100800 */
[----:B------:R-:W2:Y:S01]  /*7d3a0*/  LDL R21, [R1+0x8c] ;  /* 0x00008c0001157983 */ /* 0x000ea20000100800 */
[----:B------:R-:W-:Y:S01]  /*7d3b0*/  IMAD R8, R17, 0x100, R16 ;  /* 0x0000010011087824 */ /* 0x000fe200078e0210 */
[----:B------:R-:W-:-:S02]  /*7d3c0*/  F2FP.F16.E5M2.UNPACK_B R12, R11 ;  /* 0x0000000bff0c723e */ /* 0x000fc400020004ff */
[----:B------:R-:W-:Y:S02]  /*7d3d0*/  F2FP.F16.E5M2.UNPACK_B R13, R10 ;  /* 0x0000000aff0d723e */ /* 0x000fe400020004ff */
[----:B------:R-:W-:Y:S02]  /*7d3e0*/  F2FP.F16.E5M2.UNPACK_B R14, R9 ;  /* 0x00000009ff0e723e */ /* 0x000fe400020004ff */
[----:B------:R-:W-:-:S07]  /*7d3f0*/  F2FP.F16.E5M2.UNPACK_B R15, R8 ;  /* 0x00000008ff0f723e */ /* 0x000fce00020004ff */
[----:B------:R-:W-:Y:S01]  /*7d400*/  HMMA.16816.F32 R4, R12, R18, R4 ;  /* 0x000000120c04723c */ /* 0x000fe20000001804 */
[----:B--2---:R-:W-:Y:S04]  /*7d410*/  STL.64 [R1+0xd650], R20 ;  /* 0x00d6501401007387 */ /* 0x004fe80000100a00 */
[----:B0-----:R-:W2:-:S14]  /*7d420*/  LDL R22, [R1+0x90] ;  /* 0x0000900001167983 */ /* 0x001e9c0000100800 */
[----:B------:R-:W-:Y:S04]  /*7d430*/  STL.64 [R1+0x440], R4 ;  /* 0x0004400401007387 */ /* 0x000fe80000100a00 */
[----:B------:R-:W-:Y:S04]  /*7d440*/  STL.64 [R1+0x448], R6 ;  /* 0x0004480601007387 */ /* 0x000fe80000100a00 */
[----:B------:R-:W4:Y:S04]  /*7d450*/  LDL.LU.64 R24, [R1+0x1990] ;  /* 0x0019900001187983 */ /* 0x000f280000300a00 */
[----:B------:R-:W2:Y:S04]  /*7d460*/  LDL.LU.64 R26, [R1+0x1998] ;  /* 0x00199800011a7983 */ /* 0x000ea80000300a00 */
[----:B--2---:R-:W-:Y:S04]  /*7d470*/  STL.64 [R1+0xd5c8], R26 ;  /* 0x00d5c81a01007387 */ /* 0x004fe80000100a00 */
[----:B----4-:R0:W-:Y:S04]  /*7d480*/  STL.64 [R1+0xd5c0], R24 ;  /* 0x00d5c01801007387 */ /* 0x0101e80000100a00 */
[----:B0-----:R-:W2:Y:S04]  /*7d490*/  LDL.LU.64 R24, [R1+0x1970] ;  /* 0x0019700001187983 */ /* 0x001ea80000300a00 */
        /* <DEDUP_REMOVED lines=21> */
[----:B---3--:R-:W-:-:S03]  /*7d5f0*/  IMAD.MOV.U32 R23, RZ, RZ, R0 ;  /* 0x000000ffff177224 */ /* 0x008fc600078e0000 */
[----:B----4-:R-:W-:Y:S04]  /*7d600*/  STL.64 [R1+0xd660], R26 ;  /* 0x00d6601a01007387 */ /* 0x010fe80000100a00 */
[----:B--2---:R0:W-:Y:S04]  /*7d610*/  STL.64 [R1+0xd658], R24 ;  /* 0x00d6581801007387 */ /* 0x0041e80000100a00 */
[----:B0-----:R-:W2:Y:S04]  /*7d620*/  LDL.LU.64 R24, [R1+0x1910] ;  /* 0x0019100001187983 */ /* 0x001ea80000300a00 */
[----:B------:R-:W2:Y:S04]  /*7d630*/  LDL.LU.64 R26, [R1+0x1918] ;  /* 0x00191800011a7983 */ /* 0x000ea80000300a00 */
[----:B------:R-:W3:Y:S04]  /*7d640*/  LDL.LU.64 R16, [R1+0x19b0] ;  /* 0x0019b00001107983 */ /* 0x000ee80000300a00 */
[----:B------:R-:W3:Y:S04]  /*7d650*/  LDL.LU.64 R18, [R1+0x19b8] ;  /* 0x0019b80001127983 */ /* 0x000ee80000300a00 */
[----:B------:R-:W4:Y:S04]  /*7d660*/  LDL.LU.64 R8, [R1+0x19d0] ;  /* 0x0019d00001087983 */ /* 0x000f280000300a00 */
[----:B------:R-:W4:Y:S04]  /*7d670*/  LDL.LU.64 R10, [R1+0x19d8] ;  /* 0x0019d800010a7983 */ /* 0x000f280000300a00 */
[----:B------:R-:W3:Y:S04]  /*7d680*/  LDL.LU.64 R4, [R1+0x23c0] ;  /* 0x0023c00001047983 */ /* 0x000ee80000300a00 */
[----:B------:R-:W3:Y:S01]  /*7d690*/  LDL.LU.64 R6, [R1+0x23c8] ;  /* 0x0023c80001067983 */ /* 0x000ee20000300a00 */
        /* <DEDUP_REMOVED lines=53> */
[----:B0-----:R-:W3:Y:S01]  /*7d9f0*/  LDL.LU.64 R22, [R1+0xd5a8] ;  /* 0x00d5a80001167983 */ /* 0x001ee20000300a00 */
[C---:B--2---:R-:W-:Y:S08]  /*7da00*/  HMMA.16816.F32 R4, R12.reuse, R26, R4 ;  /* 0x0000001a0c04723c */ /* 0x044ff00000001804 */
[C---:B----4-:R-:W-:Y:S08]  /*7da10*/  HMMA.16816.F32 R8, R12.reuse, R24, R8 ;  /* 0x000000180c08723c */ /* 0x050ff00000001808 */
[----:B---3--:R-:W-:Y:S01]  /*7da20*/  HMMA.16816.F32 R16, R12, R22, R16 ;  /* 0x000000160c10723c */ /* 0x008fe20000001810 */
[----:B------:R-:W-:-:S05]  /*7da30*/  IMAD.MOV.U32 R0, RZ, RZ, R23 ;  /* 0x000000ffff007224 */ /* 0x000fca00078e0017 */
[----:B------:R0:W-:-:S13]  /*7da40*/  STL [R1+0xd458], R0 ;  /* 0x00d4580001007387 */ /* 0x0001da0000100800 */
[----:B------:R-:W-:Y:S04]  /*7da50*/  STL.64 [R1+0x3b0], R16 ;  /* 0x0003b01001007387 */ /* 0x000fe80000100a00 */
[----:B------:R-:W-:Y:S04]  /*7da60*/  STL.64 [R1+0x3b8], R18 ;  /* 0x0003b81201007387 */ /* 0x000fe80000100a00 */
[----:B------:R-:W-:Y:S01]  /*7da70*/  STL.64 [R1+0x3a0], R8 ;  /* 0x0003a00801007387 */ /* 0x000fe20000100a00 */
[----:B0-----:R-:W-:-:S03]  /*7da80*/  IMAD.MOV.U32 R0, RZ, RZ, R27 ;  /* 0x000000ffff007224 */ /* 0x001fc600078e001b */
[----:B------:R-:W-:Y:S04]  /*7da90*/  STL.64 [R1+0x3a8], R10 ;  /* 0x0003a80a01007387 */ /* 0x000fe80000100a00 */
[----:B------:R-:W2:Y:S04]  /*7daa0*/  LDL.LU.64 R24, [R1+0x2330] ;  /* 0x0023300001187983 */ /* 0x000ea80000300a00 */
[----:B------:R-:W-:Y:S04]  /*7dab0*/  STL.64 [R1+0x390], R4 ;  /* 0x0003900401007387 */ /* 0x000fe80000100a00 */
[----:B------:R-:W-:Y:S04]  /*7dac0*/  STL.64 [R1+0x398], R6 ;  /* 0x0003980601007387 */ /* 0x000fe80000100a00 */
[----:B------:R-:W3:Y:S04]  /*7dad0*/  LDL.LU.64 R26, [R1+0x2338] ;  /* 0x00233800011a7983 */ /* 0x000ee80000300a00 */
[----:B---3--:R0:W-:Y:S04]  /*7dae0*/  STL.64 [R1+0xd4e8], R26 ;  /* 0x00d4e81a01007387 */ /* 0x0081e80000100a00 */
[----:B0-----:R-:W3:Y:S04]  /*7daf0*/  LDL R26, [R1] ;  /* 0x00000000011a7983 */ /* 0x001ee80000100800 */
[----:B------:R-:W3:Y:S04]  /*7db00*/  LDL R27, [R1+0x4] ;  /* 0x00000400011b7983 */ /* 0x000ee80000100800 */
[----:B--2---:R0:W-:Y:S04]  /*7db10*/  STL.64 [R1+0xd4e0], R24 ;  /* 0x00d4e01801007387 */ /* 0x0041e80000100a00 */
[----:B0-----:R-:W2:Y:S04]  /*7db20*/  LDL R24, [R1+0x8] ;  /* 0x0000080001187983 */ /* 0x001ea80000100800 */
[----:B------:R-:W2:Y:S04]  /*7db30*/  LDL R25, [R1+0xc] ;  /* 0x00000c0001197983 */ /* 0x000ea80000100800 */
[----:B---3--:R0:W-:Y:S04]  /*7db40*/  STL.64 [R1+0xd500], R26 ;  /* 0x00d5001a01007387 */ /* 0x0081e80000100a00 */
[----:B0-----:R-:W3:Y:S04]  /*7db50*/  LDL R26, [R1+0x10] ;  /* 0x00001000011a7983 */ /* 0x001ee80000100800 */
        /* <DEDUP_REMOVED lines=11> */
[----:B0-----:R-:W3:Y:S04]  /*7dc10*/  LDL.64 R26, [R1+0x30] ;  /* 0x00003000011a7983 */ /* 0x001ee80000100a00 */
[----:B---3--:R0:W-:Y:S04]  /*7dc20*/  STL.64 [R1+0xd590], R26 ;  /* 0x00d5901a01007387 */ /* 0x0081e80000100a00 */
[----:B0-----:R-:W3:Y:S04]  /*7dc30*/  LDL R26, [R1+0x38] ;  /* 0x00003800011a7983 */ /* 0x001ee80000100800 */
[----:B------:R-:W3:Y:S04]  /*7dc40*/  LDL R27, [R1+0x3c] ;  /* 0x00003c00011b7983 */ /* 0x000ee80000100800 */
[----:B--2---:R-:W-:Y:S04]  /*7dc50*/  STL.64 [R1+0xd588], R24 ;  /* 0x00d5881801007387 */ /* 0x004fe80000100a00 */
        /* <DEDUP_REMOVED lines=32> */
[----:B0-----:R-:W3:Y:S04]  /*7de60*/  LDL.LU.64 R16, [R1+0x23b0] ;  /* 0x0023b00001107983 */ /* 0x001ee80000300a00 */
[----:B------:R-:W3:Y:S04]  /*7de70*/  LDL.LU.64 R18, [R1+0x23b8] ;  /* 0x0023b80001127983 */ /* 0x000ee80000300a00 */
[----:B------:R-:W2:Y:S04]  /*7de80*/  LDL.LU.64 R20, [R1+0x2310] ;  /* 0x0023100001147983 */ /* 0x000ea80000300a00 */
[----:B------:R-:W2:Y:S04]  /*7de90*/  LDL.LU.64 R22, [R1+0x2318] ;  /* 0x0023180001167983 */ /* 0x000ea80000300a00 */
[----:B------:R-:W4:Y:S04]  /*7dea0*/  LDL.LU.64 R8, [R1+0x2300] ;  /* 0x0023000001087983 */ /* 0x000f280000300a00 */
[----:B------:R-:W4:Y:S04]  /*7deb0*/  LDL.LU.64 R10, [R1+0x2308] ;  /* 0x00230800010a7983 */ /* 0x000f280000300a00 */
[----:B------:R-:W2:Y:S04]  /*7dec0*/  LDL.LU.64 R4, [R1+0x22f0] ;  /* 0x0022f00001047983 */ /* 0x000ea80000300a00 */
[----:B------:R-:W2:Y:S04]  /*7ded0*/  LDL.LU.64 R6, [R1+0x22f8] ;  /* 0x0022f80001067983 */ /* 0x000ea80000300a00 */
[----:B------:R-:W-:Y:S01]  /*7dee0*/  STL [R1+0xd45c], R0 ;  /* 0x00d45c0001007387 */ /* 0x000fe20000100800 */
[----:B---3--:R-:W-:Y:S03]  /*7def0*/  HMMA.16816.F32 R24, R12, R26, R16 ;  /* 0x0000001a0c18723c */ /* 0x008fe60000001810 */
[----:B------:R-:W3:Y:S04]  /*7df00*/  LDL.LU.64 R18, [R1+0xd5a0] ;  /* 0x00d5a00001127983 */ /* 0x000ee80000300a00 */
[----:B------:R-:W3:-:S12]  /*7df10*/  LDL.LU.64 R16, [R1+0xd598] ;  /* 0x00d5980001107983 */ /* 0x000ed80000300a00 */
[----:B------:R-:W-:Y:S04]  /*7df20*/  STL.64 [R1+0x380], R24 ;  /* 0x0003801801007387 */ /* 0x000fe80000100a00 */
[----:B------:R0:W-:Y:S04]  /*7df30*/  STL.64 [R1+0x388], R26 ;  /* 0x0003881a01007387 */ /* 0x0001e80000100a00 */
[----:B0-----:R-:W3:Y:S04]  /*7df40*/  LDL.LU.64 R26, [R1+0xd590] ;  /* 0x00d59000011a7983 */ /* 0x001ee80000300a00 */
[----:B------:R-:W2:Y:S01]  /*7df50*/  LDL.LU.64 R24, [R1+0xd588] ;  /* 0x00d5880001187983 */ /* 0x000ea20000300a00 */
[----:B---3--:R-:W-:-:S15]  /*7df60*/  HMMA.16816.F32 R16, R12, R26, R16 ;  /* 0x0000001a0c10723c */ /* 0x008fde0000001810 */
        /* <DEDUP_REMOVED lines=48> */
[----:B------:R-:W3:Y:S01]  /*7e270*/  LDL.LU.64 R24, [R1+0xd4d0] ;  /* 0x00d4d00001187983 */ /* 0x000ee20000300a00 */
[C---:B--2---:R-:W-:Y:S08]  /*7e280*/  HMMA.16816.F32 R16, R12.reuse, R26, R16 ;  /* 0x0000001a0c10723c */ /* 0x044ff00000001810 */
[C---:B---3--:R-:W-:Y:S11]  /*7e290*/  HMMA.16816.F32 R20, R12.reuse, R24, R20 ;  /* 0x000000180c14723c */ /* 0x048ff60000001814 */
        /* <DEDUP_REMOVED lines=9> */
[----:B------:R4:W-:Y:S02]  /*7e330*/  STL.64 [R1+0xd310], R24 ;  /* 0x00d3101801007387 */ /* 0x0009e40000100a00 */
[C---:B----4-:R-:W-:Y:S02]  /*7e340*/  HMMA.16816.F32 R24, R12.reuse, R22, R8 ;  /* 0x000000160c18723c */ /* 0x050fe40000001808 */
[----:B------:R-:W4:Y:S06]  /*7e350*/  LDL.LU.64 R8, [R1+0x22e0] ;  /* 0x0022e00001087983 */ /* 0x000f2c0000300a00 */
[C---:B--2---:R-:W-:Y:S11]  /*7e360*/  HMMA.16816.F32 R4, R12.reuse, R20, R4 ;  /* 0x000000140c04723c */ /* 0x044ff60000001804 */
[----:B------:R0:W-:Y:S04]  /*7e370*/  STL.64 [R1+0x2d0], R24 ;  /* 0x0002d01801007387 */ /* 0x0001e80000100a00 */
[----:B------:R1:W-:Y:S04]  /*7e380*/  STL.64 [R1+0x2d8], R26 ;  /* 0x0002d81a01007387 */ /* 0x0003e80000100a00 */
[----:B------:R-:W4:Y:S04]  /*7e390*/  LDL.LU.64 R10, [R1+0x22e8] ;  /* 0x0022e800010a7983 */ /* 0x000f280000300a00 */
[----:B------:R2:W-:Y:S04]  /*7e3a0*/  STL.64 [R1+0x2c0], R4 ;  /* 0x0002c00401007387 */ /* 0x0005e80000100a00 */
[----:B------:R2:W-:Y:S04]  /*7e3b0*/  STL.64 [R1+0x2c8], R6 ;  /* 0x0002c80601007387 */ /* 0x0005e80000100a00 */
[----:B0-----:R-:W3:Y:S04]  /*7e3c0*/  LDL.LU.64 R24, [R1+0x22d0] ;  /* 0x0022d00001187983 */ /* 0x001ee80000300a00 */
[----:B-1----:R-:W3:Y:S04]  /*7e3d0*/  LDL.LU.64 R26, [R1+0x22d8] ;  /* 0x0022d800011a7983 */ /* 0x002ee80000300a00 */
[----:B--2---:R-:W2:Y:S04]  /*7e3e0*/  LDL.LU.64 R4, [R1+0x22b0] ;  /* 0x0022b00001047983 */ /* 0x004ea80000300a00 */
[----:B------:R-:W2:Y:S04]  /*7e3f0*/  LDL.LU.64 R6, [R1+0x22b8] ;  /* 0x0022b80001067983 */ /* 0x000ea80000300a00 */
[----:B--2---:R-:W-:Y:S04]  /*7e400*/  STL.64 [R1+0xd498], R6 ;  /* 0x00d4980601007387 */ /* 0x004fe80000100a00 */
[----:B------:R0:W-:Y:S04]  /*7e410*/  STL.64 [R1+0xd490], R4 ;  /* 0x00d4900401007387 */ /* 0x0001e80000100a00 */
[----:B0-----:R-:W2:Y:S04]  /*7e420*/  LDL.LU.64 R4, [R1+0x22c0] ;  /* 0x0022c00001047983 */ /* 0x001ea80000300a00 */
[----:B------:R-:W2:Y:S04]  /*7e430*/  LDL.LU.64 R6, [R1+0x22c8] ;  /* 0x0022c80001067983 */ /* 0x000ea80000300a00 */
[----:B------:R0:W-:Y:S04]  /*7e440*/  STL.64 [R1+0xd2f8], R22 ;  /* 0x00d2f81601007387 */ /* 0x0001e80000100a00 */
[----:B0-----:R-:W2:Y:S04]  /*7e450*/  LDL.LU R22, [R1+0x2bac] ;  /* 0x002bac0001167983 */ /* 0x001ea80000300800 */
[----:B------:R-:W2:Y:S04]  /*7e460*/  LDL.LU R23, [R1+0x2ba8] ;  /* 0x002ba80001177983 */ /* 0x000ea80000300800 */
[----:B------:R0:W-:Y:S04]  /*7e470*/  STL.64 [R1+0xd2f0], R20 ;  /* 0x00d2f01401007387 */ /* 0x0001e80000100a00 */
[----:B0-----:R-:W3:Y:S04]  /*7e480*/  LDL.LU R20, [R1+0x2bbc] ;  /* 0x002bbc0001147983 */ /* 0x001ee80000300800 */
[----:B------:R-:W3:Y:S04]  /*7e490*/  LDL.LU R21, [R1+0x2bb8] ;  /* 0x002bb80001157983 */ /* 0x000ee80000300800 */
[----:B--2---:R-:W-:Y:S04]  /*7e4a0*/  STL.64 [R1+0xd468], R22 ;  /* 0x00d4681601007387 */ /* 0x004fe80000100a00 */
[----:B---3--:R0:W-:Y:S04]  /*7e4b0*/  STL.64 [R1+0xd460], R20 ;  /* 0x00d4601401007387 */ /* 0x0081e80000100a00 */
[----:B0-----:R-:W2:Y:S04]  /*7e4c0*/  LDL.LU.64 R20, [R1+0x2290] ;  /* 0x0022900001147983 */ /* 0x001ea80000300a00 */
[----:B------:R-:W3:Y:S01]  /*7e4d0*/  LDL.LU.64 R22, [R1+0x2298] ;  /* 0x0022980001167983 */ /* 0x000ee20000300a00 */
[C---:B----4-:R-:W-:Y:S03]  /*7e4e0*/  HMMA.16816.F32 R8, R12.reuse, R18, R8 ;  /* 0x000000120c08723c */ /* 0x050fe60000001808 */
[----:B---3--:R-:W-:Y:S04]  /*7e4f0*/  STL.64 [R1+0xd478], R22 ;  /* 0x00d4781601007387 */ /* 0x008fe80000100a00 */
[----:B--2---:R0:W-:Y:S04]  /*7e500*/  STL.64 [R1+0xd470], R20 ;  /* 0x00d4701401007387 */ /* 0x0041e80000100a00 */
[----:B0-----:R-:W2:Y:S04]  /*7e510*/  LDL.LU.64 R20, [R1+0x22a0] ;  /* 0x0022a00001147983 */ /* 0x001ea80000300a00 */
[----:B------:R-:W2:Y:S04]  /*7e520*/  LDL.LU.64 R22, [R1+0x22a8] ;  /* 0x0022a80001167983 */ /* 0x000ea80000300a00 */
[----:B------:R-:W-:Y:S04]  /*7e530*/  STL.64 [R1+0x2b0], R8 ;  /* 0x0002b00801007387 */ /* 0x000fe80000100a00 */
[----:B------:R0:W-:Y:S04]  /*7e540*/  STL.64 [R1+0x2b8], R10 ;  /* 0x0002b80a01007387 */ /* 0x0001e80000100a00 */
[----:B0-----:R-:W3:Y:S01]  /*7e550*/  LDL.LU.64 R10, [R1+0xd4a8] ;  /* 0x00d4a800010a7983 */ /* 0x001ee20000300a00 */
[----:B------:R-:W-:Y:S03]  /*7e560*/  HMMA.16816.F32 R24, R12, R16, R24 ;  /* 0x000000100c18723c */ /* 0x000fe60000001818 */
[----:B------:R-:W4:-:S15]  /*7e570*/  LDL.LU.64 R8, [R1+0xd4a0] ;  /* 0x00d4a00001087983 */ /* 0x000f1e0000300a00 */
[----:B------:R-:W-:Y:S01]  /*7e580*/  NOP ;  /* 0x0000000000007918 */ /* 0x000fe20000000000 */
[----:B------:R0:W-:Y:S04]  /*7e590*/  STL.64 [R1+0x2a0], R24 ;  /* 0x0002a01801007387 */ /* 0x0001e80000100a00 */
[----:B------:R1:W-:Y:S04]  /*7e5a0*/  STL.64 [R1+0x2a8], R26 ;  /* 0x0002a81a01007387 */ /* 0x0003e80000100a00 */
[----:B0-----:R-:W2:Y:S04]  /*7e5b0*/  LDL.LU.64 R24, [R1+0x21a0] ;  /* 0x0021a00001187983 */ /* 0x001ea80000300a00 */
[----:B-1----:R-:W2:Y:S04]  /*7e5c0*/  LDL.LU.64 R26, [R1+0x21a8] ;  /* 0x0021a800011a7983 */ /* 0x002ea80000300a00 */
[----:B------:R0:W-:Y:S04]  /*7e5d0*/  STL.64 [R1+0xd308], R18 ;  /* 0x00d3081201007387 */ /* 0x0001e80000100a00 */
[----:B0-----:R-:W2:Y:S04]  /*7e5e0*/  LDL.LU R18, [R1+0x2bb4] ;  /* 0x002bb40001127983 */ /* 0x001ea80000300800 */
[----:B------:R-:W2:Y:S04]  /*7e5f0*/  LDL.LU R19, [R1+0x2bb0] ;  /* 0x002bb00001137983 */ /* 0x000ea80000300800 */
[----:B------:R0:W-:Y:S04]  /*7e600*/  STL.64 [R1+0xd300], R16 ;  /* 0x00d3001001007387 */ /* 0x0001e80000100a00 */
[----:B0-----:R-:W2:Y:S04]  /*7e610*/  LDL.LU R16, [R1+0x2ba4] ;  /* 0x002ba40001107983 */ /* 0x001ea80000300800 */
[----:B------:R-:W2:Y:S01]  /*7e620*/  LDL.LU R17, [R1+0x2ba0] ;  /* 0x002ba00001117983 */ /* 0x000ea20000300800 */
[----:B---3--:R-:W-:-:S15]  /*7e630*/  HMMA.16816.F32 R4, R12, R10, R4 ;  /* 0x0000000a0c04723c */ /* 0x008fde0000001804 */
[----:B------:R-:W-:-:S04]  /*7e640*/  NOP ;  /* 0x0000000000007918 */ /* 0x000fc80000000000 */
[----:B------:R-:W-:Y:S04]  /*7e650*/  STL.64 [R1+0x290], R4 ;  /* 0x0002900401007387 */ /* 0x000fe80000100a00 */
[----:B------:R0:W-:Y:S04]  /*7e660*/  STL.64 [R1+0x298], R6 ;  /* 0x0002980601007387 */ /* 0x0001e80000100a00 */
[----:B0-----:R-:W4:Y:S04]  /*7e670*/  LDL.LU.64 R6, [R1+0xd498] ;  /* 0x00d4980001067983 */ /* 0x001f280000300a00 */
[----:B------:R-:W4:Y:S04]  /*7e680*/  LDL.LU.64 R4, [R1+0xd490] ;  /* 0x00d4900001047983 */ /* 0x000f280000300a00 */
[----:B------:R-:W-:Y:S01]  /*7e690*/  STL [R1+0xd2d8], R11 ;  /* 0x00d2d80b01007387 */ /* 0x000fe20000100800 */
[----:B----4-:R-:W-:-:S15]  /*7e6a0*/  HMMA.16816.F32 R4, R12, R8, R4 ;  /* 0x000000080c04723c */ /* 0x010fde0000001804 */
[----:B------:R-:W-:-:S04]  /*7e6b0*/  NOP ;  /* 0x0000000000007918 */ /* 0x000fc80000000000 */
[----:B------:R-:W-:Y:S04]  /*7e6c0*/  STL.64 [R1+0x280], R4 ;  /* 0x0002800401007387 */ /* 0x000fe80000100a00 */
[----:B------:R0:W-:Y:S04]  /*7e6d0*/  STL.64 [R1+0x288], R6 ;  /* 0x0002880601007387 */ /* 0x0001e80000100a00 */
[----:B0-----:R-:W2:Y:S04]  /*7e6e0*/  LDL.LU.64 R6, [R1+0xd488] ;  /* 0x00d4880001067983 */ /* 0x001ea80000300a00 */
[----:B------:R-:W3:Y:S04]  /*7e6f0*/  LDL.LU.64 R4, [R1+0xd480] ;  /* 0x00d4800001047983 */ /* 0x000ee80000300a00 */
[----:B------:R-:W-:Y:S04]  /*7e700*/  STL [R1+0xd2d4], R8 ;  /* 0x00d2d40801007387 */ /* 0x000fe80000100800 */
[----:B------:R-:W-:Y:S01]  /*7e710*/  STL [R1+0xd2d0], R9 ;  /* 0x00d2d00901007387 */ /* 0x000fe20000100800 */
        /* <DEDUP_REMOVED lines=12> */
[----:B------:R-:W-:Y:S03]  /*7e7e0*/  HMMA.16816.F32 R12, R12, R2, R24 ;  /* 0x000000020c0c723c */ /* 0x000fe60000001818 */
[----:B------:R-:W4:Y:S04]  /*7e7f0*/  LDL.64 R8, [R1+0x98] ;  /* 0x0000980001087983 */ /* 0x000f280000100a00 */
[----:B------:R-:W-:Y:S04]  /*7e800*/  STL.64 [R1+0xd2b8], R6 ;  /* 0x00d2b80601007387 */ /* 0x000fe80000100a00 */
[----:B------:R2:W-:Y:S02]  /*7e810*/  STL.64 [R1+0xd2b0], R4 ;  /* 0x00d2b00401007387 */ /* 0x0005e40000100a00 */
[----:B--2---:R-:W-:-:S02]  /*7e820*/  IMAD R5, R23, 0x100, R22 ;  /* 0x0000010017057824 */ /* 0x004fc400078e0216 */
[----:B------:R-:W2:Y:S04]  /*7e830*/  LDL.64 R22, [R1+0x90] ;  /* 0x0000900001167983 */ /* 0x000ea80000100a00 */
[----:B------:R-:W-:Y:S01]  /*7e840*/  STL [R1+0xd29c], R2 ;  /* 0x00d29c0201007387 */ /* 0x000fe20000100800 */
[----:B---3--:R-:W-:-:S03]  /*7e850*/  IMAD R11, R21, 0x100, R20 ;  /* 0x00000100150b7824 */ /* 0x008fc600078e0214 */
[----:B------:R-:W-:Y:S01]  /*7e860*/  STL [R1+0xd298], R3 ;  /* 0x00d2980301007387 */ /* 0x000fe20000100800 */
[----:B------:R-:W-:-:S03]  /*7e870*/  IMAD.MOV.U32 R21, RZ, RZ, R0 ;  /* 0x000000ffff157224 */ /* 0x000fc600078e0000 */
[----:B------:R0:W-:Y:S04]  /*7e880*/  STL.64 [R1+0xc0], R12 ;  /* 0x0000c00c01007387 */ /* 0x0001e80000100a00 */
[----:B------:R1:W-:Y:S04]  /*7e890*/  STL.64 [R1+0xc8], R14 ;  /* 0x0000c80e01007387 */ /* 0x0003e80000100a00 */
[----:B------:R-:W3:Y:S04]  /*7e8a0*/  LDL.64 R24, [R1+0x28] ;  /* 0x0000280001187983 */ /* 0x000ee80000100a00 */
[----:B------:R-:W2:Y:S04]  /*7e8b0*/  LDL R26, [R1+0x20] ;  /* 0x00002000011a7983 */ /* 0x000ea80000100800 */
[----:B------:R-:W2:Y:S04]  /*7e8c0*/  LDL R27, [R1+0x24] ;  /* 0x00002400011b7983 */ /* 0x000ea80000100800 */
[----:B------:R-:W2:Y:S04]  /*7e8d0*/  LDL R20, [R1+0x30] ;  /* 0x0000300001147983 */ /* 0x000ea80000100800 */
[----:B------:R-:W2:Y:S04]  /*7e8e0*/  LDL.LU R0, [R1+0xd45c] ;  /* 0x00d45c0001007983 */ /* 0x000ea80000300800 */
[----:B------:R-:W2:Y:S04]  /*7e8f0*/  LDL R6, [R1+0x38] ;  /* 0x0000380001067983 */ /* 0x000ea80000100800 */
[----:B------:R-:W2:Y:S01]  /*7e900*/  LDL R7, [R1+0x3c] ;  /* 0x00003c0001077983 */ /* 0x000ea20000100800 */
[----:B------:R-:W-:-:S02]  /*7e910*/  IMAD R16, R17, 0x100, R16 ;  /* 0x0000010011107824 */ /* 0x000fc400078e0210 */
[----:B------:R-:W-:Y:S01]  /*7e920*/  IMAD R4, R19, 0x100, R18 ;  /* 0x0000010013047824 */ /* 0x000fe200078e0212 */
[----:B------:R-:W3:Y:S02]  /*7e930*/  LDL R17, [R1+0x8c] ;  /* 0x00008c0001117983 */ /* 0x000ee40000100800 */
[----:B0-----:R-:W-:Y:S02]  /*7e940*/  F2FP.F16.E5M2.UNPACK_B R12, R16 ;  /* 0x00000010ff0c723e */ /* 0x001fe400020004ff */
[----:B------:R-:W3:Y:S04]  /*7e950*/  LDL R16, [R1+0x88] ;  /* 0x0000880001107983 */ /* 0x000ee80000100800 */
[----:B------:R-:W4:Y:S01]  /*7e960*/  LDL.64 R18, [R1+0x80] ;  /* 0x0000800001127983 */ /* 0x000f220000100a00 */
[----:B-1----:R-:W-:-:S03]  /*7e970*/  F2FP.F16.E5M2.UNPACK_B R14, R4 ;  /* 0x00000004ff0e723e */ /* 0x002fc600020004ff */
[----:B--2---:R-:W-:Y:S04]  /*7e980*/  STL.64 [R1+0xd390], R6 ;  /* 0x00d3900601007387 */ /* 0x004fe80000100a00 */
[----:B------:R-:W-:Y:S04]  /*7e990*/  STL.64 [R1+0xd378], R26 ;  /* 0x00d3781a01007387 */ /* 0x000fe80000100a00 */
[----:B---3--:R0:W-:Y:S04]  /*7e9a0*/  STL.64 [R1+0xd370], R24 ;  /* 0x00d3701801007387 */ /* 0x0081e80000100a00 */
[----:B0-----:R-:W2:Y:S04]  /*7e9b0*/  LDL.LU.64 R24, [R1+0x2270] ;  /* 0x0022700001187983 */ /* 0x001ea80000300a00 */
[----:B------:R-:W2:Y:S04]  /*7e9c0*/  LDL.LU.64 R26, [R1+0x2278] ;  /* 0x00227800011a7983 */ /* 0x000ea80000300a00 */
[----:B------:R-:W3:Y:S01]  /*7e9d0*/  LDL R4, [R1+0x40] ;  /* 0x0000400001047983 */ /* 0x000ee20000100800 */
[----:B------:R-:W-:Y:S01]  /*7e9e0*/  F2FP.F16.E5M2.UNPACK_B R13, R5 ;  /* 0x00000005ff0d723e */ /* 0x000fe200020004ff */
[----:B------:R-:W-:-:S02]  /*7e9f0*/  IMAD.MOV.U32 R5, RZ, RZ, R0 ;  /* 0x000000ffff057224 */ /* 0x000fc400078e0000 */
[----:B------:R-:W2:Y:S01]  /*7ea00*/  LDL.LU R0, [R1+0xd458] ;  /* 0x00d4580001007983 */ /* 0x000ea20000300800 */
[----:B------:R-:W-:-:S03]  /*7ea10*/  F2FP.F16.E5M2.UNPACK_B R15, R11 ;  /* 0x0000000bff0f723e */ /* 0x000fc600020004ff */
[----:B---3--:R0:W-:Y:S04]  /*7ea20*/  STL.64 [R1+0xd3a8], R4 ;  /* 0x00d3a80401007387 */ /* 0x0081e80000100a00 */
[----:B0-----:R-:W4:Y:S04]  /*7ea30*/  LDL.LU.64 R4, [R1+0x2280] ;  /* 0x0022800001047983 */ /* 0x001f280000300a00 */
[----:B------:R-:W4:Y:S02]  /*7ea40*/  LDL.LU.64 R6, [R1+0x2288] ;  /* 0x0022880001067983 */ /* 0x000f240000300a00 */
[----:B----4-:R-:W-:-:S15]  /*7ea50*/  HMMA.16816.F32 R4, R12, R8, R4 ;  /* 0x000000080c04723c */ /* 0x010fde0000001804 */
[----:B------:R-:W-:-:S04]  /*7ea60*/  NOP ;  /* 0x0000000000007918 */ /* 0x000fc80000000000 */
[----:B------:R-:W-:Y:S04]  /*7ea70*/  STL.64 [R1+0x250], R4 ;  /* 0x0002500401007387 */ /* 0x000fe80000100a00 */
[----:B------:R0:W-:Y:S04]  /*7ea80*/  STL.64 [R1+0x258], R6 ;  /* 0x0002580601007387 */ /* 0x0001e80000100a00 */
[----:B0-----:R-:W3:Y:S04]  /*7ea90*/  LDL R6, [R1+0x48] ;  /* 0x0000480001067983 */ /* 0x001ee80000100800 */
[----:B------:R-:W3:Y:S04]  /*7eaa0*/  LDL R7, [R1+0x4c] ;  /* 0x00004c0001077983 */ /* 0x000ee80000100800 */
[----:B---3--:R2:W-:Y:S02]  /*7eab0*/  STL.64 [R1+0xd3c0], R6 ;  /* 0x00d3c00601007387 */ /* 0x0085e40000100a00 */
[----:B--2---:R-:W-:-:S15]  /*7eac0*/  HMMA.16816.F32 R4, R12, R22, R24 ;  /* 0x000000160c04723c */ /* 0x004fde0000001818 */
[----:B------:R-:W-:-:S04]  /*7ead0*/  NOP ;  /* 0x0000000000007918 */ /* 0x000fc80000000000 */
[----:B------:R0:W-:Y:S04]  /*7eae0*/  STL.64 [R1+0x240], R4 ;  /* 0x0002400401007387 */ /* 0x0001e80000100a00 */
[----:B------:R1:W-:Y:S04]  /*7eaf0*/  STL.64 [R1+0x248], R6 ;  /* 0x0002480601007387 */ /* 0x0003e80000100a00 */
[----:B------:R-:W2:Y:S04]  /*7eb00*/  LDL.LU.64 R24, [R1+0x2250] ;  /* 0x0022500001187983 */ /* 0x000ea80000300a00 */
[----:B------:R-:W2:Y:S01]  /*7eb10*/  LDL.LU.64 R26, [R1+0x2258] ;  /* 0x00225800011a7983 */ /* 0x000ea20000300a00 */
[----:B0-----:R-:W-:-:S03]  /*7eb20*/  IMAD.MOV.U32 R5, RZ, RZ, R0 ;  /* 0x000000ffff057224 */ /* 0x001fc600078e0000 */
[----:B------:R-:W3:Y:S04]  /*7eb30*/  LDL R4, [R1+0x50] ;  /* 0x0000500001047983 */ /* 0x000ee80000100800 */
[----:B------:R-:W4:Y:S04]  /*7eb40*/  LDL.LU R0, [R1+0xd454] ;  /* 0x00d4540001007983 */ /* 0x000f280000300800 */
[----:B-1----:R-:W2:Y:S04]  /*7eb50*/  LDL R6, [R1+0x58] ;  /* 0x0000580001067983 */ /* 0x002ea80000100800 */
[----:B------:R-:W2:Y:S01]  /*7eb60*/  LDL R7, [R1+0x5c] ;  /* 0x00005c0001077983 */ /* 0x000ea20000100800 */
[----:B------:R-:W-:-:S02]  /*7eb70*/  IMAD.MOV.U32 R9, RZ, RZ, R8 ;  /* 0x000000ffff097224 */ /* 0x000fc400078e0008 */
[----:B------:R-:W-:Y:S02]  /*7eb80*/  IMAD.MOV.U32 R11, RZ, RZ, R22 ;  /* 0x000000ffff0b7224 */ /* 0x000fe400078e0016 */
[----:B------:R-:W-:Y:S01]  /*7eb90*/  IMAD.MOV.U32 R8, RZ, RZ, R23 ;  /* 0x000000ffff087224 */ /* 0x000fe200078e0017 */
[----:B---3--:R0:W-:Y:S04]  /*7eba0*/  STL.64 [R1+0xd3d8], R4 ;  /* 0x00d3d80401007387 */ /* 0x0081e80000100a00 */
[----:B--2---:R1:W-:Y:S04]  /*7ebb0*/  STL.64 [R1+0xd3f0], R6 ;  /* 0x00d3f00601007387 */ /* 0x0043e80000100a00 */
[----:B0-----:R-:W2:Y:S04]  /*7ebc0*/  LDL.LU.64 R4, [R1+0x2260] ;  /* 0x0022600001047983 */ /* 0x001ea80000300a00 */
[----:B-1----:R-:W2:Y:S04]  /*7ebd0*/  LDL.LU.64 R6, [R1+0x2268] ;  /* 0x0022680001067983 */ /* 0x002ea80000300a00 */
[----:B------:R-:W3:Y:S04]  /*7ebe0*/  LDL.64 R22, [R1+0x18] ;  /* 0x0000180001167983 */ /* 0x000ee80000100a00 */
[----:B---3--:R-:W-:Y:S04]  /*7ebf0*/  STL.64 [R1+0xd388], R22 ;  /* 0x00d3881601007387 */ /* 0x008fe80000100a00 */
[----:B------:R-:W-:Y:S04]  /*7ec00*/  STL.64 [R1+0xd380], R20 ;  /* 0x00d3801401007387 */ /* 0x000fe80000100a00 */
[----:B------:R-:W-:Y:S04]  /*7ec10*/  STL.64 [R1+0xd2e8], R10 ;  /* 0x00d2e80a01007387 */ /* 0x000fe80000100a00 */
[----:B------:R2:W-:Y:S02]  /*7ec20*/  STL.64 [R1+0xd2e0], R8 ;  /* 0x00d2e00801007387 */ /* 0x0005e40000100a00 */
[----:B--2---:R-:W-:Y:S02]  /*7ec30*/  HMMA.16816.F32 R8, R12, R16, R4 ;  /* 0x000000100c08723c */ /* 0x004fe40000001804 */
[----:B------:R-:W2:Y:S01]  /*7ec40*/  LDL R4, [R1+0x60] ;  /* 0x0000600001047983 */ /* 0x000ea20000100800 */
[----:B----4-:R-:W-:-:S15]  /*7ec50*/  IMAD.MOV.U32 R5, RZ, RZ, R0 ;  /* 0x000000ffff057224 */ /* 0x010fde00078e0000 */
[----:B------:R-:W-:Y:S01]  /*7ec60*/  NOP ;  /* 0x0000000000007918 */ /* 0x000fe20000000000 */
[----:B------:R-:W-:Y:S04]  /*7ec70*/  STL.64 [R1+0x230], R8 ;  /* 0x0002300801007387 */ /* 0x000fe80000100a00 */
[----:B------:R0:W-:Y:S04]  /*7ec80*/  STL.64 [R1+0x238], R10 ;  /* 0x0002380a01007387 */ /* 0x0001e80000100a00 */
[----:B------:R-:W3:Y:S01]  /*7ec90*/  LDL.LU R0, [R1+0xd450] ;  /* 0x00d4500001007983 */ /* 0x000ee20000300800 */
[----:B0-----:R-:W-:Y:S03]  /*7eca0*/  HMMA.16816.F32 R8, R12, R18, R24 ;  /* 0x000000120c08723c */ /* 0x001fe60000001818 */
[----:B--2---:R0:W-:Y:S04]  /*7ecb0*/  STL.64 [R1+0xd408], R4 ;  /* 0x00d4080401007387 */ /* 0x0041e80000100a00 */
[----:B------:R-:W2:-:S12]  /*7ecc0*/  LDL R6, [R1+0x68] ;  /* 0x0000680001067983 */ /* 0x000e980000100800 */
[----:B------:R-:W-:Y:S04]  /*7ecd0*/  STL.64 [R1+0x220], R8 ;  /* 0x0002200801007387 */ /* 0x000fe80000100a00 */
[----:B------:R-:W-:Y:S04]  /*7ece0*/  STL.64 [R1+0x228], R10 ;  /* 0x0002280a01007387 */ /* 0x000fe80000100a00 */
[----:B------:R-:W2:Y:S04]  /*7ecf0*/  LDL R7, [R1+0x6c] ;  /* 0x00006c0001077983 */ /* 0x000ea80000100800 */
[----:B0-----:R-:W4:Y:S04]  /*7ed00*/  LDL.64 R4, [R1+0x70] ;  /* 0x0000700001047983 */ /* 0x001f280000100a00 */
[----:B--2---:R0:W-:Y:S04]  /*7ed10*/  STL.64 [R1+0xd438], R6 ;  /* 0x00d4380601007387 */ /* 0x0041e80000100a00 */
[----:B0-----:R-:W2:Y:S04]  /*7ed20*/  LDL R6, [R1+0x78] ;  /* 0x0000780001067983 */ /* 0x001ea80000100800 */
[----:B----4-:R-:W-:Y:S04]  /*7ed30*/  STL.64 [R1+0xd430], R4 ;  /* 0x00d4300401007387 */ /* 0x010fe80000100a00 */
        /* <DEDUP_REMOVED lines=36> */
[----:B------:R-:W3:Y:S01]  /*7ef80*/  LDL.LU.64 R26, [R1+0x21b8] ;  /* 0x0021b800011a7983 */ /* 0x000ee20000300a00 */
[----:B------:R-:W-:-:S03]  /*7ef90*/  IMAD.MOV.U32 R2, RZ, RZ, R19 ;  /* 0x000000ffff027224 */ /* 0x000fc600078e0013 */
[----:B------:R-:W4:Y:S04]  /*7efa0*/  LDL.LU.64 R16, [R1+0x2190] ;  /* 0x0021900001107983 */ /* 0x000f280000300a00 */
[----:B------:R-:W4:Y:S04]  /*7efb0*/  LDL.LU.64 R18, [R1+0x2198] ;  /* 0x0021980001127983 */ /* 0x000f280000300a00 */
[----:B------:R-:W3:Y:S04]  /*7efc0*/  LDL.LU.64 R8, [R1+0x2180] ;  /* 0x0021800001087983 */ /* 0x000ee80000300a00 */
[----:B------:R-:W3:Y:S01]  /*7efd0*/  LDL.LU.64 R10, [R1+0x2188] ;  /* 0x00218800010a7983 */ /* 0x000ee20000300a00 */
        /* <DEDUP_REMOVED lines=52> */
[----:B------:R-:W3:-:S13]  /*7f320*/  LDL.LU.64 R20, [R1+0xd380] ;  /* 0x00d3800001147983 */ /* 0x000eda0000300a00 */
[----:B------:R0:W-:Y:S04]  /*7f330*/  STL.64 [R1+0x190], R4 ;  /* 0x0001900401007387 */ /* 0x0001e80000100a00 */
[----:B------:R1:W-:Y:S04]  /*7f340*/  STL.64 [R1+0x198], R6 ;  /* 0x0001980601007387 */ /* 0x0003e80000100a00 */
[----:B0-----:R-:W2:Y:S04]  /*7f350*/  LDL.LU.64 R4, [R1+0x2170] ;  /* 0x0021700001047983 */ /* 0x001ea80000300a00 */
[----:B-1----:R-:W2:Y:S01]  /*7f360*/  LDL.LU.64 R6, [R1+0x2178] ;  /* 0x0021780001067983 */ /* 0x002ea20000300a00 */
[----:B---3--:R-:W-:-:S15]  /*7f370*/  HMMA.16816.F32 R24, R12, R20, R24 ;  /* 0x000000140c18723c */ /* 0x008fde0000001818 */
[----:B------:R-:W-:-:S04]  /*7f380*/  NOP ;  /* 0x0000000000007918 */ /* 0x000fc80000000000 */
[----:B------:R-:W-:Y:S04]  /*7f390*/  STL.64 [R1+0x180], R24 ;  /* 0x0001801801007387 */ /* 0x000fe80000100a00 */
[----:B------:R0:W-:Y:S04]  /*7f3a0*/  STL.64 [R1+0x188], R26 ;  /* 0x0001881a01007387 */ /* 0x0001e80000100a00 */
[----:B0-----:R-:W3:Y:S04]  /*7f3b0*/  LDL.LU.64 R26, [R1+0xd378] ;  /* 0x00d37800011a7983 */ /* 0x001ee80000300a00 */
[----:B------:R-:W4:Y:S02]  /*7f3c0*/  LDL.LU.64 R24, [R1+0xd370] ;  /* 0x00d3700001187983 */ /* 0x000f240000300a00 */
[----:B----4-:R-:W-:Y:S01]  /*7f3d0*/  HMMA.16816.F32 R16, R12, R24, R16 ;  /* 0x000000180c10723c */ /* 0x010fe20000001810 */
[----:B------:R-:W-:-:S07]  /*7f3e0*/  IMAD.MOV.U32 R0, RZ, RZ, R25 ;  /* 0x000000ffff007224 */ /* 0x000fce00078e0019 */
[C---:B---3--:R-:W-:Y:S01]  /*7f3f0*/  HMMA.16816.F32 R8, R12.reuse, R26, R8 ;  /* 0x0000001a0c08723c */ /* 0x048fe20000001808 */
[----:B------:R-:W-:Y:S10]  /*7f400*/  STL [R1+0xd278], R0 ;  /* 0x00d2780001007387 */ /* 0x000ff40000100800 */
[----:B------:R-:W-:Y:S04]  /*7f410*/  STL.64 [R1+0x170], R16 ;  /* 0x0001701001007387 */ /* 0x000fe80000100a00 */
[----:B------:R-:W-:Y:S04]  /*7f420*/  STL.64 [R1+0x178], R18 ;  /* 0x0001781201007387 */ /* 0x000fe80000100a00 */
[----:B------:R-:W3:Y:S04]  /*7f430*/  LDL.LU.64 R24, [R1+0x2130] ;  /* 0x0021300001187983 */ /* 0x000ee80000300a00 */
[----:B------:R-:W4:Y:S04]  /*7f440*/  LDL.LU.64 R26, [R1+0x2138] ;  /* 0x00213800011a7983 */ /* 0x000f280000300a00 */
[----:B------:R-:W-:Y:S04]  /*7f450*/  STL.64 [R1+0x160], R8 ;  /* 0x0001600801007387 */ /* 0x000fe80000100a00 */
[----:B------:R-:W-:Y:S01]  /*7f460*/  STL.64 [R1+0x168], R10 ;  /* 0x0001680a01007387 */ /* 0x000fe20000100a00 */
[----:B--2---:R-:W-:Y:S03]  /*7f470*/  HMMA.16816.F32 R4, R12, R22, R4 ;  /* 0x000000160c04723c */ /* 0x004fe60000001804 */
[----:B----4-:R0:W-:Y:S04]  /*7f480*/  STL.64 [R1+0xd328], R26 ;  /* 0x00d3281a01007387 */ /* 0x0101e80000100a00 */
[----:B0-----:R-:W2:Y:S04]  /*7f490*/  LDL R26, [R1] ;  /* 0x00000000011a7983 */ /* 0x001ea80000100800 */
[----:B------:R-:W2:Y:S04]  /*7f4a0*/  LDL R27, [R1+0x4] ;  /* 0x00000400011b7983 */ /* 0x000ea80000100800 */
[----:B---3--:R0:W-:Y:S04]  /*7f4b0*/  STL.64 [R1+0xd320], R24 ;  /* 0x00d3201801007387 */ /* 0x0081e80000100a00 */
[----:B0-----:R-:W3:Y:S04]  /*7f4c0*/  LDL.64 R24, [R1+0x8] ;  /* 0x0000080001187983 */ /* 0x001ee80000100a00 */
[----:B--2---:R0:W-:Y:S04]  /*7f4d0*/  STL.64 [R1+0xd358], R26 ;  /* 0x00d3581a01007387 */ /* 0x0041e80000100a00 */
[----:B0-----:R-:W2:Y:S04]  /*7f4e0*/  LDL R26, [R1+0x10] ;  /* 0x00001000011a7983 */ /* 0x001ea80000100800 */
[----:B------:R-:W2:Y:S04]  /*7f4f0*/  LDL R27, [R1+0x14] ;  /* 0x00001400011b7983 */ /* 0x000ea80000100800 */
[----:B---3--:R-:W-:Y:S04]  /*7f500*/  STL.64 [R1+0xd350], R24 ;  /* 0x00d3501801007387 */ /* 0x008fe80000100a00 */
        /* <DEDUP_REMOVED lines=16> */
[----:B------:R-:W-:-:S03]  /*7f610*/  IMAD.MOV.U32 R0, RZ, RZ, R23 ;  /* 0x000000ffff007224 */ /* 0x000fc600078e0017 */
        /* <DEDUP_REMOVED lines=35> */
[----:B------:R-:W3:Y:S04]  /*7f850*/  LDL.LU R0, [R1+0x2bc8] ;  /* 0x002bc80001007983 */ /* 0x000ee80000300800 */
[----:B------:R0:W-:Y:S04]  /*7f860*/  STL [R1+0xd294], R29 ;  /* 0x00d2941d01007387 */ /* 0x0001e80000100800 */
[----:B0-----:R-:W4:Y:S01]  /*7f870*/  LDL.LU R29, [R1+0x2bc0] ;  /* 0x002bc000011d7983 */ /* 0x001f220000300800 */
        /* <DEDUP_REMOVED lines=12> */
[C---:B----4-:R-:W-:Y:S08]  /*7f940*/  HMMA.16816.F32 R24, R12.reuse, R22, R8 ;  /* 0x000000160c18723c */ /* 0x050ff00000001808 */
[C---:B--2---:R-:W-:Y:S01]  /*7f950*/  HMMA.16816.F32 R4, R12.reuse, R20, R4 ;  /* 0x000000140c04723c */ /* 0x044fe20000001804 */
[----:B------:R-:W2:Y:S10]  /*7f960*/  LDL.LU.64 R8, [R1+0x20e0] ;  /* 0x0020e00001087983 */ /* 0x000eb40000300a00 */
[----:B------:R0:W-:Y:S04]  /*7f970*/  STL.64 [R1+0x2500], R24 ;  /* 0x0025001801007387 */ /* 0x0001e80000100a00 */
[----:B------:R1:W-:Y:S04]  /*7f980*/  STL.64 [R1+0x2508], R26 ;  /* 0x0025081a01007387 */ /* 0x0003e80000100a00 */
[----:B------:R-:W2:Y:S04]  /*7f990*/  LDL.LU.64 R10, [R1+0x20e8] ;  /* 0x0020e800010a7983 */ /* 0x000ea80000300a00 */
[----:B------:R4:W-:Y:S04]  /*7f9a0*/  STL.64 [R1+0x24f0], R4 ;  /* 0x0024f00401007387 */ /* 0x0009e80000100a00 */
[----:B------:R3:W-:Y:S04]  /*7f9b0*/  STL.64 [R1+0x24f8], R6 ;  /* 0x0024f80601007387 */ /* 0x0007e80000100a00 */
[----:B0-----:R-:W2:Y:S04]  /*7f9c0*/  LDL.LU.64 R24, [R1+0x20d0] ;  /* 0x0020d00001187983 */ /* 0x001ea80000300a00 */
[----:B-1----:R-:W2:Y:S04]  /*7f9d0*/  LDL.LU.64 R26, [R1+0x20d8] ;  /* 0x0020d800011a7983 */ /* 0x002ea80000300a00 */
[----:B----4-:R-:W4:Y:S04]  /*7f9e0*/  LDL.LU.64 R4, [R1+0x20b0] ;  /* 0x0020b00001047983 */ /* 0x010f280000300a00 */
[----:B---3--:R-:W3:Y:S04]  /*7f9f0*/  LDL.LU.64 R6, [R1+0x20b8] ;  /* 0x0020b80001067983 */ /* 0x008ee80000300a00 */
[----:B---3--:R-:W-:Y:S04]  /*7fa00*/  STL.64 [R1+0xd2c8], R6 ;  /* 0x00d2c80601007387 */ /* 0x008fe80000100a00 */
[----:B----4-:R0:W-:Y:S04]  /*7fa10*/  STL.64 [R1+0xd2c0], R4 ;  /* 0x00d2c00401007387 */ /* 0x0101e80000100a00 */
[----:B0-----:R-:W3:Y:S04]  /*7fa20*/  LDL.LU.64 R4, [R1+0x20c0] ;  /* 0x0020c00001047983 */ /* 0x001ee80000300a00 */
[----:B------:R-:W3:Y:S04]  /*7fa30*/  LDL.LU.64 R6, [R1+0x20c8] ;  /* 0x0020c80001067983 */ /* 0x000ee80000300a00 */
[----:B------:R0:W-:Y:S04]  /*7fa40*/  STL.64 [R1+0xd180], R22 ;  /* 0x00d1801601007387 */ /* 0x0001e80000100a00 */
[----:B0-----:R-:W4:Y:S04]  /*7fa50*/  LDL.LU R22, [R1+0x2bd4] ;  /* 0x002bd40001167983 */ /* 0x001f280000300800 */
[----:B------:R-:W4:Y:S04]  /*7fa60*/  LDL.LU R23, [R1+0x2bd0] ;  /* 0x002bd00001177983 */ /* 0x000f280000300800 */
[----:B------:R0:W-:Y:S04]  /*7fa70*/  STL.64 [R1+0xd178], R20 ;  /* 0x00d1781401007387 */ /* 0x0001e80000100a00 */
[----:B0-----:R-:W3:Y:S04]  /*7fa80*/  LDL.LU R20, [R1+0x2bdc] ;  /* 0x002bdc0001147983 */ /* 0x001ee80000300800 */
[----:B------:R-:W3:Y:S01]  /*7fa90*/  LDL.LU R21, [R1+0x2bd8] ;  /* 0x002bd80001157983 */ /* 0x000ee20000300800 */
[C---:B--2---:R-:W-:Y:S03]  /*7faa0*/  HMMA.16816.F32 R8, R12.reuse, R18, R8 ;  /* 0x000000120c08723c */ /* 0x044fe60000001808 */
[----:B----4-:R-:W-:Y:S04]  /*7fab0*/  STL.64 [R1+0xd2a8], R22 ;  /* 0x00d2a81601007387 */ /* 0x010fe80000100a00 */
[----:B---3--:R0:W-:Y:S04]  /*7fac0*/  STL.64 [R1+0xd2a0], R20 ;  /* 0x00d2a01401007387 */ /* 0x0081e80000100a00 */
        /* <DEDUP_REMOVED lines=8> */
[----:B------:R-:W-:Y:S04]  /*7fb50*/  STL.64 [R1+0x24e0], R24 ;  /* 0x0024e01801007387 */ /* 0x000fe80000100a00 */
[----:B------:R3:W-:Y:S02]  /*7fb60*/  STL.64 [R1+0x24e8], R26 ;  /* 0x0024e81a01007387 */ /* 0x0007e40000100a00 */
[----:B---3--:R-:W-:Y:S02]  /*7fb70*/  IMAD.MOV.U32 R26, RZ, RZ, R11 ;  /* 0x000000ffff1a7224 */ /* 0x008fe400078e000b */
[----:B------:R-:W3:Y:S01]  /*7fb80*/  LDL.LU R11, [R1+0xd2d8] ;  /* 0x00d2d800010b7983 */ /* 0x000ee20000300800 */
[----:B----4-:R-:W-:-:S03]  /*7fb90*/  IMAD.MOV.U32 R27, RZ, RZ, R8 ;  /* 0x000000ffff1b7224 */ /* 0x010fc600078e0008 */
[----:B------:R-:W4:Y:S01]  /*7fba0*/  LDL.LU R8, [R1+0xd2d4] ;  /* 0x00d2d40001087983 */ /* 0x000f220000300800 */
[----:B------:R-:W-:-:S03]  /*7fbb0*/  IMAD.MOV.U32 R24, RZ, RZ, R9 ;  /* 0x000000ffff187224 */ /* 0x000fc600078e0009 */
[----:B------:R-:W4:Y:S04]  /*7fbc0*/  LDL.LU R9, [R1+0xd2d0] ;  /* 0x00d2d00001097983 */ /* 0x000f280000300800 */
[----:B------:R-:W2:Y:S04]  /*7fbd0*/  LDL R25, [R1+0x9c] ;  /* 0x00009c0001197983 */ /* 0x000ea80000100800 */
[----:B------:R0:W-:Y:S04]  /*7fbe0*/  STL.64 [R1+0xd160], R18 ;  /* 0x00d1601201007387 */ /* 0x0001e80000100a00 */
[----:B0-----:R-:W2:Y:S04]  /*7fbf0*/  LDL.LU R18, [R1+0x2bc4] ;  /* 0x002bc40001127983 */ /* 0x001ea80000300800 */
[----:B------:R-:W2:Y:S04]  /*7fc00*/  LDL.LU R19, [R1+0x2bcc] ;  /* 0x002bcc0001137983 */ /* 0x000ea80000300800 */
[----:B------:R-:W-:Y:S01]  /*7fc10*/  STL.64 [R1+0xd158], R16 ;  /* 0x00d1581001007387 */ /* 0x000fe20000100a00 */
[----:B---3--:R-:W-:-:S15]  /*7fc20*/  HMMA.16816.F32 R4, R12, R10, R4 ;  /* 0x0000000a0c04723c */ /* 0x008fde0000001804 */
[----:B------:R-:W-:-:S04]  /*7fc30*/  NOP ;  /* 0x0000000000007918 */ /* 0x000fc80000000000 */
[----:B------:R-:W-:Y:S04]  /*7fc40*/  STL.64 [R1+0x24d0], R4 ;  /* 0x0024d00401007387 */ /* 0x000fe80000100a00 */
[----:B------:R0:W-:Y:S04]  /*7fc50*/  STL.64 [R1+0x24d8], R6 ;  /* 0x0024d80601007387 */ /* 0x0001e80000100a00 */
[----:B0-----:R-:W4:Y:S04]  /*7fc60*/  LDL.LU.64 R6, [R1+0xd2c8] ;  /* 0x00d2c80001067983 */ /* 0x001f280000300a00 */
[----:B------:R-:W4:Y:S02]  /*7fc70*/  LDL.LU.64 R4, [R1+0xd2c0] ;  /* 0x00d2c00001047983 */ /* 0x000f240000300a00 */
[----:B----4-:R-:W-:-:S15]  /*7fc80*/  HMMA.16816.F32 R4, R12, R8, R4 ;  /* 0x000000080c04723c */ /* 0x010fde0000001804 */
        /* <DEDUP_REMOVED lines=17> */
[----:B------:R0:W-:Y:S01]  /*7fda0*/  STL.64 [R1+0xd138], R4 ;  /* 0x00d1380401007387 */ /* 0x0001e20000100a00 */
[----:B------:R-:W-:-:S02]  /*7fdb0*/  IMAD R29, R29, 0x100, R18 ;  /* 0x000001001d1d7824 */ /* 0x000fc400078e0212 */
[----:B------:R-:W-:-:S09]  /*7fdc0*/  IMAD R0, R0, 0x100, R19 ;  /* 0x0000010000007824 */ /* 0x000fd200078e0213 */
[----:B------:R1:W-:Y:S04]  /*7fdd0*/  STL.64 [R1+0x24a0], R8 ;  /* 0x0024a00801007387 */ /* 0x0003e80000100a00 */
[----:B------:R2:W-:Y:S04]  /*7fde0*/  STL.64 [R1+0x24a8], R10 ;  /* 0x0024a80a01007387 */ /* 0x0005e80000100a00 */
[----:B------:R-:W3:Y:S04]  /*7fdf0*/  LDL.LU.64 R16, [R1+0x2080] ;  /* 0x0020800001107983 */ /* 0x000ee80000300a00 */
[----:B------:R-:W3:Y:S04]  /*7fe00*/  LDL.LU.64 R18, [R1+0x2088] ;  /* 0x0020880001127983 */ /* 0x000ee80000300a00 */
[----:B0-----:R-:W3:Y:S04]  /*7fe10*/  LDL.LU.64 R4, [R1+0x2060] ;  /* 0x0020600001047983 */ /* 0x001ee80000300a00 */
[----:B------:R-:W3:Y:S04]  /*7fe20*/  LDL.LU.64 R6, [R1+0x2068] ;  /* 0x0020680001067983 */ /* 0x000ee80000300a00 */
[----:B-1----:R-:W3:Y:S01]  /*7fe30*/  LDL R8, [R1+0x80] ;  /* 0x0000800001087983 */ /* 0x002ee20000100800 */
[----:B------:R-:W-:-:S03]  /*7fe40*/  IMAD.MOV.U32 R9, RZ, RZ, R2 ;  /* 0x000000ffff097224 */ /* 0x000fc600078e0002 */
[----:B------:R-:W3:Y:S01]  /*7fe50*/  LDL.LU R2, [R1+0xd29c] ;  /* 0x00d29c0001027983 */ /* 0x000ee20000300800 */
[----:B--2---:R-:W-:Y:S02]  /*7fe60*/  IMAD R11, R23, 0x100, R22 ;  /* 0x00000100170b7824 */ /* 0x004fe400078e0216 */
[----:B------:R-:W-:Y:S02]  /*7fe70*/  IMAD.MOV.U32 R22, RZ, RZ, R3 ;  /* 0x000000ffff167224 */ /* 0x000fe400078e0003 */
[----:B----4-:R-:W-:Y:S01]  /*7fe80*/  IMAD R10, R21, 0x100, R20 ;  /* 0x00000100150a7824 */ /* 0x010fe200078e0214 */
[----:B------:R-:W2:Y:S04]  /*7fe90*/  LDL.LU R3, [R1+0xd298] ;  /* 0x00d2980001037983 */ /* 0x000ea80000300800 */
[----:B------:R-:W4:Y:S04]  /*7fea0*/  LDL R23, [R1+0x74] ;  /* 0x0000740001177983 */ /* 0x000f280000100800 */
[----:B------:R-:W2:Y:S04]  /*7feb0*/  LDL R20, [R1+0x78] ;  /* 0x0000780001147983 */ /* 0x000ea80000100800 */
[----:B------:R-:W2:Y:S04]  /*7fec0*/  LDL R21, [R1+0x7c] ;  /* 0x00007c0001157983 */ /* 0x000ea80000100800 */
[----:B----4-:R-:W-:Y:S04]  /*7fed0*/  STL.64 [R1+0xd288], R22 ;  /* 0x00d2881601007387 */ /* 0x010fe80000100a00 */
[----:B--2---:R0:W-:Y:S04]  /*7fee0*/  STL.64 [R1+0xd280], R20 ;  /* 0x00d2801401007387 */ /* 0x0041e80000100a00 */
[----:B0-----:R-:W2:Y:S04]  /*7fef0*/  LDL.LU.64 R20, [R1+0x2070] ;  /* 0x0020700001147983 */ /* 0x001ea80000300a00 */
[----:B------:R-:W2:Y:S04]  /*7ff00*/  LDL.LU.64 R22, [R1+0x2078] ;  /* 0x0020780001167983 */ /* 0x000ea80000300a00 */
[----:B---3--:R-:W-:Y:S04]  /*7ff10*/  STL [R1+0xd134], R2 ;  /* 0x00d1340201007387 */ /* 0x008fe80000100800 */
[----:B------:R-:W-:Y:S01]  /*7ff20*/  STL [R1+0xd130], R3 ;  /* 0x00d1300301007387 */ /* 0x000fe20000100800 */
[----:B--2---:R-:W-:-:S15]  /*7ff30*/  HMMA.16816.F32 R12, R12, R2, R20 ;  /* 0x000000020c0c723c */ /* 0x004fde0000001814 */
[----:B------:R-:W-:-:S04]  /*7ff40*/  NOP ;  /* 0x0000000000007918 */ /* 0x000fc80000000000 */
[----:B------:R0:W-:Y:S04]  /*7ff50*/  STL.64 [R1+0xb0], R12 ;  /* 0x0000b00c01007387 */ /* 0x0001e80000100a00 */
[----:B------:R1:W-:Y:S01]  /*7ff60*/  STL.64 [R1+0xb8], R14 ;  /* 0x0000b80e01007387 */ /* 0x0003e20000100a00 */
[----:B0-----:R-:W-:Y:S02]  /*7ff70*/  F2FP.F16.E5M2.UNPACK_B R12, R29 ;  /* 0x0000001dff0c723e */ /* 0x001fe400020004ff */
[----:B------:R-:W-:Y:S02]  /*7ff80*/  F2FP.F16.E5M2.UNPACK_B R13, R0 ;  /* 0x00000000ff0d723e */ /* 0x000fe400020004ff */
[----:B-1----:R-:W-:Y:S02]  /*7ff90*/  F2FP.F16.E5M2.UNPACK_B R14, R11 ;  /* 0x0000000bff0e723e */ /* 0x002fe400020004ff */
[----:B------:R-:W-:Y:S01]  /*7ffa0*/  F2FP.F16.E5M2.UNPACK_B R15, R10 ;  /* 0x0000000aff0f723e */ /* 0x000fe200020004ff */
[----:B------:R-:W2:Y:S04]  /*7ffb0*/  LDL.LU R29, [R1+0xd294] ;  /* 0x00d29400011d7983 */ /* 0x000ea80000300800 */
[----:B------:R-:W3:Y:S04]  /*7ffc0*/  LDL.LU R0, [R1+0xd290] ;  /* 0x00d2900001007983 */ /* 0x000ee80000300800 */
[----:B------:R-:W4:Y:S01]  /*7ffd0*/  LDL.LU.64 R20, [R1+0x2050] ;  /* 0x0020500001147983 */ /* 0x000f220000300a00 */
[C---:B------:R-:W-:Y:S08]  /*7ffe0*/  HMMA.16816.F32 R16, R12.reuse, R24, R16 ;  /* 0x000000180c10723c */ /* 0x040ff00000001810 */
[C---:B------:R-:W-:Y:S11]  /*7fff0*/  HMMA.16816.F32 R4, R12.reuse, R26, R4 ;  /* 0x0000001a0c04723c */ /* 0x040ff60000001804 */
[----:B------:R0:W-:Y:S04]  /*80000*/  STL.64 [R1+0x2490], R16 ;  /* 0x0024901001007387 */ /* 0x0001e80000100a00 */
[----:B------:R1:W-:Y:S04]  /*80010*/  STL.64 [R1+0x2498], R18 ;  /* 0x0024981201007387 */ /* 0x0003e80000100a00 */
[----:B------:R-:W4:Y:S04]  /*80020*/  LDL.LU.64 R22, [R1+0x2058] ;  /* 0x0020580001167983 */ /* 0x000f280000300a00 */
[----:B------:R0:W-:Y:S04]  /*80030*/  STL.64 [R1+0x2480], R4 ;  /* 0x0024800401007387 */ /* 0x0001e80000100a00 */
[----:B------:R0:W-:Y:S04]  /*80040*/  STL.64 [R1+0x2488], R6 ;  /* 0x0024880601007387 */ /* 0x0001e80000100a00 */
[----:B------:R-:W2:Y:S04]  /*80050*/  LDL R26, [R1+0x30] ;  /* 0x00003000011a7983 */ /* 0x000ea80000100800 */
[----:B------:R-:W2:Y:S04]  /*80060*/  LDL R27, [R1+0x34] ;  /* 0x00003400011b7983 */ /* 0x000ea80000100800 */
[----:B------:R-:W3:Y:S04]  /*80070*/  LDL R24, [R1+0x38] ;  /* 0x0000380001187983 */ /* 0x000ee80000100800 */
[----:B------:R-:W3:Y:S04]  /*80080*/  LDL R25, [R1+0x3c] ;  /* 0x00003c0001197983 */ /* 0x000ee80000100800 */
[----:B0-----:R-:W4:Y:S04]  /*80090*/  LDL.LU.64 R16, [R1+0x2030] ;  /* 0x0020300001107983 */ /* 0x001f280000300a00 */
[----:B-1----:R-:W4:Y:S04]  /*800a0*/  LDL.LU.64 R18, [R1+0x2038] ;  /* 0x0020380001127983 */ /* 0x002f280000300a00 */
[----:B------:R-:W4:Y:S04]  /*800b0*/  LDL.LU.64 R4, [R1+0x2020] ;  /* 0x0020200001047983 */ /* 0x000f280000300a00 */
[----:B------:R-:W4:Y:S04]  /*800c0*/  LDL.LU.64 R6, [R1+0x2028] ;  /* 0x0020280001067983 */ /* 0x000f280000300a00 */
[----:B--2---:R-:W-:Y:S04]  /*800d0*/  STL.64 [R1+0xd218], R26 ;  /* 0x00d2181a01007387 */ /* 0x004fe80000100a00 */
[----:B---3--:R0:W-:Y:S04]  /*800e0*/  STL.64 [R1+0xd210], R24 ;  /* 0x00d2101801007387 */ /* 0x0081e80000100a00 */
[----:B0-----:R-:W2:Y:S04]  /*800f0*/  LDL.LU.64 R24, [R1+0x2040] ;  /* 0x0020400001187983 */ /* 0x001ea80000300a00 */
[----:B------:R-:W2:Y:S04]  /*80100*/  LDL.LU.64 R26, [R1+0x2048] ;  /* 0x00204800011a7983 */ /* 0x000ea80000300a00 */
[----:B------:R-:W3:Y:S04]  /*80110*/  LDL R10, [R1] ;  /* 0x00000000010a7983 */ /* 0x000ee80000100800 */
[----:B------:R-:W3:Y:S04]  /*80120*/  LDL R11, [R1+0x4] ;  /* 0x00000400010b7983 */ /* 0x000ee80000100800 */
[----:B---3--:R0:W-:Y:S04]  /*80130*/  STL.64 [R1+0xd1a8], R10 ;  /* 0x00d1a80a01007387 */ /* 0x0081e80000100a00 */
[----:B0-----:R-:W4:Y:S01]  /*80140*/  LDL.64 R10, [R1+0x88] ;  /* 0x00008800010a7983 */ /* 0x001f220000100a00 */
[C---:B--2---:R-:W-:Y:S08]  /*80150*/  HMMA.16816.F32 R24, R12.reuse, R8, R24 ;  /* 0x000000080c18723c */ /* 0x044ff00000001818 */
[----:B----4-:R-:W-:-:S15]  /*80160*/  HMMA.16816.F32 R20, R12, R10, R20 ;  /* 0x0000000a0c14723c */ /* 0x010fde0000001814 */
[----:B------:R-:W-:-:S04]  /*80170*/  NOP ;  /* 0x0000000000007918 */ /* 0x000fc80000000000 */
[----:B------:R-:W-:Y:S04]  /*80180*/  STL.64 [R1+0x2470], R20 ;  /* 0x0024701401007387 */ /* 0x000fe80000100a00 */
[----:B------:R0:W-:Y:S04]  /*80190*/  STL.64 [R1+0x2478], R22 ;  /* 0x0024781601007387 */ /* 0x0001e80000100a00 */
[----:B0-----:R-:W2:Y:S04]  /*801a0*/  LDL.LU.64 R22, [R1+0xd288] ;  /* 0x00d2880001167983 */ /* 0x001ea80000300a00 */
[----:B------:R-:W3:Y:S04]  /*801b0*/  LDL.LU.64 R20, [R1+0xd280] ;  /* 0x00d2800001147983 */ /* 0x000ee80000300a00 */
[----:B------:R-:W4:Y:S01]  /*801c0*/  LDL R8, [R1+0x8] ;  /* 0x0000080001087983 */ /* 0x000f220000100800 */
[----:B------:R-:W-:-:S03]  /*801d0*/  IMAD.MOV.U32 R9, RZ, RZ, R0 ;  /* 0x000000ffff097224 */ /* 0x000fc600078e0000 */
[----:B------:R-:W-:Y:S04]  /*801e0*/  STL.64 [R1+0x2460], R24 ;  /* 0x0024601801007387 */ /* 0x000fe80000100a00 */
[----:B------:R-:W-:Y:S04]  /*801f0*/  STL.64 [R1+0x2468], R26 ;  /* 0x0024681a01007387 */ /* 0x000fe80000100a00 */
[----:B------:R-:W2:Y:S04]  /*80200*/  LDL.LU R0, [R1+0xd27c] ;  /* 0x00d27c0001007983 */ /* 0x000ea80000300800 */
[----:B----4-:R0:W-:Y:S04]  /*80210*/  STL.64 [R1+0xd1c0], R8 ;  /* 0x00d1c00801007387 */ /* 0x0101e80000100a00 */
[----:B0-----:R-:W4:Y:S04]  /*80220*/  LDL R8, [R1+0x40] ;  /* 0x0000400001087983 */ /* 0x001f280000100800 */
[----:B------:R-:W4:Y:S01]  /*80230*/  LDL R9, [R1+0x44] ;  /* 0x0000440001097983 */ /* 0x000f220000100800 */
[----:B------:R-:W-:-:S02]  /*80240*/  IMAD.MOV.U32 R2, RZ, RZ, R10 ;  /* 0x000000ffff027224 */ /* 0x000fc400078e000a */
[----:B------:R-:W-:Y:S01]  /*80250*/  IMAD.MOV.U32 R3, RZ, RZ, R11 ;  /* 0x000000ffff037224 */ /* 0x000fe200078e000b */
[C---:B--2---:R-:W-:Y:S01]  /*80260*/  HMMA.16816.F32 R4, R12.reuse, R22, R4 ;  /* 0x000000160c04723c */ /* 0x044fe20000001804 */
[----:B----4-:R3:W-:Y:S07]  /*80270*/  STL.64 [R1+0xd270], R8 ;  /* 0x00d2700801007387 */ /* 0x0107ee0000100a00 */
[----:B---3--:R-:W-:Y:S01]  /*80280*/  HMMA.16816.F32 R8, R12, R20, R16 ;  /* 0x000000140c08723c */ /* 0x008fe20000001810 */
[----:B------:R-:W2:Y:S01]  /*80290*/  LDL R18, [R1+0x18] ;  /* 0x0000180001127983 */ /* 0x000ea20000100800 */
[----:B------:R-:W-:-:S15]  /*802a0*/  IMAD.MOV.U32 R19, RZ, RZ, R0 ;  /* 0x000000ffff137224 */ /* 0x000fde00078e0000 */
[----:B------:R-:W-:Y:S02]  /*802b0*/  NOP ;  /* 0x0000000000007918 */ /* 0x000fe40000000000 */
[----:B------:R0:W-:Y:S04]  /*802c0*/  STL.64 [R1+0x2450], R8 ;  /* 0x0024500801007387 */ /* 0x0001e80000100a00 */
[----:B------:R1:W-:Y:S04]  /*802d0*/  STL.64 [R1+0x2458], R10 ;  /* 0x0024580a01007387 */ /* 0x0003e80000100a00 */
[----:B------:R-:W-:Y:S04]  /*802e0*/  STL.64 [R1+0xb70], R4 ;  /* 0x000b700401007387 */ /* 0x000fe80000100a00 */
[----:B------:R-:W-:Y:S04]  /*802f0*/  STL.64 [R1+0xb78], R6 ;  /* 0x000b780601007387 */ /* 0x000fe80000100a00 */
[----:B------:R-:W3:Y:S04]  /*80300*/  LDL.LU R0, [R1+0xd278] ;  /* 0x00d2780001007983 */ /* 0x000ee80000300800 */
[----:B------:R-:W4:Y:S04]  /*80310*/  LDL R16, [R1+0x68] ;  /* 0x0000680001107983 */ /* 0x000f280000100800 */
[----:B------:R-:W4:Y:S04]  /*80320*/  LDL R17, [R1+0x6c] ;  /* 0x00006c0001117983 */ /* 0x000f280000100800 */
[----:B0-----:R-:W4:Y:S04]  /*80330*/  LDL.LU.64 R8, [R1+0x2010] ;  /* 0x0020100001087983 */ /* 0x001f280000300a00 */
[----:B-1----:R-:W4:Y:S04]  /*80340*/  LDL.LU.64 R10, [R1+0x2018] ;  /* 0x00201800010a7983 */ /* 0x002f280000300a00 */
[----:B------:R-:W2:Y:S04]  /*80350*/  LDL.LU.64 R24, [R1+0x1fc0] ;  /* 0x001fc00001187983 */ /* 0x000ea80000300a00 */
[----:B------:R-:W2:Y:S04]  /*80360*/  LDL.LU.64 R26, [R1+0x1fc8] ;  /* 0x001fc800011a7983 */ /* 0x000ea80000300a00 */
[----:B--2---:R0:W-:Y:S04]  /*80370*/  STL.64 [R1+0xd228], R26 ;  /* 0x00d2281a01007387 */ /* 0x0041e80000100a00 */
[----:B0-----:R-:W2:Y:S04]  /*80380*/  LDL R26, [R1+0x48] ;  /* 0x00004800011a7983 */ /* 0x001ea80000100800 */
[----:B------:R-:W2:Y:S04]  /*80390*/  LDL R27, [R1+0x4c] ;  /* 0x00004c00011b7983 */ /* 0x000ea80000100800 */
[----:B------:R0:W-:Y:S04]  /*803a0*/  STL.64 [R1+0xd220], R24 ;  /* 0x00d2201801007387 */ /* 0x0001e80000100a00 */
        /* <DEDUP_REMOVED lines=24> */
[----:B------:R4:W-:Y:S02]  /*80530*/  STL.64 [R1+0xd1e0], R18 ;  /* 0x00d1e01201007387 */ /* 0x0009e40000100a00 */
[----:B----4-:R-:W-:Y:S02]  /*80540*/  HMMA.16816.F32 R16, R12, R16, R8 ;  /* 0x000000100c10723c */ /* 0x010fe40000001808 */
[----:B------:R-:W4:-:S15]  /*80550*/  LDL.LU.64 R8, [R1+0xd270] ;  /* 0x00d2700001087983 */ /* 0x000f1e0000300a00 */
[----:B------:R-:W-:Y:S02]  /*80560*/  NOP ;  /* 0x0000000000007918 */ /* 0x000fe40000000000 */
[----:B------:R0:W-:Y:S04]  /*80570*/  STL.64 [R1+0x2440], R16 ;  /* 0x0024401001007387 */ /* 0x0001e80000100a00 */
[----:B------:R-:W-:Y:S04]  /*80580*/  STL.64 [R1+0x2448], R18 ;  /* 0x0024481201007387 */ /* 0x000fe80000100a00 */
[----:B0-----:R-:W2:Y:S04]  /*80590*/  LDL R16, [R1+0x20] ;  /* 0x0000200001107983 */ /* 0x001ea80000100800 */
[----:B------:R-:W2:Y:S04]  /*805a0*/  LDL R17, [R1+0x24] ;  /* 0x0000240001117983 */ /* 0x000ea80000100800 */
[----:B--2---:R0:W-:Y:S04]  /*805b0*/  STL.64 [R1+0xd1f8], R16 ;  /* 0x00d1f81001007387 */ /* 0x0041e80000100a00 */
[----:B0-----:R-:W3:Y:S04]  /*805c0*/  LDL.LU.64 R16, [R1+0x2000] ;  /* 0x0020000001107983 */ /* 0x001ee80000300a00 */
[----:B------:R-:W3:Y:S04]  /*805d0*/  LDL.LU.64 R18, [R1+0x2008] ;  /* 0x0020080001127983 */ /* 0x000ee80000300a00 */
[----:B------:R-:W2:Y:S04]  /*805e0*/  LDL R10, [R1+0x10] ;  /* 0x00001000010a7983 */ /* 0x000ea80000100800 */
[----:B------:R-:W2:Y:S01]  /*805f0*/  LDL R11, [R1+0x14] ;  /* 0x00001400010b7983 */ /* 0x000ea20000100800 */
[C---:B---3--:R-:W-:Y:S08]  /*80600*/  HMMA.16816.F32 R16, R12.reuse, R24, R16 ;  /* 0x000000180c10723c */ /* 0x048ff00000001810 */
[C---:B------:R-:W-:Y:S01]  /*80610*/  HMMA.16816.F32 R24, R12.reuse, R26, R20 ;  /* 0x0000001a0c18723c */ /* 0x040fe20000001814 */
[----:B--2---:R-:W-:Y:S10]  /*80620*/  STL.64 [R1+0xd1d8], R10 ;  /* 0x00d1d80a01007387 */ /* 0x004ff40000100a00 */
[----:B------:R-:W-:Y:S04]  /*80630*/  STL.64 [R1+0x2430], R16 ;  /* 0x0024301001007387 */ /* 0x000fe80000100a00 */
[----:B------:R0:W-:Y:S04]  /*80640*/  STL.64 [R1+0x2438], R18 ;  /* 0x0024381201007387 */ /* 0x0001e80000100a00 */
[----:B0-----:R-:W2:Y:S04]  /*80650*/  LDL R18, [R1+0x28] ;  /* 0x0000280001127983 */ /* 0x001ea80000100800 */
[----:B------:R-:W3:Y:S04]  /*80660*/  LDL.LU.64 R22, [R1+0xd268] ;  /* 0x00d2680001167983 */ /* 0x000ee80000300a00 */
[----:B------:R-:W3:Y:S04]  /*80670*/  LDL.LU.64 R20, [R1+0xd260] ;  /* 0x00d2600001147983 */ /* 0x000ee80000300a00 */
[----:B------:R0:W-:Y:S04]  /*80680*/  STL.64 [R1+0xb40], R24 ;  /* 0x000b401801007387 */ /* 0x0001e80000100a00 */
[----:B------:R3:W-:Y:S04]  /*80690*/  STL.64 [R1+0xb48], R26 ;  /* 0x000b481a01007387 */ /* 0x0007e80000100a00 */
[----:B0-----:R-:W3:Y:S02]  /*806a0*/  LDL.LU.64 R24, [R1+0xd258] ;  /* 0x00d2580001187983 */ /* 0x001ee40000300a00 */
[----:B---3--:R-:W-:Y:S02]  /*806b0*/  HMMA.16816.F32 R24, R12, R24, R20 ;  /* 0x000000180c18723c */ /* 0x008fe40000001814 */
[----:B------:R-:W3:Y:S04]  /*806c0*/  LDL.LU.64 R22, [R1+0xd250] ;  /* 0x00d2500001167983 */ /* 0x000ee80000300a00 */
[----:B------:R-:W3:-:S13]  /*806d0*/  LDL.LU.64 R20, [R1+0xd248] ;  /* 0x00d2480001147983 */ /* 0x000eda0000300a00 */
[----:B------:R-:W-:Y:S04]  /*806e0*/  STL.64 [R1+0x2420], R24 ;  /* 0x0024201801007387 */ /* 0x000fe80000100a00 */
[----:B------:R0:W-:Y:S04]  /*806f0*/  STL.64 [R1+0x2428], R26 ;  /* 0x0024281a01007387 */ /* 0x0001e80000100a00 */
[----:B0-----:R-:W3:Y:S02]  /*80700*/  LDL.LU.64 R26, [R1+0xd240] ;  /* 0x00d24000011a7983 */ /* 0x001ee40000300a00 */
[----:B---3--:R-:W-:Y:S02]  /*80710*/  HMMA.16816.F32 R24, R12, R26, R20 ;  /* 0x0000001a0c18723c */ /* 0x008fe40000001814 */
[----:B------:R-:W3:Y:S04]  /*80720*/  LDL.LU.64 R22, [R1+0xd238] ;  /* 0x00d2380001167983 */ /* 0x000ee80000300a00 */
[----:B------:R-:W3:-:S13]  /*80730*/  LDL.LU.64 R20, [R1+0xd230] ;  /* 0x00d2300001147983 */ /* 0x000eda0000300a00 */
[----:B------:R-:W-:Y:S04]  /*80740*/  STL.64 [R1+0x2410], R24 ;  /* 0x0024101801007387 */ /* 0x000fe80000100a00 */
[----:B------:R0:W-:Y:S04]  /*80750*/  STL.64 [R1+0x2418], R26 ;  /* 0x0024181a01007387 */ /* 0x0001e80000100a00 */
[----:B0-----:R-:W4:Y:S04]  /*80760*/  LDL.LU.64 R26, [R1+0xd228] ;  /* 0x00d22800011a7983 */ /* 0x001f280000300a00 */
[----:B------:R-:W4:Y:S02]  /*80770*/  LDL.LU.64 R24, [R1+0xd220] ;  /* 0x00d2200001187983 */ /* 0x000f240000300a00 */
[----:B----4-:R-:W-:Y:S02]  /*80780*/  HMMA.16816.F32 R8, R12, R8, R24 ;  /* 0x000000080c08723c */ /* 0x010fe40000001818 */
[----:B------:R-:W4:Y:S04]  /*80790*/  LDL.LU.64 R26, [R1+0xd218] ;  /* 0x00d21800011a7983 */ /* 0x000f280000300a00 */
[----:B------:R-:W3:-:S13]  /*807a0*/  LDL.LU.64 R24, [R1+0xd210] ;  /* 0x00d2100001187983 */ /* 0x000eda0000300a00 */
[----:B------:R0:W-:Y:S04]  /*807b0*/  STL.64 [R1+0x2400], R8 ;  /* 0x0024000801007387 */ /* 0x0001e80000100a00 */
[----:B------:R1:W-:Y:S04]  /*807c0*/  STL.64 [R1+0x2408], R10 ;  /* 0x0024080a01007387 */ /* 0x0003e80000100a00 */
[----:B0-----:R-:W2:Y:S01]  /*807d0*/  LDL.LU.64 R8, [R1+0x1f70] ;  /* 0x001f700001087983 */ /* 0x001ea20000300a00 */
[----:B---3--:R-:W-:-:S15]  /*807e0*/  HMMA.16816.F32 R20, R12, R24, R20 ;  /* 0x000000180c14723c */ /* 0x008fde0000001814 */
[----:B------:R-:W-:-:S04]  /*807f0*/  NOP ;  /* 0x0000000000007918 */ /* 0x000fc80000000000 */
[----:B------:R-:W-:Y:S04]  /*80800*/  STL.64 [R1+0x23f0], R20 ;  /* 0x0023f01401007387 */ /* 0x000fe80000100a00 */
[----:B------:R-:W-:Y:S04]  /*80810*/  STL.64 [R1+0x23f8], R22 ;  /* 0x0023f81601007387 */ /* 0x000fe80000100a00 */
[----:B-1----:R-:W3:Y:S01]  /*80820*/  LDL.LU.64 R10, [R1+0x1f78] ;  /* 0x001f7800010a7983 */ /* 0x002ee20000300a00 */
[----:B----4-:R-:W-:-:S15]  /*80830*/  HMMA.16816.F32 R4, R12, R26, R4 ;  /* 0x0000001a0c04723c */ /* 0x010fde0000001804 */
[----:B------:R-:W-:-:S04]  /*80840*/  NOP ;  /* 0x0000000000007918 */ /* 0x000fc80000000000 */
[----:B------:R-:W-:Y:S04]  /*80850*/  STL.64 [R1+0x23e0], R4 ;  /* 0x0023e00401007387 */ /* 0x000fe80000100a00 */
[----:B------:R-:W-:Y:S04]  /*80860*/  STL.64 [R1+0x23e8], R6 ;  /* 0x0023e80601007387 */ /* 0x000fe80000100a00 */
        /* <DEDUP_REMOVED lines=13> */
[----:B------:R-:W4:Y:S01]  /*80940*/  LDL.LU.64 R26, [R1+0x1f48] ;  /* 0x001f4800011a7983 */ /* 0x000f220000300a00 */
[----:B------:R-:W-:-:S03]  /*80950*/  IMAD.MOV.U32 R19, RZ, RZ, R0 ;  /* 0x000000ffff137224 */ /* 0x000fc600078e0000 */
        /* <DEDUP_REMOVED lines=31> */
[C---:B--2---:R-:W-:Y:S03]  /*80b50*/  HMMA.16816.F32 R8, R12.reuse, R10, R24 ;  /* 0x0000000a0c08723c */ /* 0x044fe60000001818 */
[----:B---3--:R-:W-:Y:S04]  /*80b60*/  STL.64 [R1+0xd170], R18 ;  /* 0x00d1701201007387 */ /* 0x008fe80000100a00 */
[----:B------:R0:W-:Y:S04]  /*80b70*/  STL.64 [R1+0xd168], R16 ;  /* 0x00d1681001007387 */ /* 0x0001e80000100a00 */
[----:B0-----:R-:W2:Y:S04]  /*80b80*/  LDL.LU.64 R16, [R1+0x1f00] ;  /* 0x001f000001107983 */ /* 0x001ea80000300a00 */
[----:B------:R-:W2:Y:S04]  /*80b90*/  LDL.LU.64 R18, [R1+0x1f08] ;  /* 0x001f080001127983 */ /* 0x000ea80000300a00 */
        /* <DEDUP_REMOVED lines=23> */
[----:B------:R-:W4:Y:S01]  /*80d10*/  LDL.LU.64 R24, [R1+0xd188] ;  /* 0x00d1880001187983 */ /* 0x000f220000300a00 */
[----:B---3--:R-:W-:-:S15]  /*80d20*/  HMMA.16816.F32 R20, R12, R26, R20 ;  /* 0x0000001a0c14723c */ /* 0x008fde0000001814 */
[----:B------:R-:W-:-:S04]  /*80d30*/  NOP ;  /* 0x0000000000007918 */ /* 0x000fc80000000000 */
[----:B------:R-:W-:Y:S04]  /*80d40*/  STL.64 [R1+0x2360], R20 ;  /* 0x0023601401007387 */ /* 0x000fe80000100a00 */
[----:B------:R0:W-:Y:S04]  /*80d50*/  STL.64 [R1+0x2368], R22 ;  /* 0x0023681601007387 */ /* 0x0001e80000100a00 */
[----:B0-----:R-:W2:Y:S01]  /*80d60*/  LDL.LU.64 R22, [R1+0xd180] ;  /* 0x00d1800001167983 */ /* 0x001ea20000300a00 */
[----:B----4-:R-:W-:Y:S03]  /*80d70*/  HMMA.16816.F32 R4, R12, R24, R4 ;  /* 0x000000180c04723c */ /* 0x010fe60000001804 */
[----:B------:R-:W3:-:S15]  /*80d80*/  LDL.LU.64 R20, [R1+0xd178] ;  /* 0x00d1780001147983 */ /* 0x000ede0000300a00 */
[----:B------:R-:W-:Y:S01]  /*80d90*/  NOP ;  /* 0x0000000000007918 */ /* 0x000fe20000000000 */
[----:B------:R0:W-:Y:S04]  /*80da0*/  STL.64 [R1+0x2350], R4 ;  /* 0x0023500401007387 */ /* 0x0001e80000100a00 */
[----:B------:R1:W-:Y:S04]  /*80db0*/  STL.64 [R1+0x2358], R6 ;  /* 0x0023580601007387 */ /* 0x0003e80000100a00 */
[----:B0-----:R-:W4:Y:S04]  /*80dc0*/  LDL.LU.64 R4, [R1+0x1ec0] ;  /* 0x001ec00001047983 */ /* 0x001f280000300a00 */
[----:B-1----:R-:W4:Y:S04]  /*80dd0*/  LDL.LU.64 R6, [R1+0x1ec8] ;  /* 0x001ec80001067983 */ /* 0x002f280000300a00 */
[----:B------:R-:W3:Y:S04]  /*80de0*/  LDL.LU R0, [R1+0x2bf8] ;  /* 0x002bf80001007983 */ /* 0x000ee80000300800 */
        /* <DEDUP_REMOVED lines=18> */
[----:B0-----:R-:W4:Y:S04]  /*80f10*/  LDL.LU R20, [R1+0x2bf0] ;  /* 0x002bf00001147983 */ /* 0x001f280000300800 */
[----:B------:R-:W4:Y:S01]  /*80f20*/  LDL.LU R21, [R1+0x2bfc] ;  /* 0x002bfc0001157983 */ /* 0x000f220000300800 */
[C---:B--2---:R-:W-:Y:S08]  /*80f30*/  HMMA.16816.F32 R8, R12.reuse, R18, R8 ;  /* 0x000000120c08723c */ /* 0x044ff00000001808 */
[C---:B---3--:R-:W-:Y:S11]  /*80f40*/  HMMA.16816.F32 R24, R12.reuse, R16, R24 ;  /* 0x000000100c18723c */ /* 0x048ff60000001818 */
[----:B------:R-:W-:Y:S04]  /*80f50*/  STL.64 [R1+0x2320], R8 ;  /* 0x0023200801007387 */ /* 0x000fe80000100a00 */
[----:B------:R0:W-:Y:S04]  /*80f60*/  STL.64 [R1+0x2328], R10 ;  /* 0x0023280a01007387 */ /* 0x0001e80000100a00 */
[----:B0-----:R-:W4:Y:S04]  /*80f70*/  LDL.LU.64 R10, [R1+0xd150] ;  /* 0x00d15000010a7983 */ /* 0x001f280000300a00 */
[----:B------:R-:W2:Y:S04]  /*80f80*/  LDL.LU.64 R8, [R1+0xd148] ;  /* 0x00d1480001087983 */ /* 0x000ea80000300a00 */
[----:B------:R0:W-:Y:S04]  /*80f90*/  STL.64 [R1+0x2310], R24 ;  /* 0x0023101801007387 */ /* 0x0001e80000100a00 */
[----:B------:R1:W-:Y:S04]  /*80fa0*/  STL.64 [R1+0x2318], R26 ;  /* 0x0023181a01007387 */ /* 0x0003e80000100a00 */
[----:B0-----:R-:W3:Y:S04]  /*80fb0*/  LDL.LU.64 R24, [R1+0x1ea0] ;  /* 0x001ea00001187983 */ /* 0x001ee80000300a00 */
[----:B-1----:R-:W3:Y:S04]  /*80fc0*/  LDL.LU.64 R26, [R1+0x1ea8] ;  /* 0x001ea800011a7983 */ /* 0x002ee80000300a00 */
[----:B------:R-:W-:Y:S04]  /*80fd0*/  STL.64 [R1+0xcfe0], R18 ;  /* 0x00cfe01201007387 */ /* 0x000fe80000100a00 */
[----:B------:R0:W-:Y:S04]  /*80fe0*/  STL.64 [R1+0xcfd8], R16 ;  /* 0x00cfd81001007387 */ /* 0x0001e80000100a00 */
[----:B0-----:R-:W2:Y:S04]  /*80ff0*/  LDL.LU.64 R16, [R1+0x1eb0] ;  /* 0x001eb00001107983 */ /* 0x001ea80000300a00 */
[----:B------:R-:W2:Y:S01]  /*81000*/  LDL.LU.64 R18, [R1+0x1eb8] ;  /* 0x001eb80001127983 */ /* 0x000ea20000300a00 */
[C---:B----4-:R-:W-:Y:S08]  /*81010*/  HMMA.16816.F32 R4, R12.reuse, R10, R4 ;  /* 0x0000000a0c04723c */ /* 0x050ff00000001804 */
[C---:B--2---:R-:W-:Y:S11]  /*81020*/  HMMA.16816.F32 R16, R12.reuse, R8, R16 ;  /* 0x000000080c10723c */ /* 0x044ff60000001810 */
[----:B------:R-:W-:Y:S04]  /*81030*/  STL.64 [R1+0x2300], R4 ;  /* 0x0023000401007387 */ /* 0x000fe80000100a00 */
[----:B------:R0:W-:Y:S04]  /*81040*/  STL.64 [R1+0x2308], R6 ;  /* 0x0023080601007387 */ /* 0x0001e80000100a00 */
[----:B0-----:R-:W3:Y:S04]  /*81050*/  LDL.LU.64 R6, [R1+0xd140] ;  /* 0x00d1400001067983 */ /* 0x001ee80000300a00 */
[----:B------:R-:W2:Y:S04]  /*81060*/  LDL.LU.64 R4, [R1+0xd138] ;  /* 0x00d1380001047983 */ /* 0x000ea80000300a00 */
[----:B------:R0:W-:Y:S04]  /*81070*/  STL.64 [R1+0x22f0], R16 ;  /* 0x0022f01001007387 */ /* 0x0001e80000100a00 */
[----:B------:R1:W-:Y:S04]  /*81080*/  STL.64 [R1+0x22f8], R18 ;  /* 0x0022f81201007387 */ /* 0x0003e80000100a00 */
[----:B0-----:R-:W4:Y:S04]  /*81090*/  LDL.LU.64 R16, [R1+0x1e70] ;  /* 0x001e700001107983 */ /* 0x001f280000300a00 */
[----:B-1----:R-:W2:Y:S04]  /*810a0*/  LDL.LU.64 R18, [R1+0x1e78] ;  /* 0x001e780001127983 */ /* 0x002ea80000300a00 */
[----:B--2---:R-:W-:Y:S04]  /*810b0*/  STL.64 [R1+0xd128], R18 ;  /* 0x00d1281201007387 */ /* 0x004fe80000100a00 */
[----:B----4-:R0:W-:Y:S04]  /*810c0*/  STL.64 [R1+0xd120], R16 ;  /* 0x00d1201001007387 */ /* 0x0101e80000100a00 */
[----:B0-----:R-:W2:Y:S04]  /*810d0*/  LDL.LU.64 R16, [R1+0x1e90] ;  /* 0x001e900001107983 */ /* 0x001ea80000300a00 */
[----:B------:R-:W2:Y:S01]  /*810e0*/  LDL.LU.64 R18, [R1+0x1e98] ;  /* 0x001e980001127983 */ /* 0x000ea20000300a00 */
[----:B---3--:R-:W-:Y:S03]  /*810f0*/  HMMA.16816.F32 R24, R12, R6, R24 ;  /* 0x000000060c18723c */ /* 0x008fe60000001818 */
[----:B------:R0:W-:Y:S04]  /*81100*/  STL.64 [R1+0xcfc0], R10 ;  /* 0x00cfc00a01007387 */ /* 0x0001e80000100a00 */
[----:B0-----:R-:W3:Y:S04]  /*81110*/  LDL.LU R10, [R1+0x2be8] ;  /* 0x002be800010a7983 */ /* 0x001ee80000300800 */
[----:B------:R-:W4:Y:S04]  /*81120*/  LDL.LU R11, [R1+0x2bf4] ;  /* 0x002bf400010b7983 */ /* 0x000f280000300800 */
[----:B------:R0:W-:Y:S04]  /*81130*/  STL.64 [R1+0xcfb8], R8 ;  /* 0x00cfb80801007387 */ /* 0x0001e80000100a00 */
[----:B0-----:R-:W3:Y:S04]  /*81140*/  LDL.LU R9, [R1+0x2be0] ;  /* 0x002be00001097983 */ /* 0x001ee80000300800 */
[----:B------:R-:W3:Y:S04]  /*81150*/  LDL.LU R8, [R1+0x2bec] ;  /* 0x002bec0001087983 */ /* 0x000ee80000300800 */
[----:B------:R-:W-:Y:S04]  /*81160*/  STL.64 [R1+0x22e0], R24 ;  /* 0x0022e01801007387 */ /* 0x000fe80000100a00 */
[----:B------:R0:W-:Y:S02]  /*81170*/  STL.64 [R1+0x22e8], R26 ;  /* 0x0022e81a01007387 */ /* 0x0001e40000100a00 */
[----:B0-----:R-:W-:-:S02]  /*81180*/  IMAD.MOV.U32 R26, RZ, RZ, R2 ;  /* 0x000000ffff1a7224 */ /* 0x001fc400078e0002 */
[----:B------:R-:W-:Y:S01]  /*81190*/  IMAD.MOV.U32 R27, RZ, RZ, R3 ;  /* 0x000000ffff1b7224 */ /* 0x000fe200078e0003 */
[----:B------:R-:W3:Y:S04]  /*811a0*/  LDL.LU R2, [R1+0xd134] ;  /* 0x00d1340001027983 */ /* 0x000ee80000300800 */
[----:B------:R-:W3:Y:S04]  /*811b0*/  LDL.LU R3, [R1+0xd130] ;  /* 0x00d1300001037983 */ /* 0x000ee80000300800 */
[----:B------:R-:W3:Y:S04]  /*811c0*/  LDL R22, [R1+0x98] ;  /* 0x0000980001167983 */ /* 0x000ee80000100800 */
[----:B------:R-:W3:Y:S01]  /*811d0*/  LDL R23, [R1+0x9c] ;  /* 0x00009c0001177983 */ /* 0x000ee20000100800 */
[----:B--2---:R-:W-:-:S15]  /*811e0*/  HMMA.16816.F32 R16, R12, R4, R16 ;  /* 0x000000040c10723c */ /* 0x004fde0000001810 */
[----:B------:R-:W-:-:S04]  /*811f0*/  NOP ;  /* 0x0000000000007918 */ /* 0x000fc80000000000 */
[----:B------:R-:W-:Y:S04]  /*81200*/  STL.64 [R1+0x22d0], R16 ;  /* 0x0022d01001007387 */ /* 0x000fe80000100a00 */
[----:B------:R0:W-:Y:S04]  /*81210*/  STL.64 [R1+0x22d8], R18 ;  /* 0x0022d81201007387 */ /* 0x0001e80000100a00 */
[----:B0-----:R-:W3:Y:S04]  /*81220*/  LDL.LU.64 R18, [R1+0xd128] ;  /* 0x00d1280001127983 */ /* 0x001ee80000300a00 */
[----:B------:R-:W3:Y:S04]  /*81230*/  LDL.LU.64 R16, [R1+0xd120] ;  /* 0x00d1200001107983 */ /* 0x000ee80000300a00 */
[----:B------:R-:W2:Y:S04]  /*81240*/  LDL.64 R24, [R1+0x80] ;  /* 0x0000800001187983 */ /* 0x000ea80000100a00 */
[----:B------:R0:W-:Y:S04]  /*81250*/  STL.64 [R1+0xd108], R26 ;  /* 0x00d1081a01007387 */ /* 0x0001e80000100a00 */
[----:B0-----:R-:W4:Y:S01]  /*81260*/  LDL.LU R27, [R1+0x2be4] ;  /* 0x002be400011b7983 */ /* 0x001f220000300800 */
[----:B---3--:R-:W-:Y:S03]  /*81270*/  HMMA.16816.F32 R16, R12, R2, R16 ;  /* 0x000000020c10723c */ /* 0x008fe60000001810 */
[----:B--2---:R-:W-:Y:S04]  /*81280*/  STL.64 [R1+0xd100], R24 ;  /* 0x00d1001801007387 */ /* 0x004fe80000100a00 */
[----:B------:R4:W-:Y:S04]  /*81290*/  STL.64 [R1+0xcfa0], R6 ;  /* 0x00cfa00601007387 */ /* 0x0009e80000100a00 */
[----:B------:R0:W-:Y:S01]  /*812a0*/  STL.64 [R1+0xcf98], R4 ;  /* 0x00cf980401007387 */ /* 0x0001e20000100a00 */
[----:B----4-:R-:W-:-:S03]  /*812b0*/  IMAD R6, R20, 0x100, R11 ;  /* 0x0000010014067824 */ /* 0x010fc600078e020b */
[----:B0-----:R-:W2:Y:S01]  /*812c0*/  LDL.64 R4, [R1+0x90] ;  /* 0x0000900001047983 */ /* 0x001ea20000100a00 */
[----:B------:R-:W-:-:S03]  /*812d0*/  IMAD.MOV.U32 R15, RZ, RZ, R6 ;  /* 0x000000ffff0f7224 */ /* 0x000fc600078e0006 */
[----:B------:R-:W3:Y:S04]  /*812e0*/  LDL R6, [R1+0x78] ;  /* 0x0000780001067983 */ /* 0x000ee80000100800 */
[----:B------:R-:W-:Y:S04]  /*812f0*/  STL.64 [R1+0xc70], R16 ;  /* 0x000c701001007387 */ /* 0x000fe80000100a00 */
[----:B------:R-:W-:Y:S04]  /*81300*/  STL.64 [R1+0xc78], R18 ;  /* 0x000c781201007387 */ /* 0x000fe80000100a00 */
[----:B------:R-:W3:Y:S01]  /*81310*/  LDL R7, [R1+0x7c] ;  /* 0x00007c0001077983 */ /* 0x000ee20000100800 */
[----:B------:R-:W-:-:S02]  /*81320*/  IMAD R9, R9, 0x100, R27 ;  /* 0x0000010009097824 */ /* 0x000fc400078e021b */
[----:B------:R-:W-:Y:S02]  /*81330*/  IMAD R8, R10, 0x100, R8 ;  /* 0x000001000a087824 */ /* 0x000fe400078e0208 */
[----:B------:R-:W-:Y:S01]  /*81340*/  IMAD R0, R0, 0x100, R21 ;  /* 0x0000010000007824 */ /* 0x000fe200078e0215 */
[----:B------:R-:W-:Y:S01]  /*81350*/  F2FP.F16.E5M2.UNPACK_B R14, R15 ;  /* 0x0000000fff0e723e */ /* 0x000fe200020004ff */
[----:B---3--:R-:W-:Y:S04]  /*81360*/  STL.64 [R1+0xd118], R6 ;  /* 0x00d1180601007387 */ /* 0x008fe80000100a00 */
[----:B--2---:R0:W-:Y:S04]  /*81370*/  STL.64 [R1+0xd110], R4 ;  /* 0x00d1100401007387 */ /* 0x0041e80000100a00 */
[----:B0-----:R-:W2:Y:S04]  /*81380*/  LDL.LU.64 R4, [R1+0x1e80] ;  /* 0x001e800001047983 */ /* 0x001ea80000300a00 */
[----:B------:R-:W2:Y:S01]  /*81390*/  LDL.LU.64 R6, [R1+0x1e88] ;  /* 0x001e880001067983 */ /* 0x000ea20000300a00 */
[----:B------:R-:W-:-:S02]  /*813a0*/  F2FP.F16.E5M2.UNPACK_B R12, R9 ;  /* 0x00000009ff0c723e */ /* 0x000fc400020004ff */
[----:B------:R-:W-:Y:S02]  /*813b0*/  F2FP.F16.E5M2.UNPACK_B R13, R8 ;  /* 0x00000008ff0d723e */ /* 0x000fe400020004ff */
[----:B------:R-:W-:Y:S01]  /*813c0*/  F2FP.F16.E5M2.UNPACK_B R15, R0 ;  /* 0x00000000ff0f723e */ /* 0x000fe200020004ff */
[----:B------:R-:W3:Y:S04]  /*813d0*/  LDL.LU.64 R24, [R1+0x1e60] ;  /* 0x001e600001187983 */ /* 0x000ee80000300a00 */
[----:B------:R-:W3:Y:S04]  /*813e0*/  LDL.LU.64 R26, [R1+0x1e68] ;  /* 0x001e6800011a7983 */ /* 0x000ee80000300a00 */
[----:B------:R-:W-:Y:S04]  /*813f0*/  STL [R1+0xcf88], R2 ;  /* 0x00cf880201007387 */ /* 0x000fe80000100800 */
[----:B------:R-:W-:Y:S04]  /*81400*/  STL [R1+0xcf84], R3 ;  /* 0x00cf840301007387 */ /* 0x000fe80000100800 */
[----:B------:R-:W4:Y:S04]  /*81410*/  LDL.64 R16, [R1+0x70] ;  /* 0x0000700001107983 */ /* 0x000f280000100a00 */
[----:B------:R-:W3:Y:S04]  /*81420*/  LDL R18, [R1+0x68] ;  /* 0x0000680001127983 */ /* 0x000ee80000100800 */
[----:B------:R-:W3:Y:S04]  /*81430*/  LDL R19, [R1+0x6c] ;  /* 0x00006c0001137983 */ /* 0x000ee80000100800 */
[----:B------:R-:W3:Y:S04]  /*81440*/  LDL.LU.64 R8, [R1+0x1e40] ;  /* 0x001e400001087983 */ /* 0x000ee80000300a00 */
[----:B------:R-:W3:Y:S04]  /*81450*/  LDL.LU.64 R10, [R1+0x1e48] ;  /* 0x001e4800010a7983 */ /* 0x000ee80000300a00 */
[----:B------:R-:W3:Y:S01]  /*81460*/  LDL.64 R20, [R1+0x60] ;  /* 0x0000600001147983 */ /* 0x000ee20000100a00 */
[----:B--2---:R-:W-:-:S15]  /*81470*/  HMMA.16816.F32 R4, R12, R22, R4 ;  /* 0x000000160c04723c */ /* 0x004fde0000001804 */
[----:B------:R-:W-:-:S04]  /*81480*/  NOP ;  /* 0x0000000000007918 */ /* 0x000fc80000000000 */
[----:B------:R-:W-:Y:S04]  /*81490*/  STL.64 [R1+0x22c0], R4 ;  /* 0x0022c00401007387 */ /* 0x000fe80000100a00 */
[----:B------:R0:W-:Y:S04]  /*814a0*/  STL.64 [R1+0x22c8], R6 ;  /* 0x0022c80601007387 */ /* 0x0001e80000100a00 */
[----:B0-----:R-:W2:Y:S04]  /*814b0*/  LDL.LU.64 R6, [R1+0xd118] ;  /* 0x00d1180001067983 */ /* 0x001ea80000300a00 */
[----:B------:R-:W3:Y:S04]  /*814c0*/  LDL.LU.64 R4, [R1+0xd110] ;  /* 0x00d1100001047983 */ /* 0x000ee80000300a00 */
[----:B------:R-:W2:Y:S01]  /*814d0*/  LDL.64 R22, [R1+0x58] ;  /* 0x0000580001167983 */ /* 0x000ea20000100a00 */
[----:B---3--:R-:W-:Y:S03]  /*814e0*/  HMMA.16816.F32 R24, R12, R4, R24 ;  /* 0x000000040c18723c */ /* 0x008fe60000001818 */
[----:B--2---:R-:W-:Y:S04]  /*814f0*/  STL.64 [R1+0xd0f8], R22 ;  /* 0x00d0f81601007387 */ /* 0x004fe80000100a00 */
[----:B------:R0:W-:Y:S04]  /*81500*/  STL.64 [R1+0xd0f0], R20 ;  /* 0x00d0f01401007387 */ /* 0x0001e80000100a00 */
[----:B0-----:R-:W2:Y:S04]  /*81510*/  LDL.LU.64 R20, [R1+0x1e50] ;  /* 0x001e500001147983 */ /* 0x001ea80000300a00 */
[----:B------:R-:W2:Y:S04]  /*81520*/  LDL.LU.64 R22, [R1+0x1e58] ;  /* 0x001e580001167983 */ /* 0x000ea80000300a00 */
[----:B------:R-:W-:Y:S04]  /*81530*/  STL.64 [R1+0x22b0], R24 ;  /* 0x0022b01801007387 */ /* 0x000fe80000100a00 */
[----:B------:R0:W-:Y:S04]  /*81540*/  STL.64 [R1+0x22b8], R26 ;  /* 0x0022b81a01007387 */ /* 0x0001e80000100a00 */
[----:B0-----:R-:W2:Y:S04]  /*81550*/  LDL.LU.64 R26, [R1+0xd108] ;  /* 0x00d10800011a7983 */ /* 0x001ea80000300a00 */
[----:B------:R-:W3:Y:S01]  /*81560*/  LDL.LU.64 R24, [R1+0xd100] ;  /* 0x00d1000001187983 */ /* 0x000ee20000300a00 */
[----:B------:R-:W-:-:S05]  /*81570*/  IMAD.MOV.U32 R0, RZ, RZ, R5 ;  /* 0x000000ffff007224 */ /* 0x000fca00078e0005 */
[----:B------:R0:W-:Y:S01]  /*81580*/  STL [R1+0xcf78], R0 ;  /* 0x00cf780001007387 */ /* 0x0001e20000100800 */
[----:B--2---:R-:W-:Y:S03]  /*81590*/  HMMA.16816.F32 R20, R12, R26, R20 ;  /* 0x0000001a0c14723c */ /* 0x004fe60000001814 */
[----:B------:R-:W2:-:S15]  /*815a0*/  LDL R26, [R1] ;  /* 0x00000000011a7983 */ /* 0x000e9e0000100800 */
[----:B------:R-:W-:Y:S01]  /*815b0*/  NOP ;  /* 0x0000000000007918 */ /* 0x000fe20000000000 */
[----:B------:R1:W-:Y:S04]  /*815c0*/  STL.64 [R1+0x22a0], R20 ;  /* 0x0022a01401007387 */ /* 0x0003e80000100a00 */
[----:B------:R4:W-:Y:S04]  /*815d0*/  STL.64 [R1+0x22a8], R22 ;  /* 0x0022a81601007387 */ /* 0x0009e80000100a00 */
[----:B------:R-:W2:Y:S01]  /*815e0*/  LDL R27, [R1+0x4] ;  /* 0x00000400011b7983 */ /* 0x000ea20000100800 */
[----:B---3--:R-:W-:Y:S01]  /*815f0*/  HMMA.16816.F32 R8, R12, R24, R8 ;  /* 0x000000180c08723c */ /* 0x008fe20000001808 */
[----:B0-----:R-:W-:-:S02]  /*81600*/  IMAD.MOV.U32 R0, RZ, RZ, R24 ;  /* 0x000000ffff007224 */ /* 0x001fc400078e0018 */
[----:B-1----:R-:W3:Y:S04]  /*81610*/  LDL.LU.64 R20, [R1+0x1e20] ;  /* 0x001e200001147983 */ /* 0x002ee80000300a00 */
[----:B----4-:R-:W3:Y:S04]  /*81620*/  LDL.LU.64 R22, [R1+0x1e28] ;  /* 0x001e280001167983 */ /* 0x010ee80000300a00 */
[----:B--2---:R-:W-:Y:S08]  /*81630*/  STL.64 [R1+0xd008], R26 ;  /* 0x00d0081a01007387 */ /* 0x004ff00000100a00 */
[----:B------:R0:W-:Y:S04]  /*81640*/  STL.64 [R1+0x2290], R8 ;  /* 0x0022900801007387 */ /* 0x0001e80000100a00 */
[----:B------:R1:W-:Y:S04]  /*81650*/  STL.64 [R1+0x2298], R10 ;  /* 0x0022980a01007387 */ /* 0x0003e80000100a00 */
[----:B0-----:R-:W2:Y:S04]  /*81660*/  LDL.LU.64 R8, [R1+0x1e00] ;  /* 0x001e000001087983 */ /* 0x001ea80000300a00 */
[----:B-1----:R-:W2:Y:S04]  /*81670*/  LDL.LU.64 R10, [R1+0x1e08] ;  /* 0x001e0800010a7983 */ /* 0x002ea80000300a00 */
[----:B------:R-:W4:Y:S04]  /*81680*/  LDL R24, [R1+0x8] ;  /* 0x0000080001187983 */ /* 0x000f280000100800 */
[----:B------:R-:W4:Y:S04]  /*81690*/  LDL R25, [R1+0xc] ;  /* 0x00000c0001197983 */ /* 0x000f280000100800 */
[----:B----4-:R0:W-:Y:S04]  /*816a0*/  STL.64 [R1+0xd020], R24 ;  /* 0x00d0201801007387 */ /* 0x0101e80000100a00 */
[----:B0-----:R-:W4:Y:S04]  /*816b0*/  LDL.LU.64 R24, [R1+0x1e30] ;  /* 0x001e300001187983 */ /* 0x001f280000300a00 */
[----:B------:R-:W4:Y:S04]  /*816c0*/  LDL.LU.64 R26, [R1+0x1e38] ;  /* 0x001e3800011a7983 */ /* 0x000f280000300a00 */
[----:B------:R-:W-:Y:S04]  /*816d0*/  STL [R1+0xcf7c], R0 ;  /* 0x00cf7c0001007387 */ /* 0x000fe80000100800 */
[----:B------:R-:W2:Y:S01]  /*816e0*/  LDL.LU.64 R4, [R1+0x1df0] ;  /* 0x001df00001047983 */ /* 0x000ea20000300a00 */
[----:B----4-:R-:W-:Y:S03]  /*816f0*/  HMMA.16816.F32 R24, R12, R6, R24 ;  /* 0x000000060c18723c */ /* 0x010fe60000001818 */
[----:B------:R-:W4:-:S15]  /*81700*/  LDL.LU.64 R6, [R1+0x1df8] ;  /* 0x001df80001067983 */ /* 0x000f1e0000300a00 */
[----:B------:R-:W-:Y:S01]  /*81710*/  NOP ;  /* 0x0000000000007918 */ /* 0x000fe20000000000 */
[----:B------:R-:W-:Y:S04]  /*81720*/  STL.64 [R1+0x2280], R24 ;  /* 0x0022801801007387 */ /* 0x000fe80000100a00 */
[----:B------:R0:W-:Y:S04]  /*81730*/  STL.64 [R1+0x2288], R26 ;  /* 0x0022881a01007387 */ /* 0x0001e80000100a00 */
[----:B0-----:R-:W2:Y:S04]  /*81740*/  LDL R26, [R1+0x10] ;  /* 0x00001000011a7983 */ /* 0x001ea80000100800 */
[----:B------:R-:W2:Y:S01]  /*81750*/  LDL R27, [R1+0x14] ;  /* 0x00001400011b7983 */ /* 0x000ea20000100800 */
[----:B---3--:R-:W-:Y:S03]  /*81760*/  HMMA.16816.F32 R20, R12, R16, R20 ;  /* 0x000000100c14723c */ /* 0x008fe60000001814 */
[----:B--2---:R0:W-:Y:S04]  /*81770*/  STL.64 [R1+0xd038], R26 ;  /* 0x00d0381a01007387 */ /* 0x0041e80000100a00 */
[----:B------:R-:W2:Y:S04]  /*81780*/  LDL.LU.64 R24, [R1+0x1e10] ;  /* 0x001e100001187983 */ /* 0x000ea80000300a00 */
[----:B0-----:R-:W2:Y:S01]  /*81790*/  LDL.LU.64 R26, [R1+0x1e18] ;  /* 0x001e1800011a7983 */ /* 0x001ea20000300a00 */
[----:B------:R-:W-:-:S07]  /*817a0*/  IMAD.MOV.U32 R0, RZ, RZ, R17 ;  /* 0x000000ffff007224 */ /* 0x000fce00078e0011 */
[----:B------:R-:W-:Y:S04]  /*817b0*/  STL.64 [R1+0x2270], R20 ;  /* 0x0022701401007387 */ /* 0x000fe80000100a00 */
[----:B------:R0:W-:Y:S04]  /*817c0*/  STL.64 [R1+0x2278], R22 ;  /* 0x0022781601007387 */ /* 0x0001e80000100a00 */
[----:B0-----:R-:W4:Y:S04]  /*817d0*/  LDL.LU.64 R22, [R1+0xd0f8] ;  /* 0x00d0f80001167983 */ /* 0x001f280000300a00 */
[----:B------:R-:W3:Y:S04]  /*817e0*/  LDL.LU.64 R20, [R1+0xd0f0] ;  /* 0x00d0f00001147983 */ /* 0x000ee80000300a00 */
[----:B------:R0:W-:Y:S01]  /*817f0*/  STL [R1+0xcf80], R0 ;  /* 0x00cf800001007387 */ /* 0x0001e20000100800 */
        /* <DEDUP_REMOVED lines=9> */
[----:B------:R-:W2:Y:S06]  /*81890*/  LDL R26, [R1+0x20] ;  /* 0x00002000011a7983 */ /* 0x000eac0000100800 */
[----:B------:R-:W-:Y:S04]  /*818a0*/  STL.64 [R1+0x2250], R8 ;  /* 0x0022500801007387 */ /* 0x000fe80000100a00 */
[----:B------:R-:W-:Y:S04]  /*818b0*/  STL.64 [R1+0x2258], R10 ;  /* 0x0022580a01007387 */ /* 0x000fe80000100a00 */
[----:B------:R-:W2:Y:S01]  /*818c0*/  LDL R27, [R1+0x24] ;  /* 0x00002400011b7983 */ /* 0x000ea20000100800 */
[----:B0-----:R-:W-:-:S03]  /*818d0*/  IMAD.MOV.U32 R0, RZ, RZ, R21 ;  /* 0x000000ffff007224 */ /* 0x001fc600078e0015 */
[----:B--2---:R0:W-:Y:S04]  /*818e0*/  STL.64 [R1+0xd068], R26 ;  /* 0x00d0681a01007387 */ /* 0x0041e80000100a00 */
[----:B------:R-:W-:Y:S04]  /*818f0*/  STL [R1+0xcf8c], R0 ;  /* 0x00cf8c0001007387 */ /* 0x000fe80000100800 */
[----:B------:R-:W-:Y:S04]  /*81900*/  STL.64 [R1+0x2240], R4 ;  /* 0x0022400401007387 */ /* 0x000fe80000100a00 */
[----:B------:R-:W-:Y:S04]  /*81910*/  STL.64 [R1+0x2248], R6 ;  /* 0x0022480601007387 */ /* 0x000fe80000100a00 */
[----:B-1----:R-:W2:Y:S04]  /*81920*/  LDL R24, [R1+0x28] ;  /* 0x0000280001187983 */ /* 0x002ea80000100800 */
[----:B------:R-:W2:Y:S04]  /*81930*/  LDL R25, [R1+0x2c] ;  /* 0x00002c0001197983 */ /* 0x000ea80000100800 */
[----:B0-----:R-:W3:Y:S04]  /*81940*/  LDL R26, [R1+0x30] ;  /* 0x00003000011a7983 */ /* 0x001ee80000100800 */
[----:B------:R-:W3:Y:S04]  /*81950*/  LDL R27, [R1+0x34] ;  /* 0x00003400011b7983 */ /* 0x000ee80000100800 */
[----:B--2---:R0:W-:Y:S04]  /*81960*/  STL.64 [R1+0xd080], R24 ;  /* 0x00d0801801007387 */ /* 0x0041e80000100a00 */
[----:B0-----:R-:W2:Y:S04]  /*81970*/  LDL R24, [R1+0x38] ;  /* 0x0000380001187983 */ /* 0x001ea80000100800 */
[----:B------:R-:W2:Y:S04]  /*81980*/  LDL R25, [R1+0x3c] ;  /* 0x00003c0001197983 */ /* 0x000ea80000100800 */
[----:B---3--:R0:W-:Y:S04]  /*81990*/  STL.64 [R1+0xd098], R26 ;  /* 0x00d0981a01007387 */ /* 0x0081e80000100a00 */
[----:B0-----:R-:W3:Y:S04]  /*819a0*/  LDL R26, [R1+0x40] ;  /* 0x00004000011a7983 */ /* 0x001ee80000100800 */
[----:B------:R-:W3:Y:S01]  /*819b0*/  LDL R27, [R1+0x44] ;  /* 0x00004400011b7983 */ /* 0x000ee20000100800 */
[----:B------:R-:W-:-:S02]  /*819c0*/  IMAD.MOV.U32 R2, RZ, RZ, R22 ;  /* 0x000000ffff027224 */ /* 0x000fc400078e0016 */
[----:B------:R-:W-:Y:S01]  /*819d0*/  IMAD.MOV.U32 R3, RZ, RZ, R23 ;  /* 0x000000ffff037224 */ /* 0x000fe200078e0017 */
[----:B--2---:R0:W-:Y:S04]  /*819e0*/  STL.64 [R1+0xd0b0], R24 ;  /* 0x00d0b01801007387 */ /* 0x0041e80000100a00 */
[----:B0-----:R-:W2:Y:S04]  /*819f0*/  LDL R24, [R1+0x48] ;  /* 0x0000480001187983 */ /* 0x001ea80000100800 */
[----:B------:R-:W2:Y:S04]  /*81a00*/  LDL R25, [R1+0x4c] ;  /* 0x00004c0001197983 */ /* 0x000ea80000100800 */
[----:B---3--:R0:W-:Y:S04]  /*81a10*/  STL.64 [R1+0xd0c8], R26 ;  /* 0x00d0c81a01007387 */ /* 0x0081e80000100a00 */
[----:B0-----:R-:W3:Y:S04]  /*81a20*/  LDL.64 R26, [R1+0x50] ;  /* 0x00005000011a7983 */ /* 0x001ee80000100a00 */
        /* <DEDUP_REMOVED lines=47> */
[----:B------:R-:W2:Y:S01]  /*81d20*/  LDL.LU.64 R6, [R1+0x1d18] ;  /* 0x001d180001067983 */ /* 0x000ea20000300a00 */
[----:B---3--:R-:W-:-:S15]  /*81d30*/  HMMA.16816.F32 R20, R12, R26, R20 ;  /* 0x0000001a0c14723c */ /* 0x008fde0000001814 */
[----:B------:R-:W-:-:S04]  /*81d40*/  NOP ;  /* 0x0000000000007918 */ /* 0x000fc80000000000 */
[----:B------:R-:W-:Y:S04]  /*81d50*/  STL.64 [R1+0x2230], R20 ;  /* 0x0022301401007387 */ /* 0x000fe80000100a00 */
[----:B------:R0:W-:Y:S04]  /*81d60*/  STL.64 [R1+0x2238], R22 ;  /* 0x0022381601007387 */ /* 0x0001e80000100a00 */
[----:B0-----:R-:W3:Y:S04]  /*81d70*/  LDL.LU.64 R22, [R1+0xd0e8] ;  /* 0x00d0e80001167983 */ /* 0x001ee80000300a00 */
[----:B------:R-:W3:Y:S01]  /*81d80*/  LDL.LU.64 R20, [R1+0xd0e0] ;  /* 0x00d0e00001147983 */ /* 0x000ee20000300a00 */
[----:B------:R-:W-:-:S02]  /*81d90*/  IMAD.MOV.U32 R0, RZ, RZ, R27 ;  /* 0x000000ffff007224 */ /* 0x000fc400078e001b */
[----:B---3--:R-:W-:Y:S01]  /*81da0*/  HMMA.16816.F32 R24, R12, R24, R20 ;  /* 0x000000180c18723c */ /* 0x008fe20000001814 */
[----:B------:R-:W3:Y:S04]  /*81db0*/  LDL.LU.64 R22, [R1+0xd0d8] ;  /* 0x00d0d80001167983 */ /* 0x000ee80000300a00 */
[----:B------:R-:W3:-:S14]  /*81dc0*/  LDL.LU.64 R20, [R1+0xd0d0] ;  /* 0x00d0d00001147983 */ /* 0x000edc0000300a00 */
        /* <DEDUP_REMOVED lines=57> */
[----:B------:R-:W3:Y:S01]  /*82160*/  LDL.LU.64 R24, [R1+0xcfe8] ;  /* 0x00cfe80001187983 */ /* 0x000ee20000300a00 */
[----:B--2---:R-:W-:Y:S03]  /*82170*/  HMMA.16816.F32 R16, R12, R28, R16 ;  /* 0x0000001c0c10723c */ /* 0x004fe60000001810 */
[----:B------:R0:W-:Y:S04]  /*82180*/  STL.64 [R1+0xce08], R28 ;  /* 0x00ce081c01007387 */ /* 0x0001e80000100a00 */
[----:B0-----:R-:W2:-:S12]  /*82190*/  LDL.LU R28, [R1+0x2c00] ;  /* 0x002c0000011c7983 */ /* 0x001e980000300800 */
[----:B------:R0:W-:Y:S04]  /*821a0*/  STL.64 [R1+0x2180], R16 ;  /* 0x0021801001007387 */ /* 0x0001e80000100a00 */
[----:B------:R1:W-:Y:S04]  /*821b0*/  STL.64 [R1+0x2188], R18 ;  /* 0x0021881201007387 */ /* 0x0003e80000100a00 */
[----:B0-----:R-:W2:Y:S01]  /*821c0*/  LDL.LU.64 R16, [R1+0x1cf0] ;  /* 0x001cf00001107983 */ /* 0x001ea20000300a00 */
[C---:B----4-:R-:W-:Y:S08]  /*821d0*/  HMMA.16816.F32 R8, R12.reuse, R26, R8 ;  /* 0x0000001a0c08723c */ /* 0x050ff00000001808 */
[C---:B---3--:R-:W-:Y:S11]  /*821e0*/  HMMA.16816.F32 R4, R12.reuse, R24, R4 ;  /* 0x000000180c04723c */ /* 0x048ff60000001804 */
        /* <DEDUP_REMOVED lines=12> */
[----:B------:R-:W2:Y:S04]  /*822b0*/  LDL.LU.64 R6, [R1+0x1cb8] ;  /* 0x001cb80001067983 */ /* 0x000ea80000300a00 */
[----:B--2---:R-:W-:Y:S04]  /*822c0*/  STL.64 [R1+0xcfb0], R6 ;  /* 0x00cfb00601007387 */ /* 0x004fe80000100a00 */
[----:B----4-:R0:W-:Y:S04]  /*822d0*/  STL.64 [R1+0xcfa8], R4 ;  /* 0x00cfa80401007387 */ /* 0x0101e80000100a00 */
[----:B0-----:R-:W2:Y:S04]  /*822e0*/  LDL.LU.64 R4, [R1+0x1cc0] ;  /* 0x001cc00001047983 */ /* 0x001ea80000300a00 */
[----:B------:R-:W2:Y:S04]  /*822f0*/  LDL.LU.64 R6, [R1+0x1cc8] ;  /* 0x001cc80001067983 */ /* 0x000ea80000300a00 */
[----:B------:R0:W-:Y:S04]  /*82300*/  STL.64 [R1+0xce00], R26 ;  /* 0x00ce001a01007387 */ /* 0x0001e80000100a00 */
[----:B0-----:R-:W4:Y:S04]  /*82310*/  LDL.LU R27, [R1+0x2c04] ;  /* 0x002c0400011b7983 */ /* 0x001f280000300800 */
[----:B------:R0:W-:Y:S04]  /*82320*/  STL.64 [R1+0xcdf8], R24 ;  /* 0x00cdf81801007387 */ /* 0x0001e80000100a00 */
[----:B----4-:R1:W-:Y:S04]  /*82330*/  STL [R1+0xcf90], R27 ;  /* 0x00cf901b01007387 */ /* 0x0103e80000100800 */
[----:B0-----:R-:W4:Y:S04]  /*82340*/  LDL.LU.64 R24, [R1+0x1d00] ;  /* 0x001d000001187983 */ /* 0x001f280000300a00 */
[----:B-1----:R-:W4:Y:S01]  /*82350*/  LDL.LU.64 R26, [R1+0x1d08] ;  /* 0x001d0800011a7983 */ /* 0x002f220000300a00 */
[C---:B------:R-:W-:Y:S08]  /*82360*/  HMMA.16816.F32 R16, R12.reuse, R20, R16 ;  /* 0x000000140c10723c */ /* 0x040ff00000001810 */
[----:B----4-:R-:W-:-:S15]  /*82370*/  HMMA.16816.F32 R24, R12, R22, R24 ;  /* 0x000000160c18723c */ /* 0x010fde0000001818 */
[----:B------:R-:W-:-:S04]  /*82380*/  NOP ;  /* 0x0000000000007918 */ /* 0x000fc80000000000 */
[----:B------:R0:W-:Y:S04]  /*82390*/  STL.64 [R1+0x2150], R24 ;  /* 0x0021501801007387 */ /* 0x0001e80000100a00 */
[----:B------:R1:W-:Y:S04]  /*823a0*/  STL.64 [R1+0x2158], R26 ;  /* 0x0021581a01007387 */ /* 0x0003e80000100a00 */
[----:B0-----:R-:W4:Y:S04]  /*823b0*/  LDL.LU.64 R24, [R1+0x1ca0] ;  /* 0x001ca00001187983 */ /* 0x001f280000300a00 */
[----:B-1----:R-:W4:Y:S04]  /*823c0*/  LDL.LU.64 R26, [R1+0x1ca8] ;  /* 0x001ca800011a7983 */ /* 0x002f280000300a00 */
[----:B------:R-:W-:Y:S04]  /*823d0*/  STL.64 [R1+0x2140], R16 ;  /* 0x0021401001007387 */ /* 0x000fe80000100a00 */
[----:B------:R0:W-:Y:S04]  /*823e0*/  STL.64 [R1+0x2148], R18 ;  /* 0x0021481201007387 */ /* 0x0001e80000100a00 */
[----:B0-----:R-:W3:Y:S04]  /*823f0*/  LDL.LU.64 R18, [R1+0xcfe0] ;  /* 0x00cfe00001127983 */ /* 0x001ee80000300a00 */
[----:B------:R-:W2:Y:S04]  /*82400*/  LDL.LU.64 R16, [R1+0xcfd8] ;  /* 0x00cfd80001107983 */ /* 0x000ea80000300a00 */
[----:B------:R-:W2:Y:S04]  /*82410*/  LDL.LU R29, [R1+0x2c18] ;  /* 0x002c1800011d7983 */ /* 0x000ea80000300800 */
[----:B------:R-:W-:Y:S04]  /*82420*/  STL.64 [R1+0xcdf0], R22 ;  /* 0x00cdf01601007387 */ /* 0x000fe80000100a00 */
[----:B------:R0:W-:Y:S04]  /*82430*/  STL.64 [R1+0xcde8], R20 ;  /* 0x00cde81401007387 */ /* 0x0001e80000100a00 */
[----:B0-----:R-:W2:Y:S04]  /*82440*/  LDL.LU.64 R20, [R1+0x1c90] ;  /* 0x001c900001147983 */ /* 0x001ea80000300a00 */
[----:B------:R-:W2:Y:S01]  /*82450*/  LDL.LU.64 R22, [R1+0x1c98] ;  /* 0x001c980001167983 */ /* 0x000ea20000300a00 */
[----:B---3--:R-:W-:-:S15]  /*82460*/  HMMA.16816.F32 R8, R12, R18, R8 ;  /* 0x000000120c08723c */ /* 0x008fde0000001808 */
[----:B------:R-:W-:-:S04]  /*82470*/  NOP ;  /* 0x0000000000007918 */ /* 0x000fc80000000000 */
[----:B------:R-:W-:Y:S04]  /*82480*/  STL.64 [R1+0x2130], R8 ;  /* 0x0021300801007387 */ /* 0x000fe80000100a00 */
[----:B------:R0:W-:Y:S04]  /*82490*/  STL.64 [R1+0x2138], R10 ;  /* 0x0021380a01007387 */ /* 0x0001e80000100a00 */
[----:B0-----:R-:W2:Y:S04]  /*824a0*/  LDL.LU.64 R10, [R1+0xcfd0] ;  /* 0x00cfd000010a7983 */ /* 0x001ea80000300a00 */
[----:B------:R-:W2:Y:S04]  /*824b0*/  LDL.LU.64 R8, [R1+0xcfc8] ;  /* 0x00cfc80001087983 */ /* 0x000ea80000300a00 */
[----:B------:R0:W-:Y:S04]  /*824c0*/  STL [R1+0xcde0], R19 ;  /* 0x00cde01301007387 */ /* 0x0001e80000100800 */
[----:B0-----:R-:W3:Y:S01]  /*824d0*/  LDL.LU R19, [R1+0x2c08] ;  /* 0x002c080001137983 */ /* 0x001ee20000300800 */
        /* <DEDUP_REMOVED lines=16> */
[----:B0-----:R-:W4:Y:S04]  /*825e0*/  LDL.LU.64 R6, [R1+0xcfa0] ;  /* 0x00cfa00001067983 */ /* 0x001f280000300a00 */
[----:B------:R-:W2:Y:S04]  /*825f0*/  LDL.LU.64 R4, [R1+0xcf98] ;  /* 0x00cf980001047983 */ /* 0x000ea80000300a00 */
[----:B------:R-:W-:Y:S04]  /*82600*/  STL.64 [R1+0xcdd8], R10 ;  /* 0x00cdd80a01007387 */ /* 0x000fe80000100a00 */
[----:B------:R0:W-:Y:S04]  /*82610*/  STL.64 [R1+0xcdd0], R8 ;  /* 0x00cdd00801007387 */ /* 0x0001e80000100a00 */
[----:B0-----:R-:W3:Y:S04]  /*82620*/  LDL.LU R9, [R1+0x2c10] ;  /* 0x002c100001097983 */ /* 0x001ee80000300800 */
[----:B------:R-:W3:Y:S01]  /*82630*/  LDL.LU R8, [R1+0x2c1c] ;  /* 0x002c1c0001087983 */ /* 0x000ee20000300800 */
[C---:B----4-:R-:W-:Y:S08]  /*82640*/  HMMA.16816.F32 R24, R12.reuse, R6, R24 ;  /* 0x000000060c18723c */ /* 0x050ff00000001818 */
[----:B--2---:R-:W-:Y:S11]  /*82650*/  HMMA.16816.F32 R20, R12, R4, R20 ;  /* 0x000000040c14723c */ /* 0x004ff60000001814 */
[----:B------:R-:W-:Y:S04]  /*82660*/  STL.64 [R1+0x20f0], R24 ;  /* 0x0020f01801007387 */ /* 0x000fe80000100a00 */
[----:B------:R0:W-:Y:S04]  /*82670*/  STL.64 [R1+0x20f8], R26 ;  /* 0x0020f81a01007387 */ /* 0x0001e80000100a00 */
[----:B0-----:R-:W2:Y:S04]  /*82680*/  LDL.LU R27, [R1+0xcf90] ;  /* 0x00cf9000011b7983 */ /* 0x001ea80000300800 */
[----:B------:R0:W-:Y:S04]  /*82690*/  STL.64 [R1+0xcdc8], R6 ;  /* 0x00cdc80601007387 */ /* 0x0001e80000100a00 */
[----:B0-----:R-:W4:Y:S04]  /*826a0*/  LDL.LU R6, [R1+0x2c0c] ;  /* 0x002c0c0001067983 */ /* 0x001f280000300800 */
[----:B------:R-:W-:Y:S04]  /*826b0*/  STL.64 [R1+0x20e0], R20 ;  /* 0x0020e01401007387 */ /* 0x000fe80000100a00 */
[----:B------:R0:W-:Y:S04]  /*826c0*/  STL.64 [R1+0x20e8], R22 ;  /* 0x0020e81601007387 */ /* 0x0001e80000100a00 */
[----:B------:R-:W3:Y:S04]  /*826d0*/  LDL.LU R7, [R1+0x2c14] ;  /* 0x002c140001077983 */ /* 0x000ee80000300800 */
[----:B------:R-:W-:Y:S04]  /*826e0*/  STL.64 [R1+0xcdc0], R4 ;  /* 0x00cdc00401007387 */ /* 0x000fe80000100a00 */
[----:B------:R-:W2:Y:S04]  /*826f0*/  LDL.64 R10, [R1+0x98] ;  /* 0x00009800010a7983 */ /* 0x000ea80000100a00 */
[----:B0-----:R-:W2:Y:S01]  /*82700*/  LDL.64 R22, [R1+0x48] ;  /* 0x0000480001167983 */ /* 0x001ea20000100a00 */
[----:B------:R-:W-:-:S03]  /*82710*/  IMAD.MOV.U32 R21, RZ, RZ, R0 ;  /* 0x000000ffff157224 */ /* 0x000fc600078e0000 */
[----:B--2---:R0:W-:Y:S04]  /*82720*/  STL.64 [R1+0xcea8], R22 ;  /* 0x00cea81601007387 */ /* 0x0041e80000100a00 */
[----:B------:R-:W2:Y:S04]  /*82730*/  LDL R20, [R1+0x50] ;  /* 0x0000500001147983 */ /* 0x000ea80000100800 */
[----:B------:R-:W3:Y:S04]  /*82740*/  LDL R24, [R1+0x40] ;  /* 0x0000400001187983 */ /* 0x000ee80000100800 */
[----:B------:R-:W3:Y:S04]  /*82750*/  LDL R25, [R1+0x44] ;  /* 0x0000440001197983 */ /* 0x000ee80000100800 */
[----:B------:R-:W3:Y:S01]  /*82760*/  LDL.LU R0, [R1+0xcf8c] ;  /* 0x00cf8c0001007983 */ /* 0x000ee20000300800 */
[----:B------:R-:W-:-:S02]  /*82770*/  IMAD R28, R28, 0x100, R27 ;  /* 0x000001001c1c7824 */ /* 0x000fc400078e021b */
[----:B0-----:R-:W-:Y:S02]  /*82780*/  IMAD.MOV.U32 R22, RZ, RZ, R2 ;  /* 0x000000ffff167224 */ /* 0x001fe400078e0002 */
[----:B------:R-:W-:Y:S01]  /*82790*/  IMAD.MOV.U32 R23, RZ, RZ, R3 ;  /* 0x000000ffff177224 */ /* 0x000fe200078e0003 */
[----:B------:R-:W3:Y:S04]  /*827a0*/  LDL.LU R2, [R1+0xcf88] ;  /* 0x00cf880001027983 */ /* 0x000ee80000300800 */
[----:B------:R-:W3:Y:S04]  /*827b0*/  LDL.LU R3, [R1+0xcf84] ;  /* 0x00cf840001037983 */ /* 0x000ee80000300800 */
[----:B--2---:R-:W-:Y:S04]  /*827c0*/  STL.64 [R1+0xcec0], R20 ;  /* 0x00cec01401007387 */ /* 0x004fe80000100a00 */
[----:B------:R-:W-:Y:S04]  /*827d0*/  STL.64 [R1+0xced8], R22 ;  /* 0x00ced81601007387 */ /* 0x000fe80000100a00 */
[----:B------:R-:W2:Y:S01]  /*827e0*/  LDL.64 R26, [R1+0x38] ;  /* 0x00003800011a7983 */ /* 0x000ea20000100a00 */
[----:B----4-:R-:W-:-:S02]  /*827f0*/  IMAD R19, R19, 0x100, R6 ;  /* 0x0000010013137824 */ /* 0x010fc400078e0206 */
[----:B---3--:R-:W-:Y:S01]  /*82800*/  IMAD R9, R9, 0x100, R7 ;  /* 0x0000010009097824 */ /* 0x008fe200078e0207 */
[----:B--2---:R-:W-:Y:S04]  /*82810*/  STL.64 [R1+0xceb8], R26 ;  /* 0x00ceb81a01007387 */ /* 0x004fe80000100a00 */
[----:B------:R0:W-:Y:S04]  /*82820*/  STL.64 [R1+0xceb0], R24 ;  /* 0x00ceb01801007387 */ /* 0x0001e80000100a00 */
[----:B0-----:R-:W2:Y:S04]  /*82830*/  LDL.LU.64 R24, [R1+0x1c70] ;  /* 0x001c700001187983 */ /* 0x001ea80000300a00 */
[----:B------:R-:W2:Y:S04]  /*82840*/  LDL.LU.64 R26, [R1+0x1c78] ;  /* 0x001c7800011a7983 */ /* 0x000ea80000300a00 */
[----:B------:R-:W3:Y:S04]  /*82850*/  LDL.LU.64 R4, [R1+0x1c80] ;  /* 0x001c800001047983 */ /* 0x000ee80000300a00 */
[----:B------:R-:W3:Y:S04]  /*82860*/  LDL.LU.64 R6, [R1+0x1c88] ;  /* 0x001c880001067983 */ /* 0x000ee80000300a00 */
[----:B------:R-:W4:Y:S01]  /*82870*/  LDL R20, [R1+0x60] ;  /* 0x0000600001147983 */ /* 0x000f220000100800 */
[----:B------:R-:W-:-:S03]  /*82880*/  IMAD.MOV.U32 R21, RZ, RZ, R0 ;  /* 0x000000ffff157224 */ /* 0x000fc600078e0000 */
[----:B------:R-:W2:Y:S04]  /*82890*/  LDL.LU R0, [R1+0xcf80] ;  /* 0x00cf800001007983 */ /* 0x000ea80000300800 */
[----:B----4-:R2:W-:Y:S02]  /*828a0*/  STL.64 [R1+0xcef0], R20 ;  /* 0x00cef01401007387 */ /* 0x0105e40000100a00 */
[----:B--2---:R-:W-:Y:S02]  /*828b0*/  HMMA.16816.F32 R20, R12, R2, R24 ;  /* 0x000000020c14723c */ /* 0x004fe40000001818 */
[----:B------:R-:W-:-:S15]  /*828c0*/  STL [R1+0xcda8], R3 ;  /* 0x00cda80301007387 */ /* 0x000fde0000100800 */
[----:B------:R-:W-:Y:S02]  /*828d0*/  NOP ;  /* 0x0000000000007918 */ /* 0x000fe40000000000 */
[----:B------:R-:W-:Y:S04]  /*828e0*/  STL.64 [R1+0xc90], R20 ;  /* 0x000c901401007387 */ /* 0x000fe80000100a00 */
[----:B------:R0:W-:Y:S04]  /*828f0*/  STL.64 [R1+0xc98], R22 ;  /* 0x000c981601007387 */ /* 0x0001e80000100a00 */
[----:B0-----:R-:W2:Y:S04]  /*82900*/  LDL R22, [R1+0x68] ;  /* 0x0000680001167983 */ /* 0x001ea80000100800 */
[----:B------:R-:W2:Y:S01]  /*82910*/  LDL R23, [R1+0x6c] ;  /* 0x00006c0001177983 */ /* 0x000ea20000100800 */
[----:B------:R-:W-:Y:S01]  /*82920*/  IMAD R8, R29, 0x100, R8 ;  /* 0x000001001d087824 */ /* 0x000fe200078e0208 */
[----:B------:R-:W-:-:S02]  /*82930*/  F2FP.F16.E5M2.UNPACK_B R12, R28 ;  /* 0x0000001cff0c723e */ /* 0x000fc400020004ff */
[----:B------:R-:W-:Y:S02]  /*82940*/  F2FP.F16.E5M2.UNPACK_B R13, R19 ;  /* 0x00000013ff0d723e */ /* 0x000fe400020004ff */
[----:B------:R-:W-:Y:S02]  /*82950*/  F2FP.F16.E5M2.UNPACK_B R14, R9 ;  /* 0x00000009ff0e723e */ /* 0x000fe400020004ff */
[----:B------:R-:W-:-:S07]  /*82960*/  F2FP.F16.E5M2.UNPACK_B R15, R8 ;  /* 0x00000008ff0f723e */ /* 0x000fce00020004ff */
[----:B---3--:R-:W-:Y:S01]  /*82970*/  HMMA.16816.F32 R4, R12, R10, R4 ;  /* 0x0000000a0c04723c */ /* 0x008fe20000001804 */
[----:B--2---:R-:W-:Y:S04]  /*82980*/  STL.64 [R1+0xcf08], R22 ;  /* 0x00cf081601007387 */ /* 0x004fe80000100a00 */
[----:B------:R-:W2:Y:S01]  /*82990*/  LDL R20, [R1+0x70] ;  /* 0x0000700001147983 */ /* 0x000ea20000100800 */
[----:B------:R-:W-:-:S03]  /*829a0*/  IMAD.MOV.U32 R21, RZ, RZ, R0 ;  /* 0x000000ffff157224 */ /* 0x000fc600078e0000 */
[----:B------:R-:W3:Y:S04]  /*829b0*/  LDL.LU R0, [R1+0xcf7c] ;  /* 0x00cf7c0001007983 */ /* 0x000ee80000300800 */
[----:B------:R-:W4:Y:S04]  /*829c0*/  LDL R28, [R1+0x78] ;  /* 0x00007800011c7983 */ /* 0x000f280000100800 */
[----:B------:R-:W4:Y:S04]  /*829d0*/  LDL R29, [R1+0x7c] ;  /* 0x00007c00011d7983 */ /* 0x000f280000100800 */
[----:B--2---:R0:W-:Y:S04]  /*829e0*/  STL.64 [R1+0xcf20], R20 ;  /* 0x00cf201401007387 */ /* 0x0041e80000100a00 */
[----:B------:R-:W-:Y:S04]  /*829f0*/  STL.64 [R1+0x20d0], R4 ;  /* 0x0020d00401007387 */ /* 0x000fe80000100a00 */
[----:B------:R-:W-:Y:S04]  /*82a00*/  STL.64 [R1+0x20d8], R6 ;  /* 0x0020d80601007387 */ /* 0x000fe80000100a00 */
[----:B0-----:R-:W2:Y:S04]  /*82a10*/  LDL.LU.64 R20, [R1+0x1c30] ;  /* 0x001c300001147983 */ /* 0x001ea80000300a00 */
[----:B------:R-:W2:Y:S04]  /*82a20*/  LDL.LU.64 R22, [R1+0x1c38] ;  /* 0x001c380001167983 */ /* 0x000ea80000300a00 */
[----:B--2---:R3:W-:Y:S02]  /*82a30*/  STL.64 [R1+0xcf30], R22 ;  /* 0x00cf301601007387 */ /* 0x0047e40000100a00 */
[----:B---3--:R-:W-:-:S02]  /*82a40*/  IMAD.MOV.U32 R22, RZ, RZ, R0 ;  /* 0x000000ffff167224 */ /* 0x008fc400078e0000 */
[----:B------:R-:W2:Y:S04]  /*82a50*/  LDL.LU R0, [R1+0xcf78] ;  /* 0x00cf780001007983 */ /* 0x000ea80000300800 */
[----:B------:R-:W3:Y:S04]  /*82a60*/  LDL R23, [R1+0x84] ;  /* 0x0000840001177983 */ /* 0x000ee80000100800 */
[----:B------:R0:W-:Y:S04]  /*82a70*/  STL.64 [R1+0xcf28], R20 ;  /* 0x00cf281401007387 */ /* 0x0001e80000100a00 */
[----:B0-----:R-:W2:Y:S04]  /*82a80*/  LDL R20, [R1+0x88] ;  /* 0x0000880001147983 */ /* 0x001ea80000100800 */
[----:B------:R-:W2:Y:S04]  /*82a90*/  LDL R21, [R1+0x8c] ;  /* 0x00008c0001157983 */ /* 0x000ea80000100800 */
[----:B---3--:R0:W-:Y:S04]  /*82aa0*/  STL.64 [R1+0xcf48], R22 ;  /* 0x00cf481601007387 */ /* 0x0081e80000100a00 */
[----:B0-----:R-:W3:Y:S04]  /*82ab0*/  LDL R22, [R1+0x90] ;  /* 0x0000900001167983 */ /* 0x001ee80000100800 */
        /* <DEDUP_REMOVED lines=27> */
[----:B------:R-:W-:-:S03]  /*82c70*/  IMAD.MOV.U32 R23, RZ, RZ, R0 ;  /* 0x000000ffff177224 */ /* 0x000fc600078e0000 */
[----:B--2---:R-:W-:Y:S04]  /*82c80*/  STL.64 [R1+0xcf70], R26 ;  /* 0x00cf701a01007387 */ /* 0x004fe80000100a00 */
[----:B------:R0:W-:Y:S04]  /*82c90*/  STL.64 [R1+0xcf68], R24 ;  /* 0x00cf681801007387 */ /* 0x0001e80000100a00 */
[----:B0-----:R-:W3:Y:S04]  /*82ca0*/  LDL.LU.64 R24, [R1+0x1c60] ;  /* 0x001c600001187983 */ /* 0x001ee80000300a00 */
[----:B------:R-:W3:Y:S01]  /*82cb0*/  LDL.LU.64 R26, [R1+0x1c68] ;  /* 0x001c6800011a7983 */ /* 0x000ee20000300a00 */
[----:B------:R-:W-:-:S03]  /*82cc0*/  IMAD.MOV.U32 R19, RZ, RZ, R10 ;  /* 0x000000ffff137224 */ /* 0x000fc600078e000a */
[----:B------:R-:W2:Y:S04]  /*82cd0*/  LDL.LU.64 R4, [R1+0x1bc0] ;  /* 0x001bc00001047983 */ /* 0x000ea80000300a00 */
[----:B------:R-:W2:Y:S01]  /*82ce0*/  LDL.LU.64 R6, [R1+0x1bc8] ;  /* 0x001bc80001067983 */ /* 0x000ea20000300a00 */
[----:B------:R-:W-:-:S03]  /*82cf0*/  IMAD.MOV.U32 R3, RZ, RZ, R11 ;  /* 0x000000ffff037224 */ /* 0x000fc600078e000b */
[----:B------:R-:W2:Y:S04]  /*82d00*/  LDL.LU.64 R8, [R1+0x1bb0] ;  /* 0x001bb00001087983 */ /* 0x000ea80000300a00 */
[----:B------:R-:W2:Y:S04]  /*82d10*/  LDL.LU.64 R10, [R1+0x1bb8] ;  /* 0x001bb800010a7983 */ /* 0x000ea80000300a00 */
[----:B------:R-:W-:Y:S04]  /*82d20*/  STL.64 [R1+0xce18], R18 ;  /* 0x00ce181201007387 */ /* 0x000fe80000100a00 */
[----:B------:R0:W-:Y:S04]  /*82d30*/  STL.64 [R1+0xce10], R16 ;  /* 0x00ce101001007387 */ /* 0x0001e80000100a00 */
[----:B0-----:R-:W2:Y:S04]  /*82d40*/  LDL.LU.64 R16, [R1+0x1bd0] ;  /* 0x001bd00001107983 */ /* 0x001ea80000300a00 */
[----:B------:R-:W2:Y:S01]  /*82d50*/  LDL.LU.64 R18, [R1+0x1bd8] ;  /* 0x001bd80001127983 */ /* 0x000ea20000300a00 */
[----:B---3--:R-:W-:Y:S03]  /*82d60*/  HMMA.16816.F32 R20, R12, R22, R24 ;  /* 0x000000160c14723c */ /* 0x008fe60000001818 */
[----:B------:R-:W3:Y:S04]  /*82d70*/  LDL.LU.64 R26, [R1+0xcf70] ;  /* 0x00cf7000011a7983 */ /* 0x000ee80000300a00 */
[----:B------:R-:W3:-:S12]  /*82d80*/  LDL.LU.64 R24, [R1+0xcf68] ;  /* 0x00cf680001187983 */ /* 0x000ed80000300a00 */
        /* <DEDUP_REMOVED lines=16> */
[----:B----4-:R-:W-:-:S15]  /*82e90*/  HMMA.16816.F32 R20, R12, R28, R20 ;  /* 0x0000001c0c14723c */ /* 0x010fde0000001814 */
[----:B------:R-:W-:-:S04]  /*82ea0*/  NOP ;  /* 0x0000000000007918 */ /* 0x000fc80000000000 */
[----:B------:R0:W-:Y:S04]  /*82eb0*/  STL.64 [R1+0x2090], R20 ;  /* 0x0020901401007387 */ /* 0x0001e80000100a00 */
[----:B------:R3:W-:Y:S04]  /*82ec0*/  STL.64 [R1+0x2098], R22 ;  /* 0x0020981601007387 */ /* 0x0007e80000100a00 */
[----:B0-----:R-:W3:Y:S04]  /*82ed0*/  LDL.LU.64 R20, [R1+0xcf20] ;  /* 0x00cf200001147983 */ /* 0x001ee80000300a00 */
[----:B------:R-:W4:Y:S01]  /*82ee0*/  LDL.64 R28, [R1] ;  /* 0x00000000011c7983 */ /* 0x000f220000100a00 */
[----:B---3--:R-:W-:Y:S03]  /*82ef0*/  HMMA.16816.F32 R20, R12, R20, R24 ;  /* 0x000000140c14723c */ /* 0x008fe60000001818 */
[----:B------:R-:W3:Y:S04]  /*82f00*/  LDL.LU.64 R26, [R1+0xcf18] ;  /* 0x00cf1800011a7983 */ /* 0x000ee80000300a00 */
[----:B------:R-:W3:-:S12]  /*82f10*/  LDL.LU.64 R24, [R1+0xcf10] ;  /* 0x00cf100001187983 */ /* 0x000ed80000300a00 */
        /* <DEDUP_REMOVED lines=23> */
[----:B------:R-:W2:-:S13]  /*83090*/  LDL.LU.64 R24, [R1+0xceb0] ;  /* 0x00ceb00001187983 */ /* 0x000e9a0000300a00 */
[----:B------:R-:W-:Y:S04]  /*830a0*/  STL.64 [R1+0x2040], R20 ;  /* 0x0020401401007387 */ /* 0x000fe80000100a00 */
[----:B------:R0:W-:Y:S04]  /*830b0*/  STL.64 [R1+0x2048], R22 ;  /* 0x0020481601007387 */ /* 0x0001e80000100a00 */
[----:B0-----:R-:W2:Y:S02]  /*830c0*/  LDL.LU.64 R22, [R1+0xcea8] ;  /* 0x00cea80001167983 */ /* 0x001ea40000300a00 */
[----:B--2---:R-:W-:Y:S01]  /*830d0*/  HMMA.16816.F32 R16, R12, R22, R16 ;  /* 0x000000160c10723c */ /* 0x004fe20000001810 */
[----:B------:R-:W-:-:S05]  /*830e0*/  IMAD.MOV.U32 R0, RZ, RZ, R23 ;  /* 0x000000ffff007224 */ /* 0x000fca00078e0017 */
[----:B------:R-:W-:-:S13]  /*830f0*/  STL [R1+0xcd28], R0 ;  /* 0x00cd280001007387 */ /* 0x000fda0000100800 */
[----:B------:R-:W-:Y:S04]  /*83100*/  STL.64 [R1+0x2030], R16 ;  /* 0x0020301001007387 */ /* 0x000fe80000100a00 */
[----:B------:R0:W-:Y:S02]  /*83110*/  STL.64 [R1+0x2038], R18 ;  /* 0x0020381201007387 */ /* 0x0001e40000100a00 */
[C---:B0-----:R-:W-:Y:S02]  /*83120*/  HMMA.16816.F32 R16, R12.reuse, R24, R4 ;  /* 0x000000180c10723c */ /* 0x041fe40000001804 */
[----:B------:R-:W2:Y:S06]  /*83130*/  LDL.64 R6, [R1+0x18] ;  /* 0x0000180001067983 */ /* 0x000eac0000100a00 */
[----:B---3--:R-:W-:Y:S01]  /*83140*/  HMMA.16816.F32 R8, R12, R26, R8 ;  /* 0x0000001a0c08723c */ /* 0x008fe20000001808 */
[----:B--2---:R0:W-:Y:S10]  /*83150*/  STL.64 [R1+0xce60], R6 ;  /* 0x00ce600601007387 */ /* 0x0041f40000100a00 */
[----:B------:R1:W-:Y:S04]  /*83160*/  STL.64 [R1+0x2020], R16 ;  /* 0x0020201001007387 */ /* 0x0003e80000100a00 */
[----:B------:R2:W-:Y:S04]  /*83170*/  STL.64 [R1+0x2028], R18 ;  /* 0x0020281201007387 */ /* 0x0005e80000100a00 */
[----:B------:R-:W3:Y:S04]  /*83180*/  LDL R4, [R1+0x20] ;  /* 0x0000200001047983 */ /* 0x000ee80000100800 */
[----:B------:R-:W-:Y:S04]  /*83190*/  STL.64 [R1+0x2010], R8 ;  /* 0x0020100801007387 */ /* 0x000fe80000100a00 */
[----:B------:R-:W-:Y:S04]  /*831a0*/  STL.64 [R1+0x2018], R10 ;  /* 0x0020180a01007387 */ /* 0x000fe80000100a00 */
[----:B------:R-:W3:Y:S04]  /*831b0*/  LDL R5, [R1+0x24] ;  /* 0x0000240001057983 */ /* 0x000ee80000100800 */
[----:B0-----:R-:W2:Y:S04]  /*831c0*/  LDL.64 R6, [R1+0x28] ;  /* 0x0000280001067983 */ /* 0x001ea80000100a00 */
[----:B--2---:R0:W-:Y:S04]  /*831d0*/  STL.64 [R1+0xce90], R6 ;  /* 0x00ce900601007387 */ /* 0x0041e80000100a00 */
[----:B---3--:R-:W-:Y:S04]  /*831e0*/  STL.64 [R1+0xce88], R4 ;  /* 0x00ce880401007387 */ /* 0x008fe80000100a00 */
[----:B-1----:R-:W2:Y:S04]  /*831f0*/  LDL.LU.64 R16, [R1+0x1b40] ;  /* 0x001b400001107983 */ /* 0x002ea80000300a00 */
[----:B------:R-:W3:Y:S04]  /*83200*/  LDL.LU.64 R18, [R1+0x1b48] ;  /* 0x001b480001127983 */ /* 0x000ee80000300a00 */
[----:B---3--:R1:W-:Y:S04]  /*83210*/  STL.64 [R1+0xce28], R18 ;  /* 0x00ce281201007387 */ /* 0x0083e80000100a00 */
[----:B0-----:R-:W3:Y:S04]  /*83220*/  LDL R6, [R1+0x30] ;  /* 0x0000300001067983 */ /* 0x001ee80000100800 */
[----:B------:R-:W3:Y:S04]  /*83230*/  LDL R7, [R1+0x34] ;  /* 0x0000340001077983 */ /* 0x000ee80000100800 */
[----:B-1----:R-:W3:Y:S04]  /*83240*/  LDL R18, [R1+0x8] ;  /* 0x0000080001127983 */ /* 0x002ee80000100800 */
[----:B------:R-:W3:Y:S04]  /*83250*/  LDL R19, [R1+0xc] ;  /* 0x00000c0001137983 */ /* 0x000ee80000100800 */
[----:B--2---:R0:W-:Y:S04]  /*83260*/  STL.64 [R1+0xce20], R16 ;  /* 0x00ce201001007387 */ /* 0x0041e80000100a00 */
[----:B0-----:R-:W2:Y:S04]  /*83270*/  LDL R16, [R1+0x10] ;  /* 0x0000100001107983 */ /* 0x001ea80000100800 */
[----:B------:R-:W2:Y:S04]  /*83280*/  LDL R17, [R1+0x14] ;  /* 0x0000140001117983 */ /* 0x000ea80000100800 */
        /* <DEDUP_REMOVED lines=11> */
[----:B------:R-:W3:Y:S01]  /*83340*/  LDL.LU.64 R18, [R1+0x1b98] ;  /* 0x001b980001127983 */ /* 0x000ee20000300a00 */
[----:B------:R-:W-:-:S03]  /*83350*/  IMAD.MOV.U32 R0, RZ, RZ, R26 ;  /* 0x000000ffff007224 */ /* 0x000fc600078e001a */
[----:B---3--:R-:W-:Y:S04]  /*83360*/  STL.64 [R1+0xcea0], R18 ;  /* 0x00cea01201007387 */ /* 0x008fe80000100a00 */
[----:B--2---:R0:W-:Y:S04]  /*83370*/  STL.64 [R1+0xce98], R16 ;  /* 0x00ce981001007387 */ /* 0x0041e80000100a00 */
[----:B0-----:R-:W2:Y:S04]  /*83380*/  LDL.LU.64 R16, [R1+0x1ba0] ;  /* 0x001ba00001107983 */ /* 0x001ea80000300a00 */
[----:B------:R-:W2:Y:S04]  /*83390*/  LDL.LU.64 R18, [R1+0x1ba8] ;  /* 0x001ba80001127983 */ /* 0x000ea80000300a00 */
[----:B------:R-:W3:Y:S04]  /*833a0*/  LDL.LU.64 R24, [R1+0x1b30] ;  /* 0x001b300001187983 */ /* 0x000ee80000300a00 */
[----:B------:R-:W2:Y:S04]  /*833b0*/  LDL.LU.64 R26, [R1+0x1b38] ;  /* 0x001b3800011a7983 */ /* 0x000ea80000300a00 */
[----:B--2---:R-:W-:Y:S04]  /*833c0*/  STL.64 [R1+0xce38], R26 ;  /* 0x00ce381a01007387 */ /* 0x004fe80000100a00 */
[----:B---3--:R0:W-:Y:S04]  /*833d0*/  STL.64 [R1+0xce30], R24 ;  /* 0x00ce301801007387 */ /* 0x0081e80000100a00 */
[----:B0-----:R-:W2:Y:S04]  /*833e0*/  LDL.LU.64 R24, [R1+0x1b50] ;  /* 0x001b500001187983 */ /* 0x001ea80000300a00 */
[----:B------:R-:W3:Y:S01]  /*833f0*/  LDL.LU.64 R26, [R1+0x1b58] ;  /* 0x001b5800011a7983 */ /* 0x000ee20000300a00 */
[C---:B------:R-:W-:Y:S03]  /*83400*/  HMMA.16816.F32 R4, R12.reuse, R6, R16 ;  /* 0x000000060c04723c */ /* 0x040fe60000001810 */
[----:B---3--:R-:W-:Y:S04]  /*83410*/  STL.64 [R1+0xce50], R26 ;  /* 0x00ce501a01007387 */ /* 0x008fe80000100a00 */
[----:B--2---:R0:W-:Y:S04]  /*83420*/  STL.64 [R1+0xce48], R24 ;  /* 0x00ce481801007387 */ /* 0x0041e80000100a00 */
[----:B0-----:R-:W2:Y:S04]  /*83430*/  LDL.LU.64 R24, [R1+0x1b60] ;  /* 0x001b600001187983 */ /* 0x001ea80000300a00 */
[----:B------:R-:W2:Y:S04]  /*83440*/  LDL.LU.64 R26, [R1+0x1b68] ;  /* 0x001b6800011a7983 */ /* 0x000ea80000300a00 */
[----:B------:R-:W3:Y:S04]  /*83450*/  LDL.LU.64 R20, [R1+0x1b20] ;  /* 0x001b200001147983 */ /* 0x000ee80000300a00 */
[----:B------:R-:W3:Y:S04]  /*83460*/  LDL.LU.64 R22, [R1+0x1b28] ;  /* 0x001b280001167983 */ /* 0x000ee80000300a00 */
[----:B------:R-:W2:Y:S04]  /*83470*/  LDL.LU.64 R8, [R1+0x1b10] ;  /* 0x001b100001087983 */ /* 0x000ea80000300a00 */
[----:B------:R-:W2:Y:S04]  /*83480*/  LDL.LU.64 R10, [R1+0x1b18] ;  /* 0x001b1800010a7983 */ /* 0x000ea80000300a00 */
[----:B------:R-:W-:Y:S04]  /*83490*/  STL [R1+0xcd2c], R0 ;  /* 0x00cd2c0001007387 */ /* 0x000fe80000100800 */
[----:B------:R-:W2:Y:S04]  /*834a0*/  LDL.LU.64 R18, [R1+0xcea0] ;  /* 0x00cea00001127983 */ /* 0x000ea80000300a00 */
[----:B------:R-:W2:Y:S04]  /*834b0*/  LDL.LU.64 R16, [R1+0xce98] ;  /* 0x00ce980001107983 */ /* 0x000ea80000300a00 */
        /* <DEDUP_REMOVED lines=18> */
[----:B--2---:R-:W-:-:S15]  /*835e0*/  HMMA.16816.F32 R16, R12, R6, R16 ;  /* 0x000000060c10723c */ /* 0x004fde0000001810 */
[----:B------:R-:W-:-:S04]  /*835f0*/  NOP ;  /* 0x0000000000007918 */ /* 0x000fc80000000000 */
[----:B------:R0:W-:Y:S04]  /*83600*/  STL.64 [R1+0x1fd0], R16 ;  /* 0x001fd01001007387 */ /* 0x0001e80000100a00 */
[----:B------:R1:W-:Y:S04]  /*83610*/  STL.64 [R1+0x1fd8], R18 ;  /* 0x001fd81201007387 */ /* 0x0003e80000100a00 */
[----:B0-----:R-:W1:Y:S01]  /*83620*/  LDL.LU.64 R16, [R1+0xce58] ;  /* 0x00ce580001107983 */ /* 0x001e620000300a00 */
[----:B------:R-:W-:-:S03]  /*83630*/  IMAD.MOV.U32 R0, RZ, RZ, R7 ;  /* 0x000000ffff007224 */ /* 0x000fc600078e0007 */
[----:B------:R-:W2:Y:S04]  /*83640*/  LDL.LU.64 R4, [R1+0x1af0] ;  /* 0x001af00001047983 */ /* 0x000ea80000300a00 */
[----:B------:R-:W2:Y:S04]  /*83650*/  LDL.LU.64 R6, [R1+0x1af8] ;  /* 0x001af80001067983 */ /* 0x000ea80000300a00 */
[----:B------:R-:W-:Y:S01]  /*83660*/  STL [R1+0xcd9c], R0 ;  /* 0x00cd9c0001007387 */ /* 0x000fe20000100800 */
[----:B-1----:R-:W-:Y:S03]  /*83670*/  HMMA.16816.F32 R16, R12, R16, R24 ;  /* 0x000000100c10723c */ /* 0x002fe60000001818 */
        /* <DEDUP_REMOVED lines=10> */
[----:B0-----:R-:W2:Y:S04]  /*83720*/  LDL.LU.64 R18, [R1+0xce28] ;  /* 0x00ce280001127983 */ /* 0x001ea80000300a00 */
[----:B------:R-:W2:Y:S01]  /*83730*/  LDL.LU.64 R16, [R1+0xce20] ;  /* 0x00ce200001107983 */ /* 0x000ea20000300a00 */
[----:B----4-:R-:W-:Y:S01]  /*83740*/  IMAD.MOV.U32 R0, RZ, RZ, R29 ;  /* 0x000000ffff007224 */ /* 0x010fe200078e001d */
[----:B--2---:R-:W-:-:S15]  /*83750*/  HMMA.16816.F32 R16, R12, R28, R16 ;  /* 0x0000001c0c10723c */ /* 0x004fde0000001810 */
[----:B------:R-:W-:-:S04]  /*83760*/  NOP ;  /* 0x0000000000007918 */ /* 0x000fc80000000000 */
[----:B------:R-:W-:Y:S04]  /*83770*/  STL.64 [R1+0x1fa0], R16 ;  /* 0x001fa01001007387 */ /* 0x000fe80000100a00 */
[----:B------:R0:W-:Y:S04]  /*83780*/  STL.64 [R1+0x1fa8], R18 ;  /* 0x001fa81201007387 */ /* 0x0001e80000100a00 */
[----:B0-----:R-:W2:Y:S04]  /*83790*/  LDL.LU.64 R18, [R1+0xce18] ;  /* 0x00ce180001127983 */ /* 0x001ea80000300a00 */
[----:B------:R-:W4:Y:S04]  /*837a0*/  LDL.LU.64 R16, [R1+0xce10] ;  /* 0x00ce100001107983 */ /* 0x000f280000300a00 */
[----:B------:R-:W3:Y:S02]  /*837b0*/  LDL.LU.64 R28, [R1+0xce08] ;  /* 0x00ce0800011c7983 */ /* 0x000ee40000300a00 */
[----:B---3--:R-:W-:-:S15]  /*837c0*/  HMMA.16816.F32 R24, R12, R28, R24 ;  /* 0x0000001c0c18723c */ /* 0x008fde0000001818 */
[----:B------:R-:W-:-:S04]  /*837d0*/  NOP ;  /* 0x0000000000007918 */ /* 0x000fc80000000000 */
[----:B------:R-:W-:Y:S04]  /*837e0*/  STL.64 [R1+0x1f90], R24 ;  /* 0x001f901801007387 */ /* 0x000fe80000100a00 */
[----:B------:R0:W-:Y:S04]  /*837f0*/  STL.64 [R1+0x1f98], R26 ;  /* 0x001f981a01007387 */ /* 0x0001e80000100a00 */
[----:B0-----:R-:W3:Y:S04]  /*83800*/  LDL.LU.64 R26, [R1+0xce00] ;  /* 0x00ce0000011a7983 */ /* 0x001ee80000300a00 */
[----:B------:R-:W2:Y:S01]  /*83810*/  LDL.LU.64 R24, [R1+0xcdf8] ;  /* 0x00cdf80001187983 */ /* 0x000ea20000300a00 */
[C---:B---3--:R-:W-:Y:S08]  /*83820*/  HMMA.16816.F32 R20, R12.reuse, R26, R20 ;  /* 0x0000001a0c14723c */ /* 0x048ff00000001814 */
[C---:B--2---:R-:W-:Y:S11]  /*83830*/  HMMA.16816.F32 R8, R12.reuse, R24, R8 ;  /* 0x000000180c08723c */ /* 0x044ff60000001808 */
[----:B------:R-:W-:Y:S04]  /*83840*/  STL.64 [R1+0x1f80], R20 ;  /* 0x001f801401007387 */ /* 0x000fe80000100a00 */
[----:B------:R0:W-:Y:S04]  /*83850*/  STL.64 [R1+0x1f88], R22 ;  /* 0x001f881601007387 */ /* 0x0001e80000100a00 */
[----:B0-----:R-:W2:Y:S04]  /*83860*/  LDL.LU.64 R22, [R1+0xcdf0] ;  /* 0x00cdf00001167983 */ /* 0x001ea80000300a00 */
[----:B------:R-:W3:Y:S04]  /*83870*/  LDL.LU.64 R20, [R1+0xcde8] ;  /* 0x00cde80001147983 */ /* 0x000ee80000300a00 */
[----:B------:R0:W-:Y:S04]  /*83880*/  STL.64 [R1+0x1f70], R8 ;  /* 0x001f700801007387 */ /* 0x0001e80000100a00 */
[----:B------:R1:W-:Y:S04]  /*83890*/  STL.64 [R1+0x1f78], R10 ;  /* 0x001f780a01007387 */ /* 0x0003e80000100a00 */
[----:B0-----:R-:W2:Y:S04]  /*838a0*/  LDL.LU.64 R8, [R1+0x1ae0] ;  /* 0x001ae00001087983 */ /* 0x001ea80000300a00 */
[----:B-1----:R-:W2:Y:S04]  /*838b0*/  LDL.LU.64 R10, [R1+0x1ae8] ;  /* 0x001ae800010a7983 */ /* 0x002ea80000300a00 */
[----:B------:R-:W-:Y:S04]  /*838c0*/  STL.64 [R1+0xcc38], R26 ;  /* 0x00cc381a01007387 */ /* 0x000fe80000100a00 */
[----:B------:R0:W-:Y:S04]  /*838d0*/  STL.64 [R1+0xcc30], R24 ;  /* 0x00cc301801007387 */ /* 0x0001e80000100a00 */
[----:B0-----:R-:W2:Y:S04]  /*838e0*/  LDL.LU.64 R24, [R1+0x1b00] ;  /* 0x001b000001187983 */ /* 0x001ea80000300a00 */
[----:B------:R-:W2:Y:S02]  /*838f0*/  LDL.LU.64 R26, [R1+0x1b08] ;  /* 0x001b0800011a7983 */ /* 0x000ea40000300a00 */
[----:B--2---:R-:W-:-:S15]  /*83900*/  HMMA.16816.F32 R24, R12, R22, R24 ;  /* 0x000000160c18723c */ /* 0x004fde0000001818 */
[----:B------:R-:W-:-:S04]  /*83910*/  NOP ;  /* 0x0000000000007918 */ /* 0x000fc80000000000 */
[----:B------:R-:W-:Y:S04]  /*83920*/  STL.64 [R1+0x1f60], R24 ;  /* 0x001f601801007387 */ /* 0x000fe80000100a00 */
[----:B------:R0:W-:Y:S02]  /*83930*/  STL.64 [R1+0x1f68], R26 ;  /* 0x001f681a01007387 */ /* 0x0001e40000100a00 */
[----:B0-----:R-:W-:Y:S02]  /*83940*/  IMAD.MOV.U32 R26, RZ, RZ, R19 ;  /* 0x000000ffff1a7224 */ /* 0x001fe400078e0013 */
[----:B------:R-:W2:Y:S01]  /*83950*/  LDL.LU R19, [R1+0xcde0] ;  /* 0x00cde00001137983 */ /* 0x000ea20000300800 */
[----:B------:R-:W-:-:S03]  /*83960*/  IMAD.MOV.U32 R27, RZ, RZ, R3 ;  /* 0x000000ffff1b7224 */ /* 0x000fc600078e0003 */
[----:B------:R-:W4:Y:S04]  /*83970*/  LDL.LU R3, [R1+0x2c2c] ;  /* 0x002c2c0001037983 */ /* 0x000f280000300800 */
[----:B------:R3:W-:Y:S02]  /*83980*/  STL.64 [R1+0xcda0], R26 ;  /* 0x00cda01a01007387 */ /* 0x0007e40000100a00 */
[----:B---3--:R-:W-:Y:S02]  /*83990*/  HMMA.16816.F32 R24, R12, R20, R4 ;  /* 0x000000140c18723c */ /* 0x008fe40000001804 */
[----:B------:R-:W3:Y:S04]  /*839a0*/  LDL.LU.64 R4, [R1+0x1ac0] ;  /* 0x001ac00001047983 */ /* 0x000ee80000300a00 */
[----:B------:R-:W3:-:S13]  /*839b0*/  LDL.LU.64 R6, [R1+0x1ac8] ;  /* 0x001ac80001067983 */ /* 0x000eda0000300a00 */
[----:B------:R0:W-:Y:S04]  /*839c0*/  STL.64 [R1+0x1f50], R24 ;  /* 0x001f501801007387 */ /* 0x0001e80000100a00 */
[----:B------:R1:W-:Y:S04]  /*839d0*/  STL.64 [R1+0x1f58], R26 ;  /* 0x001f581a01007387 */ /* 0x0003e80000100a00 */
[----:B0-----:R-:W3:Y:S04]  /*839e0*/  LDL.LU.64 R24, [R1+0x1ab0] ;  /* 0x001ab00001187983 */ /* 0x001ee80000300a00 */
[----:B-1----:R-:W3:Y:S04]  /*839f0*/  LDL.LU.64 R26, [R1+0x1ab8] ;  /* 0x001ab800011a7983 */ /* 0x002ee80000300a00 */
[----:B------:R-:W-:Y:S04]  /*83a00*/  STL.64 [R1+0xcc48], R22 ;  /* 0x00cc481601007387 */ /* 0x000fe80000100a00 */
[----:B------:R0:W-:Y:S04]  /*83a10*/  STL.64 [R1+0xcc40], R20 ;  /* 0x00cc401401007387 */ /* 0x0001e80000100a00 */
[----:B0-----:R-:W3:Y:S04]  /*83a20*/  LDL.LU R20, [R1+0x2c3c] ;  /* 0x002c3c0001147983 */ /* 0x001ee80000300800 */
[----:B------:R-:W3:Y:S01]  /*83a30*/  LDL.LU R21, [R1+0x2c38] ;  /* 0x002c380001157983 */ /* 0x000ee20000300800 */
[----:B--2---:R-:W-:-:S15]  /*83a40*/  HMMA.16816.F32 R8, R12, R18, R8 ;  /* 0x000000120c08723c */ /* 0x004fde0000001808 */
[----:B------:R-:W-:-:S04]  /*83a50*/  NOP ;  /* 0x0000000000007918 */ /* 0x000fc80000000000 */
[----:B------:R-:W-:Y:S04]  /*83a60*/  STL.64 [R1+0x1f40], R8 ;  /* 0x001f400801007387 */ /* 0x000fe80000100a00 */
[----:B------:R0:W-:Y:S04]  /*83a70*/  STL.64 [R1+0x1f48], R10 ;  /* 0x001f480a01007387 */ /* 0x0001e80000100a00 */
[----:B0-----:R-:W2:Y:S04]  /*83a80*/  LDL.LU.64 R10, [R1+0xcdd8] ;  /* 0x00cdd800010a7983 */ /* 0x001ea80000300a00 */
[----:B------:R-:W2:Y:S04]  /*83a90*/  LDL.LU.64 R8, [R1+0xcdd0] ;  /* 0x00cdd00001087983 */ /* 0x000ea80000300a00 */
[----:B------:R-:W2:Y:S04]  /*83aa0*/  LDL.64 R22, [R1+0x90] ;  /* 0x0000900001167983 */ /* 0x000ea80000100a00 */
[----:B--2---:R-:W-:Y:S04]  /*83ab0*/  STL.64 [R1+0xcdb8], R22 ;  /* 0x00cdb81601007387 */ /* 0x004fe80000100a00 */
[----:B---3--:R0:W-:Y:S04]  /*83ac0*/  STL.64 [R1+0xcdb0], R20 ;  /* 0x00cdb01401007387 */ /* 0x0081e80000100a00 */
[----:B0-----:R-:W4:Y:S04]  /*83ad0*/  LDL.LU.64 R20, [R1+0x1ad0] ;  /* 0x001ad00001147983 */ /* 0x001f280000300a00 */
[----:B------:R-:W4:Y:S01]  /*83ae0*/  LDL.LU.64 R22, [R1+0x1ad8] ;  /* 0x001ad80001167983 */ /* 0x000f220000300a00 */
[C---:B------:R-:W-:Y:S08]  /*83af0*/  HMMA.16816.F32 R4, R12.reuse, R10, R4 ;  /* 0x0000000a0c04723c */ /* 0x040ff00000001804 */
[C---:B------:R-:W-:Y:S08]  /*83b00*/  HMMA.16816.F32 R24, R12.reuse, R8, R24 ;  /* 0x000000080c18723c */ /* 0x040ff00000001818 */
[----:B----4-:R-:W-:-:S15]  /*83b10*/  HMMA.16816.F32 R20, R12, R16, R20 ;  /* 0x000000100c14723c */ /* 0x010fde0000001814 */
[----:B------:R-:W-:-:S04]  /*83b20*/  NOP ;  /* 0x0000000000007918 */ /* 0x000fc80000000000 */
[----:B------:R0:W-:Y:S04]  /*83b30*/  STL.64 [R1+0x1f30], R20 ;  /* 0x001f301401007387 */ /* 0x0001e80000100a00 */
[----:B------:R1:W-:Y:S04]  /*83b40*/  STL.64 [R1+0x1f38], R22 ;  /* 0x001f381601007387 */ /* 0x0003e80000100a00 */
[----:B0-----:R-:W2:Y:S04]  /*83b50*/  LDL.LU.64 R20, [R1+0x1a90] ;  /* 0x001a900001147983 */ /* 0x001ea80000300a00 */
[----:B-1----:R-:W2:Y:S04]  /*83b60*/  LDL.LU.64 R22, [R1+0x1a98] ;  /* 0x001a980001167983 */ /* 0x002ea80000300a00 */
[----:B------:R0:W-:Y:S04]  /*83b70*/  STL.64 [R1+0xcc28], R18 ;  /* 0x00cc281201007387 */ /* 0x0001e80000100a00 */
[----:B0-----:R-:W3:Y:S04]  /*83b80*/  LDL.LU R19, [R1+0x2c20] ;  /* 0x002c200001137983 */ /* 0x001ee80000300800 */
[----:B------:R-:W4:Y:S04]  /*83b90*/  LDL.LU R18, [R1+0x2c28] ;  /* 0x002c280001127983 */ /* 0x000f280000300800 */
[----:B------:R0:W-:Y:S04]  /*83ba0*/  STL.64 [R1+0xcc20], R16 ;  /* 0x00cc201001007387 */ /* 0x0001e80000100a00 */
[----:B0-----:R-:W2:Y:S04]  /*83bb0*/  LDL.LU R16, [R1+0x2c34] ;  /* 0x002c340001107983 */ /* 0x001ea80000300800 */
[----:B------:R-:W2:Y:S04]  /*83bc0*/  LDL.LU R17, [R1+0x2c30] ;  /* 0x002c300001117983 */ /* 0x000ea80000300800 */
[----:B------:R-:W-:Y:S04]  /*83bd0*/  STL.64 [R1+0x1f20], R4 ;  /* 0x001f200401007387 */ /* 0x000fe80000100a00 */
[----:B------:R0:W-:Y:S04]  /*83be0*/  STL.64 [R1+0x1f28], R6 ;  /* 0x001f280601007387 */ /* 0x0001e80000100a00 */
[----:B0-----:R-:W2:Y:S04]  /*83bf0*/  LDL.LU.64 R6, [R1+0xcdc8] ;  /* 0x00cdc80001067983 */ /* 0x001ea80000300a00 */
[----:B------:R-:W2:Y:S04]  /*83c00*/  LDL.LU.64 R4, [R1+0xcdc0] ;  /* 0x00cdc00001047983 */ /* 0x000ea80000300a00 */
        /* <DEDUP_REMOVED lines=10> */
[----:B------:R0:W-:Y:S04]  /*83cb0*/  STL.64 [R1+0x1f00], R8 ;  /* 0x001f000801007387 */ /* 0x0001e80000100a00 */
[----:B------:R1:W-:Y:S04]  /*83cc0*/  STL.64 [R1+0x1f08], R10 ;  /* 0x001f080a01007387 */ /* 0x0003e80000100a00 */
[----:B0-----:R-:W2:Y:S04]  /*83cd0*/  LDL.LU.64 R8, [R1+0x1a80] ;  /* 0x001a800001087983 */ /* 0x001ea80000300a00 */
[----:B-1----:R-:W2:Y:S04]  /*83ce0*/  LDL.LU.64 R10, [R1+0x1a88] ;  /* 0x001a8800010a7983 */ /* 0x002ea80000300a00 */
[----:B------:R0:W-:Y:S04]  /*83cf0*/  STL [R1+0xcbf4], R6 ;  /* 0x00cbf40601007387 */ /* 0x0001e80000100800 */
[----:B0-----:R-:W3:Y:S01]  /*83d00*/  LDL.LU R6, [R1+0x2c24] ;  /* 0x002c240001067983 */ /* 0x001ee20000300800 */
[----:B------:R-:W-:Y:S03]  /*83d10*/  HMMA.16816.F32 R20, R12, R4, R20 ;  /* 0x000000040c14723c */ /* 0x000fe60000001814 */
[----:B------:R-:W-:Y:S01]  /*83d20*/  STL [R1+0xcbf0], R7 ;  /* 0x00cbf00701007387 */ /* 0x000fe20000100800 */
[----:B----4-:R-:W-:-:S15]  /*83d30*/  IMAD R18, R18, 0x100, R3 ;  /* 0x0000010012127824 */ /* 0x010fde00078e0203 */
[----:B------:R-:W-:Y:S04]  /*83d40*/  STL.64 [R1+0x1ef0], R20 ;  /* 0x001ef01401007387 */ /* 0x000fe80000100a00 */
[----:B------:R0:W-:Y:S04]  /*83d50*/  STL.64 [R1+0x1ef8], R22 ;  /* 0x001ef81601007387 */ /* 0x0001e80000100a00 */
[----:B0-----:R-:W4:Y:S04]  /*83d60*/  LDL.LU.64 R22, [R1+0xcdb8] ;  /* 0x00cdb80001167983 */ /* 0x001f280000300a00 */
[----:B------:R-:W2:Y:S04]  /*83d70*/  LDL.LU.64 R20, [R1+0xcdb0] ;  /* 0x00cdb00001147983 */ /* 0x000ea80000300a00 */
[----:B------:R-:W-:Y:S04]  /*83d80*/  STL [R1+0xcbfc], R4 ;  /* 0x00cbfc0401007387 */ /* 0x000fe80000100800 */
[----:B------:R0:W-:Y:S04]  /*83d90*/  STL [R1+0xcbf8], R5 ;  /* 0x00cbf80501007387 */ /* 0x0001e80000100800 */
[----:B0-----:R-:W4:Y:S01]  /*83da0*/  LDL.LU.64 R4, [R1+0x1a60] ;  /* 0x001a600001047983 */ /* 0x001f220000300a00 */
[----:B---3--:R-:W-:-:S03]  /*83db0*/  IMAD R19, R19, 0x100, R6 ;  /* 0x0000010013137824 */ /* 0x008fc600078e0206 */
[----:B------:R-:W4:Y:S04]  /*83dc0*/  LDL.LU.64 R6, [R1+0x1a68] ;  /* 0x001a680001067983 */ /* 0x000f280000300a00 */
[----:B------:R-:W3:Y:S01]  /*83dd0*/  LDL.LU R3, [R1+0xcda8] ;  /* 0x00cda80001037983 */ /* 0x000ee20000300800 */
[----:B------:R-:W-:Y:S01]  /*83de0*/  IMAD R17, R17, 0x100, R16 ;  /* 0x0000010011117824 */ /* 0x000fe200078e0210 */
[----:B---3--:R-:W-:Y:S02]  /*83df0*/  HMMA.16816.F32 R12, R12, R2, R24 ;  /* 0x000000020c0c723c */ /* 0x008fe40000001818 */
[----:B------:R-:W3:Y:S01]  /*83e00*/  LDL.LU.64 R26, [R1+0xcda0] ;  /* 0x00cda000011a7983 */ /* 0x000ee20000300a00 */
[----:B--2---:R-:W-:-:S15]  /*83e10*/  IMAD R16, R21, 0x100, R20 ;  /* 0x0000010015107824 */ /* 0x004fde00078e0214 */
[----:B------:R-:W-:Y:S01]  /*83e20*/  NOP ;  /* 0x0000000000007918 */ /* 0x000fe20000000000 */
[----:B------:R0:W-:Y:S04]  /*83e30*/  STL.64 [R1+0xca0], R12 ;  /* 0x000ca00c01007387 */ /* 0x0001e80000100a00 */
[----:B------:R1:W-:Y:S01]  /*83e40*/  STL.64 [R1+0xca8], R14 ;  /* 0x000ca80e01007387 */ /* 0x0003e20000100a00 */
[----:B0-----:R-:W-:Y:S02]  /*83e50*/  F2FP.F16.E5M2.UNPACK_B R12, R19 ;  /* 0x00000013ff0c723e */ /* 0x001fe400020004ff */
[----:B------:R-:W-:Y:S02]  /*83e60*/  F2FP.F16.E5M2.UNPACK_B R13, R18 ;  /* 0x00000012ff0d723e */ /* 0x000fe400020004ff */
[----:B-1----:R-:W-:Y:S02]  /*83e70*/  F2FP.F16.E5M2.UNPACK_B R14, R17 ;  /* 0x00000011ff0e723e */ /* 0x002fe400020004ff */
[----:B------:R-:W-:Y:S01]  /*83e80*/  F2FP.F16.E5M2.UNPACK_B R15, R16 ;  /* 0x00000010ff0f723e */ /* 0x000fe200020004ff */
[----:B------:R-:W2:Y:S06]  /*83e90*/  LDL.64 R18, [R1+0x88] ;  /* 0x0000880001127983 */ /* 0x000eac0000100a00 */
[----:B---3--:R-:W-:Y:S01]  /*83ea0*/  HMMA.16816.F32 R8, R12, R26, R8 ;  /* 0x0000001a0c08723c */ /* 0x008fe20000001808 */
[----:B------:R-:W3:-:S15]  /*83eb0*/  LDL R26, [R1+0x50] ;  /* 0x00005000011a7983 */ /* 0x000ede0000100800 */
[----:B------:R-:W-:-:S03]  /*83ec0*/  NOP ;  /* 0x0000000000007918 */ /* 0x000fc60000000000 */
[----:B------:R-:W-:Y:S04]  /*83ed0*/  STL.64 [R1+0x1ee0], R8 ;  /* 0x001ee00801007387 */ /* 0x000fe80000100a00 */
[----:B------:R4:W-:Y:S04]  /*83ee0*/  STL.64 [R1+0x1ee8], R10 ;  /* 0x001ee80a01007387 */ /* 0x0009e80000100a00 */
[----:B------:R-:W3:Y:S04]  /*83ef0*/  LDL R27, [R1+0x54] ;  /* 0x00005400011b7983 */ /* 0x000ee80000100800 */
[----:B------:R-:W2:Y:S04]  /*83f00*/  LDL R24, [R1+0x58] ;  /* 0x0000580001187983 */ /* 0x000ea80000100800 */
[----:B------:R-:W2:Y:S01]  /*83f10*/  LDL R25, [R1+0x5c] ;  /* 0x00005c0001197983 */ /* 0x000ea20000100800 */
[----:B----4-:R-:W-:Y:S03]  /*83f20*/  HMMA.16816.F32 R8, R12, R22, R4 ;  /* 0x000000160c08723c */ /* 0x010fe60000001804 */
[----:B---3--:R-:W-:Y:S04]  /*83f30*/  STL.64 [R1+0xcd38], R26 ;  /* 0x00cd381a01007387 */ /* 0x008fe80000100a00 */
[----:B--2---:R-:W-:-:S12]  /*83f40*/  STL.64 [R1+0xcd30], R24 ;  /* 0x00cd301801007387 */ /* 0x004fd80000100a00 */
[----:B------:R0:W-:Y:S04]  /*83f50*/  STL.64 [R1+0x1ed0], R8 ;  /* 0x001ed00801007387 */ /* 0x0001e80000100a00 */
[----:B------:R1:W-:Y:S04]  /*83f60*/  STL.64 [R1+0x1ed8], R10 ;  /* 0x001ed80a01007387 */ /* 0x0003e80000100a00 */
[----:B0-----:R-:W2:Y:S04]  /*83f70*/  LDL.LU.64 R8, [R1+0x1a50] ;  /* 0x001a500001087983 */ /* 0x001ea80000300a00 */
[----:B-1----:R-:W2:Y:S04]  /*83f80*/  LDL.LU.64 R10, [R1+0x1a58] ;  /* 0x001a5800010a7983 */ /* 0x002ea80000300a00 */
[----:B------:R-:W3:Y:S04]  /*83f90*/  LDL R26, [R1+0x68] ;  /* 0x00006800011a7983 */ /* 0x000ee80000100800 */
[----:B------:R-:W3:Y:S01]  /*83fa0*/  LDL R27, [R1+0x6c] ;  /* 0x00006c00011b7983 */ /* 0x000ee20000100800 */
[----:B------:R-:W-:-:S02]  /*83fb0*/  IMAD.MOV.U32 R6, RZ, RZ, R22 ;  /* 0x000000ffff067224 */ /* 0x000fc400078e0016 */
[----:B------:R-:W-:Y:S02]  /*83fc0*/  IMAD.MOV.U32 R7, RZ, RZ, R23 ;  /* 0x000000ffff077224 */ /* 0x000fe400078e0017 */
[----:B------:R-:W-:Y:S01]  /*83fd0*/  IMAD.MOV.U32 R23, RZ, RZ, R0 ;  /* 0x000000ffff177224 */ /* 0x000fe200078e0000 */
[----:B---3--:R0:W-:Y:S04]  /*83fe0*/  STL.64 [R1+0xcd50], R26 ;  /* 0x00cd501a01007387 */ /* 0x0081e80000100a00 */
[----:B------:R-:W3:Y:S04]  /*83ff0*/  LDL R22, [R1] ;  /* 0x0000000001167983 */ /* 0x000ee80000100800 */
[----:B------:R-:W4:Y:S04]  /*84000*/  LDL.LU R0, [R1+0xcd9c] ;  /* 0x00cd9c0001007983 */ /* 0x000f280000300800 */
[----:B------:R-:W3:Y:S04]  /*84010*/  LDL R24, [R1+0x70] ;  /* 0x0000700001187983 */ /* 0x000ee80000100800 */
[----:B------:R-:W3:Y:S04]  /*84020*/  LDL R25, [R1+0x74] ;  /* 0x0000740001197983 */ /* 0x000ee80000100800 */
[----:B0-----:R-:W4:Y:S04]  /*84030*/  LDL R26, [R1+0x78] ;  /* 0x00007800011a7983 */ /* 0x001f280000100800 */
[----:B------:R-:W4:Y:S01]  /*84040*/  LDL R27, [R1+0x7c] ;  /* 0x00007c00011b7983 */ /* 0x000f220000100800 */
[----:B--2---:R-:W-:Y:S03]  /*84050*/  HMMA.16816.F32 R8, R12, R18, R8 ;  /* 0x000000120c08723c */ /* 0x004fe60000001808 */
[----:B---3--:R0:W-:Y:S04]  /*84060*/  STL.64 [R1+0xcd68], R24 ;  /* 0x00cd681801007387 */ /* 0x0081e80000100a00 */
[----:B----4-:R-:W-:Y:S04]  /*84070*/  STL.64 [R1+0xcd80], R26 ;  /* 0x00cd801a01007387 */ /* 0x010fe80000100a00 */
[----:B------:R-:W2:Y:S04]  /*84080*/  LDL.64 R20, [R1+0x8] ;  /* 0x0000080001147983 */ /* 0x000ea80000100a00 */
[----:B------:R1:W-:Y:S04]  /*84090*/  STL.64 [R1+0xcc68], R22 ;  /* 0x00cc681601007387 */ /* 0x0003e80000100a00 */
[----:B0-----:R-:W3:Y:S04]  /*840a0*/  LDL R24, [R1+0x80] ;  /* 0x0000800001187983 */ /* 0x001ee80000100800 */
[----:B------:R-:W3:Y:S04]  /*840b0*/  LDL R25, [R1+0x84] ;  /* 0x0000840001197983 */ /* 0x000ee80000100800 */
[----:B-1----:R-:W4:Y:S04]  /*840c0*/  LDL R22, [R1+0x10] ;  /* 0x0000100001167983 */ /* 0x002f280000100800 */
[----:B------:R-:W4:Y:S01]  /*840d0*/  LDL R23, [R1+0x14] ;  /* 0x0000140001177983 */ /* 0x000f220000100800 */
[----:B------:R-:W-:-:S02]  /*840e0*/  IMAD.MOV.U32 R4, RZ, RZ, R18 ;  /* 0x000000ffff047224 */ /* 0x000fc400078e0012 */
[----:B------:R-:W-:Y:S01]  /*840f0*/  IMAD.MOV.U32 R5, RZ, RZ, R19 ;  /* 0x000000ffff057224 */ /* 0x000fe200078e0013 */
[----:B--2---:R-:W-:Y:S04]  /*84100*/  STL.64 [R1+0xcc60], R20 ;  /* 0x00cc601401007387 */ /* 0x004fe80000100a00 */
[----:B----4-:R-:W-:Y:S04]  /*84110*/  STL.64 [R1+0xcc80], R22 ;  /* 0x00cc801601007387 */ /* 0x010fe80000100a00 */
[----:B------:R-:W-:Y:S04]  /*84120*/  STL.64 [R1+0x1ec0], R8 ;  /* 0x001ec00801007387 */ /* 0x000fe80000100a00 */
[----:B------:R-:W-:Y:S04]  /*84130*/  STL.64 [R1+0x1ec8], R10 ;  /* 0x001ec80a01007387 */ /* 0x000fe80000100a00 */
        /* <DEDUP_REMOVED lines=20> */
[----:B------:R-:W4:Y:S01]  /*84280*/  LDL R20, [R1+0x18] ;  /* 0x0000180001147983 */ /* 0x000f220000100800 */
[----:B------:R-:W-:-:S03]  /*84290*/  IMAD.MOV.U32 R21, RZ, RZ, R0 ;  /* 0x000000ffff157224 */ /* 0x000fc600078e0000 */
[----:B------:R-:W2:Y:S01]  /*842a0*/  LDL.LU R0, [R1+0xcd98] ;  /* 0x00cd980001007983 */ /* 0x000ea20000300800 */
[C---:B---3--:R-:W-:Y:S03]  /*842b0*/  HMMA.16816.F32 R24, R12.reuse, R24, R16 ;  /* 0x000000180c18723c */ /* 0x048fe60000001810 */
[----:B----4-:R0:W-:Y:S04]  /*842c0*/  STL.64 [R1+0xcc98], R20 ;  /* 0x00cc981401007387 */ /* 0x0101e80000100a00 */
[----:B0-----:R-:W3:Y:S04]  /*842d0*/  LDL R20, [R1+0x60] ;  /* 0x0000600001147983 */ /* 0x001ee80000100800 */
[----:B------:R-:W3:Y:S04]  /*842e0*/  LDL R21, [R1+0x64] ;  /* 0x0000640001157983 */ /* 0x000ee80000100800 */
[----:B------:R-:W-:Y:S04]  /*842f0*/  STL.64 [R1+0xcc18], R6 ;  /* 0x00cc180601007387 */ /* 0x000fe80000100a00 */
[----:B------:R0:W-:Y:S04]  /*84300*/  STL.64 [R1+0xcc10], R4 ;  /* 0x00cc100401007387 */ /* 0x0001e80000100a00 */
[----:B0-----:R-:W3:Y:S04]  /*84310*/  LDL.LU.64 R4, [R1+0x1a00] ;  /* 0x001a000001047983 */ /* 0x001ee80000300a00 */
[----:B------:R-:W3:Y:S04]  /*84320*/  LDL.LU.64 R6, [R1+0x1a08] ;  /* 0x001a080001067983 */ /* 0x000ee80000300a00 */
        /* <DEDUP_REMOVED lines=10> */
[----:B0-----:R-:W4:Y:S04]  /*843d0*/  LDL.LU.64 R24, [R1+0xcd68] ;  /* 0x00cd680001187983 */ /* 0x001f280000300a00 */
[----:B------:R-:W2:Y:S04]  /*843e0*/  LDL R22, [R1+0x20] ;  /* 0x0000200001167983 */ /* 0x000ea80000100800 */
[----:B------:R-:W2:Y:S01]  /*843f0*/  LDL R23, [R1+0x24] ;  /* 0x0000240001177983 */ /* 0x000ea20000100800 */
[C---:B----4-:R-:W-:Y:S03]  /*84400*/  HMMA.16816.F32 R24, R12.reuse, R24, R16 ;  /* 0x000000180c18723c */ /* 0x050fe60000001810 */
[----:B--2---:R-:W-:Y:S04]  /*84410*/  STL.64 [R1+0xccb0], R22 ;  /* 0x00ccb01601007387 */ /* 0x004fe80000100a00 */
[----:B------:R-:W2:Y:S04]  /*84420*/  LDL.LU.64 R18, [R1+0xcd60] ;  /* 0x00cd600001127983 */ /* 0x000ea80000300a00 */
[----:B------:R-:W2:Y:S08]  /*84430*/  LDL.LU.64 R16, [R1+0xcd58] ;  /* 0x00cd580001107983 */ /* 0x000eb00000300a00 */
[----:B------:R-:W-:Y:S04]  /*84440*/  STL.64 [R1+0x1e90], R24 ;  /* 0x001e901801007387 */ /* 0x000fe80000100a00 */
[----:B------:R0:W-:Y:S04]  /*84450*/  STL.64 [R1+0x1e98], R26 ;  /* 0x001e981a01007387 */ /* 0x0001e80000100a00 */
[----:B0-----:R-:W2:Y:S01]  /*84460*/  LDL.LU.64 R26, [R1+0xcd50] ;  /* 0x00cd5000011a7983 */ /* 0x001ea20000300a00 */
[C---:B---3--:R-:W-:Y:S08]  /*84470*/  HMMA.16816.F32 R4, R12.reuse, R20, R4 ;  /* 0x000000140c04723c */ /* 0x048ff00000001804 */
[----:B--2---:R-:W-:Y:S01]  /*84480*/  HMMA.16816.F32 R24, R12, R26, R16 ;  /* 0x0000001a0c18723c */ /* 0x004fe20000001810 */
[----:B------:R-:W2:Y:S04]  /*84490*/  LDL.LU.64 R18, [R1+0xcd48] ;  /* 0x00cd480001127983 */ /* 0x000ea80000300a00 */
[----:B------:R-:W2:-:S14]  /*844a0*/  LDL.LU.64 R16, [R1+0xcd40] ;  /* 0x00cd400001107983 */ /* 0x000e9c0000300a00 */
[----:B------:R-:W-:Y:S04]  /*844b0*/  STL.64 [R1+0x1e80], R24 ;  /* 0x001e801801007387 */ /* 0x000fe80000100a00 */
[----:B------:R0:W-:Y:S04]  /*844c0*/  STL.64 [R1+0x1e88], R26 ;  /* 0x001e881a01007387 */ /* 0x0001e80000100a00 */
[----:B0-----:R-:W3:Y:S04]  /*844d0*/  LDL.LU.64 R26, [R1+0xcd38] ;  /* 0x00cd3800011a7983 */ /* 0x001ee80000300a00 */
[----:B------:R-:W2:Y:S04]  /*844e0*/  LDL.LU.64 R24, [R1+0xcd30] ;  /* 0x00cd300001187983 */ /* 0x000ea80000300a00 */
[----:B------:R-:W4:Y:S04]  /*844f0*/  LDL R20, [R1+0x28] ;  /* 0x0000280001147983 */ /* 0x000f280000100800 */
[----:B------:R-:W-:Y:S04]  /*84500*/  STL.64 [R1+0x1e70], R4 ;  /* 0x001e700401007387 */ /* 0x000fe80000100a00 */
[----:B------:R3:W-:Y:S01]  /*84510*/  STL.64 [R1+0x1e78], R6 ;  /* 0x001e780601007387 */ /* 0x0007e20000100a00 */
[----:B------:R-:W-:-:S03]  /*84520*/  IMAD.MOV.U32 R21, RZ, RZ, R0 ;  /* 0x000000ffff157224 */ /* 0x000fc600078e0000 */
[----:B------:R-:W4:Y:S01]  /*84530*/  LDL.LU R0, [R1+0xcd2c] ;  /* 0x00cd2c0001007983 */ /* 0x000f220000300800 */
[C---:B--2---:R-:W-:Y:S08]  /*84540*/  HMMA.16816.F32 R16, R12.reuse, R24, R16 ;  /* 0x000000180c10723c */ /* 0x044ff00000001810 */
[----:B---3--:R-:W-:Y:S01]  /*84550*/  HMMA.16816.F32 R4, R12, R26, R8 ;  /* 0x0000001a0c04723c */ /* 0x008fe20000001808 */
[----:B----4-:R0:W-:Y:S04]  /*84560*/  STL.64 [R1+0xccc8], R20 ;  /* 0x00ccc81401007387 */ /* 0x0101e80000100a00 */
[----:B------:R-:W2:Y:S06]  /*84570*/  LDL R22, [R1+0x30] ;  /* 0x0000300001167983 */ /* 0x000eac0000100800 */
[----:B------:R-:W-:Y:S04]  /*84580*/  STL.64 [R1+0x1e60], R16 ;  /* 0x001e601001007387 */ /* 0x000fe80000100a00 */
[----:B------:R-:W-:Y:S04]  /*84590*/  STL.64 [R1+0x1e68], R18 ;  /* 0x001e681201007387 */ /* 0x000fe80000100a00 */
[----:B------:R-:W-:Y:S04]  /*845a0*/  STL.64 [R1+0x1e50], R4 ;  /* 0x001e500401007387 */ /* 0x000fe80000100a00 */
[----:B------:R-:W-:Y:S04]  /*845b0*/  STL.64 [R1+0x1e58], R6 ;  /* 0x001e580601007387 */ /* 0x000fe80000100a00 */
[----:B------:R-:W2:Y:S01]  /*845c0*/  LDL R23, [R1+0x34] ;  /* 0x0000340001177983 */ /* 0x000ea20000100800 */
[----:B0-----:R-:W-:-:S03]  /*845d0*/  IMAD.MOV.U32 R20, RZ, RZ, R0 ;  /* 0x000000ffff147224 */ /* 0x001fc600078e0000 */
[----:B------:R-:W3:Y:S04]  /*845e0*/  LDL.LU R0, [R1+0xcd28] ;  /* 0x00cd280001007983 */ /* 0x000ee80000300800 */
[----:B------:R-:W4:Y:S04]  /*845f0*/  LDL R21, [R1+0x3c] ;  /* 0x00003c0001157983 */ /* 0x000f280000100800 */
[----:B--2---:R0:W-:Y:S04]  /*84600*/  STL.64 [R1+0xcce0], R22 ;  /* 0x00cce01601007387 */ /* 0x0041e80000100a00 */
[----:B0-----:R-:W2:Y:S04]  /*84610*/  LDL R22, [R1+0x40] ;  /* 0x0000400001167983 */ /* 0x001ea80000100800 */
[----:B------:R-:W2:Y:S04]  /*84620*/  LDL R23, [R1+0x44] ;  /* 0x0000440001177983 */ /* 0x000ea80000100800 */
        /* <DEDUP_REMOVED lines=39> */
[----:B------:R-:W3:Y:S01]  /*848a0*/  LDL.LU.64 R26, [R1+0x1688] ;  /* 0x00168800011a7983 */ /* 0x000ee20000300a00 */
[C---:B----4-:R-:W-:Y:S03]  /*848b0*/  HMMA.16816.F32 R20, R12.reuse, R20, R16 ;  /* 0x000000140c14723c */ /* 0x050fe60000001810 */
        /* <DEDUP_REMOVED lines=56> */
[----:B--2---:R-:W-:Y:S01]  /*84c40*/  HMMA.16816.F32 R16, R12, R20, R16 ;  /* 0x000000140c10723c */ /* 0x004fe20000001810 */
[----:B------:R-:W-:-:S07]  /*84c50*/  IMAD.MOV.U32 R0, RZ, RZ, R21 ;  /* 0x000000ffff007224 */ /* 0x000fce00078e0015 */
[C---:B------:R-:W-:Y:S11]  /*84c60*/  HMMA.16816.F32 R20, R12.reuse, R22, R24 ;  /* 0x000000160c14723c */ /* 0x040ff60000001818 */
[----:B------:R0:W-:Y:S04]  /*84c70*/  STL.64 [R1+0x1dc0], R16 ;  /* 0x001dc01001007387 */ /* 0x0001e80000100a00 */
[----:B------:R1:W-:Y:S04]  /*84c80*/  STL.64 [R1+0x1dc8], R18 ;  /* 0x001dc81201007387 */ /* 0x0003e80000100a00 */
[----:B0-----:R-:W2:Y:S04]  /*84c90*/  LDL.LU.64 R16, [R1+0x1630] ;  /* 0x0016300001107983 */ /* 0x001ea80000300a00 */
[----:B-1----:R-:W2:Y:S04]  /*84ca0*/  LDL.LU.64 R18, [R1+0x1638] ;  /* 0x0016380001127983 */ /* 0x002ea80000300a00 */
[----:B------:R-:W2:Y:S04]  /*84cb0*/  LDL.LU.64 R26, [R1+0xcc58] ;  /* 0x00cc5800011a7983 */ /* 0x000ea80000300a00 */
[----:B------:R-:W2:Y:S04]  /*84cc0*/  LDL.LU.64 R24, [R1+0xcc50] ;  /* 0x00cc500001187983 */ /* 0x000ea80000300a00 */
        /* <DEDUP_REMOVED lines=9> */
[----:B------:R-:W4:Y:S04]  /*84d60*/  LDL.LU.64 R24, [R1+0xcc30] ;  /* 0x00cc300001187983 */ /* 0x000f280000300a00 */
[----:B------:R-:W-:Y:S01]  /*84d70*/  STL.64 [R1+0xcab8], R28 ;  /* 0x00cab81c01007387 */ /* 0x000fe20000100a00 */
[----:B---3--:R-:W-:-:S15]  /*84d80*/  HMMA.16816.F32 R8, R12, R26, R8 ;  /* 0x0000001a0c08723c */ /* 0x008fde0000001808 */
[----:B------:R-:W-:-:S04]  /*84d90*/  NOP ;  /* 0x0000000000007918 */ /* 0x000fc80000000000 */
[----:B------:R-:W-:Y:S04]  /*84da0*/  STL.64 [R1+0x1d90], R8 ;  /* 0x001d900801007387 */ /* 0x000fe80000100a00 */
[----:B------:R4:W-:Y:S02]  /*84db0*/  STL.64 [R1+0x1d98], R10 ;  /* 0x001d980a01007387 */ /* 0x0009e40000100a00 */
[----:B----4-:R-:W-:Y:S02]  /*84dc0*/  HMMA.16816.F32 R8, R12, R24, R4 ;  /* 0x000000180c08723c */ /* 0x010fe40000001804 */
[----:B------:R-:W2:Y:S04]  /*84dd0*/  LDL.LU.64 R4, [R1+0x1610] ;  /* 0x0016100001047983 */ /* 0x000ea80000300a00 */
[----:B------:R-:W2:-:S13]  /*84de0*/  LDL.LU.64 R6, [R1+0x1618] ;  /* 0x0016180001067983 */ /* 0x000e9a0000300a00 */
[----:B------:R0:W-:Y:S04]  /*84df0*/  STL.64 [R1+0x1d80], R8 ;  /* 0x001d800801007387 */ /* 0x0001e80000100a00 */
[----:B------:R1:W-:Y:S04]  /*84e00*/  STL.64 [R1+0x1d88], R10 ;  /* 0x001d880a01007387 */ /* 0x0003e80000100a00 */
[----:B0-----:R-:W3:Y:S04]  /*84e10*/  LDL.LU.64 R8, [R1+0x1600] ;  /* 0x0016000001087983 */ /* 0x001ee80000300a00 */
[----:B-1----:R-:W3:Y:S04]  /*84e20*/  LDL.LU.64 R10, [R1+0x1608] ;  /* 0x00160800010a7983 */ /* 0x002ee80000300a00 */
[----:B------:R-:W4:Y:S04]  /*84e30*/  LDL.LU R28, [R1+0x2c5c] ;  /* 0x002c5c00011c7983 */ /* 0x000f280000300800 */
[----:B------:R-:W4:Y:S04]  /*84e40*/  LDL.LU R29, [R1+0x2c58] ;  /* 0x002c5800011d7983 */ /* 0x000f280000300800 */
[----:B------:R-:W-:Y:S04]  /*84e50*/  STL.64 [R1+0xcac8], R26 ;  /* 0x00cac81a01007387 */ /* 0x000fe80000100a00 */
[----:B------:R0:W-:Y:S04]  /*84e60*/  STL.64 [R1+0xcac0], R24 ;  /* 0x00cac01801007387 */ /* 0x0001e80000100a00 */
[----:B0-----:R-:W2:Y:S04]  /*84e70*/  LDL.LU.64 R24, [R1+0x1620] ;  /* 0x0016200001187983 */ /* 0x001ea80000300a00 */
[----:B------:R-:W2:Y:S01]  /*84e80*/  LDL.LU.64 R26, [R1+0x1628] ;  /* 0x00162800011a7983 */ /* 0x000ea20000300a00 */
[----:B------:R-:W-:-:S15]  /*84e90*/  HMMA.16816.F32 R16, R12, R22, R16 ;  /* 0x000000160c10723c */ /* 0x000fde0000001810 */
[----:B------:R-:W-:-:S04]  /*84ea0*/  NOP ;  /* 0x0000000000007918 */ /* 0x000fc80000000000 */
[----:B------:R-:W-:Y:S04]  /*84eb0*/  STL.64 [R1+0x1d70], R16 ;  /* 0x001d701001007387 */ /* 0x000fe80000100a00 */
[----:B------:R0:W-:Y:S04]  /*84ec0*/  STL.64 [R1+0x1d78], R18 ;  /* 0x001d781201007387 */ /* 0x0001e80000100a00 */
[----:B0-----:R-:W3:Y:S04]  /*84ed0*/  LDL.LU.64 R18, [R1+0xcc28] ;  /* 0x00cc280001127983 */ /* 0x001ee80000300a00 */
[----:B------:R-:W3:Y:S01]  /*84ee0*/  LDL.LU.64 R16, [R1+0xcc20] ;  /* 0x00cc200001107983 */ /* 0x000ee20000300a00 */
[----:B--2---:R-:W-:-:S15]  /*84ef0*/  HMMA.16816.F32 R24, R12, R20, R24 ;  /* 0x000000140c18723c */ /* 0x004fde0000001818 */
[----:B------:R-:W-:-:S04]  /*84f00*/  NOP ;  /* 0x0000000000007918 */ /* 0x000fc80000000000 */
        /* <DEDUP_REMOVED lines=8> */
[----:B0-----:R-:W4:Y:S04]  /*84f90*/  LDL.LU R20, [R1+0x2c4c] ;  /* 0x002c4c0001147983 */ /* 0x001f280000300800 */
[----:B------:R-:W4:Y:S01]  /*84fa0*/  LDL.LU R21, [R1+0x2c48] ;  /* 0x002c480001157983 */ /* 0x000f220000300800 */
[C---:B---3--:R-:W-:Y:S08]  /*84fb0*/  HMMA.16816.F32 R4, R12.reuse, R18, R4 ;  /* 0x000000120c04723c */ /* 0x048ff00000001804 */
[C---:B------:R-:W-:Y:S01]  /*84fc0*/  HMMA.16816.F32 R8, R12.reuse, R16, R8 ;  /* 0x000000100c08723c */ /* 0x040fe20000001808 */
[----:B--2---:R-:W-:Y:S04]  /*84fd0*/  STL.64 [R1+0xcbd8], R22 ;  /* 0x00cbd81601007387 */ /* 0x004fe80000100a00 */
[----:B----4-:R0:W-:Y:S04]  /*84fe0*/  STL.64 [R1+0xcbd0], R20 ;  /* 0x00cbd01401007387 */ /* 0x0101e80000100a00 */
[----:B0-----:R-:W2:Y:S04]  /*84ff0*/  LDL.LU.64 R20, [R1+0x15f0] ;  /* 0x0015f00001147983 */ /* 0x001ea80000300a00 */
[----:B------:R-:W2:Y:S04]  /*85000*/  LDL.LU.64 R22, [R1+0x15f8] ;  /* 0x0015f80001167983 */ /* 0x000ea80000300a00 */
[----:B------:R-:W-:Y:S04]  /*85010*/  STL.64 [R1+0x1d50], R4 ;  /* 0x001d500401007387 */ /* 0x000fe80000100a00 */
[----:B------:R0:W-:Y:S04]  /*85020*/  STL.64 [R1+0x1d58], R6 ;  /* 0x001d580601007387 */ /* 0x0001e80000100a00 */
[----:B0-----:R-:W3:Y:S04]  /*85030*/  LDL.LU.64 R6, [R1+0xcc18] ;  /* 0x00cc180001067983 */ /* 0x001ee80000300a00 */
[----:B------:R-:W4:Y:S04]  /*85040*/  LDL.LU.64 R4, [R1+0xcc10] ;  /* 0x00cc100001047983 */ /* 0x000f280000300a00 */
[----:B------:R-:W-:Y:S04]  /*85050*/  STL.64 [R1+0x1d40], R8 ;  /* 0x001d400801007387 */ /* 0x000fe80000100a00 */
[----:B------:R0:W-:Y:S04]  /*85060*/  STL.64 [R1+0x1d48], R10 ;  /* 0x001d480a01007387 */ /* 0x0001e80000100a00 */
[----:B0-----:R-:W2:Y:S04]  /*85070*/  LDL.LU.64 R10, [R1+0xcc08] ;  /* 0x00cc0800010a7983 */ /* 0x001ea80000300a00 */
[----:B------:R-:W3:Y:S04]  /*85080*/  LDL.LU.64 R8, [R1+0xcc00] ;  /* 0x00cc000001087983 */ /* 0x000ee80000300a00 */
[----:B------:R-:W-:Y:S04]  /*85090*/  STL.64 [R1+0xcaa0], R18 ;  /* 0x00caa01201007387 */ /* 0x000fe80000100a00 */
[----:B------:R2:W-:Y:S02]  /*850a0*/  STL.64 [R1+0xca98], R16 ;  /* 0x00ca981001007387 */ /* 0x0005e40000100a00 */
[----:B--2---:R-:W-:Y:S02]  /*850b0*/  HMMA.16816.F32 R16, R12, R10, R20 ;  /* 0x0000000a0c10723c */ /* 0x004fe40000001814 */
[----:B------:R-:W2:Y:S04]  /*850c0*/  LDL.LU.64 R20, [R1+0x15c0] ;  /* 0x0015c00001147983 */ /* 0x000ea80000300a00 */
[----:B------:R-:W2:-:S13]  /*850d0*/  LDL.LU.64 R22, [R1+0x15c8] ;  /* 0x0015c80001167983 */ /* 0x000e9a0000300a00 */
[----:B------:R-:W-:Y:S04]  /*850e0*/  STL.64 [R1+0x1d30], R16 ;  /* 0x001d301001007387 */ /* 0x000fe80000100a00 */
[----:B------:R3:W-:Y:S02]  /*850f0*/  STL.64 [R1+0x1d38], R18 ;  /* 0x001d381201007387 */ /* 0x0007e40000100a00 */
[----:B---3--:R-:W-:Y:S01]  /*85100*/  HMMA.16816.F32 R16, R12, R8, R24 ;  /* 0x000000080c10723c */ /* 0x008fe20000001818 */
[----:B----4-:R-:W-:Y:S02]  /*85110*/  IMAD.MOV.U32 R26, RZ, RZ, R4 ;  /* 0x000000ffff1a7224 */ /* 0x010fe400078e0004 */
[----:B------:R-:W-:Y:S02]  /*85120*/  IMAD.MOV.U32 R27, RZ, RZ, R5 ;  /* 0x000000ffff1b7224 */ /* 0x000fe400078e0005 */
[----:B------:R-:W-:-:S02]  /*85130*/  IMAD.MOV.U32 R24, RZ, RZ, R6 ;  /* 0x000000ffff187224 */ /* 0x000fc400078e0006 */
[----:B------:R-:W-:Y:S01]  /*85140*/  IMAD.MOV.U32 R25, RZ, RZ, R7 ;  /* 0x000000ffff197224 */ /* 0x000fe200078e0007 */
[----:B--2---:R-:W-:Y:S04]  /*85150*/  STL.64 [R1+0xcbe8], R22 ;  /* 0x00cbe81601007387 */ /* 0x004fe80000100a00 */
[----:B------:R0:W-:Y:S04]  /*85160*/  STL.64 [R1+0xcbe0], R20 ;  /* 0x00cbe01401007387 */ /* 0x0001e80000100a00 */
[----:B0-----:R-:W2:Y:S04]  /*85170*/  LDL.LU.64 R20, [R1+0x15d0] ;  /* 0x0015d00001147983 */ /* 0x001ea80000300a00 */
[----:B------:R-:W2:Y:S04]  /*85180*/  LDL.LU.64 R22, [R1+0x15d8] ;  /* 0x0015d80001167983 */ /* 0x000ea80000300a00 */
[----:B------:R-:W3:Y:S04]  /*85190*/  LDL.LU R4, [R1+0xcbfc] ;  /* 0x00cbfc0001047983 */ /* 0x000ee80000300800 */
[----:B------:R0:W-:Y:S04]  /*851a0*/  STL.64 [R1+0x1d20], R16 ;  /* 0x001d201001007387 */ /* 0x0001e80000100a00 */
[----:B------:R1:W-:Y:S04]  /*851b0*/  STL.64 [R1+0x1d28], R18 ;  /* 0x001d281201007387 */ /* 0x0003e80000100a00 */
[----:B------:R-:W3:Y:S04]  /*851c0*/  LDL.LU R5, [R1+0xcbf8] ;  /* 0x00cbf80001057983 */ /* 0x000ee80000300800 */
[----:B------:R-:W2:Y:S04]  /*851d0*/  LDL.LU R6, [R1+0xcbf4] ;  /* 0x00cbf40001067983 */ /* 0x000ea80000300800 */
[----:B------:R-:W2:Y:S04]  /*851e0*/  LDL.LU R7, [R1+0xcbf0] ;  /* 0x00cbf00001077983 */ /* 0x000ea80000300800 */
[----:B0-----:R-:W4:Y:S04]  /*851f0*/  LDL.LU.64 R16, [R1+0x15b0] ;  /* 0x0015b00001107983 */ /* 0x001f280000300a00 */
[----:B-1----:R-:W4:Y:S04]  /*85200*/  LDL.LU.64 R18, [R1+0x15b8] ;  /* 0x0015b80001127983 */ /* 0x002f280000300a00 */
[----:B------:R0:W-:Y:S04]  /*85210*/  STL.64 [R1+0xcbc8], R26 ;  /* 0x00cbc81a01007387 */ /* 0x0001e80000100a00 */
[----:B0-----:R-:W3:Y:S04]  /*85220*/  LDL.LU R26, [R1+0x2c44] ;  /* 0x002c4400011a7983 */ /* 0x001ee80000300800 */
[----:B------:R-:W3:Y:S04]  /*85230*/  LDL.LU R27, [R1+0x2c40] ;  /* 0x002c4000011b7983 */ /* 0x000ee80000300800 */
[----:B------:R-:W-:Y:S04]  /*85240*/  STL.64 [R1+0xcbc0], R24 ;  /* 0x00cbc01801007387 */ /* 0x000fe80000100a00 */
[----:B------:R-:W-:Y:S04]  /*85250*/  STL.64 [R1+0xca80], R10 ;  /* 0x00ca800a01007387 */ /* 0x000fe80000100a00 */
[----:B------:R0:W-:Y:S04]  /*85260*/  STL.64 [R1+0xca78], R8 ;  /* 0x00ca780801007387 */ /* 0x0001e80000100a00 */
[----:B0-----:R-:W3:Y:S04]  /*85270*/  LDL R8, [R1+0x98] ;  /* 0x0000980001087983 */ /* 0x001ee80000100800 */
[----:B------:R-:W3:Y:S01]  /*85280*/  LDL R9, [R1+0x9c] ;  /* 0x00009c0001097983 */ /* 0x000ee20000100800 */
        /* <DEDUP_REMOVED lines=12> */
[----:B----4-:R-:W-:Y:S03]  /*85350*/  HMMA.16816.F32 R16, R12, R2, R16 ;  /* 0x000000020c10723c */ /* 0x010fe60000001810 */
[----:B------:R-:W-:Y:S04]  /*85360*/  STL.64 [R1+0xca60], R6 ;  /* 0x00ca600601007387 */ /* 0x000fe80000100a00 */
[----:B------:R0:W-:Y:S01]  /*85370*/  STL.64 [R1+0xca58], R4 ;  /* 0x00ca580401007387 */ /* 0x0001e20000100a00 */
[----:B------:R-:W-:-:S02]  /*85380*/  IMAD R11, R27, 0x100, R26 ;  /* 0x000001001b0b7824 */ /* 0x000fc400078e021a */
[----:B0-----:R-:W-:Y:S02]  /*85390*/  IMAD R4, R29, 0x100, R28 ;  /* 0x000001001d047824 */ /* 0x001fe400078e021c */
[----:B------:R-:W4:Y:S04]  /*853a0*/  LDL R28, [R1+0x70] ;  /* 0x00007000011c7983 */ /* 0x000f280000100800 */
[----:B------:R-:W4:Y:S04]  /*853b0*/  LDL R29, [R1+0x74] ;  /* 0x00007400011d7983 */ /* 0x000f280000100800 */
[----:B------:R0:W-:Y:S04]  /*853c0*/  STL.64 [R1+0xd00], R16 ;  /* 0x000d001001007387 */ /* 0x0001e80000100a00 */
[----:B------:R1:W-:Y:S04]  /*853d0*/  STL.64 [R1+0xd08], R18 ;  /* 0x000d081201007387 */ /* 0x0003e80000100a00 */
[----:B------:R-:W4:Y:S04]  /*853e0*/  LDL.LU.64 R24, [R1+0x15a0] ;  /* 0x0015a00001187983 */ /* 0x000f280000300a00 */
[----:B------:R-:W4:Y:S01]  /*853f0*/  LDL.LU.64 R26, [R1+0x15a8] ;  /* 0x0015a800011a7983 */ /* 0x000f220000300a00 */
[----:B------:R-:W-:-:S03]  /*85400*/  IMAD.MOV.U32 R15, RZ, RZ, R4 ;  /* 0x000000ffff0f7224 */ /* 0x000fc600078e0004 */
[----:B0-----:R-:W4:Y:S04]  /*85410*/  LDL.LU.64 R16, [R1+0x1580] ;  /* 0x0015800001107983 */ /* 0x001f280000300a00 */
[----:B-1----:R-:W4:Y:S01]  /*85420*/  LDL.LU.64 R18, [R1+0x1588] ;  /* 0x0015880001127983 */ /* 0x002f220000300a00 */
[----:B--2---:R-:W-:Y:S02]  /*85430*/  IMAD R5, R23, 0x100, R22 ;  /* 0x0000010017057824 */ /* 0x004fe400078e0216 */
[----:B---3--:R-:W-:Y:S02]  /*85440*/  IMAD R10, R21, 0x100, R20 ;  /* 0x00000100150a7824 */ /* 0x008fe400078e0214 */
[----:B------:R-:W-:Y:S02]  /*85450*/  IMAD.MOV.U32 R14, RZ, RZ, R5 ;  /* 0x000000ffff0e7224 */ /* 0x000fe400078e0005 */
[----:B------:R-:W2:Y:S04]  /*85460*/  LDL.LU.64 R4, [R1+0x1570] ;  /* 0x0015700001047983 */ /* 0x000ea80000300a00 */
[----:B------:R-:W2:Y:S04]  /*85470*/  LDL.LU.64 R6, [R1+0x1578] ;  /* 0x0015780001067983 */ /* 0x000ea80000300a00 */
[----:B------:R-:W3:Y:S04]  /*85480*/  LDL.64 R20, [R1+0x68] ;  /* 0x0000680001147983 */ /* 0x000ee80000100a00 */
[----:B------:R-:W2:Y:S04]  /*85490*/  LDL R22, [R1+0x78] ;  /* 0x0000780001167983 */ /* 0x000ea80000100800 */
[----:B------:R-:W2:Y:S01]  /*854a0*/  LDL R23, [R1+0x7c] ;  /* 0x00007c0001177983 */ /* 0x000ea20000100800 */
[----:B------:R-:W-:-:S02]  /*854b0*/  F2FP.F16.E5M2.UNPACK_B R12, R11 ;  /* 0x0000000bff0c723e */ /* 0x000fc400020004ff */
[----:B------:R-:W-:Y:S01]  /*854c0*/  F2FP.F16.E5M2.UNPACK_B R13, R10 ;  /* 0x0000000aff0d723e */ /* 0x000fe200020004ff */
[----:B---3--:R0:W-:Y:S04]  /*854d0*/  STL.64 [R1+0xcb90], R20 ;  /* 0x00cb901401007387 */ /* 0x0081e80000100a00 */
[----:B--2---:R-:W-:Y:S04]  /*854e0*/  STL.64 [R1+0xcba8], R22 ;  /* 0x00cba81601007387 */ /* 0x004fe80000100a00 */
[----:B------:R-:W-:Y:S04]  /*854f0*/  STL [R1+0xca50], R3 ;  /* 0x00ca500301007387 */ /* 0x000fe80000100800 */
[----:B------:R-:W2:Y:S01]  /*85500*/  LDL.64 R10, [R1+0x60] ;  /* 0x00006000010a7983 */ /* 0x000ea20000100a00 */
[----:B------:R-:W-:-:S02]  /*85510*/  F2FP.F16.E5M2.UNPACK_B R14, R14 ;  /* 0x0000000eff0e723e */ /* 0x000fc400020004ff */
[----:B------:R-:W-:Y:S01]  /*85520*/  F2FP.F16.E5M2.UNPACK_B R15, R15 ;  /* 0x0000000fff0f723e */ /* 0x000fe200020004ff */
[----:B0-----:R-:W3:Y:S04]  /*85530*/  LDL R20, [R1+0x80] ;  /* 0x0000800001147983 */ /* 0x001ee80000100800 */
[----:B------:R-:W3:Y:S04]  /*85540*/  LDL R21, [R1+0x84] ;  /* 0x0000840001157983 */ /* 0x000ee80000100800 */
[----:B--2---:R4:W-:Y:S02]  /*85550*/  STL.64 [R1+0xcb88], R10 ;  /* 0x00cb880a01007387 */ /* 0x0049e40000100a00 */
[----:B----4-:R-:W-:Y:S02]  /*85560*/  HMMA.16816.F32 R8, R12, R8, R24 ;  /* 0x000000080c08723c */ /* 0x010fe40000001818 */
[----:B------:R-:W2:Y:S04]  /*85570*/  LDL.LU.64 R26, [R1+0xcbc8] ;  /* 0x00cbc800011a7983 */ /* 0x000ea80000300a00 */
[----:B------:R-:W4:-:S13]  /*85580*/  LDL.LU.64 R24, [R1+0xcbc0] ;  /* 0x00cbc00001187983 */ /* 0x000f1a0000300a00 */
[----:B------:R-:W-:Y:S04]  /*85590*/  STL.64 [R1+0x1cf0], R8 ;  /* 0x001cf00801007387 */ /* 0x000fe80000100a00 */
[----:B------:R4:W-:Y:S02]  /*855a0*/  STL.64 [R1+0x1cf8], R10 ;  /* 0x001cf80a01007387 */ /* 0x0009e40000100a00 */
[C---:B----4-:R-:W-:Y:S08]  /*855b0*/  HMMA.16816.F32 R8, R12.reuse, R24, R16 ;  /* 0x000000180c08723c */ /* 0x050ff00000001810 */
[C---:B--2---:R-:W-:Y:S01]  /*855c0*/  HMMA.16816.F32 R4, R12.reuse, R26, R4 ;  /* 0x0000001a0c04723c */ /* 0x044fe20000001804 */
[----:B------:R-:W2:Y:S10]  /*855d0*/  LDL.64 R16, [R1+0x50] ;  /* 0x0000500001107983 */ /* 0x000eb40000100a00 */
[----:B------:R0:W-:Y:S04]  /*855e0*/  STL.64 [R1+0x1ce0], R8 ;  /* 0x001ce00801007387 */ /* 0x0001e80000100a00 */
[----:B------:R1:W-:Y:S04]  /*855f0*/  STL.64 [R1+0x1ce8], R10 ;  /* 0x001ce80a01007387 */ /* 0x0003e80000100a00 */
[----:B------:R-:W4:Y:S04]  /*85600*/  LDL R24, [R1+0x40] ;  /* 0x0000400001187983 */ /* 0x000f280000100800 */
[----:B------:R-:W-:Y:S04]  /*85610*/  STL.64 [R1+0x1cd0], R4 ;  /* 0x001cd00401007387 */ /* 0x000fe80000100a00 */
[----:B------:R-:W-:Y:S04]  /*85620*/  STL.64 [R1+0x1cd8], R6 ;  /* 0x001cd80601007387 */ /* 0x000fe80000100a00 */
[----:B------:R-:W4:Y:S04]  /*85630*/  LDL R25, [R1+0x44] ;  /* 0x0000440001197983 */ /* 0x000f280000100800 */
[----:B------:R-:W2:Y:S04]  /*85640*/  LDL R18, [R1+0x48] ;  /* 0x0000480001127983 */ /* 0x000ea80000100800 */
[----:B------:R-:W2:Y:S04]  /*85650*/  LDL R19, [R1+0x4c] ;  /* 0x00004c0001137983 */ /* 0x000ea80000100800 */
[----:B0-----:R-:W2:Y:S04]  /*85660*/  LDL.LU.64 R8, [R1+0x1530] ;  /* 0x0015300001087983 */ /* 0x001ea80000300a00 */
[----:B-1----:R-:W2:Y:S04]  /*85670*/  LDL.LU.64 R10, [R1+0x1538] ;  /* 0x00153800010a7983 */ /* 0x002ea80000300a00 */
[----:B--2---:R-:W-:Y:S04]  /*85680*/  STL.64 [R1+0xcba0], R10 ;  /* 0x00cba00a01007387 */ /* 0x004fe80000100a00 */
[----:B------:R0:W-:Y:S04]  /*85690*/  STL.64 [R1+0xcb98], R8 ;  /* 0x00cb980801007387 */ /* 0x0001e80000100a00 */
[----:B0-----:R-:W2:Y:S04]  /*856a0*/  LDL.LU.64 R8, [R1+0x1550] ;  /* 0x0015500001087983 */ /* 0x001ea80000300a00 */
        /* <DEDUP_REMOVED lines=10> */
[----:B------:R-:W-:Y:S04]  /*85750*/  STL.64 [R1+0xcb68], R16 ;  /* 0x00cb681001007387 */ /* 0x000fe80000100a00 */
[----:B------:R-:W2:Y:S01]  /*85760*/  LDL.64 R26, [R1+0x38] ;  /* 0x00003800011a7983 */ /* 0x000ea20000100a00 */
[C---:B---3--:R-:W-:Y:S03]  /*85770*/  HMMA.16816.F32 R20, R12.reuse, R20, R8 ;  /* 0x000000140c14723c */ /* 0x048fe60000001808 */
[----:B--2---:R-:W-:Y:S04]  /*85780*/  STL.64 [R1+0xcb80], R26 ;  /* 0x00cb801a01007387 */ /* 0x004fe80000100a00 */
[----:B----4-:R0:W-:Y:S04]  /*85790*/  STL.64 [R1+0xcb78], R24 ;  /* 0x00cb781801007387 */ /* 0x0101e80000100a00 */
[----:B0-----:R-:W2:Y:S04]  /*857a0*/  LDL.LU.64 R24, [R1+0x1540] ;  /* 0x0015400001187983 */ /* 0x001ea80000300a00 */
[----:B------:R-:W2:Y:S04]  /*857b0*/  LDL.LU.64 R26, [R1+0x1548] ;  /* 0x00154800011a7983 */ /* 0x000ea80000300a00 */
[----:B------:R-:W3:Y:S04]  /*857c0*/  LDL.LU.64 R10, [R1+0xcbb8] ;  /* 0x00cbb800010a7983 */ /* 0x000ee80000300a00 */
[----:B------:R-:W3:Y:S04]  /*857d0*/  LDL.LU.64 R8, [R1+0xcbb0] ;  /* 0x00cbb00001087983 */ /* 0x000ee80000300a00 */
[----:B------:R-:W-:Y:S04]  /*857e0*/  STL.64 [R1+0x1cc0], R20 ;  /* 0x001cc01401007387 */ /* 0x000fe80000100a00 */
[----:B------:R0:W-:Y:S04]  /*857f0*/  STL.64 [R1+0x1cc8], R22 ;  /* 0x001cc81601007387 */ /* 0x0001e80000100a00 */
[----:B0-----:R-:W3:Y:S02]  /*85800*/  LDL.LU.64 R22, [R1+0xcba8] ;  /* 0x00cba80001167983 */ /* 0x001ee40000300a00 */
[----:B---3--:R-:W-:Y:S02]  /*85810*/  HMMA.16816.F32 R20, R12, R22, R8 ;  /* 0x000000160c14723c */ /* 0x008fe40000001808 */
[----:B------:R-:W3:Y:S04]  /*85820*/  LDL.LU.64 R10, [R1+0xcba0] ;  /* 0x00cba000010a7983 */ /* 0x000ee80000300a00 */
[----:B------:R-:W3:-:S13]  /*85830*/  LDL.LU.64 R8, [R1+0xcb98] ;  /* 0x00cb980001087983 */ /* 0x000eda0000300a00 */
[----:B------:R0:W-:Y:S04]  /*85840*/  STL.64 [R1+0x1cb0], R20 ;  /* 0x001cb01401007387 */ /* 0x0001e80000100a00 */
[----:B------:R-:W-:Y:S04]  /*85850*/  STL.64 [R1+0x1cb8], R22 ;  /* 0x001cb81601007387 */ /* 0x000fe80000100a00 */
[----:B0-----:R-:W3:Y:S01]  /*85860*/  LDL.LU.64 R20, [R1+0xcb90] ;  /* 0x00cb900001147983 */ /* 0x001ee20000300a00 */
[----:B--2---:R-:W-:-:S15]  /*85870*/  HMMA.16816.F32 R24, R12, R28, R24 ;  /* 0x0000001c0c18723c */ /* 0x004fde0000001818 */
[----:B------:R-:W-:-:S04]  /*85880*/  NOP ;  /* 0x0000000000007918 */ /* 0x000fc80000000000 */
[----:B------:R0:W-:Y:S04]  /*85890*/  STL.64 [R1+0x1ca0], R24 ;  /* 0x001ca01801007387 */ /* 0x0001e80000100a00 */
[----:B------:R1:W-:Y:S04]  /*858a0*/  STL.64 [R1+0x1ca8], R26 ;  /* 0x001ca81a01007387 */ /* 0x0003e80000100a00 */
[----:B0-----:R-:W2:Y:S04]  /*858b0*/  LDL.LU.64 R24, [R1+0x1510] ;  /* 0x0015100001187983 */ /* 0x001ea80000300a00 */
[----:B-1----:R-:W2:Y:S04]  /*858c0*/  LDL.LU.64 R26, [R1+0x1518] ;  /* 0x00151800011a7983 */ /* 0x002ea80000300a00 */
[----:B------:R-:W4:Y:S04]  /*858d0*/  LDL R22, [R1+0x8] ;  /* 0x0000080001167983 */ /* 0x000f280000100800 */
[----:B------:R-:W4:Y:S01]  /*858e0*/  LDL.64 R28, [R1] ;  /* 0x00000000011c7983 */ /* 0x000f220000100a00 */
[----:B---3--:R-:W-:Y:S01]  /*858f0*/  HMMA.16816.F32 R8, R12, R20, R8 ;  /* 0x000000140c08723c */ /* 0x008fe20000001808 */
[----:B------:R-:W-:-:S15]  /*85900*/  IMAD.MOV.U32 R3, RZ, RZ, R20 ;  /* 0x000000ffff037224 */ /* 0x000fde00078e0014 */
[----:B------:R-:W-:-:S03]  /*85910*/  NOP ;  /* 0x0000000000007918 */ /* 0x000fc60000000000 */
[----:B------:R-:W-:Y:S04]  /*85920*/  STL.64 [R1+0x1c90], R8 ;  /* 0x001c900801007387 */ /* 0x000fe80000100a00 */
[----:B------:R0:W-:Y:S04]  /*85930*/  STL.64 [R1+0x1c98], R10 ;  /* 0x001c980a01007387 */ /* 0x0001e80000100a00 */
[----:B0-----:R-:W3:Y:S04]  /*85940*/  LDL.LU.64 R10, [R1+0xcb88] ;  /* 0x00cb8800010a7983 */ /* 0x001ee80000300a00 */
[----:B------:R-:W3:Y:S01]  /*85950*/  LDL.64 R20, [R1+0x10] ;  /* 0x0000100001147983 */ /* 0x000ee20000100a00 */
[----:B--2---:R-:W-:Y:S01]  /*85960*/  HMMA.16816.F32 R16, R12, R18, R24 ;  /* 0x000000120c10723c */ /* 0x004fe20000001818 */
[----:B------:R-:W-:-:S05]  /*85970*/  IMAD.MOV.U32 R23, RZ, RZ, R0 ;  /* 0x000000ffff177224 */ /* 0x000fca00078e0000 */
[----:B----4-:R-:W-:Y:S02]  /*85980*/  STL.64 [R1+0xcb08], R22 ;  /* 0x00cb081601007387 */ /* 0x010fe40000100a00 */
[----:B---3--:R-:W-:Y:S02]  /*85990*/  HMMA.16816.F32 R4, R12, R10, R4 ;  /* 0x0000000a0c04723c */ /* 0x008fe40000001804 */
[----:B------:R-:W-:Y:S04]  /*859a0*/  STL.64 [R1+0xcb00], R20 ;  /* 0x00cb001401007387 */ /* 0x000fe80000100a00 */
[----:B------:R-:W2:Y:S01]  /*859b0*/  LDL.LU.64 R8, [R1+0x14d0] ;  /* 0x0014d00001087983 */ /* 0x000ea20000300a00 */
[----:B------:R-:W-:-:S12]  /*859c0*/  IMAD.MOV.U32 R0, RZ, RZ, R11 ;  /* 0x000000ffff007224 */ /* 0x000fd800078e000b */
        /* <DEDUP_REMOVED lines=126> */
[----:B------:R-:W3:Y:S02]  /*861b0*/  LDL.LU.64 R28, [R1+0xcab8] ;  /* 0x00cab800011c7983 */ /* 0x000ee40000300a00 */
[C---:B---3--:R-:W-:Y:S08]  /*861c0*/  HMMA.16816.F32 R16, R12.reuse, R28, R16 ;  /* 0x0000001c0c10723c */ /* 0x048ff00000001810 */
[C---:B----4-:R-:W-:Y:S11]  /*861d0*/  HMMA.16816.F32 R8, R12.reuse, R26, R8 ;  /* 0x0000001a0c08723c */ /* 0x050ff60000001808 */
[----:B------:R0:W-:Y:S04]  /*861e0*/  STL.64 [R1+0x1bb0], R16 ;  /* 0x001bb01001007387 */ /* 0x0001e80000100a00 */
[----:B------:R1:W-:Y:S04]  /*861f0*/  STL.64 [R1+0x1bb8], R18 ;  /* 0x001bb81201007387 */ /* 0x0003e80000100a00 */
[----:B0-----:R-:W3:Y:S04]  /*86200*/  LDL.LU.64 R16, [R1+0x13f0] ;  /* 0x0013f00001107983 */ /* 0x001ee80000300a00 */
[----:B------:R-:W-:Y:S04]  /*86210*/  STL.64 [R1+0x1ba0], R8 ;  /* 0x001ba00801007387 */ /* 0x000fe80000100a00 */
[----:B------:R-:W-:Y:S04]  /*86220*/  STL.64 [R1+0x1ba8], R10 ;  /* 0x001ba80a01007387 */ /* 0x000fe80000100a00 */
[----:B-1----:R-:W4:Y:S01]  /*86230*/  LDL.LU.64 R18, [R1+0x13f8] ;  /* 0x0013f80001127983 */ /* 0x002f220000300a00 */
[----:B--2---:R-:W-:-:S15]  /*86240*/  HMMA.16816.F32 R4, R12, R24, R4 ;  /* 0x000000180c04723c */ /* 0x004fde0000001804 */
[----:B------:R-:W-:-:S04]  /*86250*/  NOP ;  /* 0x0000000000007918 */ /* 0x000fc80000000000 */
[----:B------:R-:W-:Y:S04]  /*86260*/  STL.64 [R1+0x1b90], R4 ;  /* 0x001b900401007387 */ /* 0x000fe80000100a00 */
[----:B------:R-:W-:Y:S04]  /*86270*/  STL.64 [R1+0x1b98], R6 ;  /* 0x001b980601007387 */ /* 0x000fe80000100a00 */
        /* <DEDUP_REMOVED lines=36> */
[----:B------:R0:W-:Y:S04]  /*864c0*/  STL.64 [R1+0xc8d8], R20 ;  /* 0x00c8d81401007387 */ /* 0x0001e80000100a00 */
[----:B0-----:R-:W4:Y:S04]  /*864d0*/  LDL.LU R20, [R1+0x2c64] ;  /* 0x002c640001147983 */ /* 0x001f280000300800 */
[----:B------:R-:W3:Y:S01]  /*864e0*/  LDL.LU R21, [R1+0x2c6c] ;  /* 0x002c6c0001157983 */ /* 0x000ee20000300800 */
        /* <DEDUP_REMOVED lines=36> */
[----:B---3--:R-:W-:Y:S02]  /*86730*/  HMMA.16816.F32 R8, R12, R4, R16 ;  /* 0x000000040c08723c */ /* 0x008fe40000001810 */
[----:B------:R-:W-:Y:S04]  /*86740*/  STL.64 [R1+0xc870], R6 ;  /* 0x00c8700601007387 */ /* 0x000fe80000100a00 */
[----:B------:R0:W-:-:S13]  /*86750*/  STL.64 [R1+0xc868], R4 ;  /* 0x00c8680401007387 */ /* 0x0001da0000100a00 */
[----:B------:R1:W-:Y:S04]  /*86760*/  STL.64 [R1+0x1b10], R8 ;  /* 0x001b100801007387 */ /* 0x0003e80000100a00 */
[----:B------:R2:W-:Y:S04]  /*86770*/  STL.64 [R1+0x1b18], R10 ;  /* 0x001b180a01007387 */ /* 0x0005e80000100a00 */
[----:B0-----:R-:W3:Y:S04]  /*86780*/  LDL.LU.64 R4, [R1+0x1380] ;  /* 0x0013800001047983 */ /* 0x001ee80000300a00 */
[----:B------:R-:W3:Y:S01]  /*86790*/  LDL.LU.64 R6, [R1+0x1388] ;  /* 0x0013880001067983 */ /* 0x000ee20000300a00 */
[----:B-1----:R-:W-:-:S02]  /*867a0*/  IMAD R9, R23, 0x100, R22 ;  /* 0x0000010017097824 */ /* 0x002fc400078e0216 */
[----:B------:R-:W-:Y:S02]  /*867b0*/  IMAD.MOV.U32 R22, RZ, RZ, R3 ;  /* 0x000000ffff167224 */ /* 0x000fe400078e0003 */
[----:B------:R-:W3:Y:S04]  /*867c0*/  LDL.LU R3, [R1+0xca50] ;  /* 0x00ca500001037983 */ /* 0x000ee80000300800 */
[----:B------:R-:W3:Y:S04]  /*867d0*/  LDL.64 R18, [R1+0x78] ;  /* 0x0000780001127983 */ /* 0x000ee80000100a00 */
[----:B------:R-:W3:Y:S04]  /*867e0*/  LDL.64 R16, [R1+0x80] ;  /* 0x0000800001107983 */ /* 0x000ee80000100a00 */
[----:B------:R-:W3:Y:S04]  /*867f0*/  LDL R23, [R1+0x6c] ;  /* 0x00006c0001177983 */ /* 0x000ee80000100800 */
[----:B--2---:R-:W2:Y:S04]  /*86800*/  LDL R10, [R1+0x98] ;  /* 0x00009800010a7983 */ /* 0x004ea80000100800 */
[----:B------:R-:W2:Y:S01]  /*86810*/  LDL R11, [R1+0x9c] ;  /* 0x00009c00010b7983 */ /* 0x000ea20000100800 */
[----:B----4-:R-:W-:-:S02]  /*86820*/  IMAD R25, R25, 0x100, R20 ;  /* 0x0000010019197824 */ /* 0x010fc400078e0214 */
[----:B------:R-:W-:Y:S01]  /*86830*/  IMAD R24, R24, 0x100, R21 ;  /* 0x0000010018187824 */ /* 0x000fe200078e0215 */
[----:B---3--:R-:W-:Y:S01]  /*86840*/  HMMA.16816.F32 R4, R12, R2, R4 ;  /* 0x000000020c04723c */ /* 0x008fe20000001804 */
[----:B------:R0:W-:Y:S04]  /*86850*/  STL.64 [R1+0xca30], R18 ;  /* 0x00ca301201007387 */ /* 0x0001e80000100a00 */
[----:B------:R-:W-:Y:S04]  /*86860*/  STL.64 [R1+0xca28], R16 ;  /* 0x00ca281001007387 */ /* 0x000fe80000100a00 */
[----:B0-----:R-:W3:Y:S10]  /*86870*/  LDL R18, [R1+0x90] ;  /* 0x0000900001127983 */ /* 0x001ef40000100800 */
[----:B------:R0:W-:Y:S04]  /*86880*/  STL.64 [R1+0xce0], R4 ;  /* 0x000ce00401007387 */ /* 0x0001e80000100a00 */
[----:B------:R1:W-:Y:S04]  /*86890*/  STL.64 [R1+0xce8], R6 ;  /* 0x000ce80601007387 */ /* 0x0003e80000100a00 */
[----:B------:R-:W3:Y:S04]  /*868a0*/  LDL R19, [R1+0x94] ;  /* 0x0000940001137983 */ /* 0x000ee80000100800 */
[----:B0-----:R-:W2:Y:S04]  /*868b0*/  LDL.LU.64 R4, [R1+0x1360] ;  /* 0x0013600001047983 */ /* 0x001ea80000300a00 */
[----:B-1----:R-:W2:Y:S04]  /*868c0*/  LDL.LU.64 R6, [R1+0x1368] ;  /* 0x0013680001067983 */ /* 0x002ea80000300a00 */
[----:B------:R-:W4:Y:S04]  /*868d0*/  LDL R20, [R1+0x70] ;  /* 0x0000700001147983 */ /* 0x000f280000100800 */
[----:B------:R-:W4:Y:S04]  /*868e0*/  LDL R21, [R1+0x74] ;  /* 0x0000740001157983 */ /* 0x000f280000100800 */
[----:B------:R-:W-:Y:S01]  /*868f0*/  STL.64 [R1+0xca20], R22 ;  /* 0x00ca201601007387 */ /* 0x000fe20000100a00 */
[----:B------:R-:W-:-:S03]  /*86900*/  IMAD R8, R27, 0x100, R26 ;  /* 0x000001001b087824 */ /* 0x000fc600078e021a */
[----:B----4-:R-:W-:Y:S04]  /*86910*/  STL.64 [R1+0xca18], R20 ;  /* 0x00ca181401007387 */ /* 0x010fe80000100a00 */
[----:B------:R0:W-:Y:S04]  /*86920*/  STL [R1+0xc864], R2 ;  /* 0x00c8640201007387 */ /* 0x0001e80000100800 */
[----:B------:R1:W-:Y:S04]  /*86930*/  STL [R1+0xc860], R3 ;  /* 0x00c8600301007387 */ /* 0x0003e80000100800 */
[----:B------:R-:W4:Y:S01]  /*86940*/  LDL R26, [R1] ;  /* 0x00000000011a7983 */ /* 0x000f220000100800 */
[----:B------:R-:W-:Y:S01]  /*86950*/  IMAD.MOV.U32 R27, RZ, RZ, R0 ;  /* 0x000000ffff1b7224 */ /* 0x000fe200078e0000 */
[----:B------:R-:W-:-:S02]  /*86960*/  F2FP.F16.E5M2.UNPACK_B R12, R25 ;  /* 0x00000019ff0c723e */ /* 0x000fc400020004ff */
[----:B------:R-:W-:Y:S01]  /*86970*/  F2FP.F16.E5M2.UNPACK_B R13, R24 ;  /* 0x00000018ff0d723e */ /* 0x000fe200020004ff */
[----:B0-----:R-:W2:Y:S04]  /*86980*/  LDL R2, [R1+0x88] ;  /* 0x0000880001027983 */ /* 0x001ea80000100800 */
[----:B-1----:R-:W2:Y:S04]  /*86990*/  LDL R3, [R1+0x8c] ;  /* 0x00008c0001037983 */ /* 0x002ea80000100800 */
[----:B------:R-:W2:Y:S04]  /*869a0*/  LDL.LU R0, [R1+0xca4c] ;  /* 0x00ca4c0001007983 */ /* 0x000ea80000300800 */
[----:B----4-:R-:W-:Y:S04]  /*869b0*/  STL.64 [R1+0xc8e8], R26 ;  /* 0x00c8e81a01007387 */ /* 0x010fe80000100a00 */
[----:B------:R-:W4:Y:S04]  /*869c0*/  LDL R24, [R1+0x8] ;  /* 0x0000080001187983 */ /* 0x000f280000100800 */
[----:B------:R-:W4:Y:S01]  /*869d0*/  LDL R25, [R1+0xc] ;  /* 0x00000c0001197983 */ /* 0x000f220000100800 */
[----:B------:R-:W-:-:S02]  /*869e0*/  F2FP.F16.E5M2.UNPACK_B R14, R9 ;  /* 0x00000009ff0e723e */ /* 0x000fc400020004ff */
[----:B------:R-:W-:-:S07]  /*869f0*/  F2FP.F16.E5M2.UNPACK_B R15, R8 ;  /* 0x00000008ff0f723e */ /* 0x000fce00020004ff */
[----:B--2---:R-:W-:Y:S01]  /*86a00*/  HMMA.16816.F32 R4, R12, R10, R4 ;  /* 0x0000000a0c04723c */ /* 0x004fe20000001804 */
[----:B----4-:R-:W-:Y:S04]  /*86a10*/  STL.64 [R1+0xc900], R24 ;  /* 0x00c9001801007387 */ /* 0x010fe80000100a00 */
[----:B------:R-:W2:Y:S04]  /*86a20*/  LDL.LU.64 R20, [R1+0x1330] ;  /* 0x0013300001147983 */ /* 0x000ea80000300a00 */
[----:B------:R-:W4:Y:S04]  /*86a30*/  LDL.LU.64 R22, [R1+0x1338] ;  /* 0x0013380001167983 */ /* 0x000f280000300a00 */
[----:B----4-:R-:W-:Y:S04]  /*86a40*/  STL.64 [R1+0xca40], R22 ;  /* 0x00ca401601007387 */ /* 0x010fe80000100a00 */
[----:B--2---:R0:W-:Y:S04]  /*86a50*/  STL.64 [R1+0xca38], R20 ;  /* 0x00ca381401007387 */ /* 0x0041e80000100a00 */
[----:B0-----:R-:W3:Y:S04]  /*86a60*/  LDL.LU.64 R20, [R1+0x1350] ;  /* 0x0013500001147983 */ /* 0x001ee80000300a00 */
[----:B------:R-:W3:Y:S04]  /*86a70*/  LDL.LU.64 R22, [R1+0x1358] ;  /* 0x0013580001167983 */ /* 0x000ee80000300a00 */
[----:B------:R-:W2:Y:S04]  /*86a80*/  LDL.LU.64 R8, [R1+0x1310] ;  /* 0x0013100001087983 */ /* 0x000ea80000300a00 */
[----:B------:R-:W2:Y:S04]  /*86a90*/  LDL.LU.64 R10, [R1+0x1318] ;  /* 0x00131800010a7983 */ /* 0x000ea80000300a00 */
[----:B------:R0:W-:Y:S04]  /*86aa0*/  STL.64 [R1+0x1b00], R4 ;  /* 0x001b000401007387 */ /* 0x0001e80000100a00 */
[----:B------:R1:W-:Y:S04]  /*86ab0*/  STL.64 [R1+0x1b08], R6 ;  /* 0x001b080601007387 */ /* 0x0003e80000100a00 */
[----:B0-----:R-:W4:Y:S04]  /*86ac0*/  LDL.LU.64 R4, [R1+0x1300] ;  /* 0x0013000001047983 */ /* 0x001f280000300a00 */
[----:B-1----:R-:W4:Y:S04]  /*86ad0*/  LDL.LU.64 R6, [R1+0x1308] ;  /* 0x0013080001067983 */ /* 0x002f280000300a00 */
[----:B------:R-:W2:Y:S01]  /*86ae0*/  LDL R26, [R1+0x10] ;  /* 0x00001000011a7983 */ /* 0x000ea20000100800 */
[----:B------:R-:W-:-:S03]  /*86af0*/  IMAD.MOV.U32 R27, RZ, RZ, R0 ;  /* 0x000000ffff1b7224 */ /* 0x000fc600078e0000 */
[----:B------:R-:W3:Y:S04]  /*86b00*/  LDL.LU R0, [R1+0xca48] ;  /* 0x00ca480001007983 */ /* 0x000ee80000300800 */
[----:B--2---:R0:W-:Y:S04]  /*86b10*/  STL.64 [R1+0xc918], R26 ;  /* 0x00c9181a01007387 */ /* 0x0041e80000100a00 */
[----:B------:R-:W2:Y:S04]  /*86b20*/  LDL.LU.64 R24, [R1+0x1340] ;  /* 0x0013400001187983 */ /* 0x000ea80000300a00 */
[----:B0-----:R-:W2:Y:S01]  /*86b30*/  LDL.LU.64 R26, [R1+0x1348] ;  /* 0x00134800011a7983 */ /* 0x001ea20000300a00 */
[----:B---3--:R-:W-:Y:S03]  /*86b40*/  HMMA.16816.F32 R16, R12, R18, R20 ;  /* 0x000000120c10723c */ /* 0x008fe60000001814 */
[----:B------:R-:W3:Y:S04]  /*86b50*/  LDL.LU.64 R22, [R1+0xca40] ;  /* 0x00ca400001167983 */ /* 0x000ee80000300a00 */
[----:B------:R-:W3:-:S12]  /*86b60*/  LDL.LU.64 R20, [R1+0xca38] ;  /* 0x00ca380001147983 */ /* 0x000ed80000300a00 */
[----:B------:R-:W-:Y:S04]  /*86b70*/  STL.64 [R1+0x1af0], R16 ;  /* 0x001af01001007387 */ /* 0x000fe80000100a00 */
[----:B------:R0:W-:Y:S04]  /*86b80*/  STL.64 [R1+0x1af8], R18 ;  /* 0x001af81201007387 */ /* 0x0001e80000100a00 */
[----:B0-----:R-:W3:Y:S04]  /*86b90*/  LDL.LU.64 R18, [R1+0xca30] ;  /* 0x00ca300001127983 */ /* 0x001ee80000300a00 */
[----:B------:R-:W3:Y:S01]  /*86ba0*/  LDL.LU.64 R16, [R1+0xca28] ;  /* 0x00ca280001107983 */ /* 0x000ee20000300a00 */
[----:B--2---:R-:W-:-:S15]  /*86bb0*/  HMMA.16816.F32 R24, R12, R2, R24 ;  /* 0x000000020c18723c */ /* 0x004fde0000001818 */
[----:B------:R-:W-:-:S04]  /*86bc0*/  NOP ;  /* 0x0000000000007918 */ /* 0x000fc80000000000 */
[----:B------:R0:W-:Y:S04]  /*86bd0*/  STL.64 [R1+0x1ae0], R24 ;  /* 0x001ae01801007387 */ /* 0x0001e80000100a00 */
[----:B------:R-:W-:Y:S04]  /*86be0*/  STL.64 [R1+0x1ae8], R26 ;  /* 0x001ae81a01007387 */ /* 0x000fe80000100a00 */
[----:B0-----:R-:W2:Y:S04]  /*86bf0*/  LDL R24, [R1+0x18] ;  /* 0x0000180001187983 */ /* 0x001ea80000100800 */
[----:B------:R-:W2:Y:S01]  /*86c00*/  LDL R25, [R1+0x1c] ;  /* 0x00001c0001197983 */ /* 0x000ea20000100800 */
[C---:B---3--:R-:W-:Y:S03]  /*86c10*/  HMMA.16816.F32 R20, R12.reuse, R16, R20 ;  /* 0x000000100c14723c */ /* 0x048fe60000001814 */
[----:B--2---:R0:W-:Y:S04]  /*86c20*/  STL.64 [R1+0xc930], R24 ;  /* 0x00c9301801007387 */ /* 0x0041e80000100a00 */
[----:B0-----:R-:W2:Y:S04]  /*86c30*/  LDL.LU.64 R24, [R1+0x1320] ;  /* 0x0013200001187983 */ /* 0x001ea80000300a00 */
[----:B------:R-:W2:Y:S08]  /*86c40*/  LDL.LU.64 R26, [R1+0x1328] ;  /* 0x00132800011a7983 */ /* 0x000eb00000300a00 */
[----:B------:R-:W-:Y:S04]  /*86c50*/  STL.64 [R1+0x1ad0], R20 ;  /* 0x001ad01401007387 */ /* 0x000fe80000100a00 */
[----:B------:R0:W-:Y:S04]  /*86c60*/  STL.64 [R1+0x1ad8], R22 ;  /* 0x001ad81601007387 */ /* 0x0001e80000100a00 */
[----:B0-----:R-:W4:Y:S04]  /*86c70*/  LDL.LU.64 R22, [R1+0xca20] ;  /* 0x00ca200001167983 */ /* 0x001f280000300a00 */
[----:B------:R-:W3:Y:S01]  /*86c80*/  LDL.LU.64 R20, [R1+0xca18] ;  /* 0x00ca180001147983 */ /* 0x000ee20000300a00 */
[----:B--2---:R-:W-:-:S15]  /*86c90*/  HMMA.16816.F32 R24, R12, R18, R24 ;  /* 0x000000120c18723c */ /* 0x004fde0000001818 */
[----:B------:R-:W-:-:S04]  /*86ca0*/  NOP ;  /* 0x0000000000007918 */ /* 0x000fc80000000000 */
[----:B------:R-:W-:Y:S04]  /*86cb0*/  STL.64 [R1+0x1ac0], R24 ;  /* 0x001ac01801007387 */ /* 0x000fe80000100a00 */
[----:B------:R0:W-:Y:S04]  /*86cc0*/  STL.64 [R1+0x1ac8], R26 ;  /* 0x001ac81a01007387 */ /* 0x0001e80000100a00 */
[----:B0-----:R-:W2:Y:S01]  /*86cd0*/  LDL R26, [R1+0x20] ;  /* 0x00002000011a7983 */ /* 0x001ea20000100800 */
[C---:B---3--:R-:W-:Y:S08]  /*86ce0*/  HMMA.16816.F32 R8, R12.reuse, R20, R8 ;  /* 0x000000140c08723c */ /* 0x048ff00000001808 */
[----:B----4-:R-:W-:Y:S01]  /*86cf0*/  HMMA.16816.F32 R4, R12, R22, R4 ;  /* 0x000000160c04723c */ /* 0x010fe20000001804 */
[----:B------:R-:W-:-:S02]  /*86d00*/  IMAD.MOV.U32 R27, RZ, RZ, R0 ;  /* 0x000000ffff1b7224 */ /* 0x000fc400078e0000 */
[----:B------:R-:W3:Y:S04]  /*86d10*/  LDL.LU R0, [R1+0xca10] ;  /* 0x00ca100001007983 */ /* 0x000ee80000300800 */
[----:B--2---:R0:W-:Y:S04]  /*86d20*/  STL.64 [R1+0xc948], R26 ;  /* 0x00c9481a01007387 */ /* 0x0041e80000100a00 */
[----:B------:R-:W2:Y:S04]  /*86d30*/  LDL R24, [R1+0x28] ;  /* 0x0000280001187983 */ /* 0x000ea80000100800 */
[----:B------:R-:W-:Y:S04]  /*86d40*/  STL.64 [R1+0x1ab0], R8 ;  /* 0x001ab00801007387 */ /* 0x000fe80000100a00 */
[----:B------:R-:W-:Y:S04]  /*86d50*/  STL.64 [R1+0x1ab8], R10 ;  /* 0x001ab80a01007387 */ /* 0x000fe80000100a00 */
        /* <DEDUP_REMOVED lines=75> */
[----:B------:R-:W4:Y:S01]  /*87210*/  LDL.LU.64 R22, [R1+0x12f8] ;  /* 0x0012f80001167983 */ /* 0x000f220000300a00 */
[----:B------:R-:W-:-:S02]  /*87220*/  IMAD.MOV.U32 R3, RZ, RZ, R16 ;  /* 0x000000ffff037224 */ /* 0x000fc400078e0010 */
[----:B------:R-:W-:Y:S01]  /*87230*/  IMAD.MOV.U32 R2, RZ, RZ, R19 ;  /* 0x000000ffff027224 */ /* 0x000fe200078e0013 */
        /* <DEDUP_REMOVED lines=80> */
[----:B------:R-:W3:-:S13]  /*87740*/  LDL.LU.64 R20, [R1+0xc8d8] ;  /* 0x00c8d80001147983 */ /* 0x000eda0000300a00 */
[----:B------:R-:W-:Y:S04]  /*87750*/  STL.64 [R1+0x19d0], R24 ;  /* 0x0019d01801007387 */ /* 0x000fe80000100a00 */
[----:B------:R0:W-:Y:S04]  /*87760*/  STL.64 [R1+0x19d8], R26 ;  /* 0x0019d81a01007387 */ /* 0x0001e80000100a00 */
[----:B0-----:R-:W3:Y:S01]  /*87770*/  LDL.LU.64 R26, [R1+0xc8d0] ;  /* 0x00c8d000011a7983 */ /* 0x001ee20000300a00 */
[----:B--2---:R-:W-:Y:S03]  /*87780*/  HMMA.16816.F32 R16, R12, R28, R16 ;  /* 0x0000001c0c10723c */ /* 0x004fe60000001810 */
[----:B------:R-:W2:Y:S04]  /*87790*/  LDL.LU.64 R24, [R1+0xc8c8] ;  /* 0x00c8c80001187983 */ /* 0x000ea80000300a00 */
[----:B------:R-:W-:-:S12]  /*877a0*/  STL.64 [R1+0xc780], R28 ;  /* 0x00c7801c01007387 */ /* 0x000fd80000100a00 */
        /* <DEDUP_REMOVED lines=29> */
[----:B------:R-:W3:Y:S04]  /*87980*/  LDL.LU R28, [R1+0x2c9c] ;  /* 0x002c9c00011c7983 */ /* 0x000ee80000300800 */
[----:B------:R-:W3:Y:S04]  /*87990*/  LDL.LU R29, [R1+0x2c98] ;  /* 0x002c9800011d7983 */ /* 0x000ee80000300800 */
        /* <DEDUP_REMOVED lines=52> */
[C---:B--2---:R-:W-:Y:S08]  /*87ce0*/  HMMA.16816.F32 R20, R12.reuse, R6, R20 ;  /* 0x000000060c14723c */ /* 0x044ff00000001814 */
[----:B---3--:R-:W-:Y:S11]  /*87cf0*/  HMMA.16816.F32 R8, R12, R4, R8 ;  /* 0x000000040c08723c */ /* 0x008ff60000001808 */
[----:B------:R0:W-:Y:S01]  /*87d00*/  STL.64 [R1+0xe90], R20 ;  /* 0x000e901401007387 */ /* 0x0001e20000100a00 */
[----:B------:R-:W-:-:S03]  /*87d10*/  IMAD.MOV.U32 R0, RZ, RZ, R23 ;  /* 0x000000ffff007224 */ /* 0x000fc600078e0017 */
[----:B------:R1:W-:Y:S04]  /*87d20*/  STL [R1+0xe98], R22 ;  /* 0x000e981601007387 */ /* 0x0003e80000100800 */
[----:B0-----:R-:W2:Y:S04]  /*87d30*/  LDL.LU.64 R20, [R1+0x10f0] ;  /* 0x0010f00001147983 */ /* 0x001ea80000300a00 */
[----:B-1----:R-:W2:Y:S04]  /*87d40*/  LDL.LU.64 R22, [R1+0x10f8] ;  /* 0x0010f80001167983 */ /* 0x002ea80000300a00 */
[----:B------:R-:W-:Y:S04]  /*87d50*/  STL.64 [R1+0xc7b0], R6 ;  /* 0x00c7b00601007387 */ /* 0x000fe80000100a00 */
[----:B------:R-:W-:Y:S04]  /*87d60*/  STL [R1+0xa5d0], R0 ;  /* 0x00a5d00001007387 */ /* 0x000fe80000100800 */
[----:B------:R-:W-:Y:S04]  /*87d70*/  STL.64 [R1+0xed0], R8 ;  /* 0x000ed00801007387 */ /* 0x000fe80000100a00 */
[----:B------:R0:W-:Y:S04]  /*87d80*/  STL.64 [R1+0xed8], R10 ;  /* 0x000ed80a01007387 */ /* 0x0001e80000100a00 */
[----:B0-----:R-:W3:Y:S01]  /*87d90*/  LDL R10, [R1+0x78] ;  /* 0x00007800010a7983 */ /* 0x001ee20000100800 */
[----:B------:R-:W-:-:S03]  /*87da0*/  IMAD.MOV.U32 R11, RZ, RZ, R2 ;  /* 0x000000ffff0b7224 */ /* 0x000fc600078e0002 */
[----:B------:R-:W2:Y:S01]  /*87db0*/  LDL.LU R2, [R1+0xc864] ;  /* 0x00c8640001027983 */ /* 0x000ea20000300800 */
[----:B------:R-:W-:-:S03]  /*87dc0*/  IMAD.MOV.U32 R8, RZ, RZ, R3 ;  /* 0x000000ffff087224 */ /* 0x000fc600078e0003 */
[----:B---3--:R-:W-:Y:S04]  /*87dd0*/  STL.64 [R1+0xc808], R10 ;  /* 0x00c8080a01007387 */ /* 0x008fe80000100a00 */
[----:B------:R-:W-:Y:S04]  /*87de0*/  STL [R1+0xc708], R4 ;  /* 0x00c7080401007387 */ /* 0x000fe80000100800 */
[----:B------:R-:W-:Y:S04]  /*87df0*/  STL [R1+0xc704], R5 ;  /* 0x00c7040501007387 */ /* 0x000fe80000100800 */
[----:B------:R-:W2:Y:S04]  /*87e00*/  LDL.LU R3, [R1+0xc860] ;  /* 0x00c8600001037983 */ /* 0x000ea80000300800 */
[----:B------:R-:W3:Y:S01]  /*87e10*/  LDL R9, [R1+0x84] ;  /* 0x0000840001097983 */ /* 0x000ee20000100800 */
[----:B------:R-:W-:-:S02]  /*87e20*/  IMAD R19, R19, 0x100, R18 ;  /* 0x0000010013137824 */ /* 0x000fc400078e0212 */
[----:B------:R-:W-:Y:S02]  /*87e30*/  IMAD R18, R25, 0x100, R24 ;  /* 0x0000010019127824 */ /* 0x000fe400078e0218 */
[----:B----4-:R-:W-:Y:S01]  /*87e40*/  IMAD R17, R27, 0x100, R26 ;  /* 0x000001001b117824 */ /* 0x010fe200078e021a */
[----:B---3--:R2:W-:Y:S04]  /*87e50*/  STL.64 [R1+0xc820], R8 ;  /* 0x00c8200801007387 */ /* 0x0085e80000100a00 */
[----:B------:R-:W3:Y:S04]  /*87e60*/  LDL R6, [R1+0x88] ;  /* 0x0000880001067983 */ /* 0x000ee80000100800 */
[----:B------:R-:W3:Y:S01]  /*87e70*/  LDL R7, [R1+0x8c] ;  /* 0x00008c0001077983 */ /* 0x000ee20000100800 */
[----:B--2---:R-:W-:-:S15]  /*87e80*/  HMMA.16816.F32 R8, R12, R2, R20 ;  /* 0x000000020c08723c */ /* 0x004fde0000001814 */
[----:B------:R-:W-:-:S04]  /*87e90*/  NOP ;  /* 0x0000000000007918 */ /* 0x000fc80000000000 */
[----:B------:R0:W-:Y:S04]  /*87ea0*/  STL.64 [R1+0xec0], R8 ;  /* 0x000ec00801007387 */ /* 0x0001e80000100a00 */
[----:B------:R1:W-:Y:S04]  /*87eb0*/  STL [R1+0xecc], R11 ;  /* 0x000ecc0b01007387 */ /* 0x0003e80000100800 */
[----:B------:R-:W2:Y:S04]  /*87ec0*/  LDL R24, [R1+0x68] ;  /* 0x0000680001187983 */ /* 0x000ea80000100800 */
[----:B------:R-:W2:Y:S04]  /*87ed0*/  LDL R25, [R1+0x6c] ;  /* 0x00006c0001197983 */ /* 0x000ea80000100800 */
[----:B------:R-:W4:Y:S04]  /*87ee0*/  LDL R26, [R1+0x70] ;  /* 0x00007000011a7983 */ /* 0x000f280000100800 */
[----:B------:R-:W4:Y:S01]  /*87ef0*/  LDL R27, [R1+0x74] ;  /* 0x00007400011b7983 */ /* 0x000f220000100800 */
[----:B------:R-:W-:-:S03]  /*87f00*/  IMAD.MOV.U32 R0, RZ, RZ, R10 ;  /* 0x000000ffff007224 */ /* 0x000fc600078e000a */
[----:B0-----:R-:W2:Y:S04]  /*87f10*/  LDL.LU.64 R8, [R1+0x10b0] ;  /* 0x0010b00001087983 */ /* 0x001ea80000300a00 */
[----:B-1----:R-:W2:Y:S04]  /*87f20*/  LDL.LU.64 R10, [R1+0x10b8] ;  /* 0x0010b800010a7983 */ /* 0x002ea80000300a00 */
[----:B--2---:R0:W-:Y:S04]  /*87f30*/  STL.64 [R1+0xc830], R10 ;  /* 0x00c8300a01007387 */ /* 0x0041e80000100a00 */
[----:B0-----:R-:W2:Y:S04]  /*87f40*/  LDL R10, [R1+0x90] ;  /* 0x00009000010a7983 */ /* 0x001ea80000100800 */
[----:B------:R-:W2:Y:S04]  /*87f50*/  LDL R11, [R1+0x94] ;  /* 0x00009400010b7983 */ /* 0x000ea80000100800 */
[----:B------:R0:W-:Y:S04]  /*87f60*/  STL.64 [R1+0xc828], R8 ;  /* 0x00c8280801007387 */ /* 0x0001e80000100a00 */
[----:B0-----:R-:W3:Y:S04]  /*87f70*/  LDL R8, [R1+0x98] ;  /* 0x0000980001087983 */ /* 0x001ee80000100800 */
[----:B------:R-:W3:Y:S04]  /*87f80*/  LDL R9, [R1+0x9c] ;  /* 0x00009c0001097983 */ /* 0x000ee80000100800 */
[----:B--2---:R-:W-:Y:S04]  /*87f90*/  STL.64 [R1+0xc848], R10 ;  /* 0x00c8480a01007387 */ /* 0x004fe80000100a00 */
[----:B----4-:R-:W-:Y:S04]  /*87fa0*/  STL.64 [R1+0xc818], R26 ;  /* 0x00c8181a01007387 */ /* 0x010fe80000100a00 */
[----:B------:R0:W-:Y:S04]  /*87fb0*/  STL.64 [R1+0xc810], R24 ;  /* 0x00c8101801007387 */ /* 0x0001e80000100a00 */
[----:B0-----:R-:W2:Y:S04]  /*87fc0*/  LDL.LU.64 R24, [R1+0x1090] ;  /* 0x0010900001187983 */ /* 0x001ea80000300a00 */
[----:B------:R-:W4:Y:S04]  /*87fd0*/  LDL.LU.64 R26, [R1+0x1098] ;  /* 0x00109800011a7983 */ /* 0x000f280000300a00 */
[----:B----4-:R-:W-:Y:S04]  /*87fe0*/  STL.64 [R1+0xc840], R26 ;  /* 0x00c8401a01007387 */ /* 0x010fe80000100a00 */
[----:B--2---:R0:W-:Y:S04]  /*87ff0*/  STL.64 [R1+0xc838], R24 ;  /* 0x00c8381801007387 */ /* 0x0041e80000100a00 */
[----:B0-----:R-:W2:Y:S04]  /*88000*/  LDL.LU.64 R24, [R1+0x10d0] ;  /* 0x0010d00001187983 */ /* 0x001ea80000300a00 */
[----:B------:R-:W4:Y:S01]  /*88010*/  LDL.LU.64 R26, [R1+0x10d8] ;  /* 0x0010d800011a7983 */ /* 0x000f220000300a00 */
[----:B------:R-:W-:Y:S01]  /*88020*/  IMAD R16, R29, 0x100, R28 ;  /* 0x000001001d107824 */ /* 0x000fe200078e021c */
[----:B------:R-:W-:-:S02]  /*88030*/  F2FP.F16.E5M2.UNPACK_B R12, R19 ;  /* 0x00000013ff0c723e */ /* 0x000fc400020004ff */
[----:B------:R-:W-:Y:S02]  /*88040*/  F2FP.F16.E5M2.UNPACK_B R13, R18 ;  /* 0x00000012ff0d723e */ /* 0x000fe400020004ff */
[----:B------:R-:W-:Y:S01]  /*88050*/  F2FP.F16.E5M2.UNPACK_B R14, R17 ;  /* 0x00000011ff0e723e */ /* 0x000fe200020004ff */
[----:B----4-:R-:W-:Y:S04]  /*88060*/  STL.64 [R1+0xc858], R26 ;  /* 0x00c8581a01007387 */ /* 0x010fe80000100a00 */
[----:B--2---:R0:W-:Y:S04]  /*88070*/  STL.64 [R1+0xc850], R24 ;  /* 0x00c8501801007387 */ /* 0x0041e80000100a00 */
[----:B0-----:R-:W3:Y:S04]  /*88080*/  LDL.LU.64 R24, [R1+0x10e0] ;  /* 0x0010e00001187983 */ /* 0x001ee80000300a00 */
[----:B------:R-:W3:Y:S04]  /*88090*/  LDL.LU.64 R26, [R1+0x10e8] ;  /* 0x0010e800011a7983 */ /* 0x000ee80000300a00 */
[----:B------:R-:W2:Y:S04]  /*880a0*/  LDL.64 R4, [R1+0x50] ;  /* 0x0000500001047983 */ /* 0x000ea80000100a00 */
[----:B------:R-:W4:Y:S04]  /*880b0*/  LDL.64 R20, [R1+0x48] ;  /* 0x0000480001147983 */ /* 0x000f280000100a00 */
[----:B------:R-:W-:Y:S04]  /*880c0*/  STL [R1+0xc6f4], R2 ;  /* 0x00c6f40201007387 */ /* 0x000fe80000100800 */
[----:B------:R0:W-:Y:S04]  /*880d0*/  STL [R1+0xc6f0], R3 ;  /* 0x00c6f00301007387 */ /* 0x0001e80000100800 */
[----:B0-----:R-:W2:Y:S04]  /*880e0*/  LDL.64 R2, [R1+0x58] ;  /* 0x0000580001027983 */ /* 0x001ea80000100a00 */
[----:B------:R-:W-:Y:S04]  /*880f0*/  STL [R1+0xa7c0], R0 ;  /* 0x00a7c00001007387 */ /* 0x000fe80000100800 */
[----:B------:R-:W2:Y:S01]  /*88100*/  LDL.64 R22, [R1+0x40] ;  /* 0x0000400001167983 */ /* 0x000ea20000100a00 */
[----:B------:R-:W-:-:S07]  /*88110*/  F2FP.F16.E5M2.UNPACK_B R15, R16 ;  /* 0x00000010ff0f723e */ /* 0x000fce00020004ff */
[C---:B---3--:R-:W-:Y:S01]  /*88120*/  HMMA.16816.F32 R8, R12.reuse, R8, R24 ;  /* 0x000000080c08723c */ /* 0x048fe20000001818 */
[----:B--2---:R-:W-:Y:S04]  /*88130*/  STL.64 [R1+0xc7d0], R22 ;  /* 0x00c7d01601007387 */ /* 0x004fe80000100a00 */
[----:B----4-:R0:W-:Y:S04]  /*88140*/  STL.64 [R1+0xc7c8], R20 ;  /* 0x00c7c81401007387 */ /* 0x0101e80000100a00 */
[----:B0-----:R-:W2:Y:S04]  /*88150*/  LDL.LU.64 R20, [R1+0x1070] ;  /* 0x0010700001147983 */ /* 0x001ea80000300a00 */
[----:B------:R-:W2:Y:S04]  /*88160*/  LDL.LU.64 R22, [R1+0x1078] ;  /* 0x0010780001167983 */ /* 0x000ea80000300a00 */
[----:B------:R-:W3:Y:S04]  /*88170*/  LDL.64 R28, [R1+0x38] ;  /* 0x00003800011c7983 */ /* 0x000ee80000100a00 */
        /* <DEDUP_REMOVED lines=18> */
[----:B0-----:R-:W1:Y:S02]  /*882a0*/  LDL.LU.64 R8, [R1+0xc820] ;  /* 0x00c8200001087983 */ /* 0x001e640000300a00 */
[----:B-1----:R-:W-:Y:S02]  /*882b0*/  HMMA.16816.F32 R8, R12, R8, R24 ;  /* 0x000000080c08723c */ /* 0x002fe40000001818 */
[----:B------:R-:W4:Y:S04]  /*882c0*/  LDL.LU.64 R26, [R1+0xc818] ;  /* 0x00c81800011a7983 */ /* 0x000f280000300a00 */
[----:B------:R-:W2:-:S13]  /*882d0*/  LDL.LU.64 R24, [R1+0xc810] ;  /* 0x00c8100001187983 */ /* 0x000e9a0000300a00 */
[----:B------:R-:W-:Y:S04]  /*882e0*/  STL.64 [R1+0x1990], R8 ;  /* 0x0019900801007387 */ /* 0x000fe80000100a00 */
[----:B------:R0:W-:Y:S04]  /*882f0*/  STL.64 [R1+0x1998], R10 ;  /* 0x0019980a01007387 */ /* 0x0001e80000100a00 */
[----:B0-----:R-:W2:Y:S04]  /*88300*/  LDL.LU.64 R10, [R1+0xc808] ;  /* 0x00c80800010a7983 */ /* 0x001ea80000300a00 */
[----:B------:R-:W3:Y:S01]  /*88310*/  LDL.LU.64 R8, [R1+0x1040] ;  /* 0x0010400001087983 */ /* 0x000ee20000300a00 */
[----:B--2---:R-:W-:Y:S03]  /*88320*/  HMMA.16816.F32 R20, R12, R10, R20 ;  /* 0x0000000a0c14723c */ /* 0x004fe60000001814 */
[----:B------:R-:W3:-:S15]  /*88330*/  LDL.LU.64 R10, [R1+0x1048] ;  /* 0x00104800010a7983 */ /* 0x000ede0000300a00 */
[----:B------:R-:W-:Y:S01]  /*88340*/  NOP ;  /* 0x0000000000007918 */ /* 0x000fe20000000000 */
[----:B------:R-:W-:Y:S04]  /*88350*/  STL.64 [R1+0x1980], R20 ;  /* 0x0019801401007387 */ /* 0x000fe80000100a00 */
[----:B------:R-:W-:Y:S04]  /*88360*/  STL.64 [R1+0x1988], R22 ;  /* 0x0019881601007387 */ /* 0x000fe80000100a00 */
[----:B------:R-:W2:Y:S04]  /*88370*/  LDL.LU.64 R6, [R1+0x30] ;  /* 0x0000300001067983 */ /* 0x000ea80000300a00 */
[----:B--2---:R-:W-:Y:S04]  /*88380*/  STL.64 [R1+0xc7e0], R6 ;  /* 0x00c7e00601007387 */ /* 0x004fe80000100a00 */
[----:B------:R0:W-:Y:S04]  /*88390*/  STL.64 [R1+0xc7d8], R4 ;  /* 0x00c7d80401007387 */ /* 0x0001e80000100a00 */
[----:B0-----:R-:W2:Y:S04]  /*883a0*/  LDL.LU.64 R4, [R1+0x1020] ;  /* 0x0010200001047983 */ /* 0x001ea80000300a00 */
[----:B------:R-:W2:Y:S01]  /*883b0*/  LDL.LU.64 R6, [R1+0x1028] ;  /* 0x0010280001067983 */ /* 0x000ea20000300a00 */
[C---:B----4-:R-:W-:Y:S03]  /*883c0*/  HMMA.16816.F32 R16, R12.reuse, R26, R16 ;  /* 0x0000001a0c10723c */ /* 0x050fe60000001810 */
[----:B--2---:R0:W-:Y:S04]  /*883d0*/  STL.64 [R1+0xc7f0], R6 ;  /* 0x00c7f00601007387 */ /* 0x0041e80000100a00 */
[----:B0-----:R-:W2:Y:S04]  /*883e0*/  LDL R6, [R1+0x60] ;  /* 0x0000600001067983 */ /* 0x001ea80000100800 */
[----:B------:R-:W2:Y:S04]  /*883f0*/  LDL R7, [R1+0x64] ;  /* 0x0000640001077983 */ /* 0x000ea80000100800 */
[----:B------:R-:W-:Y:S04]  /*88400*/  STL.64 [R1+0xc7e8], R4 ;  /* 0x00c7e80401007387 */ /* 0x000fe80000100a00 */
[----:B------:R-:W4:Y:S04]  /*88410*/  LDL.LU.64 R20, [R1+0x1010] ;  /* 0x0010100001147983 */ /* 0x000f280000300a00 */
[----:B------:R-:W2:Y:S01]  /*88420*/  LDL.LU.64 R22, [R1+0x1018] ;  /* 0x0010180001167983 */ /* 0x000ea20000300a00 */
[C---:B---3--:R-:W-:Y:S03]  /*88430*/  HMMA.16816.F32 R8, R12.reuse, R24, R8 ;  /* 0x000000180c08723c */ /* 0x048fe60000001808 */
[----:B------:R-:W-:Y:S04]  /*88440*/  STL.64 [R1+0x1970], R16 ;  /* 0x0019701001007387 */ /* 0x000fe80000100a00 */
[----:B------:R-:W-:Y:S04]  /*88450*/  STL.64 [R1+0x1978], R18 ;  /* 0x0019781201007387 */ /* 0x000fe80000100a00 */
[----:B--2---:R-:W-:Y:S04]  /*88460*/  STL.64 [R1+0xc800], R22 ;  /* 0x00c8001601007387 */ /* 0x004fe80000100a00 */
[----:B----4-:R0:W-:Y:S04]  /*88470*/  STL.64 [R1+0xc7f8], R20 ;  /* 0x00c7f81401007387 */ /* 0x0101e80000100a00 */
[----:B0-----:R-:W2:Y:S04]  /*88480*/  LDL.LU.64 R20, [R1+0x1030] ;  /* 0x0010300001147983 */ /* 0x001ea80000300a00 */
[----:B------:R-:W2:Y:S04]  /*88490*/  LDL.LU.64 R22, [R1+0x1038] ;  /* 0x0010380001167983 */ /* 0x000ea80000300a00 */
[----:B------:R-:W3:Y:S04]  /*884a0*/  LDL.64 R26, [R1+0x18] ;  /* 0x00001800011a7983 */ /* 0x000ee80000100a00 */
[----:B------:R-:W4:Y:S04]  /*884b0*/  LDL R24, [R1+0x20] ;  /* 0x0000200001187983 */ /* 0x000f280000100800 */
[----:B------:R0:W-:Y:S04]  /*884c0*/  STL.64 [R1+0x1960], R8 ;  /* 0x0019600801007387 */ /* 0x0001e80000100a00 */
[----:B------:R1:W-:Y:S04]  /*884d0*/  STL.64 [R1+0x1968], R10 ;  /* 0x0019680a01007387 */ /* 0x0003e80000100a00 */
[----:B------:R-:W4:Y:S04]  /*884e0*/  LDL R25, [R1+0x24] ;  /* 0x0000240001197983 */ /* 0x000f280000100800 */
[----:B------:R-:W4:Y:S04]  /*884f0*/  LDL.LU.64 R16, [R1+0xfd0] ;  /* 0x000fd00001107983 */ /* 0x000f280000300a00 */
[----:B------:R-:W4:Y:S04]  /*88500*/  LDL.LU.64 R18, [R1+0xfd8] ;  /* 0x000fd80001127983 */ /* 0x000f280000300a00 */
[----:B0-----:R-:W4:Y:S04]  /*88510*/  LDL.LU.64 R8, [R1+0xfc0] ;  /* 0x000fc00001087983 */ /* 0x001f280000300a00 */
[----:B-1----:R-:W4:Y:S01]  /*88520*/  LDL.LU.64 R10, [R1+0xfc8] ;  /* 0x000fc800010a7983 */ /* 0x002f220000300a00 */
[C---:B--2---:R-:W-:Y:S03]  /*88530*/  HMMA.16816.F32 R4, R12.reuse, R6, R20 ;  /* 0x000000060c04723c */ /* 0x044fe60000001814 */
[----:B---3--:R-:W-:Y:S04]  /*88540*/  STL.64 [R1+0xc7c0], R26 ;  /* 0x00c7c01a01007387 */ /* 0x008fe80000100a00 */
[----:B----4-:R0:W-:Y:S04]  /*88550*/  STL.64 [R1+0xc7b8], R24 ;  /* 0x00c7b81801007387 */ /* 0x0101e80000100a00 */
[----:B0-----:R-:W2:Y:S04]  /*88560*/  LDL.LU.64 R24, [R1+0xff0] ;  /* 0x000ff00001187983 */ /* 0x001ea80000300a00 */
[----:B------:R-:W2:Y:S04]  /*88570*/  LDL.LU.64 R26, [R1+0xff8] ;  /* 0x000ff800011a7983 */ /* 0x000ea80000300a00 */
[----:B------:R-:W3:Y:S04]  /*88580*/  LDL.LU.64 R22, [R1+0xc800] ;  /* 0x00c8000001167983 */ /* 0x000ee80000300a00 */
[----:B------:R-:W3:Y:S04]  /*88590*/  LDL.LU.64 R20, [R1+0xc7f8] ;  /* 0x00c7f80001147983 */ /* 0x000ee80000300a00 */
        /* <DEDUP_REMOVED lines=8> */
[----:B0-----:R-:W4:Y:S04]  /*88620*/  LDL.LU.64 R6, [R1+0xc7e0] ;  /* 0x00c7e00001067983 */ /* 0x001f280000300a00 */
[----:B------:R-:W3:Y:S01]  /*88630*/  LDL.LU.64 R4, [R1+0xc7d8] ;  /* 0x00c7d80001047983 */ /* 0x000ee20000300a00 */
[----:B------:R-:W-:-:S05]  /*88640*/  IMAD.MOV.U32 R3, RZ, RZ, R2 ;  /* 0x000000ffff037224 */ /* 0x000fca00078e0002 */
[----:B------:R-:W-:Y:S01]  /*88650*/  STL [R1+0xc6f8], R3 ;  /* 0x00c6f80301007387 */ /* 0x000fe20000100800 */
[----:B---3--:R-:W-:-:S15]  /*88660*/  HMMA.16816.F32 R20, R12, R4, R20 ;  /* 0x000000040c14723c */ /* 0x008fde0000001814 */
[----:B------:R-:W-:-:S04]  /*88670*/  NOP ;  /* 0x0000000000007918 */ /* 0x000fc80000000000 */
[----:B------:R-:W-:Y:S04]  /*88680*/  STL.64 [R1+0x1930], R20 ;  /* 0x0019301401007387 */ /* 0x000fe80000100a00 */
[----:B------:R0:W-:Y:S04]  /*88690*/  STL.64 [R1+0x1938], R22 ;  /* 0x0019381601007387 */ /* 0x0001e80000100a00 */
[----:B0-----:R-:W3:Y:S04]  /*886a0*/  LDL.LU.64 R22, [R1+0xc7d0] ;  /* 0x00c7d00001167983 */ /* 0x001ee80000300a00 */
[----:B------:R-:W2:Y:S01]  /*886b0*/  LDL.LU.64 R20, [R1+0xc7c8] ;  /* 0x00c7c80001147983 */ /* 0x000ea20000300a00 */
[----:B------:R-:W-:Y:S01]  /*886c0*/  IMAD.MOV.U32 R2, RZ, RZ, R5 ;  /* 0x000000ffff027224 */ /* 0x000fe200078e0005 */
[C---:B------:R-:W-:Y:S04]  /*886d0*/  HMMA.16816.F32 R8, R12.reuse, R28, R8 ;  /* 0x0000001c0c08723c */ /* 0x040fe80000001808 */
[----:B------:R0:W-:Y:S04]  /*886e0*/  STL [R1+0xc6fc], R2 ;  /* 0x00c6fc0201007387 */ /* 0x0001e80000100800 */
[C---:B--2---:R-:W-:Y:S08]  /*886f0*/  HMMA.16816.F32 R24, R12.reuse, R20, R24 ;  /* 0x000000140c18723c */ /* 0x044ff00000001818 */
[----:B---3--:R-:W-:Y:S01]  /*88700*/  HMMA.16816.F32 R16, R12, R22, R16 ;  /* 0x000000160c10723c */ /* 0x008fe20000001810 */
[----:B------:R-:W-:-:S02]  /*88710*/  IMAD.MOV.U32 R3, RZ, RZ, R21 ;  /* 0x000000ffff037224 */ /* 0x000fc400078e0015 */
[----:B0-----:R-:W-:-:S08]  /*88720*/  IMAD.MOV.U32 R2, RZ, RZ, R22 ;  /* 0x000000ffff027224 */ /* 0x001fd000078e0016 */
[----:B------:R0:W-:Y:S04]  /*88730*/  STL.64 [R1+0x1920], R24 ;  /* 0x0019201801007387 */ /* 0x0001e80000100a00 */
[----:B------:R1:W-:Y:S04]  /*88740*/  STL.64 [R1+0x1928], R26 ;  /* 0x0019281a01007387 */ /* 0x0003e80000100a00 */
[----:B0-----:R-:W2:Y:S04]  /*88750*/  LDL.LU.64 R24, [R1+0xfa0] ;  /* 0x000fa00001187983 */ /* 0x001ea80000300a00 */
[----:B-1----:R-:W2:Y:S04]  /*88760*/  LDL.LU.64 R26, [R1+0xfa8] ;  /* 0x000fa800011a7983 */ /* 0x002ea80000300a00 */
[----:B------:R-:W-:Y:S04]  /*88770*/  STL [R1+0xc700], R3 ;  /* 0x00c7000301007387 */ /* 0x000fe80000100800 */
[----:B------:R0:W-:Y:S04]  /*88780*/  STL.64 [R1+0x1910], R16 ;  /* 0x0019101001007387 */ /* 0x0001e80000100a00 */
[----:B------:R1:W-:Y:S04]  /*88790*/  STL.64 [R1+0x1918], R18 ;  /* 0x0019181201007387 */ /* 0x0003e80000100a00 */
[----:B------:R-:W3:Y:S04]  /*887a0*/  LDL.LU.64 R20, [R1+0xf60] ;  /* 0x000f600001147983 */ /* 0x000ee80000300a00 */
[----:B------:R0:W-:Y:S04]  /*887b0*/  STL.64 [R1+0x1900], R8 ;  /* 0x0019000801007387 */ /* 0x0001e80000100a00 */
[----:B------:R1:W-:Y:S04]  /*887c0*/  STL.64 [R1+0x1908], R10 ;  /* 0x0019080a01007387 */ /* 0x0003e80000100a00 */
[----:B------:R-:W3:Y:S04]  /*887d0*/  LDL.LU.64 R22, [R1+0xf68] ;  /* 0x000f680001167983 */ /* 0x000ee80000300a00 */
[----:B0-----:R-:W3:Y:S04]  /*887e0*/  LDL.LU.64 R16, [R1+0xf50] ;  /* 0x000f500001107983 */ /* 0x001ee80000300a00 */
[----:B-1----:R-:W3:Y:S04]  /*887f0*/  LDL.LU.64 R18, [R1+0xf58] ;  /* 0x000f580001127983 */ /* 0x002ee80000300a00 */
[----:B------:R-:W3:Y:S04]  /*88800*/  LDL R8, [R1+0x10] ;  /* 0x0000100001087983 */ /* 0x000ee80000100800 */
[----:B------:R-:W3:Y:S04]  /*88810*/  LDL R9, [R1+0x14] ;  /* 0x0000140001097983 */ /* 0x000ee80000100800 */
[----:B------:R-:W3:Y:S04]  /*88820*/  LDL R10, [R1+0x8] ;  /* 0x00000800010a7983 */ /* 0x000ee80000100800 */
[----:B------:R-:W3:Y:S01]  /*88830*/  LDL R11, [R1+0xc] ;  /* 0x00000c00010b7983 */ /* 0x000ee20000100800 */
[----:B------:R-:W-:-:S02]  /*88840*/  IMAD.MOV.U32 R3, RZ, RZ, R29 ;  /* 0x000000ffff037224 */ /* 0x000fc400078e001d */
[----:B----4-:R-:W-:Y:S02]  /*88850*/  IMAD.MOV.U32 R4, RZ, RZ, R6 ;  /* 0x000000ffff047224 */ /* 0x010fe400078e0006 */
[----:B------:R-:W-:Y:S01]  /*88860*/  IMAD.MOV.U32 R5, RZ, RZ, R7 ;  /* 0x000000ffff057224 */ /* 0x000fe200078e0007 */
[----:B--2---:R-:W-:Y:S01]  /*88870*/  HMMA.16816.F32 R24, R12, R6, R24 ;  /* 0x000000060c18723c */ /* 0x004fe20000001818 */
[----:B---3--:R0:W-:Y:S04]  /*88880*/  STL.64 [R1+0xc798], R10 ;  /* 0x00c7980a01007387 */ /* 0x0081e80000100a00 */
[----:B------:R-:W2:Y:S04]  /*88890*/  LDL.64 R28, [R1] ;  /* 0x00000000011c7983 */ /* 0x000ea80000100a00 */
[----:B0-----:R-:W3:Y:S10]  /*888a0*/  LDL.64 R10, [R1+0x28] ;  /* 0x00002800010a7983 */ /* 0x001ef40000100a00 */
[----:B------:R-:W-:Y:S04]  /*888b0*/  STL.64 [R1+0x18f0], R24 ;  /* 0x0018f01801007387 */ /* 0x000fe80000100a00 */
[----:B------:R0:W-:Y:S04]  /*888c0*/  STL.64 [R1+0x18f8], R26 ;  /* 0x0018f81a01007387 */ /* 0x0001e80000100a00 */
[----:B0-----:R-:W4:Y:S04]  /*888d0*/  LDL.LU.64 R26, [R1+0xc7c0] ;  /* 0x00c7c000011a7983 */ /* 0x001f280000300a00 */
[----:B------:R-:W2:Y:S04]  /*888e0*/  LDL.LU.64 R24, [R1+0xc7b8] ;  /* 0x00c7b80001187983 */ /* 0x000ea80000300a00 */
[----:B------:R-:W2:Y:S04]  /*888f0*/  LDL.LU.64 R6, [R1+0xc7b0] ;  /* 0x00c7b00001067983 */ /* 0x000ea80000300a00 */
[----:B--2---:R-:W-:Y:S04]  /*88900*/  STL.64 [R1+0xc728], R6 ;  /* 0x00c7280601007387 */ /* 0x004fe80000100a00 */
[----:B------:R0:W-:Y:S04]  /*88910*/  STL.64 [R1+0xc720], R4 ;  /* 0x00c7200401007387 */ /* 0x0001e80000100a00 */
[----:B0-----:R-:W2:Y:S04]  /*88920*/  LDL.LU.64 R4, [R1+0xf70] ;  /* 0x000f700001047983 */ /* 0x001ea80000300a00 */
[----:B------:R-:W2:Y:S01]  /*88930*/  LDL.LU.64 R6, [R1+0xf78] ;  /* 0x000f780001067983 */ /* 0x000ea20000300a00 */
[----:B---3--:R-:W-:-:S05]  /*88940*/  IMAD.MOV.U32 R0, RZ, RZ, R11 ;  /* 0x000000ffff007224 */ /* 0x008fca00078e000b */
[----:B------:R-:W-:Y:S01]  /*88950*/  STL [R1+0xc5e0], R0 ;  /* 0x00c5e00001007387 */ /* 0x000fe20000100800 */
[C---:B----4-:R-:W-:Y:S08]  /*88960*/  HMMA.16816.F32 R16, R12.reuse, R26, R16 ;  /* 0x0000001a0c10723c */ /* 0x050ff00000001810 */
[----:B--2---:R-:W-:-:S15]  /*88970*/  HMMA.16816.F32 R4, R12, R10, R4 ;  /* 0x0000000a0c04723c */ /* 0x004fde0000001804 */
[----:B------:R-:W-:-:S04]  /*88980*/  NOP ;  /* 0x0000000000007918 */ /* 0x000fc80000000000 */
[----:B------:R-:W-:Y:S04]  /*88990*/  STL.64 [R1+0x18e0], R4 ;  /* 0x0018e00401007387 */ /* 0x000fe80000100a00 */
[----:B------:R0:W-:Y:S02]  /*889a0*/  STL.64 [R1+0x18e8], R6 ;  /* 0x0018e80601007387 */ /* 0x0001e40000100a00 */
[----:B0-----:R-:W-:-:S15]  /*889b0*/  HMMA.16816.F32 R4, R12, R24, R20 ;  /* 0x000000180c04723c */ /* 0x001fde0000001814 */
[----:B------:R-:W-:-:S04]  /*889c0*/  NOP ;  /* 0x0000000000007918 */ /* 0x000fc80000000000 */
[----:B------:R0:W-:Y:S04]  /*889d0*/  STL.64 [R1+0x18d0], R4 ;  /* 0x0018d00401007387 */ /* 0x0001e80000100a00 */
[----:B------:R1:W-:Y:S04]  /*889e0*/  STL.64 [R1+0x18d8], R6 ;  /* 0x0018d80601007387 */ /* 0x0003e80000100a00 */
[----:B0-----:R-:W2:Y:S04]  /*889f0*/  LDL.LU.64 R4, [R1+0xf10] ;  /* 0x000f100001047983 */ /* 0x001ea80000300a00 */
[----:B------:R-:W-:Y:S04]  /*88a00*/  STL.64 [R1+0x18c0], R16 ;  /* 0x0018c01001007387 */ /* 0x000fe80000100a00 */
[----:B------:R-:W-:Y:S04]  /*88a10*/  STL.64 [R1+0x18c8], R18 ;  /* 0x0018c81201007387 */ /* 0x000fe80000100a00 */
[----:B-1----:R-:W3:Y:S01]  /*88a20*/  LDL.LU.64 R6, [R1+0xf18] ;  /* 0x000f180001067983 */ /* 0x002ee20000300a00 */
[----:B------:R-:W-:-:S03]  /*88a30*/  IMAD.MOV.U32 R0, RZ, RZ, R26 ;  /* 0x000000ffff007224 */ /* 0x000fc600078e001a */
        /* <DEDUP_REMOVED lines=23> */
[----:B------:R-:W-:Y:S04]  /*88bb0*/  STL [R1+0xc618], R0 ;  /* 0x00c6180001007387 */ /* 0x000fe80000100800 */
[----:B------:R-:W4:Y:S04]  /*88bc0*/  LDL.LU.64 R6, [R1+0xc7a8] ;  /* 0x00c7a80001067983 */ /* 0x000f280000300a00 */
[----:B------:R-:W4:Y:S04]  /*88bd0*/  LDL.LU.64 R4, [R1+0xc7a0] ;  /* 0x00c7a00001047983 */ /* 0x000f280000300a00 */
[----:B------:R-:W-:Y:S04]  /*88be0*/  STL.64 [R1+0x18b0], R8 ;  /* 0x0018b00801007387 */ /* 0x000fe80000100a00 */
[----:B------:R0:W-:Y:S04]  /*88bf0*/  STL.64 [R1+0x18b8], R10 ;  /* 0x0018b80a01007387 */ /* 0x0001e80000100a00 */
[----:B0-----:R-:W4:Y:S01]  /*88c00*/  LDL.LU.64 R10, [R1+0xc798] ;  /* 0x00c79800010a7983 */ /* 0x001f220000300a00 */
[----:B------:R-:W-:Y:S01]  /*88c10*/  HMMA.16816.F32 R24, R12, R28, R24 ;  /* 0x0000001c0c18723c */ /* 0x000fe20000001818 */
[----:B------:R-:W-:-:S07]  /*88c20*/  IMAD.MOV.U32 R0, RZ, RZ, R29 ;  /* 0x000000ffff007224 */ /* 0x000fce00078e001d */
[----:B----4-:R-:W-:Y:S01]  /*88c30*/  HMMA.16816.F32 R8, R12, R10, R4 ;  /* 0x0000000a0c08723c */ /* 0x010fe20000001804 */
[----:B------:R-:W4:Y:S04]  /*88c40*/  LDL.LU.64 R4, [R1+0xe40] ;  /* 0x000e400001047983 */ /* 0x000f280000300a00 */
[----:B------:R-:W4:-:S14]  /*88c50*/  LDL.LU.64 R6, [R1+0xe48] ;  /* 0x000e480001067983 */ /* 0x000f1c0000300a00 */
[----:B------:R0:W-:Y:S04]  /*88c60*/  STL.64 [R1+0x18a0], R8 ;  /* 0x0018a00801007387 */ /* 0x0001e80000100a00 */
[----:B------:R1:W-:Y:S04]  /*88c70*/  STL.64 [R1+0x18a8], R10 ;  /* 0x0018a80a01007387 */ /* 0x0003e80000100a00 */
[----:B0-----:R-:W2:Y:S04]  /*88c80*/  LDL.LU.64 R8, [R1+0xe20] ;  /* 0x000e200001087983 */ /* 0x001ea80000300a00 */
[----:B-1----:R-:W2:Y:S04]  /*88c90*/  LDL.LU.64 R10, [R1+0xe28] ;  /* 0x000e2800010a7983 */ /* 0x002ea80000300a00 */
[----:B------:R-:W-:Y:S04]  /*88ca0*/  STL.64 [R1+0x1890], R24 ;  /* 0x0018901801007387 */ /* 0x000fe80000100a00 */
[----:B------:R0:W-:Y:S04]  /*88cb0*/  STL.64 [R1+0x1898], R26 ;  /* 0x0018981a01007387 */ /* 0x0001e80000100a00 */
[----:B0-----:R-:W2:Y:S04]  /*88cc0*/  LDL.LU.64 R26, [R1+0xc790] ;  /* 0x00c79000011a7983 */ /* 0x001ea80000300a00 */
[----:B------:R-:W2:Y:S04]  /*88cd0*/  LDL.LU.64 R24, [R1+0xc788] ;  /* 0x00c7880001187983 */ /* 0x000ea80000300a00 */
        /* <DEDUP_REMOVED lines=37> */
[----:B0-----:R-:W3:Y:S04]  /*88f30*/  LDL.LU.64 R20, [R1+0xd70] ;  /* 0x000d700001147983 */ /* 0x001ee80000300a00 */
[----:B------:R-:W3:Y:S01]  /*88f40*/  LDL.LU.64 R22, [R1+0xd78] ;  /* 0x000d780001167983 */ /* 0x000ee20000300a00 */
[C---:B----4-:R-:W-:Y:S08]  /*88f50*/  HMMA.16816.F32 R4, R12.reuse, R18, R4 ;  /* 0x000000120c04723c */ /* 0x050ff00000001804 */
[C---:B--2---:R-:W-:Y:S11]  /*88f60*/  HMMA.16816.F32 R8, R12.reuse, R16, R8 ;  /* 0x000000100c08723c */ /* 0x044ff60000001808 */
        /* <DEDUP_REMOVED lines=12> */
[C---:B--2---:R-:W-:Y:S08]  /*89030*/  HMMA.16816.F32 R24, R12.reuse, R8, R24 ;  /* 0x000000080c18723c */ /* 0x044ff00000001818 */
[----:B----4-:R-:W-:-:S15]  /*89040*/  HMMA.16816.F32 R16, R12, R10, R16 ;  /* 0x0000000a0c10723c */ /* 0x010fde0000001810 */
[----:B------:R-:W-:-:S04]  /*89050*/  NOP ;  /* 0x0000000000007918 */ /* 0x000fc80000000000 */
[----:B------:R0:W-:Y:S04]  /*89060*/  STL.64 [R1+0x1810], R16 ;  /* 0x0018101001007387 */ /* 0x0001e80000100a00 */
[----:B------:R1:W-:Y:S04]  /*89070*/  STL.64 [R1+0x1818], R18 ;  /* 0x0018181201007387 */ /* 0x0003e80000100a00 */
[----:B0-----:R-:W2:Y:S04]  /*89080*/  LDL.LU.64 R16, [R1+0xd20] ;  /* 0x000d200001107983 */ /* 0x001ea80000300a00 */
[----:B-1----:R-:W2:Y:S04]  /*89090*/  LDL.LU.64 R18, [R1+0xd28] ;  /* 0x000d280001127983 */ /* 0x002ea80000300a00 */
[----:B------:R-:W-:Y:S04]  /*890a0*/  STL.64 [R1+0x1800], R24 ;  /* 0x0018001801007387 */ /* 0x000fe80000100a00 */
[----:B------:R0:W-:Y:S02]  /*890b0*/  STL.64 [R1+0x1808], R26 ;  /* 0x0018081a01007387 */ /* 0x0001e40000100a00 */
[----:B0-----:R-:W-:-:S02]  /*890c0*/  IMAD.MOV.U32 R26, RZ, RZ, R4 ;  /* 0x000000ffff1a7224 */ /* 0x001fc400078e0004 */
[----:B------:R-:W-:Y:S01]  /*890d0*/  IMAD.MOV.U32 R27, RZ, RZ, R5 ;  /* 0x000000ffff1b7224 */ /* 0x000fe200078e0005 */
[----:B------:R-:W2:Y:S04]  /*890e0*/  LDL.LU R4, [R1+0xc708] ;  /* 0x00c7080001047983 */ /* 0x000ea80000300800 */
[----:B------:R-:W2:Y:S04]  /*890f0*/  LDL.LU R5, [R1+0xc704] ;  /* 0x00c7040001057983 */ /* 0x000ea80000300800 */
[----:B------:R0:W-:Y:S04]  /*89100*/  STL.64 [R1+0xc4e8], R10 ;  /* 0x00c4e80a01007387 */ /* 0x0001e80000100a00 */
[----:B0-----:R-:W4:Y:S04]  /*89110*/  LDL.LU R10, [R1+0x2cbc] ;  /* 0x002cbc00010a7983 */ /* 0x001f280000300800 */
[----:B------:R-:W4:Y:S04]  /*89120*/  LDL.LU R11, [R1+0x2cb8] ;  /* 0x002cb800010b7983 */ /* 0x000f280000300800 */
[----:B------:R0:W-:Y:S04]  /*89130*/  STL.64 [R1+0xc4e0], R8 ;  /* 0x00c4e00801007387 */ /* 0x0001e80000100a00 */
[----:B0-----:R-:W4:Y:S04]  /*89140*/  LDL.LU R8, [R1+0x2ca0] ;  /* 0x002ca00001087983 */ /* 0x001f280000300800 */
[----:B------:R-:W4:Y:S04]  /*89150*/  LDL.LU R9, [R1+0x2cb0] ;  /* 0x002cb00001097983 */ /* 0x000f280000300800 */
[----:B------:R-:W4:Y:S01]  /*89160*/  LDL.LU R24, [R1+0x38] ;  /* 0x0000380001187983 */ /* 0x000f220000300800 */
[----:B---3--:R-:W-:Y:S01]  /*89170*/  HMMA.16816.F32 R20, R12, R6, R20 ;  /* 0x000000060c14723c */ /* 0x008fe20000001814 */
[----:B------:R-:W-:-:S15]  /*89180*/  IMAD.MOV.U32 R25, RZ, RZ, R3 ;  /* 0x000000ffff197224 */ /* 0x000fde00078e0003 */
[----:B------:R-:W-:-:S03]  /*89190*/  NOP ;  /* 0x0000000000007918 */ /* 0x000fc60000000000 */
[----:B------:R-:W-:Y:S04]  /*891a0*/  STL.64 [R1+0x17f0], R20 ;  /* 0x0017f01401007387 */ /* 0x000fe80000100a00 */
[----:B------:R-:W-:Y:S04]  /*891b0*/  STL.64 [R1+0x17f8], R22 ;  /* 0x0017f81601007387 */ /* 0x000fe80000100a00 */
[----:B------:R-:W3:Y:S04]  /*891c0*/  LDL.LU R3, [R1+0xc700] ;  /* 0x00c7000001037983 */ /* 0x000ee80000300800 */
[----:B------:R0:W-:Y:S04]  /*891d0*/  STL.64 [R1+0xc5f0], R26 ;  /* 0x00c5f01a01007387 */ /* 0x0001e80000100a00 */
[----:B0-----:R-:W3:Y:S04]  /*891e0*/  LDL.LU R26, [R1+0x2ca8] ;  /* 0x002ca800011a7983 */ /* 0x001ee80000300800 */
[----:B------:R-:W3:Y:S01]  /*891f0*/  LDL.LU R27, [R1+0x2cb4] ;  /* 0x002cb400011b7983 */ /* 0x000ee20000300800 */
[----:B------:R-:W-:Y:S01]  /*89200*/  IMAD.MOV.U32 R22, RZ, RZ, R2 ;  /* 0x000000ffff167224 */ /* 0x000fe200078e0002 */
[----:B--2---:R-:W-:Y:S02]  /*89210*/  HMMA.16816.F32 R16, R12, R4, R16 ;  /* 0x000000040c10723c */ /* 0x004fe40000001810 */
[----:B----4-:R0:W-:Y:S04]  /*89220*/  STL.64 [R1+0xc5e8], R24 ;  /* 0x00c5e81801007387 */ /* 0x0101e80000100a00 */
[----:B0-----:R-:W2:Y:S04]  /*89230*/  LDL.LU R24, [R1+0x2ca4] ;  /* 0x002ca40001187983 */ /* 0x001ea80000300800 */
[----:B------:R-:W4:Y:S04]  /*89240*/  LDL.LU R25, [R1+0x2cac] ;  /* 0x002cac0001197983 */ /* 0x000f280000300800 */
[----:B------:R-:W2:Y:S05]  /*89250*/  LDL.LU R2, [R1+0xc6fc] ;  /* 0x00c6fc0001027983 */ /* 0x000eaa0000300800 */
[----:B------:R0:W-:Y:S04]  /*89260*/  STL.64 [R1+0x17e0], R16 ;  /* 0x0017e01001007387 */ /* 0x0001e80000100a00 */
[----:B------:R1:W-:Y:S04]  /*89270*/  STL.64 [R1+0x17e8], R18 ;  /* 0x0017e81201007387 */ /* 0x0003e80000100a00 */
[----:B------:R-:W2:Y:S04]  /*89280*/  LDL.LU R23, [R1+0x44] ;  /* 0x0000440001177983 */ /* 0x000ea80000300800 */
[----:B------:R-:W4:Y:S01]  /*89290*/  LDL.LU R20, [R1+0x48] ;  /* 0x0000480001147983 */ /* 0x000f220000300800 */
[----:B---3--:R-:W-:-:S03]  /*892a0*/  IMAD.MOV.U32 R21, RZ, RZ, R3 ;  /* 0x000000ffff157224 */ /* 0x008fc600078e0003 */
[----:B------:R-:W3:Y:S04]  /*892b0*/  LDL.LU R3, [R1+0xc6f8] ;  /* 0x00c6f80001037983 */ /* 0x000ee80000300800 */
[----:B0-----:R-:W3:Y:S04]  /*892c0*/  LDL.LU.64 R16, [R1+0xcd0] ;  /* 0x000cd00001107983 */ /* 0x001ee80000300a00 */
[----:B-1----:R-:W3:Y:S04]  /*892d0*/  LDL.LU.64 R18, [R1+0xcd8] ;  /* 0x000cd80001127983 */ /* 0x002ee80000300a00 */
[----:B--2---:R0:W-:Y:S04]  /*892e0*/  STL.64 [R1+0xc600], R22 ;  /* 0x00c6001601007387 */ /* 0x0041e80000100a00 */
[----:B0-----:R-:W2:Y:S01]  /*892f0*/  LDL.LU R22, [R1+0x50] ;  /* 0x0000500001167983 */ /* 0x001ea20000300800 */
[----:B------:R-:W-:-:S03]  /*89300*/  IMAD.MOV.U32 R23, RZ, RZ, R2 ;  /* 0x000000ffff177224 */ /* 0x000fc600078e0002 */
[----:B------:R-:W2:Y:S04]  /*89310*/  LDL.LU R2, [R1+0xc6f4] ;  /* 0x00c6f40001027983 */ /* 0x000ea80000300800 */
[----:B----4-:R3:W-:Y:S02]  /*89320*/  STL.64 [R1+0xc5f8], R20 ;  /* 0x00c5f81401007387 */ /* 0x0107e40000100a00 */
[----:B---3--:R-:W-:Y:S02]  /*89330*/  IMAD.MOV.U32 R20, RZ, RZ, R3 ;  /* 0x000000ffff147224 */ /* 0x008fe400078e0003 */
[----:B--2---:R0:W-:Y:S04]  /*89340*/  STL.64 [R1+0xc620], R22 ;  /* 0x00c6201601007387 */ /* 0x0041e80000100a00 */
[----:B------:R-:W-:Y:S04]  /*89350*/  STL.64 [R1+0xc4f8], R6 ;  /* 0x00c4f80601007387 */ /* 0x000fe80000100a00 */
[----:B------:R-:W-:Y:S04]  /*89360*/  STL.64 [R1+0xc4f0], R4 ;  /* 0x00c4f00401007387 */ /* 0x000fe80000100a00 */
[----:B------:R-:W2:Y:S04]  /*89370*/  LDL.LU R3, [R1+0xc6f0] ;  /* 0x00c6f00001037983 */ /* 0x000ea80000300800 */
[----:B------:R-:W3:Y:S04]  /*89380*/  LDL.LU R21, [R1+0x5c] ;  /* 0x00005c0001157983 */ /* 0x000ee80000300800 */
[----:B---3--:R1:W-:Y:S04]  /*89390*/  STL.64 [R1+0xc638], R20 ;  /* 0x00c6381401007387 */ /* 0x0083e80000100a00 */
[----:B0-----:R-:W3:Y:S04]  /*893a0*/  LDL.LU R22, [R1+0x60] ;  /* 0x0000600001167983 */ /* 0x001ee80000300800 */
[----:B------:R-:W3:Y:S01]  /*893b0*/  LDL.LU R23, [R1+0x64] ;  /* 0x0000640001177983 */ /* 0x000ee20000300800 */
[----:B--2---:R-:W-:Y:S03]  /*893c0*/  HMMA.16816.F32 R12, R12, R2, R16 ;  /* 0x000000020c0c723c */ /* 0x004fe60000001810 */
[----:B---3--:R0:W-:Y:S04]  /*893d0*/  STL.64 [R1+0xc650], R22 ;  /* 0x00c6501601007387 */ /* 0x0081e80000100a00 */
[----:B-1----:R-:W2:-:S12]  /*893e0*/  LDL.LU R20, [R1+0x68] ;  /* 0x0000680001147983 */ /* 0x002e980000300800 */
[----:B------:R-:W-:Y:S04]  /*893f0*/  STL.64 [R1+0x17d0], R12 ;  /* 0x0017d00c01007387 */ /* 0x000fe80000100a00 */
[----:B------:R-:W-:Y:S04]  /*89400*/  STL.64 [R1+0x17d8], R14 ;  /* 0x0017d80e01007387 */ /* 0x000fe80000100a00 */
[----:B------:R-:W2:Y:S04]  /*89410*/  LDL.LU R21, [R1+0x6c] ;  /* 0x00006c0001157983 */ /* 0x000ea80000300800 */
[----:B--2---:R1:W-:Y:S04]  /*89420*/  STL.64 [R1+0xc668], R20 ;  /* 0x00c6681401007387 */ /* 0x0043e80000100a00 */
[----:B------:R2:W-:Y:S04]  /*89430*/  STL [R1+0xc4b4], R2 ;  /* 0x00c4b40201007387 */ /* 0x0005e80000100800 */
[----:B------:R3:W-:Y:S04]  /*89440*/  STL [R1+0xc4b0], R3 ;  /* 0x00c4b00301007387 */ /* 0x0007e80000100800 */
[----:B0-----:R-:W4:Y:S04]  /*89450*/  LDL.LU R22, [R1+0x70] ;  /* 0x0000700001167983 */ /* 0x001f280000300800 */
[----:B------:R-:W4:Y:S04]  /*89460*/  LDL.LU R23, [R1+0x74] ;  /* 0x0000740001177983 */ /* 0x000f280000300800 */
[----:B-1----:R-:W4:Y:S04]  /*89470*/  LDL.LU R20, [R1+0x78] ;  /* 0x0000780001147983 */ /* 0x002f280000300800 */
[----:B------:R-:W4:Y:S04]  /*89480*/  LDL.LU R21, [R1+0x7c] ;  /* 0x00007c0001157983 */ /* 0x000f280000300800 */
[----:B--2---:R-:W2:Y:S04]  /*89490*/  LDL.LU R2, [R1+0x80] ;  /* 0x0000800001027983 */ /* 0x004ea80000300800 */
[----:B---3--:R-:W2:Y:S04]  /*894a0*/  LDL.LU R3, [R1+0x84] ;  /* 0x0000840001037983 */ /* 0x008ea80000300800 */
[----:B----4-:R-:W-:Y:S04]  /*894b0*/  STL.64 [R1+0xc680], R22 ;  /* 0x00c6801601007387 */ /* 0x010fe80000100a00 */
[----:B------:R0:W-:Y:S04]  /*894c0*/  STL.64 [R1+0xc698], R20 ;  /* 0x00c6981401007387 */ /* 0x0001e80000100a00 */
[----:B0-----:R-:W3:Y:S04]  /*894d0*/  LDL.LU.64 R20, [R1+0xc10] ;  /* 0x000c100001147983 */ /* 0x001ee80000300a00 */
[----:B------:R-:W4:Y:S04]  /*894e0*/  LDL.LU.64 R22, [R1+0xc18] ;  /* 0x000c180001167983 */ /* 0x000f280000300a00 */
[----:B----4-:R0:W-:Y:S04]  /*894f0*/  STL.64 [R1+0xc6a8], R22 ;  /* 0x00c6a81601007387 */ /* 0x0101e80000100a00 */
[----:B0-----:R-:W4:Y:S04]  /*89500*/  LDL.LU R22, [R1+0x88] ;  /* 0x0000880001167983 */ /* 0x001f280000300800 */
[----:B------:R-:W4:Y:S04]  /*89510*/  LDL.LU R23, [R1+0x8c] ;  /* 0x00008c0001177983 */ /* 0x000f280000300800 */
[----:B---3--:R0:W-:Y:S04]  /*89520*/  STL.64 [R1+0xc6a0], R20 ;  /* 0x00c6a01401007387 */ /* 0x0081e80000100a00 */
[----:B0-----:R-:W3:Y:S04]  /*89530*/  LDL.LU R20, [R1+0x90] ;  /* 0x0000900001147983 */ /* 0x001ee80000300800 */
[----:B------:R-:W3:Y:S01]  /*89540*/  LDL.LU R21, [R1+0x94] ;  /* 0x0000940001157983 */ /* 0x000ee20000300800 */
[----:B------:R-:W-:-:S02]  /*89550*/  IMAD R8, R8, 0x100, R24 ;  /* 0x0000010008087824 */ /* 0x000fc400078e0218 */
[----:B------:R-:W-:Y:S02]  /*89560*/  IMAD R6, R26, 0x100, R25 ;  /* 0x000001001a067824 */ /* 0x000fe400078e0219 */
[----:B------:R-:W-:Y:S01]  /*89570*/  IMAD R5, R9, 0x100, R27 ;  /* 0x0000010009057824 */ /* 0x000fe200078e021b */
[----:B----4-:R0:W-:Y:S04]  /*89580*/  STL.64 [R1+0xc6c0], R22 ;  /* 0x00c6c01601007387 */ /* 0x0101e80000100a00 */
[----:B0-----:R-:W4:Y:S04]  /*89590*/  LDL.LU R22, [R1+0x98] ;  /* 0x0000980001167983 */ /* 0x001f280000300800 */
[----:B------:R-:W4:Y:S04]  /*895a0*/  LDL.LU R23, [R1+0x9c] ;  /* 0x00009c0001177983 */ /* 0x000f280000300800 */
[----:B---3--:R-:W-:Y:S04]  /*895b0*/  STL.64 [R1+0xc6d8], R20 ;  /* 0x00c6d81401007387 */ /* 0x008fe80000100a00 */
[----:B------:R-:W3:Y:S04]  /*895c0*/  LDL.LU.64 R24, [R1+0xba0] ;  /* 0x000ba00001187983 */ /* 0x000ee80000300a00 */
[----:B------:R-:W2:Y:S04]  /*895d0*/  LDL.LU.64 R26, [R1+0xba8] ;  /* 0x000ba800011a7983 */ /* 0x000ea80000300a00 */
        /* <DEDUP_REMOVED lines=32> */
[----:B------:R-:W-:-:S04]  /*897e0*/  IMAD R4, R11, 0x100, R10 ;  /* 0x000001000b047824 */ /* 0x000fc800078e020a */
[----:B------:R-:W-:Y:S01]  /*897f0*/  IMAD.MOV.U32 R15, RZ, RZ, R4 ;  /* 0x000000ffff0f7224 */ /* 0x000fe200078e0004 */
[----:B---3--:R-:W-:Y:S04]  /*89800*/  STL.64 [R1+0xc6e8], R26 ;  /* 0x00c6e81a01007387 */ /* 0x008fe80000100a00 */
[----:B--2---:R0:W-:Y:S04]  /*89810*/  STL.64 [R1+0xc6e0], R24 ;  /* 0x00c6e01801007387 */ /* 0x0041e80000100a00 */
[----:B0-----:R-:W4:Y:S04]  /*89820*/  LDL.LU.64 R24, [R1+0xcc0] ;  /* 0x000cc00001187983 */ /* 0x001f280000300a00 */
[----:B------:R-:W4:Y:S01]  /*89830*/  LDL.LU.64 R26, [R1+0xcc8] ;  /* 0x000cc800011a7983 */ /* 0x000f220000300a00 */
[----:B------:R-:W-:-:S02]  /*89840*/  F2FP.F16.E5M2.UNPACK_B R12, R8 ;  /* 0x00000008ff0c723e */ /* 0x000fc400020004ff */
[----:B------:R-:W-:Y:S02]  /*89850*/  F2FP.F16.E5M2.UNPACK_B R13, R6 ;  /* 0x00000006ff0d723e */ /* 0x000fe400020004ff */
[----:B------:R-:W-:Y:S02]  /*89860*/  F2FP.F16.E5M2.UNPACK_B R14, R5 ;  /* 0x00000005ff0e723e */ /* 0x000fe400020004ff */
[----:B------:R-:W-:Y:S01]  /*89870*/  F2FP.F16.E5M2.UNPACK_B R15, R15 ;  /* 0x0000000fff0f723e */ /* 0x000fe200020004ff */
        /* <DEDUP_REMOVED lines=29> */
[----:B0-----:R-:W4:Y:S02]  /*89a50*/  LDL.LU.64 R20, [R1+0xc698] ;  /* 0x00c6980001147983 */ /* 0x001f240000300a00 */
[----:B----4-:R-:W-:Y:S02]  /*89a60*/  HMMA.16816.F32 R20, R12, R20, R24 ;  /* 0x000000140c14723c */ /* 0x010fe40000001818 */
        /* <DEDUP_REMOVED lines=29> */
[----:B------:R-:W4:Y:S01]  /*89c40*/  LDL.LU R2, [R1] ;  /* 0x0000000001027983 */ /* 0x000f220000300800 */
[----:B------:R-:W-:-:S03]  /*89c50*/  IMAD.MOV.U32 R3, RZ, RZ, R0 ;  /* 0x000000ffff037224 */ /* 0x000fc600078e0000 */
[----:B------:R-:W3:Y:S01]  /*89c60*/  LDL.LU R0, [R1+0xc618] ;  /* 0x00c6180001007983 */ /* 0x000ee20000300800 */
        /* <DEDUP_REMOVED lines=13> */
[----:B------:R-:W-:-:S15]  /*89d40*/  HMMA.16816.F32 R16, R12, R22, R16 ;  /* 0x000000160c10723c */ /* 0x000fde0000001810 */
[----:B------:R-:W-:-:S04]  /*89d50*/  NOP ;  /* 0x0000000000007918 */ /* 0x000fc80000000000 */
[----:B------:R-:W-:Y:S04]  /*89d60*/  STL.64 [R1+0x1710], R16 ;  /* 0x0017101001007387 */ /* 0x000fe80000100a00 */
[----:B------:R-:W-:Y:S01]  /*89d70*/  STL.64 [R1+0x1718], R18 ;  /* 0x0017181201007387 */ /* 0x000fe20000100a00 */
[C---:B---3--:R-:W-:Y:S03]  /*89d80*/  HMMA.16816.F32 R8, R12.reuse, R24, R8 ;  /* 0x000000180c08723c */ /* 0x048fe60000001808 */
[----:B------:R-:W3:Y:S05]  /*89d90*/  LDL.LU.64 R24, [R1+0xae0] ;  /* 0x000ae00001187983 */ /* 0x000eea0000300a00 */
[----:B--2---:R-:W-:Y:S11]  /*89da0*/  HMMA.16816.F32 R4, R12, R26, R4 ;  /* 0x0000001a0c04723c */ /* 0x004ff60000001804 */
        /* <DEDUP_REMOVED lines=9> */
[----:B---3--:R0:W-:Y:S04]  /*89e40*/  STL.64 [R1+0xc568], R26 ;  /* 0x00c5681a01007387 */ /* 0x0081e80000100a00 */
[----:B0-----:R-:W3:Y:S04]  /*89e50*/  LDL.LU R26, [R1+0x8] ;  /* 0x00000800011a7983 */ /* 0x001ee80000300800 */
[----:B------:R-:W3:Y:S04]  /*89e60*/  LDL.LU R27, [R1+0xc] ;  /* 0x00000c00011b7983 */ /* 0x000ee80000300800 */
[----:B--2---:R0:W-:Y:S04]  /*89e70*/  STL.64 [R1+0xc560], R24 ;  /* 0x00c5601801007387 */ /* 0x0041e80000100a00 */
[----:B0-----:R-:W2:Y:S04]  /*89e80*/  LDL.LU R24, [R1+0x10] ;  /* 0x0000100001187983 */ /* 0x001ea80000300800 */
[----:B------:R-:W2:Y:S04]  /*89e90*/  LDL.LU R25, [R1+0x14] ;  /* 0x0000140001197983 */ /* 0x000ea80000300800 */
[----:B---3--:R0:W-:Y:S02]  /*89ea0*/  STL.64 [R1+0xc580], R26 ;  /* 0x00c5801a01007387 */ /* 0x0081e40000100a00 */
[----:B0-----:R-:W-:-:S02]  /*89eb0*/  IMAD.MOV.U32 R26, RZ, RZ, R0 ;  /* 0x000000ffff1a7224 */ /* 0x001fc400078e0000 */
[----:B------:R-:W3:Y:S04]  /*89ec0*/  LDL.LU R0, [R1+0xc5e0] ;  /* 0x00c5e00001007983 */ /* 0x000ee80000300800 */
[----:B------:R-:W3:Y:S04]  /*89ed0*/  LDL.LU R27, [R1+0x1c] ;  /* 0x00001c00011b7983 */ /* 0x000ee80000300800 */
[----:B--2---:R0:W-:Y:S04]  /*89ee0*/  STL.64 [R1+0xc598], R24 ;  /* 0x00c5981801007387 */ /* 0x0041e80000100a00 */
[----:B0-----:R-:W2:Y:S04]  /*89ef0*/  LDL.LU R24, [R1+0x20] ;  /* 0x0000200001187983 */ /* 0x001ea80000300800 */
[----:B------:R-:W2:Y:S04]  /*89f00*/  LDL.LU R25, [R1+0x24] ;  /* 0x0000240001197983 */ /* 0x000ea80000300800 */
[----:B---3--:R0:W-:Y:S04]  /*89f10*/  STL.64 [R1+0xc5b0], R26 ;  /* 0x00c5b01a01007387 */ /* 0x0081e80000100a00 */
[----:B0-----:R-:W3:Y:S04]  /*89f20*/  LDL.LU R26, [R1+0x28] ;  /* 0x00002800011a7983 */ /* 0x001ee80000300800 */
        /* <DEDUP_REMOVED lines=27> */
[----:B------:R-:W3:Y:S04]  /*8a0e0*/  LDL.LU.64 R22, [R1+0xb58] ;  /* 0x000b580001167983 */ /* 0x000ee80000300a00 */
[----:B------:R-:W2:Y:S04]  /*8a0f0*/  LDL.LU.64 R16, [R1+0xaa0] ;  /* 0x000aa00001107983 */ /* 0x000ea80000300a00 */
[----:B------:R-:W2:Y:S01]  /*8a100*/  LDL.LU.64 R18, [R1+0xaa8] ;  /* 0x000aa80001127983 */ /* 0x000ea20000300a00 */
[C---:B---3--:R-:W-:Y:S03]  /*8a110*/  HMMA.16816.F32 R24, R12.reuse, R26, R20 ;  /* 0x0000001a0c18723c */ /* 0x048fe60000001814 */
[----:B--2---:R-:W-:Y:S04]  /*8a120*/  STL.64 [R1+0xc518], R18 ;  /* 0x00c5181201007387 */ /* 0x004fe80000100a00 */
[----:B------:R0:W-:Y:S04]  /*8a130*/  STL.64 [R1+0xc510], R16 ;  /* 0x00c5101001007387 */ /* 0x0001e80000100a00 */
[----:B0-----:R-:W2:Y:S04]  /*8a140*/  LDL.LU.64 R16, [R1+0xab0] ;  /* 0x000ab00001107983 */ /* 0x001ea80000300a00 */
[----:B------:R-:W2:Y:S04]  /*8a150*/  LDL.LU.64 R18, [R1+0xab8] ;  /* 0x000ab80001127983 */ /* 0x000ea80000300a00 */
[----:B------:R-:W3:Y:S04]  /*8a160*/  LDL.LU.64 R4, [R1+0xa90] ;  /* 0x000a900001047983 */ /* 0x000ee80000300a00 */
[----:B------:R-:W3:Y:S04]  /*8a170*/  LDL.LU.64 R6, [R1+0xa98] ;  /* 0x000a980001067983 */ /* 0x000ee80000300a00 */
[----:B------:R-:W2:Y:S04]  /*8a180*/  LDL.LU.64 R8, [R1+0xa80] ;  /* 0x000a800001087983 */ /* 0x000ea80000300a00 */
[----:B------:R-:W2:Y:S04]  /*8a190*/  LDL.LU.64 R10, [R1+0xa88] ;  /* 0x000a8800010a7983 */ /* 0x000ea80000300a00 */
        /* <DEDUP_REMOVED lines=41> */
[----:B------:R-:W4:Y:S01]  /*8a430*/  LDL.LU.64 R24, [R1+0xc540] ;  /* 0x00c5400001187983 */ /* 0x000f220000300a00 */
[----:B--2---:R-:W-:-:S15]  /*8a440*/  HMMA.16816.F32 R20, R12, R26, R20 ;  /* 0x0000001a0c14723c */ /* 0x004fde0000001814 */
[----:B------:R-:W-:-:S04]  /*8a450*/  NOP ;  /* 0x0000000000007918 */ /* 0x000fc80000000000 */
[----:B------:R-:W-:Y:S04]  /*8a460*/  STL.64 [R1+0x1670], R20 ;  /* 0x0016701401007387 */ /* 0x000fe80000100a00 */
[----:B------:R0:W-:Y:S04]  /*8a470*/  STL.64 [R1+0x1678], R22 ;  /* 0x0016781601007387 */ /* 0x0001e80000100a00 */
[----:B0-----:R-:W4:Y:S04]  /*8a480*/  LDL.LU.64 R22, [R1+0xc538] ;  /* 0x00c5380001167983 */ /* 0x001f280000300a00 */
[----:B------:R-:W4:Y:S02]  /*8a490*/  LDL.LU.64 R20, [R1+0xc530] ;  /* 0x00c5300001147983 */ /* 0x000f240000300a00 */
[----:B----4-:R-:W-:Y:S02]  /*8a4a0*/  HMMA.16816.F32 R24, R12, R24, R20 ;  /* 0x000000180c18723c */ /* 0x010fe40000001814 */
[----:B------:R-:W2:Y:S04]  /*8a4b0*/  LDL.LU.64 R22, [R1+0xc528] ;  /* 0x00c5280001167983 */ /* 0x000ea80000300a00 */
[----:B------:R-:W4:-:S13]  /*8a4c0*/  LDL.LU.64 R20, [R1+0xc520] ;  /* 0x00c5200001147983 */ /* 0x000f1a0000300a00 */
[----:B------:R0:W-:Y:S04]  /*8a4d0*/  STL.64 [R1+0x1660], R24 ;  /* 0x0016601801007387 */ /* 0x0001e80000100a00 */
[----:B------:R1:W-:Y:S04]  /*8a4e0*/  STL.64 [R1+0x1668], R26 ;  /* 0x0016681a01007387 */ /* 0x0003e80000100a00 */
[----:B0-----:R-:W3:Y:S04]  /*8a4f0*/  LDL.LU.64 R24, [R1+0xa60] ;  /* 0x000a600001187983 */ /* 0x001ee80000300a00 */
[----:B-1----:R-:W3:Y:S01]  /*8a500*/  LDL.LU.64 R26, [R1+0xa68] ;  /* 0x000a6800011a7983 */ /* 0x002ee20000300a00 */
[----:B--2---:R-:W-:-:S15]  /*8a510*/  HMMA.16816.F32 R16, R12, R22, R16 ;  /* 0x000000160c10723c */ /* 0x004fde0000001810 */
[----:B------:R-:W-:-:S04]  /*8a520*/  NOP ;  /* 0x0000000000007918 */ /* 0x000fc80000000000 */
[----:B------:R-:W-:Y:S04]  /*8a530*/  STL.64 [R1+0x1650], R16 ;  /* 0x0016501001007387 */ /* 0x000fe80000100a00 */
[----:B------:R0:W-:Y:S04]  /*8a540*/  STL.64 [R1+0x1658], R18 ;  /* 0x0016581201007387 */ /* 0x0001e80000100a00 */
[----:B0-----:R-:W4:Y:S04]  /*8a550*/  LDL.LU.64 R18, [R1+0xc518] ;  /* 0x00c5180001127983 */ /* 0x001f280000300a00 */
[----:B------:R-:W4:Y:S02]  /*8a560*/  LDL.LU.64 R16, [R1+0xc510] ;  /* 0x00c5100001107983 */ /* 0x000f240000300a00 */
[----:B----4-:R-:W-:Y:S02]  /*8a570*/  HMMA.16816.F32 R20, R12, R20, R16 ;  /* 0x000000140c14723c */ /* 0x010fe40000001810 */
[----:B------:R-:W3:Y:S04]  /*8a580*/  LDL.LU.64 R18, [R1+0xc508] ;  /* 0x00c5080001127983 */ /* 0x000ee80000300a00 */
[----:B------:R-:W2:-:S13]  /*8a590*/  LDL.LU.64 R16, [R1+0xc500] ;  /* 0x00c5000001107983 */ /* 0x000e9a0000300a00 */
[----:B------:R0:W-:Y:S04]  /*8a5a0*/  STL.64 [R1+0x1620], R20 ;  /* 0x0016201401007387 */ /* 0x0001e80000100a00 */
[----:B------:R1:W-:Y:S04]  /*8a5b0*/  STL.64 [R1+0x1628], R22 ;  /* 0x0016281601007387 */ /* 0x0003e80000100a00 */
[----:B0-----:R-:W4:Y:S04]  /*8a5c0*/  LDL.LU.64 R20, [R1+0xa70] ;  /* 0x000a700001147983 */ /* 0x001f280000300a00 */
[----:B-1----:R-:W4:Y:S01]  /*8a5d0*/  LDL.LU.64 R22, [R1+0xa78] ;  /* 0x000a780001167983 */ /* 0x002f220000300a00 */
[C---:B---3--:R-:W-:Y:S08]  /*8a5e0*/  HMMA.16816.F32 R4, R12.reuse, R18, R4 ;  /* 0x000000120c04723c */ /* 0x048ff00000001804 */
[C---:B--2---:R-:W-:Y:S11]  /*8a5f0*/  HMMA.16816.F32 R16, R12.reuse, R16, R8 ;  /* 0x000000100c10723c */ /* 0x044ff60000001808 */
[----:B------:R-:W-:Y:S04]  /*8a600*/  STL.64 [R1+0x15f0], R4 ;  /* 0x0015f00401007387 */ /* 0x000fe80000100a00 */
[----:B------:R0:W-:Y:S04]  /*8a610*/  STL.64 [R1+0x15f8], R6 ;  /* 0x0015f80601007387 */ /* 0x0001e80000100a00 */
[----:B0-----:R-:W2:Y:S04]  /*8a620*/  LDL.LU.64 R6, [R1+0xc4f8] ;  /* 0x00c4f80001067983 */ /* 0x001ea80000300a00 */
[----:B------:R-:W3:Y:S04]  /*8a630*/  LDL.LU.64 R4, [R1+0xc4f0] ;  /* 0x00c4f00001047983 */ /* 0x000ee80000300a00 */
[----:B------:R-:W4:Y:S04]  /*8a640*/  LDL.LU.64 R10, [R1+0xc4e8] ;  /* 0x00c4e800010a7983 */ /* 0x000f280000300a00 */
[----:B------:R-:W2:Y:S04]  /*8a650*/  LDL.LU.64 R8, [R1+0xc4e0] ;  /* 0x00c4e00001087983 */ /* 0x000ea80000300a00 */
[----:B------:R-:W-:Y:S04]  /*8a660*/  STL.64 [R1+0x15c0], R16 ;  /* 0x0015c01001007387 */ /* 0x000fe80000100a00 */
[----:B------:R4:W-:Y:S02]  /*8a670*/  STL.64 [R1+0x15c8], R18 ;  /* 0x0015c81201007387 */ /* 0x0009e40000100a00 */
[C---:B----4-:R-:W-:Y:S08]  /*8a680*/  HMMA.16816.F32 R16, R12.reuse, R10, R20 ;  /* 0x0000000a0c10723c */ /* 0x050ff00000001814 */
[C---:B--2---:R-:W-:Y:S01]  /*8a690*/  HMMA.16816.F32 R8, R12.reuse, R8, R24 ;  /* 0x000000080c08723c */ /* 0x044fe20000001818 */
[----:B------:R-:W2:Y:S10]  /*8a6a0*/  LDL.LU R20, [R1+0x25d0] ;  /* 0x0025d00001147983 */ /* 0x000eb40000300800 */
[----:B------:R-:W-:Y:S04]  /*8a6b0*/  STL.64 [R1+0x1590], R16 ;  /* 0x0015901001007387 */ /* 0x000fe80000100a00 */
[----:B------:R-:W-:Y:S04]  /*8a6c0*/  STL.64 [R1+0x1598], R18 ;  /* 0x0015981201007387 */ /* 0x000fe80000100a00 */
[----:B------:R0:W-:Y:S04]  /*8a6d0*/  STL.64 [R1+0x1560], R8 ;  /* 0x0015600801007387 */ /* 0x0001e80000100a00 */
[----:B------:R1:W-:Y:S04]  /*8a6e0*/  STL.64 [R1+0x1568], R10 ;  /* 0x0015680a01007387 */ /* 0x0003e80000100a00 */
[----:B------:R-:W2:Y:S04]  /*8a6f0*/  LDL.LU R21, [R1+0x25d4] ;  /* 0x0025d40001157983 */ /* 0x000ea80000300800 */
[----:B------:R-:W4:Y:S04]  /*8a700*/  LDL.LU R22, [R1+0x25d8] ;  /* 0x0025d80001167983 */ /* 0x000f280000300800 */
[----:B------:R-:W4:Y:S04]  /*8a710*/  LDL.LU R23, [R1+0x25dc] ;  /* 0x0025dc0001177983 */ /* 0x000f280000300800 */
[----:B----4-:R-:W-:Y:S04]  /*8a720*/  STL.64 [R1+0xc468], R22 ;  /* 0x00c4681601007387 */ /* 0x010fe80000100a00 */
[----:B--2---:R-:W-:Y:S04]  /*8a730*/  STL.64 [R1+0xc460], R20 ;  /* 0x00c4601401007387 */ /* 0x004fe80000100a00 */
[----:B0-----:R-:W2:Y:S04]  /*8a740*/  LDL.LU R8, [R1+0x25a0] ;  /* 0x0025a00001087983 */ /* 0x001ea80000300800 */
[----:B------:R-:W2:Y:S04]  /*8a750*/  LDL.LU R9, [R1+0x25a4] ;  /* 0x0025a40001097983 */ /* 0x000ea80000300800 */
[----:B-1----:R-:W4:Y:S04]  /*8a760*/  LDL.LU R10, [R1+0x25a8] ;  /* 0x0025a800010a7983 */ /* 0x002f280000300800 */
[----:B------:R-:W4:Y:S04]  /*8a770*/  LDL.LU R11, [R1+0x25ac] ;  /* 0x0025ac00010b7983 */ /* 0x000f280000300800 */
[----:B----4-:R-:W-:Y:S04]  /*8a780*/  STL.64 [R1+0xc478], R10 ;  /* 0x00c4780a01007387 */ /* 0x010fe80000100a00 */
[----:B--2---:R0:W-:Y:S04]  /*8a790*/  STL.64 [R1+0xc470], R8 ;  /* 0x00c4700801007387 */ /* 0x0041e80000100a00 */
[----:B0-----:R-:W2:Y:S04]  /*8a7a0*/  LDL.LU R8, [R1+0x2540] ;  /* 0x0025400001087983 */ /* 0x001ea80000300800 */
[----:B------:R-:W2:Y:S04]  /*8a7b0*/  LDL.LU R9, [R1+0x2544] ;  /* 0x0025440001097983 */ /* 0x000ea80000300800 */
[----:B------:R-:W4:Y:S04]  /*8a7c0*/  LDL.LU R10, [R1+0x2548] ;  /* 0x00254800010a7983 */ /* 0x000f280000300800 */
[----:B------:R-:W4:Y:S04]  /*8a7d0*/  LDL.LU R11, [R1+0x254c] ;  /* 0x00254c00010b7983 */ /* 0x000f280000300800 */
[----:B------:R-:W2:Y:S04]  /*8a7e0*/  LDL.LU R2, [R1+0x2cd4] ;  /* 0x002cd40001027983 */ /* 0x000ea80000300800 */
[----:B--2---:R0:W-:Y:S04]  /*8a7f0*/  STL [R1+0xc4b8], R2 ;  /* 0x00c4b80201007387 */ /* 0x0041e80000100800 */
[----:B0-----:R-:W2:Y:S04]  /*8a800*/  LDL.LU R2, [R1+0x2ccc] ;  /* 0x002ccc0001027983 */ /* 0x001ea80000300800 */
[----:B--2---:R0:W-:Y:S04]  /*8a810*/  STL [R1+0xc4bc], R2 ;  /* 0x00c4bc0201007387 */ /* 0x0041e80000100800 */
[----:B0-----:R-:W2:Y:S04]  /*8a820*/  LDL.LU R2, [R1+0x2cc4] ;  /* 0x002cc40001027983 */ /* 0x001ea80000300800 */
[----:B------:R-:W2:Y:S04]  /*8a830*/  LDL.LU R3, [R1+0x2cdc] ;  /* 0x002cdc0001037983 */ /* 0x000ea80000300800 */
[----:B----4-:R-:W-:Y:S04]  /*8a840*/  STL.64 [R1+0xc488], R10 ;  /* 0x00c4880a01007387 */ /* 0x010fe80000100a00 */
[----:B------:R0:W-:Y:S04]  /*8a850*/  STL.64 [R1+0xc480], R8 ;  /* 0x00c4800801007387 */ /* 0x0001e80000100a00 */
[----:B------:R-:W4:Y:S04]  /*8a860*/  LDL.LU R16, [R1+0x2e70] ;  /* 0x002e700001107983 */ /* 0x000f280000300800 */
[----:B------:R-:W2:Y:S04]  /*8a870*/  LDL.LU R20, [R1+0x2570] ;  /* 0x0025700001147983 */ /* 0x000ea80000300800 */
[----:B------:R-:W2:Y:S04]  /*8a880*/  LDL.LU R21, [R1+0x2574] ;  /* 0x0025740001157983 */ /* 0x000ea80000300800 */
[----:B------:R-:W2:Y:S04]  /*8a890*/  LDL.LU R22, [R1+0x2578] ;  /* 0x0025780001167983 */ /* 0x000ea80000300800 */
[----:B------:R-:W2:Y:S04]  /*8a8a0*/  LDL.LU R23, [R1+0x257c] ;  /* 0x00257c0001177983 */ /* 0x000ea80000300800 */
[----:B0-----:R-:W2:Y:S04]  /*8a8b0*/  LDL.LU R9, [R1+0x2e40] ;  /* 0x002e400001097983 */ /* 0x001ea80000300800 */
[----:B------:R-:W2:Y:S04]  /*8a8c0*/  LDL.LU R10, [R1+0x2e44] ;  /* 0x002e4400010a7983 */ /* 0x000ea80000300800 */
[----:B------:R-:W2:Y:S04]  /*8a8d0*/  LDL.LU R11, [R1+0x2e50] ;  /* 0x002e5000010b7983 */ /* 0x000ea80000300800 */
[----:B--2---:R-:W-:Y:S04]  /*8a8e0*/  STL.64 [R1+0xc4a8], R10 ;  /* 0x00c4a80a01007387 */ /* 0x004fe80000100a00 */
[----:B------:R-:W-:Y:S04]  /*8a8f0*/  STL [R1+0xc4a0], R9 ;  /* 0x00c4a00901007387 */ /* 0x000fe80000100800 */
[----:B------:R-:W-:Y:S04]  /*8a900*/  STL.64 [R1+0xc498], R22 ;  /* 0x00c4981601007387 */ /* 0x000fe80000100a00 */
[----:B------:R0:W-:Y:S04]  /*8a910*/  STL.64 [R1+0xc490], R20 ;  /* 0x00c4901401007387 */ /* 0x0001e80000100a00 */
[----:B0-----:R-:W2:Y:S04]  /*8a920*/  LDL.LU R20, [R1+0x2510] ;  /* 0x0025100001147983 */ /* 0x001ea80000300800 */
[----:B------:R-:W2:Y:S04]  /*8a930*/  LDL.LU R21, [R1+0x2514] ;  /* 0x0025140001157983 */ /* 0x000ea80000300800 */
[----:B------:R-:W2:Y:S04]  /*8a940*/  LDL.LU R22, [R1+0x2518] ;  /* 0x0025180001167983 */ /* 0x000ea80000300800 */
[----:B------:R-:W2:Y:S04]  /*8a950*/  LDL.LU R23, [R1+0x251c] ;  /* 0x00251c0001177983 */ /* 0x000ea80000300800 */
        /* <DEDUP_REMOVED lines=8> */
[----:B------:R-:W3:Y:S04]  /*8a9e0*/  LDL.LU.64 R8, [R1+0xa30] ;  /* 0x000a300001087983 */ /* 0x000ee80000300a00 */
[----:B------:R-:W3:Y:S04]  /*8a9f0*/  LDL.LU.64 R10, [R1+0xa38] ;  /* 0x000a3800010a7983 */ /* 0x000ee80000300a00 */
        /* <DEDUP_REMOVED lines=10> */
[----:B--2---:R-:W-:-:S15]  /*8aaa0*/  HMMA.16816.F32 R20, R12, R6, R20 ;  /* 0x000000060c14723c */ /* 0x004fde0000001814 */
[----:B------:R-:W-:-:S04]  /*8aab0*/  NOP ;  /* 0x0000000000007918 */ /* 0x000fc80000000000 */
[----:B------:R-:W-:Y:S04]  /*8aac0*/  STL.64 [R1+0x1530], R20 ;  /* 0x0015301401007387 */ /* 0x000fe80000100a00 */
[----:B------:R0:W-:Y:S04]  /*8aad0*/  STL.64 [R1+0x1538], R22 ;  /* 0x0015381601007387 */ /* 0x0001e80000100a00 */
[----:B0-----:R-:W3:Y:S04]  /*8aae0*/  LDL.LU.64 R22, [R1+0xc4d8] ;  /* 0x00c4d80001167983 */ /* 0x001ee80000300a00 */
[----:B------:R-:W3:Y:S04]  /*8aaf0*/  LDL.LU.64 R20, [R1+0xc4d0] ;  /* 0x00c4d00001147983 */ /* 0x000ee80000300a00 */
[----:B------:R-:W2:Y:S04]  /*8ab00*/  LDL.LU R6, [R1+0x2cd0] ;  /* 0x002cd00001067983 */ /* 0x000ea80000300800 */
[----:B------:R-:W2:Y:S01]  /*8ab10*/  LDL.LU R7, [R1+0x2cd8] ;  /* 0x002cd80001077983 */ /* 0x000ea20000300800 */
[----:B---3--:R-:W-:-:S15]  /*8ab20*/  HMMA.16816.F32 R20, R12, R4, R20 ;  /* 0x000000040c14723c */ /* 0x008fde0000001814 */
[----:B------:R-:W-:-:S04]  /*8ab30*/  NOP ;  /* 0x0000000000007918 */ /* 0x000fc80000000000 */
[----:B------:R-:W-:Y:S04]  /*8ab40*/  STL.64 [R1+0x1500], R20 ;  /* 0x0015001401007387 */ /* 0x000fe80000100a00 */
[----:B------:R0:W-:Y:S04]  /*8ab50*/  STL.64 [R1+0x1508], R22 ;  /* 0x0015081601007387 */ /* 0x0001e80000100a00 */
[----:B0-----:R-:W3:Y:S04]  /*8ab60*/  LDL.LU.64 R22, [R1+0xc4c8] ;  /* 0x00c4c80001167983 */ /* 0x001ee80000300a00 */
[----:B------:R-:W3:Y:S04]  /*8ab70*/  LDL.LU.64 R20, [R1+0xc4c0] ;  /* 0x00c4c00001147983 */ /* 0x000ee80000300a00 */
[----:B------:R-:W2:Y:S04]  /*8ab80*/  LDL.LU R4, [R1+0x2cc0] ;  /* 0x002cc00001047983 */ /* 0x000ea80000300800 */
[----:B------:R-:W3:Y:S01]  /*8ab90*/  LDL.LU R5, [R1+0x2cc8] ;  /* 0x002cc80001057983 */ /* 0x000ee20000300800 */
[----:B--2---:R-:W-:-:S03]  /*8aba0*/  IMAD R4, R4, 0x100, R2 ;  /* 0x0000010004047824 */ /* 0x004fc600078e0202 */
[----:B------:R-:W3:Y:S02]  /*8abb0*/  LDL.LU R2, [R1+0xc4bc] ;  /* 0x00c4bc0001027983 */ /* 0x000ee40000300800 */
[----:B---3--:R-:W-:Y:S02]  /*8abc0*/  IMAD R5, R5, 0x100, R2 ;  /* 0x0000010005057824 */ /* 0x008fe400078e0202 */
[----:B------:R-:W2:Y:S01]  /*8abd0*/  LDL.LU R2, [R1+0xc4b8] ;  /* 0x00c4b80001027983 */ /* 0x000ea20000300800 */
[----:B------:R-:W-:Y:S02]  /*8abe0*/  IMAD R7, R7, 0x100, R3 ;  /* 0x0000010007077824 */ /* 0x000fe400078e0203 */
[----:B--2---:R-:W-:Y:S02]  /*8abf0*/  IMAD R6, R6, 0x100, R2 ;  /* 0x0000010006067824 */ /* 0x004fe400078e0202 */
[----:B------:R-:W2:Y:S04]  /*8ac00*/  LDL.LU R2, [R1+0xc4b4] ;  /* 0x00c4b40001027983 */ /* 0x000ea80000300800 */
[----:B------:R-:W2:Y:S02]  /*8ac10*/  LDL.LU R3, [R1+0xc4b0] ;  /* 0x00c4b00001037983 */ /* 0x000ea40000300800 */
[----:B--2---:R-:W-:Y:S02]  /*8ac20*/  HMMA.16816.F32 R12, R12, R2, R8 ;  /* 0x000000020c0c723c */ /* 0x004fe40000001808 */
[----:B------:R-:W2:Y:S04]  /*8ac30*/  LDL.LU.64 R10, [R1+0xc4a8] ;  /* 0x00c4a800010a7983 */ /* 0x000ea80000300a00 */
[----:B------:R-:W3:Y:S04]  /*8ac40*/  LDL.LU R9, [R1+0xc4a0] ;  /* 0x00c4a00001097983 */ /* 0x000ee80000300800 */
[----:B------:R-:W4:Y:S04]  /*8ac50*/  LDL.LU R2, [R1+0x2e60] ;  /* 0x002e600001027983 */ /* 0x000f280000300800 */
[----:B------:R-:W4:Y:S05]  /*8ac60*/  LDL.LU R3, [R1+0x2e64] ;  /* 0x002e640001037983 */ /* 0x000f2a0000300800 */
[----:B------:R0:W-:Y:S04]  /*8ac70*/  STL.64 [R1+0x14e0], R12 ;  /* 0x0014e00c01007387 */ /* 0x0001e80000100a00 */
[----:B------:R1:W-:Y:S01]  /*8ac80*/  STL.64 [R1+0x14e8], R14 ;  /* 0x0014e80e01007387 */ /* 0x0003e20000100a00 */
[----:B0-----:R-:W-:-:S02]  /*8ac90*/  F2FP.F16.E5M2.UNPACK_B R12, R4 ;  /* 0x00000004ff0c723e */ /* 0x001fc400020004ff */
[----:B------:R-:W-:Y:S02]  /*8aca0*/  F2FP.F16.E5M2.UNPACK_B R13, R5 ;  /* 0x00000005ff0d723e */ /* 0x000fe400020004ff */
[----:B-1----:R-:W-:Y:S02]  /*8acb0*/  F2FP.F16.E5M2.UNPACK_B R14, R6 ;  /* 0x00000006ff0e723e */ /* 0x002fe400020004ff */
[----:B------:R-:W-:Y:S01]  /*8acc0*/  F2FP.F16.E5M2.UNPACK_B R15, R7 ;  /* 0x00000007ff0f723e */ /* 0x000fe200020004ff */
[----:B------:R-:W4:Y:S01]  /*8acd0*/  LDL.LU R4, [R1+0x2e54] ;  /* 0x002e540001047983 */ /* 0x000f220000300800 */
[----:B---3--:R-:W-:Y:S02]  /*8ace0*/  F2FP.F16.E5M2.UNPACK_B R8, R9.H1 ;  /* 0x00000009ff08723e */ /* 0x008fe400030004ff */
[----:B--2---:R-:W-:Y:S02]  /*8acf0*/  F2FP.F16.E5M2.UNPACK_B R9, R10.H1 ;  /* 0x0000000aff09723e */ /* 0x004fe400030004ff */
[----:B------:R-:W-:-:S03]  /*8ad00*/  F2FP.F16.E5M2.UNPACK_B R6, R11.H1 ;  /* 0x0000000bff06723e */ /* 0x000fc600030004ff */
[----:B------:R0:W-:Y:S02]  /*8ad10*/  STL.64 [R1+0x98], R8 ;  /* 0x0000980801007387 */ /* 0x0001e40000100a00 */
[----:B0-----:R-:W-:Y:S02]  /*8ad20*/  HMMA.16816.F32 R8, R12, R8, R20 ;  /* 0x000000080c08723c */ /* 0x001fe40000001814 */
[----:B------:R-:W2:Y:S04]  /*8ad30*/  LDL.LU.64 R22, [R1+0xc498] ;  /* 0x00c4980001167983 */ /* 0x000ea80000300a00 */
[----:B------:R-:W2:-:S13]  /*8ad40*/  LDL.LU.64 R20, [R1+0xc490] ;  /* 0x00c4900001147983 */ /* 0x000e9a0000300a00 */
[----:B------:R-:W-:Y:S04]  /*8ad50*/  STL.64 [R1+0x14f0], R8 ;  /* 0x0014f00801007387 */ /* 0x000fe80000100a00 */
[----:B------:R0:W-:Y:S04]  /*8ad60*/  STL.64 [R1+0x14f8], R10 ;  /* 0x0014f80a01007387 */ /* 0x0001e80000100a00 */
[----:B0-----:R-:W3:Y:S04]  /*8ad70*/  LDL.LU.64 R10, [R1+0xc488] ;  /* 0x00c48800010a7983 */ /* 0x001ee80000300a00 */
[----:B------:R-:W3:Y:S01]  /*8ad80*/  LDL.LU.64 R8, [R1+0xc480] ;  /* 0x00c4800001087983 */ /* 0x000ee20000300a00 */
[----:B----4-:R-:W-:-:S05]  /*8ad90*/  F2FP.F16.E5M2.UNPACK_B R7, R4.H1 ;  /* 0x00000004ff07723e */ /* 0x010fca00030004ff */
[----:B------:R-:W-:Y:S01]  /*8ada0*/  STL.64 [R1+0x90], R6 ;  /* 0x0000900601007387 */ /* 0x000fe20000100a00 */
[----:B------:R-:W-:Y:S02]  /*8adb0*/  F2FP.F16.E5M2.UNPACK_B R4, R2.H1 ;  /* 0x00000002ff04723e */ /* 0x000fe400030004ff */
[----:B------:R-:W-:Y:S01]  /*8adc0*/  F2FP.F16.E5M2.UNPACK_B R5, R3.H1 ;  /* 0x00000003ff05723e */ /* 0x000fe200030004ff */
[----:B---3--:R-:W-:-:S15]  /*8add0*/  HMMA.16816.F32 R8, R12, R6, R8 ;  /* 0x000000060c08723c */ /* 0x008fde0000001808 */
[----:B------:R-:W-:-:S04]  /*8ade0*/  NOP ;  /* 0x0000000000007918 */ /* 0x000fc80000000000 */
[----:B------:R-:W-:Y:S04]  /*8adf0*/  STL.64 [R1+0x1510], R8 ;  /* 0x0015100801007387 */ /* 0x000fe80000100a00 */
[----:B------:R0:W-:Y:S04]  /*8ae00*/  STL.64 [R1+0x1518], R10 ;  /* 0x0015180a01007387 */ /* 0x0001e80000100a00 */
[----:B0-----:R-:W3:Y:S04]  /*8ae10*/  LDL.LU.64 R10, [R1+0xc478] ;  /* 0x00c47800010a7983 */ /* 0x001ee80000300a00 */
[----:B------:R-:W3:Y:S04]  /*8ae20*/  LDL.LU.64 R8, [R1+0xc470] ;  /* 0x00c4700001087983 */ /* 0x000ee80000300a00 */
[----:B------:R2:W-:Y:S02]  /*8ae30*/  STL.64 [R1+0x88], R4 ;  /* 0x0000880401007387 */ /* 0x0005e40000100a00 */
[----:B--2---:R-:W-:Y:S02]  /*8ae40*/  HMMA.16816.F32 R4, R12, R4, R20 ;  /* 0x000000040c04723c */ /* 0x004fe40000001814 */
[----:B------:R-:W2:Y:S04]  /*8ae50*/  LDL.LU.64 R22, [R1+0xc468] ;  /* 0x00c4680001167983 */ /* 0x000ea80000300a00 */
[----:B------:R-:W2:Y:S01]  /*8ae60*/  LDL.LU.64 R20, [R1+0xc460] ;  /* 0x00c4600001147983 */ /* 0x000ea20000300a00 */
[----:B------:R-:W-:-:S02]  /*8ae70*/  F2FP.F16.E5M2.UNPACK_B R2, R16.H1 ;  /* 0x00000010ff02723e */ /* 0x000fc400030004ff */
[----:B------:R-:W-:-:S10]  /*8ae80*/  F2FP.F16.E5M2.UNPACK_B R3, R17.H1 ;  /* 0x00000011ff03723e */ /* 0x000fd400030004ff */
[----:B------:R0:W-:Y:S04]  /*8ae90*/  STL.64 [R1+0x1520], R4 ;  /* 0x0015200401007387 */ /* 0x0001e80000100a00 */
[----:B------:R-:W-:Y:S04]  /*8aea0*/  STL.64 [R1+0x1528], R6 ;  /* 0x0015280601007387 */ /* 0x000fe80000100a00 */
[----:B------:R1:W-:Y:S01]  /*8aeb0*/  STL.64 [R1+0x80], R2 ;  /* 0x0000800201007387 */ /* 0x0003e20000100a00 */
[----:B0-----:R-:W-:Y:S02]  /*8aec0*/  F2FP.F16.E5M2.UNPACK_B R4, R18.H1 ;  /* 0x00000012ff04723e */ /* 0x001fe400030004ff */
[----:B------:R-:W-:-:S02]  /*8aed0*/  F2FP.F16.E5M2.UNPACK_B R5, R19.H1 ;  /* 0x00000013ff05723e */ /* 0x000fc400030004ff */
[----:B------:R-:W-:Y:S01]  /*8aee0*/  F2FP.F16.E5M2.UNPACK_B R0, R0.H1 ;  /* 0x00000000ff00723e */ /* 0x000fe200030004ff */
[----:B---3--:R-:W-:Y:S01]  /*8aef0*/  HMMA.16816.F32 R8, R12, R2, R8 ;  /* 0x000000020c08723c */ /* 0x008fe20000001808 */
[----:B-1----:R-:W-:Y:S02]  /*8af00*/  F2FP.F16.E5M2.UNPACK_B R2, R28.H1 ;  /* 0x0000001cff02723e */ /* 0x002fe400030004ff */
[----:B------:R-:W-:-:S15]  /*8af10*/  F2FP.F16.E5M2.UNPACK_B R3, R29.H1 ;  /* 0x0000001dff03723e */ /* 0x000fde00030004ff */
[----:B------:R-:W-:Y:S01]  /*8af20*/  NOP ;  /* 0x0000000000007918 */ /* 0x000fe20000000000 */
[----:B------:R-:W-:Y:S04]  /*8af30*/  STL.64 [R1+0x1540], R8 ;  /* 0x0015400801007387 */ /* 0x000fe80000100a00 */
[----:B------:R-:W-:Y:S04]  /*8af40*/  STL.64 [R1+0x1548], R10 ;  /* 0x0015480a01007387 */ /* 0x000fe80000100a00 */
[----:B------:R2:W-:Y:S02]  /*8af50*/  STL.64 [R1+0x78], R4 ;  /* 0x0000780401007387 */ /* 0x0005e40000100a00 */
[----:B--2---:R-:W-:-:S15]  /*8af60*/  HMMA.16816.F32 R4, R12, R4, R20 ;  /* 0x000000040c04723c */ /* 0x004fde0000001814 */
[----:B------:R-:W-:-:S04]  /*8af70*/  NOP ;  /* 0x0000000000007918 */ /* 0x000fc80000000000 */
[----:B------:R-:W-:Y:S04]  /*8af80*/  STL.64 [R1+0x1550], R4 ;  /* 0x0015500401007387 */ /* 0x000fe80000100a00 */
[----:B------:R0:W-:Y:S02]  /*8af90*/  STL.64 [R1+0x1558], R6 ;  /* 0x0015580601007387 */ /* 0x0001e40000100a00 */
[----:B0-----:R-:W-:Y:S02]  /*8afa0*/  HMMA.16816.F32 R4, R12, R2, R24 ;  /* 0x000000020c04723c */ /* 0x001fe40000001818 */
[----:B------:R-:W-:Y:S04]  /*8afb0*/  STL.64 [R1+0x70], R2 ;  /* 0x0000700201007387 */ /* 0x000fe80000100a00 */
[----:B------:R-:W2:-:S13]  /*8afc0*/  LDL.LU R20, [R1+0x2930] ;  /* 0x0029300001147983 */ /* 0x000e9a0000300800 */
[----:B------:R-:W-:Y:S04]  /*8afd0*/  STL.64 [R1+0x1570], R4 ;  /* 0x0015700401007387 */ /* 0x000fe80000100a00 */
[----:B------:R-:W-:Y:S04]  /*8afe0*/  STL.64 [R1+0x1578], R6 ;  /* 0x0015780601007387 */ /* 0x000fe80000100a00 */
[----:B------:R-:W2:Y:S04]  /*8aff0*/  LDL.LU R21, [R1+0x2934] ;  /* 0x0029340001157983 */ /* 0x000ea80000300800 */
[----:B------:R-:W-:Y:S04]  /*8b000*/  STL [R1+0x68], R0 ;  /* 0x0000680001007387 */ /* 0x000fe80000100800 */
[----:B------:R-:W3:Y:S04]  /*8b010*/  LDL.LU R22, [R1+0x2938] ;  /* 0x0029380001167983 */ /* 0x000ee80000300800 */
[----:B------:R-:W3:Y:S04]  /*8b020*/  LDL.LU R23, [R1+0x293c] ;  /* 0x00293c0001177983 */ /* 0x000ee80000300800 */
[----:B---3--:R-:W-:Y:S04]  /*8b030*/  STL.64 [R1+0xc3b8], R22 ;  /* 0x00c3b81601007387 */ /* 0x008fe80000100a00 */
[----:B--2---:R-:W-:Y:S04]  /*8b040*/  STL.64 [R1+0xc3b0], R20 ;  /* 0x00c3b01401007387 */ /* 0x004fe80000100a00 */
[----:B------:R-:W2:Y:S04]  /*8b050*/  LDL.LU R8, [R1+0x2920] ;  /* 0x0029200001087983 */ /* 0x000ea80000300800 */
[----:B------:R-:W2:Y:S04]  /*8b060*/  LDL.LU R9, [R1+0x2924] ;  /* 0x0029240001097983 */ /* 0x000ea80000300800 */
[----:B------:R-:W3:Y:S04]  /*8b070*/  LDL.LU R10, [R1+0x2928] ;  /* 0x00292800010a7983 */ /* 0x000ee80000300800 */
[----:B------:R-:W3:Y:S04]  /*8b080*/  LDL.LU R11, [R1+0x292c] ;  /* 0x00292c00010b7983 */ /* 0x000ee80000300800 */
[----:B---3--:R-:W-:Y:S04]  /*8b090*/  STL.64 [R1+0xc3c8], R10 ;  /* 0x00c3c80a01007387 */ /* 0x008fe80000100a00 */
[----:B--2---:R0:W-:Y:S04]  /*8b0a0*/  STL.64 [R1+0xc3c0], R8 ;  /* 0x00c3c00801007387 */ /* 0x0041e80000100a00 */
[----:B0-----:R-:W2:Y:S04]  /*8b0b0*/  LDL.LU R8, [R1+0x28e0] ;  /* 0x0028e00001087983 */ /* 0x001ea80000300800 */
[----:B------:R-:W2:Y:S04]  /*8b0c0*/  LDL.LU R9, [R1+0x28e4] ;  /* 0x0028e40001097983 */ /* 0x000ea80000300800 */
[----:B------:R-:W3:Y:S04]  /*8b0d0*/  LDL.LU R10, [R1+0x28e8] ;  /* 0x0028e800010a7983 */ /* 0x000ee80000300800 */
[----:B------:R-:W3:Y:S04]  /*8b0e0*/  LDL.LU R11, [R1+0x28ec] ;  /* 0x0028ec00010b7983 */ /* 0x000ee80000300800 */
[----:B------:R-:W4:Y:S04]  /*8b0f0*/  LDL.LU R6, [R1+0x2ee4] ;  /* 0x002ee40001067983 */ /* 0x000f280000300800 */
[----:B------:R-:W4:Y:S04]  /*8b100*/  LDL.LU R5, [R1+0x2ef0] ;  /* 0x002ef00001057983 */ /* 0x000f280000300800 */
[----:B---3--:R-:W-:Y:S04]  /*8b110*/  STL.64 [R1+0xc3d8], R10 ;  /* 0x00c3d80a01007387 */ /* 0x008fe80000100a00 */
[----:B--2---:R0:W-:Y:S04]  /*8b120*/  STL.64 [R1+0xc3d0], R8 ;  /* 0x00c3d00801007387 */ /* 0x0041e80000100a00 */
[----:B------:R-:W2:Y:S04]  /*8b130*/  LDL.LU R4, [R1+0x2ef4] ;  /* 0x002ef40001047983 */ /* 0x000ea80000300800 */
[----:B----4-:R-:W-:Y:S04]  /*8b140*/  STL [R1+0xc3f8], R6 ;  /* 0x00c3f80601007387 */ /* 0x010fe80000100800 */
[----:B--2---:R-:W-:Y:S04]  /*8b150*/  STL.64 [R1+0xc3f0], R4 ;  /* 0x00c3f00401007387 */ /* 0x004fe80000100a00 */
[----:B------:R-:W2:Y:S04]  /*8b160*/  LDL.LU R2, [R1+0x2f00] ;  /* 0x002f000001027983 */ /* 0x000ea80000300800 */
[----:B------:R-:W3:Y:S04]  /*8b170*/  LDL.LU R3, [R1+0x2f04] ;  /* 0x002f040001037983 */ /* 0x000ee80000300800 */
        /* <DEDUP_REMOVED lines=8> */
[----:B--2---:R-:W-:Y:S04]  /*8b200*/  STL [R1+0xc410], R11 ;  /* 0x00c4100b01007387 */ /* 0x004fe80000100800 */
[----:B------:R-:W2:Y:S04]  /*8b210*/  LDL.LU R7, [R1+0x2ee0] ;  /* 0x002ee00001077983 */ /* 0x000ea80000300800 */
[----:B--2---:R-:W-:Y:S04]  /*8b220*/  STL [R1+0xc428], R7 ;  /* 0x00c4280701007387 */ /* 0x004fe80000100800 */
[----:B------:R-:W-:Y:S04]  /*8b230*/  STL.64 [R1+0xc3e8], R22 ;  /* 0x00c3e81601007387 */ /* 0x000fe80000100a00 */
[----:B------:R0:W-:Y:S04]  /*8b240*/  STL.64 [R1+0xc3e0], R20 ;  /* 0x00c3e01401007387 */ /* 0x0001e80000100a00 */
[----:B0-----:R-:W2:Y:S04]  /*8b250*/  LDL.LU R20, [R1+0x28c0] ;  /* 0x0028c00001147983 */ /* 0x001ea80000300800 */
[----:B------:R-:W2:Y:S04]  /*8b260*/  LDL.LU R21, [R1+0x28c4] ;  /* 0x0028c40001157983 */ /* 0x000ea80000300800 */
[----:B------:R-:W2:Y:S04]  /*8b270*/  LDL.LU R22, [R1+0x28c8] ;  /* 0x0028c80001167983 */ /* 0x000ea80000300800 */
[----:B------:R-:W2:Y:S04]  /*8b280*/  LDL.LU R23, [R1+0x28cc] ;  /* 0x0028cc0001177983 */ /* 0x000ea80000300800 */
[----:B------:R-:W2:Y:S04]  /*8b290*/  LDL.LU R6, [R1+0x2eb4] ;  /* 0x002eb40001067983 */ /* 0x000ea80000300800 */
[----:B------:R-:W2:Y:S04]  /*8b2a0*/  LDL.LU R8, [R1+0x2ec0] ;  /* 0x002ec00001087983 */ /* 0x000ea80000300800 */
[----:B------:R-:W-:Y:S04]  /*8b2b0*/  STL [R1+0xc448], R10 ;  /* 0x00c4480a01007387 */ /* 0x000fe80000100800 */
[----:B------:R-:W3:Y:S04]  /*8b2c0*/  LDL.LU R4, [R1+0x2ea4] ;  /* 0x002ea40001047983 */ /* 0x000ee80000300800 */
[----:B------:R-:W3:Y:S04]  /*8b2d0*/  LDL.LU R5, [R1+0x2eb0] ;  /* 0x002eb00001057983 */ /* 0x000ee80000300800 */
[----:B--2---:R-:W-:Y:S04]  /*8b2e0*/  STL.64 [R1+0xc440], R8 ;  /* 0x00c4400801007387 */ /* 0x004fe80000100a00 */
        /* <DEDUP_REMOVED lines=17> */
[----:B------:R-:W2:Y:S01]  /*8b400*/  LDL.LU R23, [R1+0x266c] ;  /* 0x00266c0001177983 */ /* 0x000ea20000300800 */
[----:B------:R-:W-:Y:S01]  /*8b410*/  IMAD.MOV.U32 R10, RZ, RZ, R0 ;  /* 0x000000ffff0a7224 */ /* 0x000fe200078e0000 */
[----:B---3--:R-:W-:-:S02]  /*8b420*/  F2FP.F16.E5M2.UNPACK_B R11, R4.H1 ;  /* 0x00000004ff0b723e */ /* 0x008fc400030004ff */
[----:B--2---:R-:W-:Y:S04]  /*8b430*/  STL.64 [R1+0xc458], R22 ;  /* 0x00c4581601007387 */ /* 0x004fe80000100a00 */
[----:B------:R0:W-:Y:S04]  /*8b440*/  STL.64 [R1+0xc450], R20 ;  /* 0x00c4501401007387 */ /* 0x0001e80000100a00 */
[----:B0-----:R-:W2:Y:S04]  /*8b450*/  LDL.LU R20, [R1+0x2630] ;  /* 0x0026300001147983 */ /* 0x001ea80000300800 */
[----:B------:R-:W2:Y:S04]  /*8b460*/  LDL.LU R21, [R1+0x2634] ;  /* 0x0026340001157983 */ /* 0x000ea80000300800 */
[----:B------:R-:W2:Y:S04]  /*8b470*/  LDL.LU R22, [R1+0x2638] ;  /* 0x0026380001167983 */ /* 0x000ea80000300800 */
[----:B------:R-:W2:Y:S04]  /*8b480*/  LDL.LU R23, [R1+0x263c] ;  /* 0x00263c0001177983 */ /* 0x000ea80000300800 */
        /* <DEDUP_REMOVED lines=10> */
[----:B------:R2:W-:Y:S02]  /*8b530*/  STL [R1+0x6c], R11 ;  /* 0x00006c0b01007387 */ /* 0x0005e40000100800 */
[----:B--2---:R-:W-:Y:S02]  /*8b540*/  HMMA.16816.F32 R8, R12, R10, R20 ;  /* 0x0000000a0c08723c */ /* 0x004fe40000001814 */
[----:B------:R-:W2:Y:S04]  /*8b550*/  LDL.LU.64 R22, [R1+0xc458] ;  /* 0x00c4580001167983 */ /* 0x000ea80000300a00 */
[----:B------:R-:W2:Y:S01]  /*8b560*/  LDL.LU.64 R20, [R1+0xc450] ;  /* 0x00c4500001147983 */ /* 0x000ea20000300a00 */
[----:B------:R-:W-:-:S02]  /*8b570*/  F2FP.F16.E5M2.UNPACK_B R4, R5.H1 ;  /* 0x00000005ff04723e */ /* 0x000fc400030004ff */
[----:B------:R-:W-:-:S10]  /*8b580*/  F2FP.F16.E5M2.UNPACK_B R5, R6.H1 ;  /* 0x00000006ff05723e */ /* 0x000fd400030004ff */
[----:B------:R-:W-:Y:S04]  /*8b590*/  STL.64 [R1+0x1580], R8 ;  /* 0x0015800801007387 */ /* 0x000fe80000100a00 */
[----:B------:R0:W-:Y:S04]  /*8b5a0*/  STL.64 [R1+0x1588], R10 ;  /* 0x0015880a01007387 */ /* 0x0001e80000100a00 */
[----:B0-----:R-:W3:Y:S04]  /*8b5b0*/  LDL.LU R10, [R1+0xc448] ;  /* 0x00c44800010a7983 */ /* 0x001ee80000300800 */
[----:B------:R-:W3:Y:S04]  /*8b5c0*/  LDL.LU.64 R8, [R1+0xc440] ;  /* 0x00c4400001087983 */ /* 0x000ee80000300a00 */
[----:B------:R2:W-:Y:S02]  /*8b5d0*/  STL.64 [R1+0x60], R4 ;  /* 0x0000600401007387 */ /* 0x0005e40000100a00 */
[----:B--2---:R-:W-:Y:S02]  /*8b5e0*/  HMMA.16816.F32 R4, R12, R4, R20 ;  /* 0x000000040c04723c */ /* 0x004fe40000001814 */
[----:B------:R-:W2:Y:S04]  /*8b5f0*/  LDL.LU.64 R22, [R1+0xc438] ;  /* 0x00c4380001167983 */ /* 0x000ea80000300a00 */
[----:B------:R-:W2:-:S13]  /*8b600*/  LDL.LU.64 R20, [R1+0xc430] ;  /* 0x00c4300001147983 */ /* 0x000e9a0000300a00 */
[----:B------:R-:W-:Y:S04]  /*8b610*/  STL.64 [R1+0x15a0], R4 ;  /* 0x0015a00401007387 */ /* 0x000fe80000100a00 */
[----:B------:R0:W-:Y:S01]  /*8b620*/  STL.64 [R1+0x15a8], R6 ;  /* 0x0015a80601007387 */ /* 0x0001e20000100a00 */
[----:B---3--:R-:W-:Y:S02]  /*8b630*/  F2FP.F16.E5M2.UNPACK_B R8, R8.H1 ;  /* 0x00000008ff08723e */ /* 0x008fe400030004ff */
[----:B------:R-:W-:Y:S01]  /*8b640*/  F2FP.F16.E5M2.UNPACK_B R9, R9.H1 ;  /* 0x00000009ff09723e */ /* 0x000fe200030004ff */
[----:B0-----:R-:W3:Y:S01]  /*8b650*/  LDL.LU R7, [R1+0xc428] ;  /* 0x00c4280001077983 */ /* 0x001ee20000300800 */
[----:B------:R-:W-:-:S03]  /*8b660*/  F2FP.F16.E5M2.UNPACK_B R4, R10.H1 ;  /* 0x0000000aff04723e */ /* 0x000fc600030004ff */
[----:B------:R2:W-:Y:S02]  /*8b670*/  STL.64 [R1+0x58], R8 ;  /* 0x0000580801007387 */ /* 0x0005e40000100a00 */
[----:B--2---:R-:W-:Y:S02]  /*8b680*/  HMMA.16816.F32 R8, R12, R8, R20 ;  /* 0x000000080c08723c */ /* 0x004fe40000001814 */
[----:B------:R-:W2:Y:S04]  /*8b690*/  LDL.LU.64 R22, [R1+0xc420] ;  /* 0x00c4200001167983 */ /* 0x000ea80000300a00 */
[----:B------:R-:W2:-:S13]  /*8b6a0*/  LDL.LU.64 R20, [R1+0xc418] ;  /* 0x00c4180001147983 */ /* 0x000e9a0000300a00 */
[----:B------:R-:W-:Y:S04]  /*8b6b0*/  STL.64 [R1+0x15b0], R8 ;  /* 0x0015b00801007387 */ /* 0x000fe80000100a00 */
[----:B------:R0:W-:Y:S04]  /*8b6c0*/  STL.64 [R1+0x15b8], R10 ;  /* 0x0015b80a01007387 */ /* 0x0001e80000100a00 */
[----:B0-----:R-:W2:Y:S01]  /*8b6d0*/  LDL.LU R11, [R1+0xc410] ;  /* 0x00c41000010b7983 */ /* 0x001ea20000300800 */
[----:B---3--:R-:W-:Y:S02]  /*8b6e0*/  F2FP.F16.E5M2.UNPACK_B R8, R7.H1 ;  /* 0x00000007ff08723e */ /* 0x008fe400030004ff */
[----:B--2---:R-:W-:-:S05]  /*8b6f0*/  F2FP.F16.E5M2.UNPACK_B R5, R11.H1 ;  /* 0x0000000bff05723e */ /* 0x004fca00030004ff */
[----:B------:R0:W-:Y:S02]  /*8b700*/  STL.64 [R1+0x50], R4 ;  /* 0x0000500401007387 */ /* 0x0001e40000100a00 */
[----:B0-----:R-:W-:Y:S02]  /*8b710*/  HMMA.16816.F32 R4, R12, R4, R20 ;  /* 0x000000040c04723c */ /* 0x001fe40000001814 */
[----:B------:R-:W2:Y:S04]  /*8b720*/  LDL.LU.64 R22, [R1+0xc408] ;  /* 0x00c4080001167983 */ /* 0x000ea80000300a00 */
[----:B------:R-:W2:-:S13]  /*8b730*/  LDL.LU.64 R20, [R1+0xc400] ;  /* 0x00c4000001147983 */ /* 0x000e9a0000300a00 */
[----:B------:R-:W-:Y:S04]  /*8b740*/  STL.64 [R1+0x15d0], R4 ;  /* 0x0015d00401007387 */ /* 0x000fe80000100a00 */
[----:B------:R0:W-:Y:S04]  /*8b750*/  STL.64 [R1+0x15d8], R6 ;  /* 0x0015d80601007387 */ /* 0x0001e80000100a00 */
[----:B0-----:R-:W3:Y:S04]  /*8b760*/  LDL.LU R6, [R1+0xc3f8] ;  /* 0x00c3f80001067983 */ /* 0x001ee80000300800 */
[----:B------:R-:W2:Y:S01]  /*8b770*/  LDL.LU.64 R4, [R1+0xc3f0] ;  /* 0x00c3f00001047983 */ /* 0x000ea20000300a00 */
[----:B---3--:R-:W-:-:S05]  /*8b780*/  F2FP.F16.E5M2.UNPACK_B R9, R6.H1 ;  /* 0x00000006ff09723e */ /* 0x008fca00030004ff */
[----:B------:R2:W-:Y:S02]  /*8b790*/  STL.64 [R1+0x48], R8 ;  /* 0x0000480801007387 */ /* 0x0005e40000100a00 */
[----:B--2---:R-:W-:Y:S02]  /*8b7a0*/  HMMA.16816.F32 R8, R12, R8, R20 ;  /* 0x000000080c08723c */ /* 0x004fe40000001814 */
[----:B------:R-:W2:Y:S04]  /*8b7b0*/  LDL.LU.64 R22, [R1+0xc3e8] ;  /* 0x00c3e80001167983 */ /* 0x000ea80000300a00 */
[----:B------:R-:W2:-:S13]  /*8b7c0*/  LDL.LU.64 R20, [R1+0xc3e0] ;  /* 0x00c3e00001147983 */ /* 0x000e9a0000300a00 */
[----:B------:R-:W-:Y:S04]  /*8b7d0*/  STL.64 [R1+0x15e0], R8 ;  /* 0x0015e00801007387 */ /* 0x000fe80000100a00 */
[----:B------:R0:W-:Y:S04]  /*8b7e0*/  STL.64 [R1+0x15e8], R10 ;  /* 0x0015e80a01007387 */ /* 0x0001e80000100a00 */
[----:B0-----:R-:W3:Y:S04]  /*8b7f0*/  LDL.LU.64 R10, [R1+0xc3d8] ;  /* 0x00c3d800010a7983 */ /* 0x001ee80000300a00 */
[----:B------:R-:W3:Y:S01]  /*8b800*/  LDL.LU.64 R8, [R1+0xc3d0] ;  /* 0x00c3d00001087983 */ /* 0x000ee20000300a00 */
[----:B------:R-:W-:-:S02]  /*8b810*/  F2FP.F16.E5M2.UNPACK_B R6, R5.H1 ;  /* 0x00000005ff06723e */ /* 0x000fc400030004ff */
[----:B------:R-:W-:-:S05]  /*8b820*/  F2FP.F16.E5M2.UNPACK_B R7, R4.H1 ;  /* 0x00000004ff07723e */ /* 0x000fca00030004ff */
        /* <DEDUP_REMOVED lines=13> */
[----:B----4-:R-:W-:-:S02]  /*8b900*/  F2FP.F16.E5M2.UNPACK_B R2, R16.H1 ;  /* 0x00000010ff02723e */ /* 0x010fc400030004ff */
        /* <DEDUP_REMOVED lines=37> */
[----:B0-----:R-:W2:Y:S04]  /*8bb60*/  LDL.LU R16, [R1+0x29e0] ;  /* 0x0029e00001107983 */ /* 0x001ea80000300800 */
[----:B------:R-:W2:Y:S04]  /*8bb70*/  LDL.LU R17, [R1+0x29e4] ;  /* 0x0029e40001117983 */ /* 0x000ea80000300800 */
[----:B------:R-:W3:Y:S04]  /*8bb80*/  LDL.LU R18, [R1+0x29e8] ;  /* 0x0029e80001127983 */ /* 0x000ee80000300800 */
[----:B------:R-:W3:Y:S04]  /*8bb90*/  LDL.LU R19, [R1+0x29ec] ;  /* 0x0029ec0001137983 */ /* 0x000ee80000300800 */
[----:B------:R-:W2:Y:S04]  /*8bba0*/  LDL.LU R3, [R1+0x2f74] ;  /* 0x002f740001037983 */ /* 0x000ea80000300800 */
        /* <DEDUP_REMOVED lines=8> */
[----:B---3--:R0:W-:Y:S04]  /*8bc30*/  STL.64 [R1+0xc358], R18 ;  /* 0x00c3581201007387 */ /* 0x0081e80000100a00 */
[----:B0-----:R-:W3:Y:S04]  /*8bc40*/  LDL.LU R18, [R1+0x2f60] ;  /* 0x002f600001127983 */ /* 0x001ee80000300800 */
[----:B------:R-:W3:Y:S04]  /*8bc50*/  LDL.LU R19, [R1+0x2f64] ;  /* 0x002f640001137983 */ /* 0x000ee80000300800 */
[----:B--2---:R0:W-:Y:S04]  /*8bc60*/  STL.64 [R1+0xc350], R16 ;  /* 0x00c3501001007387 */ /* 0x0041e80000100a00 */
[----:B0-----:R-:W2:Y:S04]  /*8bc70*/  LDL.LU R17, [R1+0x2f54] ;  /* 0x002f540001117983 */ /* 0x001ea80000300800 */
[----:B---3--:R0:W-:Y:S04]  /*8bc80*/  STL.64 [R1+0xc398], R18 ;  /* 0x00c3981201007387 */ /* 0x0081e80000100a00 */
[----:B0-----:R-:W3:Y:S04]  /*8bc90*/  LDL.LU R19, [R1+0x2f44] ;  /* 0x002f440001137983 */ /* 0x001ee80000300800 */
[----:B------:R-:W3:Y:S04]  /*8bca0*/  LDL.LU R16, [R1+0x2f50] ;  /* 0x002f500001107983 */ /* 0x000ee80000300800 */
[----:B--2---:R-:W-:Y:S04]  /*8bcb0*/  STL [R1+0xc390], R17 ;  /* 0x00c3901101007387 */ /* 0x004fe80000100800 */
[----:B------:R-:W4:Y:S04]  /*8bcc0*/  LDL.LU R27, [R1+0x2f94] ;  /* 0x002f9400011b7983 */ /* 0x000f280000300800 */
[----:B------:R-:W2:Y:S04]  /*8bcd0*/  LDL.LU R24, [R1+0x2fa0] ;  /* 0x002fa00001187983 */ /* 0x000ea80000300800 */
[----:B------:R-:W2:Y:S04]  /*8bce0*/  LDL.LU R25, [R1+0x2fa4] ;  /* 0x002fa40001197983 */ /* 0x000ea80000300800 */
[----:B----4-:R-:W-:Y:S04]  /*8bcf0*/  STL.64 [R1+0xc368], R26 ;  /* 0x00c3681a01007387 */ /* 0x010fe80000100a00 */
[----:B--2---:R0:W-:Y:S04]  /*8bd00*/  STL.64 [R1+0xc360], R24 ;  /* 0x00c3601801007387 */ /* 0x0041e80000100a00 */
[----:B0-----:R-:W2:Y:S04]  /*8bd10*/  LDL.LU R24, [R1+0x29a0] ;  /* 0x0029a00001187983 */ /* 0x001ea80000300800 */
[----:B------:R-:W2:Y:S04]  /*8bd20*/  LDL.LU R25, [R1+0x29a4] ;  /* 0x0029a40001197983 */ /* 0x000ea80000300800 */
[----:B------:R-:W4:Y:S04]  /*8bd30*/  LDL.LU R26, [R1+0x29a8] ;  /* 0x0029a800011a7983 */ /* 0x000f280000300800 */
[----:B------:R-:W4:Y:S04]  /*8bd40*/  LDL.LU R27, [R1+0x29ac] ;  /* 0x0029ac00011b7983 */ /* 0x000f280000300800 */
[----:B----4-:R-:W-:Y:S04]  /*8bd50*/  STL.64 [R1+0xc378], R26 ;  /* 0x00c3781a01007387 */ /* 0x010fe80000100a00 */
[----:B--2---:R-:W-:Y:S04]  /*8bd60*/  STL.64 [R1+0xc370], R24 ;  /* 0x00c3701801007387 */ /* 0x004fe80000100a00 */
[----:B------:R-:W2:Y:S04]  /*8bd70*/  LDL.LU R22, [R1+0x2fb0] ;  /* 0x002fb00001167983 */ /* 0x000ea80000300800 */
[----:B------:R-:W4:Y:S04]  /*8bd80*/  LDL.LU R4, [R1+0x2a10] ;  /* 0x002a100001047983 */ /* 0x000f280000300800 */
[----:B------:R-:W4:Y:S04]  /*8bd90*/  LDL.LU R5, [R1+0x2a14] ;  /* 0x002a140001057983 */ /* 0x000f280000300800 */
[----:B------:R-:W2:Y:S04]  /*8bda0*/  LDL.LU R6, [R1+0x2a18] ;  /* 0x002a180001067983 */ /* 0x000ea80000300800 */
[----:B------:R-:W2:Y:S04]  /*8bdb0*/  LDL.LU R7, [R1+0x2a1c] ;  /* 0x002a1c0001077983 */ /* 0x000ea80000300800 */
[----:B--2---:R-:W-:Y:S04]  /*8bdc0*/  STL.64 [R1+0xc388], R6 ;  /* 0x00c3880601007387 */ /* 0x004fe80000100a00 */
[----:B----4-:R0:W-:Y:S04]  /*8bdd0*/  STL.64 [R1+0xc380], R4 ;  /* 0x00c3800401007387 */ /* 0x0101e80000100a00 */
[----:B0-----:R-:W2:Y:S04]  /*8bde0*/  LDL.LU R4, [R1+0x2990] ;  /* 0x0029900001047983 */ /* 0x001ea80000300800 */
[----:B------:R-:W2:Y:S04]  /*8bdf0*/  LDL.LU R5, [R1+0x2994] ;  /* 0x0029940001057983 */ /* 0x000ea80000300800 */
[----:B------:R-:W4:Y:S04]  /*8be00*/  LDL.LU R6, [R1+0x2998] ;  /* 0x0029980001067983 */ /* 0x000f280000300800 */
[----:B------:R-:W4:Y:S01]  /*8be10*/  LDL.LU R7, [R1+0x299c] ;  /* 0x00299c0001077983 */ /* 0x000f220000300800 */
[----:B------:R-:W-:Y:S01]  /*8be20*/  IMAD.MOV.U32 R18, RZ, RZ, R0 ;  /* 0x000000ffff127224 */ /* 0x000fe200078e0000 */
[----:B---3--:R-:W-:-:S02]  /*8be30*/  F2FP.F16.E5M2.UNPACK_B R19, R19.H1 ;  /* 0x00000013ff13723e */ /* 0x008fc400030004ff */
[----:B----4-:R-:W-:Y:S04]  /*8be40*/  STL.64 [R1+0xc3a8], R6 ;  /* 0x00c3a80601007387 */ /* 0x010fe80000100a00 */
[----:B--2---:R0:W-:Y:S04]  /*8be50*/  STL.64 [R1+0xc3a0], R4 ;  /* 0x00c3a00401007387 */ /* 0x0041e80000100a00 */
[----:B0-----:R-:W2:Y:S04]  /*8be60*/  LDL.LU R4, [R1+0x2970] ;  /* 0x0029700001047983 */ /* 0x001ea80000300800 */
[----:B------:R-:W2:Y:S04]  /*8be70*/  LDL.LU R5, [R1+0x2974] ;  /* 0x0029740001057983 */ /* 0x000ea80000300800 */
[----:B------:R-:W2:Y:S04]  /*8be80*/  LDL.LU R6, [R1+0x2978] ;  /* 0x0029780001067983 */ /* 0x000ea80000300800 */
[----:B------:R-:W2:Y:S04]  /*8be90*/  LDL.LU R7, [R1+0x297c] ;  /* 0x00297c0001077983 */ /* 0x000ea80000300800 */
[----:B------:R-:W3:Y:S04]  /*8bea0*/  LDL.LU R23, [R1+0x2fb4] ;  /* 0x002fb40001177983 */ /* 0x000ee80000300800 */
[----:B------:R-:W4:Y:S04]  /*8beb0*/  LDL.LU R20, [R1+0x2fc0] ;  /* 0x002fc00001147983 */ /* 0x000f280000300800 */
[----:B------:R-:W3:Y:S04]  /*8bec0*/  LDL.LU R21, [R1+0x2fc4] ;  /* 0x002fc40001157983 */ /* 0x000ee80000300800 */
[----:B------:R-:W3:Y:S04]  /*8bed0*/  LDL.LU R0, [R1+0x2fd0] ;  /* 0x002fd00001007983 */ /* 0x000ee80000300800 */
[----:B------:R-:W3:Y:S04]  /*8bee0*/  LDL.LU R8, [R1+0x2a50] ;  /* 0x002a500001087983 */ /* 0x000ee80000300800 */
[----:B------:R-:W3:Y:S04]  /*8bef0*/  LDL.LU R9, [R1+0x2a54] ;  /* 0x002a540001097983 */ /* 0x000ee80000300800 */
[----:B------:R-:W3:Y:S04]  /*8bf00*/  LDL.LU R10, [R1+0x2a58] ;  /* 0x002a5800010a7983 */ /* 0x000ee80000300800 */
[----:B------:R-:W3:Y:S01]  /*8bf10*/  LDL.LU R11, [R1+0x2a5c] ;  /* 0x002a5c00010b7983 */ /* 0x000ee20000300800 */
[----:B------:R-:W-:-:S03]  /*8bf20*/  F2FP.F16.E5M2.UNPACK_B R24, R16.H1 ;  /* 0x00000010ff18723e */ /* 0x000fc600030004ff */
        /* <DEDUP_REMOVED lines=8> */
[----:B--2---:R-:W-:-:S05]  /*8bfb0*/  F2FP.F16.E5M2.UNPACK_B R25, R17.H1 ;  /* 0x00000011ff19723e */ /* 0x004fca00030004ff */
[----:B------:R0:W-:Y:S02]  /*8bfc0*/  STL.64 [R1+0x10], R24 ;  /* 0x0000101801007387 */ /* 0x0001e40000100a00 */
[----:B0-----:R-:W-:Y:S02]  /*8bfd0*/  HMMA.16816.F32 R24, R12, R24, R4 ;  /* 0x000000180c18723c */ /* 0x001fe40000001804 */
[----:B------:R-:W2:Y:S04]  /*8bfe0*/  LDL.LU.64 R6, [R1+0xc388] ;  /* 0x00c3880001067983 */ /* 0x000ea80000300a00 */
[----:B------:R-:W2:-:S13]  /*8bff0*/  LDL.LU.64 R4, [R1+0xc380] ;  /* 0x00c3800001047983 */ /* 0x000e9a0000300a00 */
[----:B------:R-:W-:Y:S04]  /*8c000*/  STL.64 [R1+0x2570], R24 ;  /* 0x0025701801007387 */ /* 0x000fe80000100a00 */
[----:B------:R0:W-:Y:S04]  /*8c010*/  STL.64 [R1+0x2578], R26 ;  /* 0x0025781a01007387 */ /* 0x0001e80000100a00 */
[----:B0-----:R-:W2:Y:S04]  /*8c020*/  LDL.LU.64 R26, [R1+0xc378] ;  /* 0x00c37800011a7983 */ /* 0x001ea80000300a00 */
[----:B------:R-:W2:Y:S01]  /*8c030*/  LDL.LU.64 R24, [R1+0xc370] ;  /* 0x00c3700001187983 */ /* 0x000ea20000300a00 */
[----:B------:R-:W-:-:S02]  /*8c040*/  F2FP.F16.E5M2.UNPACK_B R16, R18.H1 ;  /* 0x00000012ff10723e */ /* 0x000fc400030004ff */
[----:B------:R-:W-:-:S05]  /*8c050*/  F2FP.F16.E5M2.UNPACK_B R17, R19.H1 ;  /* 0x00000013ff11723e */ /* 0x000fca00030004ff */
[----:B------:R2:W-:Y:S02]  /*8c060*/  STL.64 [R1+0x8], R16 ;  /* 0x0000081001007387 */ /* 0x0005e40000100a00 */
[----:B--2---:R-:W-:Y:S02]  /*8c070*/  HMMA.16816.F32 R16, R12, R16, R24 ;  /* 0x000000100c10723c */ /* 0x004fe40000001818 */
        /* <DEDUP_REMOVED lines=8> */
[----:B------:R-:W-:Y:S02]  /*8c100*/  STL.64 [R1], R2 ;  /* 0x0000000201007387 */ /* 0x000fe40000100a00 */
[----:B--2---:R-:W-:-:S15]  /*8c110*/  HMMA.16816.F32 R16, R12, R2, R16 ;  /* 0x000000020c10723c */ /* 0x004fde0000001810 */
[----:B------:R-:W-:-:S04]  /*8c120*/  NOP ;  /* 0x0000000000007918 */ /* 0x000fc80000000000 */
[----:B------:R-:W-:Y:S04]  /*8c130*/  STL.64 [R1+0x25d0], R16 ;  /* 0x0025d01001007387 */ /* 0x000fe80000100a00 */
[----:B------:R0:W-:Y:S04]  /*8c140*/  STL.64 [R1+0x25d8], R18 ;  /* 0x0025d81201007387 */ /* 0x0001e80000100a00 */
[----:B0-----:R-:W2:Y:S04]  /*8c150*/  LDL.LU.64 R18, [R1+0xc348] ;  /* 0x00c3480001127983 */ /* 0x001ea80000300a00 */
[----:B------:R-:W2:Y:S01]  /*8c160*/  LDL.LU.64 R16, [R1+0xc340] ;  /* 0x00c3400001107983 */ /* 0x000ea20000300a00 */
[----:B------:R-:W-:-:S02]  /*8c170*/  F2FP.F16.E5M2.UNPACK_B R28, R28.H1 ;  /* 0x0000001cff1c723e */ /* 0x000fc400030004ff */
[----:B------:R-:W-:-:S07]  /*8c180*/  F2FP.F16.E5M2.UNPACK_B R29, R29.H1 ;  /* 0x0000001dff1d723e */ /* 0x000fce00030004ff */
[----:B--2---:R-:W-:-:S15]  /*8c190*/  HMMA.16816.F32 R16, R12, R28, R16 ;  /* 0x0000001c0c10723c */ /* 0x004fde0000001810 */
[----:B------:R-:W-:-:S04]  /*8c1a0*/  NOP ;  /* 0x0000000000007918 */ /* 0x000fc80000000000 */
[----:B------:R-:W-:Y:S04]  /*8c1b0*/  STL.64 [R1+0x2600], R16 ;  /* 0x0026001001007387 */ /* 0x000fe80000100a00 */
[----:B------:R0:W-:Y:S04]  /*8c1c0*/  STL.64 [R1+0x2608], R18 ;  /* 0x0026081201007387 */ /* 0x0001e80000100a00 */
[----:B0-----:R-:W2:Y:S04]  /*8c1d0*/  LDL.LU.64 R18, [R1+0xc338] ;  /* 0x00c3380001127983 */ /* 0x001ea80000300a00 */
[----:B------:R-:W2:Y:S01]  /*8c1e0*/  LDL.LU.64 R16, [R1+0xc330] ;  /* 0x00c3300001107983 */ /* 0x000ea20000300a00 */
[----:B------:R-:W-:-:S02]  /*8c1f0*/  F2FP.F16.E5M2.UNPACK_B R26, R26.H1 ;  /* 0x0000001aff1a723e */ /* 0x000fc400030004ff */
[----:B------:R-:W-:Y:S01]  /*8c200*/  F2FP.F16.E5M2.UNPACK_B R27, R27.H1 ;  /* 0x0000001bff1b723e */ /* 0x000fe200030004ff */
[----:B------:R-:W-:Y:S04]  /*8c210*/  STL [R1+0xc2cc], R28 ;  /* 0x00c2cc1c01007387 */ /* 0x000fe80000100800 */
[----:B------:R-:W-:Y:S01]  /*8c220*/  STL [R1+0xc2c8], R29 ;  /* 0x00c2c81d01007387 */ /* 0x000fe20000100800 */
[----:B------:R-:W-:Y:S02]  /*8c230*/  F2FP.F16.E5M2.UNPACK_B R24, R24.H1 ;  /* 0x00000018ff18723e */ /* 0x000fe400030004ff */
[----:B------:R-:W-:Y:S01]  /*8c240*/  F2FP.F16.E5M2.UNPACK_B R25, R25.H1 ;  /* 0x00000019ff19723e */ /* 0x000fe200030004ff */
[----:B--2---:R-:W-:-:S15]  /*8c250*/  HMMA.16816.F32 R16, R12, R26, R16 ;  /* 0x0000001a0c10723c */ /* 0x004fde0000001810 */
[----:B------:R-:W-:-:S04]  /*8c260*/  NOP ;  /* 0x0000000000007918 */ /* 0x000fc80000000000 */
[----:B------:R-:W-:Y:S04]  /*8c270*/  STL.64 [R1+0x2630], R16 ;  /* 0x0026301001007387 */ /* 0x000fe80000100a00 */
[----:B------:R0:W-:Y:S04]  /*8c280*/  STL.64 [R1+0x2638], R18 ;  /* 0x0026381201007387 */ /* 0x0001e80000100a00 */
[----:B0-----:R-:W2:Y:S04]  /*8c290*/  LDL.LU.64 R18, [R1+0xc328] ;  /* 0x00c3280001127983 */ /* 0x001ea80000300a00 */
[----:B------:R-:W2:Y:S01]  /*8c2a0*/  LDL.LU.64 R16, [R1+0xc320] ;  /* 0x00c3200001107983 */ /* 0x000ea20000300a00 */
[----:B------:R-:W-:Y:S01]  /*8c2b0*/  HMMA.16816.F32 R4, R12, R24, R4 ;  /* 0x000000180c04723c */ /* 0x000fe20000001804 */
[----:B------:R-:W-:-:S02]  /*8c2c0*/  F2FP.F16.E5M2.UNPACK_B R22, R22.H1 ;  /* 0x00000016ff16723e */ /* 0x000fc400030004ff */
[----:B---3--:R-:W-:Y:S01]  /*8c2d0*/  F2FP.F16.E5M2.UNPACK_B R23, R23.H1 ;  /* 0x00000017ff17723e */ /* 0x008fe200030004ff */
[----:B------:R-:W-:Y:S04]  /*8c2e0*/  STL.64 [R1+0xc0d8], R26 ;  /* 0x00c0d81a01007387 */ /* 0x000fe80000100a00 */
[----:B------:R-:W-:Y:S11]  /*8c2f0*/  STL.64 [R1+0xc0d0], R24 ;  /* 0x00c0d01801007387 */ /* 0x000ff60000100a00 */
[----:B------:R-:W-:Y:S04]  /*8c300*/  STL.64 [R1+0x2660], R4 ;  /* 0x0026600401007387 */ /* 0x000fe80000100a00 */
[----:B------:R2:W-:Y:S01]  /*8c310*/  STL.64 [R1+0x2668], R6 ;  /* 0x0026680601007387 */ /* 0x0005e20000100a00 */
[----:B----4-:R-:W-:-:S02]  /*8c320*/  F2FP.F16.E5M2.UNPACK_B R20, R20.H1 ;  /* 0x00000014ff14723e */ /* 0x010fc400030004ff */
[----:B------:R-:W-:Y:S01]  /*8c330*/  F2FP.F16.E5M2.UNPACK_B R21, R21.H1 ;  /* 0x00000015ff15723e */ /* 0x000fe200030004ff */
[----:B--2---:R-:W-:-:S15]  /*8c340*/  HMMA.16816.F32 R4, R12, R22, R16 ;  /* 0x000000160c04723c */ /* 0x004fde0000001810 */
[----:B------:R-:W-:-:S04]  /*8c350*/  NOP ;  /* 0x0000000000007918 */ /* 0x000fc80000000000 */
[----:B------:R-:W-:Y:S04]  /*8c360*/  STL.64 [R1+0x2940], R4 ;  /* 0x0029400401007387 */ /* 0x000fe80000100a00 */
[----:B------:R0:W-:Y:S04]  /*8c370*/  STL.64 [R1+0x2948], R6 ;  /* 0x0029480601007387 */ /* 0x0001e80000100a00 */
[----:B------:R-:W2:Y:S01]  /*8c380*/  LDL.LU R24, [R1+0x2ab0] ;  /* 0x002ab00001187983 */ /* 0x000ea20000300800 */
[----:B0-----:R-:W-:-:S15]  /*8c390*/  HMMA.16816.F32 R4, R12, R20, R8 ;  /* 0x000000140c04723c */ /* 0x001fde0000001808 */
[----:B------:R-:W-:-:S04]  /*8c3a0*/  NOP ;  /* 0x0000000000007918 */ /* 0x000fc80000000000 */
[----:B------:R-:W-:Y:S04]  /*8c3b0*/  STL.64 [R1+0x29c0], R4 ;  /* 0x0029c00401007387 */ /* 0x000fe80000100a00 */
[----:B------:R-:W-:Y:S04]  /*8c3c0*/  STL.64 [R1+0x29c8], R6 ;  /* 0x0029c80601007387 */ /* 0x000fe80000100a00 */
        /* <DEDUP_REMOVED lines=18> */
[----:B------:R-:W2:Y:S04]  /*8c4f0*/  LDL.LU R16, [R1+0x2fe0] ;  /* 0x002fe00001107983 */ /* 0x000ea80000300800 */
[----:B------:R-:W2:Y:S04]  /*8c500*/  LDL.LU R17, [R1+0x2fe4] ;  /* 0x002fe40001117983 */ /* 0x000ea80000300800 */
[----:B------:R-:W2:Y:S04]  /*8c510*/  LDL.LU R10, [R1+0x2ff0] ;  /* 0x002ff000010a7983 */ /* 0x000ea80000300800 */
[----:B------:R-:W2:Y:S04]  /*8c520*/  LDL.LU R11, [R1+0x2ff4] ;  /* 0x002ff400010b7983 */ /* 0x000ea80000300800 */
[----:B------:R-:W4:Y:S04]  /*8c530*/  LDL.LU R8, [R1+0x3000] ;  /* 0x0030000001087983 */ /* 0x000f280000300800 */
[----:B--2---:R-:W-:Y:S04]  /*8c540*/  STL.64 [R1+0xc318], R10 ;  /* 0x00c3180a01007387 */ /* 0x004fe80000100a00 */
[----:B----4-:R0:W-:Y:S04]  /*8c550*/  STL.64 [R1+0xc310], R8 ;  /* 0x00c3100801007387 */ /* 0x0101e80000100a00 */
[----:B0-----:R-:W2:Y:S04]  /*8c560*/  LDL.LU R8, [R1+0x2a70] ;  /* 0x002a700001087983 */ /* 0x001ea80000300800 */
[----:B------:R-:W2:Y:S04]  /*8c570*/  LDL.LU R9, [R1+0x2a74] ;  /* 0x002a740001097983 */ /* 0x000ea80000300800 */
[----:B------:R-:W2:Y:S04]  /*8c580*/  LDL.LU R10, [R1+0x2a78] ;  /* 0x002a7800010a7983 */ /* 0x000ea80000300800 */
[----:B------:R-:W2:Y:S04]  /*8c590*/  LDL.LU R11, [R1+0x2a7c] ;  /* 0x002a7c00010b7983 */ /* 0x000ea80000300800 */
[----:B---3--:R-:W-:Y:S04]  /*8c5a0*/  STL.64 [R1+0xc2f8], R26 ;  /* 0x00c2f81a01007387 */ /* 0x008fe80000100a00 */
[----:B------:R0:W-:Y:S04]  /*8c5b0*/  STL.64 [R1+0xc2f0], R24 ;  /* 0x00c2f01801007387 */ /* 0x0001e80000100a00 */
[----:B0-----:R-:W3:Y:S04]  /*8c5c0*/  LDL.LU R24, [R1+0x2aa0] ;  /* 0x002aa00001187983 */ /* 0x001ee80000300800 */
[----:B------:R-:W3:Y:S04]  /*8c5d0*/  LDL.LU R25, [R1+0x2aa4] ;  /* 0x002aa40001197983 */ /* 0x000ee80000300800 */
[----:B------:R-:W4:Y:S04]  /*8c5e0*/  LDL.LU R26, [R1+0x2aa8] ;  /* 0x002aa800011a7983 */ /* 0x000f280000300800 */
[----:B------:R-:W4:Y:S01]  /*8c5f0*/  LDL.LU R27, [R1+0x2aac] ;  /* 0x002aac00011b7983 */ /* 0x000f220000300800 */
[----:B------:R-:W-:-:S02]  /*8c600*/  F2FP.F16.E5M2.UNPACK_B R18, R0.H1 ;  /* 0x00000000ff12723e */ /* 0x000fc400030004ff */
[----:B------:R-:W-:Y:S01]  /*8c610*/  F2FP.F16.E5M2.UNPACK_B R19, R19.H1 ;  /* 0x00000013ff13723e */ /* 0x000fe200030004ff */
[----:B----4-:R-:W-:Y:S04]  /*8c620*/  STL.64 [R1+0xc308], R26 ;  /* 0x00c3081a01007387 */ /* 0x010fe80000100a00 */
[----:B---3--:R0:W-:Y:S04]  /*8c630*/  STL.64 [R1+0xc300], R24 ;  /* 0x00c3001801007387 */ /* 0x0081e80000100a00 */
[----:B0-----:R-:W3:Y:S04]  /*8c640*/  LDL.LU R24, [R1+0x2a80] ;  /* 0x002a800001187983 */ /* 0x001ee80000300800 */
[----:B------:R-:W3:Y:S04]  /*8c650*/  LDL.LU R25, [R1+0x2a84] ;  /* 0x002a840001197983 */ /* 0x000ee80000300800 */
[----:B------:R-:W3:Y:S04]  /*8c660*/  LDL.LU R26, [R1+0x2a88] ;  /* 0x002a8800011a7983 */ /* 0x000ee80000300800 */
[----:B------:R-:W3:Y:S01]  /*8c670*/  LDL.LU R27, [R1+0x2a8c] ;  /* 0x002a8c00011b7983 */ /* 0x000ee20000300800 */
[----:B------:R-:W-:-:S02]  /*8c680*/  F2FP.F16.E5M2.UNPACK_B R16, R16.H1 ;  /* 0x00000010ff10723e */ /* 0x000fc400030004ff */
[----:B------:R-:W-:Y:S01]  /*8c690*/  F2FP.F16.E5M2.UNPACK_B R17, R17.H1 ;  /* 0x00000011ff11723e */ /* 0x000fe200030004ff */
[C---:B--2---:R-:W-:Y:S01]  /*8c6a0*/  HMMA.16816.F32 R8, R12.reuse, R18, R8 ;  /* 0x000000120c08723c */ /* 0x044fe20000001808 */
        /* <DEDUP_REMOVED lines=8> */
[----:B------:R0:W-:Y:S04]  /*8c730*/  STL.64 [R1+0xc0b8], R22 ;  /* 0x00c0b81601007387 */ /* 0x0001e80000100a00 */
[----:B0-----:R-:W2:Y:S04]  /*8c740*/  LDL.LU R22, [R1+0x2cf4] ;  /* 0x002cf40001167983 */ /* 0x001ea80000300800 */
[----:B------:R-:W2:Y:S04]  /*8c750*/  LDL.LU R23, [R1+0x2cfc] ;  /* 0x002cfc0001177983 */ /* 0x000ea80000300800 */
[----:B------:R0:W-:Y:S04]  /*8c760*/  STL.64 [R1+0xc0b0], R20 ;  /* 0x00c0b01401007387 */ /* 0x0001e80000100a00 */
[----:B0-----:R-:W2:Y:S04]  /*8c770*/  LDL.LU R20, [R1+0x2ce0] ;  /* 0x002ce00001147983 */ /* 0x001ea80000300800 */
[----:B------:R-:W2:Y:S04]  /*8c780*/  LDL.LU R21, [R1+0x2cec] ;  /* 0x002cec0001157983 */ /* 0x000ea80000300800 */
[----:B------:R-:W-:Y:S04]  /*8c790*/  STL.64 [R1+0x2a20], R8 ;  /* 0x002a200801007387 */ /* 0x000fe80000100a00 */
[----:B------:R0:W-:Y:S04]  /*8c7a0*/  STL.64 [R1+0x2a28], R10 ;  /* 0x002a280a01007387 */ /* 0x0001e80000100a00 */
[----:B0-----:R-:W2:Y:S04]  /*8c7b0*/  LDL.LU.64 R10, [R1+0xc318] ;  /* 0x00c31800010a7983 */ /* 0x001ea80000300a00 */
[----:B------:R-:W4:Y:S01]  /*8c7c0*/  LDL.LU.64 R8, [R1+0xc310] ;  /* 0x00c3100001087983 */ /* 0x000f220000300a00 */
[----:B---3--:R-:W-:-:S15]  /*8c7d0*/  HMMA.16816.F32 R24, R12, R16, R24 ;  /* 0x000000100c18723c */ /* 0x008fde0000001818 */
[----:B------:R-:W-:-:S04]  /*8c7e0*/  NOP ;  /* 0x0000000000007918 */ /* 0x000fc80000000000 */
[----:B------:R-:W-:Y:S04]  /*8c7f0*/  STL.64 [R1+0x2a80], R24 ;  /* 0x002a801801007387 */ /* 0x000fe80000100a00 */
[----:B------:R0:W-:Y:S04]  /*8c800*/  STL.64 [R1+0x2a88], R26 ;  /* 0x002a881a01007387 */ /* 0x0001e80000100a00 */
[----:B0-----:R-:W3:Y:S04]  /*8c810*/  LDL.LU.64 R26, [R1+0xc308] ;  /* 0x00c30800011a7983 */ /* 0x001ee80000300a00 */
[----:B------:R-:W3:Y:S01]  /*8c820*/  LDL.LU.64 R24, [R1+0xc300] ;  /* 0x00c3000001187983 */ /* 0x000ee20000300a00 */
[----:B--2---:R-:W-:-:S02]  /*8c830*/  F2FP.F16.E5M2.UNPACK_B R10, R10.H1 ;  /* 0x0000000aff0a723e */ /* 0x004fc400030004ff */
[----:B------:R-:W-:Y:S01]  /*8c840*/  F2FP.F16.E5M2.UNPACK_B R11, R11.H1 ;  /* 0x0000000bff0b723e */ /* 0x000fe200030004ff */
[----:B------:R0:W-:Y:S04]  /*8c850*/  STL.64 [R1+0xc0c8], R18 ;  /* 0x00c0c81201007387 */ /* 0x0001e80000100a00 */
[----:B0-----:R-:W2:Y:S04]  /*8c860*/  LDL.LU R19, [R1+0x2ce4] ;  /* 0x002ce40001137983 */ /* 0x001ea80000300800 */
[----:B------:R-:W-:Y:S01]  /*8c870*/  STL.64 [R1+0xc0c0], R16 ;  /* 0x00c0c01001007387 */ /* 0x000fe20000100a00 */
[----:B---3--:R-:W-:-:S15]  /*8c880*/  HMMA.16816.F32 R24, R12, R10, R24 ;  /* 0x0000000a0c18723c */ /* 0x008fde0000001818 */
[----:B------:R-:W-:-:S04]  /*8c890*/  NOP ;  /* 0x0000000000007918 */ /* 0x000fc80000000000 */
[----:B------:R-:W-:Y:S04]  /*8c8a0*/  STL.64 [R1+0x2ae0], R24 ;  /* 0x002ae01801007387 */ /* 0x000fe80000100a00 */
[----:B------:R0:W-:Y:S04]  /*8c8b0*/  STL.64 [R1+0x2ae8], R26 ;  /* 0x002ae81a01007387 */ /* 0x0001e80000100a00 */
[----:B0-----:R-:W3:Y:S04]  /*8c8c0*/  LDL.LU.64 R26, [R1+0xc2f8] ;  /* 0x00c2f800011a7983 */ /* 0x001ee80000300a00 */
[----:B------:R-:W3:Y:S01]  /*8c8d0*/  LDL.LU.64 R24, [R1+0xc2f0] ;  /* 0x00c2f00001187983 */ /* 0x000ee20000300a00 */
[----:B----4-:R-:W-:-:S02]  /*8c8e0*/  F2FP.F16.E5M2.UNPACK_B R8, R8.H1 ;  /* 0x00000008ff08723e */ /* 0x010fc400030004ff */
[----:B------:R-:W-:-:S07]  /*8c8f0*/  F2FP.F16.E5M2.UNPACK_B R9, R9.H1 ;  /* 0x00000009ff09723e */ /* 0x000fce00030004ff */
[----:B---3--:R-:W-:-:S15]  /*8c900*/  HMMA.16816.F32 R24, R12, R8, R24 ;  /* 0x000000080c18723c */ /* 0x008fde0000001818 */
[----:B------:R-:W-:-:S04]  /*8c910*/  NOP ;  /* 0x0000000000007918 */ /* 0x000fc80000000000 */
[----:B------:R-:W-:Y:S04]  /*8c920*/  STL.64 [R1+0x2b40], R24 ;  /* 0x002b401801007387 */ /* 0x000fe80000100a00 */
[----:B------:R0:W-:Y:S04]  /*8c930*/  STL.64 [R1+0x2b48], R26 ;  /* 0x002b481a01007387 */ /* 0x0001e80000100a00 */
[----:B0-----:R-:W3:Y:S04]  /*8c940*/  LDL.LU.64 R26, [R1+0xc2e8] ;  /* 0x00c2e800011a7983 */ /* 0x001ee80000300a00 */
[----:B------:R-:W3:Y:S01]  /*8c950*/  LDL.LU.64 R24, [R1+0xc2e0] ;  /* 0x00c2e00001187983 */ /* 0x000ee20000300a00 */
[----:B------:R-:W-:-:S02]  /*8c960*/  F2FP.F16.E5M2.UNPACK_B R6, R6.H1 ;  /* 0x00000006ff06723e */ /* 0x000fc400030004ff */
[----:B------:R-:W-:Y:S01]  /*8c970*/  F2FP.F16.E5M2.UNPACK_B R7, R7.H1 ;  /* 0x00000007ff07723e */ /* 0x000fe200030004ff */
[----:B------:R-:W-:Y:S04]  /*8c980*/  STL.64 [R1+0xc098], R10 ;  /* 0x00c0980a01007387 */ /* 0x000fe80000100a00 */
[----:B------:R0:W-:Y:S04]  /*8c990*/  STL.64 [R1+0xc090], R8 ;  /* 0x00c0900801007387 */ /* 0x0001e80000100a00 */
[----:B0-----:R-:W4:Y:S04]  /*8c9a0*/  LDL.LU R8, [R1+0x2b00] ;  /* 0x002b000001087983 */ /* 0x001f280000300800 */
[----:B------:R-:W4:Y:S04]  /*8c9b0*/  LDL.LU R9, [R1+0x2b04] ;  /* 0x002b040001097983 */ /* 0x000f280000300800 */
[----:B------:R-:W4:Y:S04]  /*8c9c0*/  LDL.LU R10, [R1+0x2b08] ;  /* 0x002b0800010a7983 */ /* 0x000f280000300800 */
[----:B------:R-:W4:Y:S01]  /*8c9d0*/  LDL.LU R11, [R1+0x2b0c] ;  /* 0x002b0c00010b7983 */ /* 0x000f220000300800 */
[----:B---3--:R-:W-:-:S15]  /*8c9e0*/  HMMA.16816.F32 R24, R12, R6, R24 ;  /* 0x000000060c18723c */ /* 0x008fde0000001818 */
[----:B------:R-:W-:-:S04]  /*8c9f0*/  NOP ;  /* 0x0000000000007918 */ /* 0x000fc80000000000 */
[----:B------:R-:W-:Y:S04]  /*8ca00*/  STL.64 [R1+0x2ba0], R24 ;  /* 0x002ba01801007387 */ /* 0x000fe80000100a00 */
[----:B------:R0:W-:Y:S04]  /*8ca10*/  STL.64 [R1+0x2ba8], R26 ;  /* 0x002ba81a01007387 */ /* 0x0001e80000100a00 */
[----:B0-----:R-:W3:Y:S04]  /*8ca20*/  LDL.LU.64 R26, [R1+0xc2d8] ;  /* 0x00c2d800011a7983 */ /* 0x001ee80000300a00 */
[----:B------:R-:W3:Y:S01]  /*8ca30*/  LDL.LU.64 R24, [R1+0xc2d0] ;  /* 0x00c2d00001187983 */ /* 0x000ee20000300a00 */
[----:B------:R-:W-:-:S02]  /*8ca40*/  F2FP.F16.E5M2.UNPACK_B R4, R4.H1 ;  /* 0x00000004ff04723e */ /* 0x000fc400030004ff */
[----:B------:R-:W-:-:S07]  /*8ca50*/  F2FP.F16.E5M2.UNPACK_B R5, R5.H1 ;  /* 0x00000005ff05723e */ /* 0x000fce00030004ff */
[C---:B----4-:R-:W-:Y:S01]  /*8ca60*/  HMMA.16816.F32 R8, R12.reuse, R4, R8 ;  /* 0x000000040c08723c */ /* 0x050fe20000001808 */
[----:B------:R-:W-:Y:S02]  /*8ca70*/  F2FP.F16.E5M2.UNPACK_B R2, R2.H1 ;  /* 0x00000002ff02723e */ /* 0x000fe400030004ff */
[----:B------:R-:W-:Y:S01]  /*8ca80*/  F2FP.F16.E5M2.UNPACK_B R3, R3.H1 ;  /* 0x00000003ff03723e */ /* 0x000fe200030004ff */
[----:B------:R-:W-:Y:S04]  /*8ca90*/  STL.64 [R1+0xc078], R6 ;  /* 0x00c0780601007387 */ /* 0x000fe80000100a00 */
[----:B------:R2:W-:Y:S11]  /*8caa0*/  STL.64 [R1+0xc070], R4 ;  /* 0x00c0700401007387 */ /* 0x0005f60000100a00 */
[----:B------:R-:W-:Y:S04]  /*8cab0*/  STL.64 [R1+0x2c00], R8 ;  /* 0x002c000801007387 */ /* 0x000fe80000100a00 */
[----:B------:R3:W-:Y:S01]  /*8cac0*/  STL.64 [R1+0x2c08], R10 ;  /* 0x002c080a01007387 */ /* 0x0007e20000100a00 */
[----:B--2---:R-:W-:Y:S01]  /*8cad0*/  IMAD R4, R20, 0x100, R19 ;  /* 0x0000010014047824 */ /* 0x004fe200078e0213 */
[----:B---3--:R-:W-:Y:S04]  /*8cae0*/  HMMA.16816.F32 R8, R12, R2, R24 ;  /* 0x000000020c08723c */ /* 0x008fe80000001818 */
[----:B------:R-:W-:-:S02]  /*8caf0*/  F2FP.F16.E5M2.UNPACK_B R12, R4 ;  /* 0x00000004ff0c723e */ /* 0x000fc400020004ff */
[----:B------:R-:W2:-:S13]  /*8cb00*/  LDL.LU R4, [R1+0x2800] ;  /* 0x0028000001047983 */ /* 0x000e9a0000300800 */
[----:B------:R-:W-:Y:S04]  /*8cb10*/  STL.64 [R1+0x2bd0], R8 ;  /* 0x002bd00801007387 */ /* 0x000fe80000100a00 */
[----:B------:R-:W-:Y:S04]  /*8cb20*/  STL.64 [R1+0x2bd8], R10 ;  /* 0x002bd80a01007387 */ /* 0x000fe80000100a00 */
[----:B------:R-:W2:Y:S04]  /*8cb30*/  LDL.LU R5, [R1+0x2804] ;  /* 0x0028040001057983 */ /* 0x000ea80000300800 */
[----:B------:R-:W3:Y:S04]  /*8cb40*/  LDL.LU R6, [R1+0x2808] ;  /* 0x0028080001067983 */ /* 0x000ee80000300800 */
[----:B------:R-:W3:Y:S04]  /*8cb50*/  LDL.LU R7, [R1+0x280c] ;  /* 0x00280c0001077983 */ /* 0x000ee80000300800 */
[----:B---3--:R0:W-:Y:S04]  /*8cb60*/  STL.64 [R1+0xc0e8], R6 ;  /* 0x00c0e80601007387 */ /* 0x0081e80000100a00 */
[----:B--2---:R1:W-:Y:S04]  /*8cb70*/  STL.64 [R1+0xc0e0], R4 ;  /* 0x00c0e00401007387 */ /* 0x0043e80000100a00 */
[----:B------:R-:W2:Y:S04]  /*8cb80*/  LDL.LU R16, [R1+0x2820] ;  /* 0x0028200001107983 */ /* 0x000ea80000300800 */
[----:B------:R-:W2:Y:S04]  /*8cb90*/  LDL.LU R17, [R1+0x2824] ;  /* 0x0028240001117983 */ /* 0x000ea80000300800 */
        /* <DEDUP_REMOVED lines=10> */
[----:B0-----:R-:W3:Y:S04]  /*8cc40*/  LDL R6, [R1] ;  /* 0x0000000001067983 */ /* 0x001ee80000100800 */
[----:B------:R-:W3:Y:S04]  /*8cc50*/  LDL R7, [R1+0x4] ;  /* 0x0000040001077983 */ /* 0x000ee80000100800 */
[----:B-1----:R-:W4:Y:S04]  /*8cc60*/  LDL R4, [R1+0x8] ;  /* 0x0000080001047983 */ /* 0x002f280000100800 */
[----:B------:R-:W4:Y:S04]  /*8cc70*/  LDL R5, [R1+0xc] ;  /* 0x00000c0001057983 */ /* 0x000f280000100800 */
[----:B---3--:R0:W-:Y:S04]  /*8cc80*/  STL.64 [R1+0xc118], R6 ;  /* 0x00c1180601007387 */ /* 0x0081e80000100a00 */
[----:B----4-:R-:W-:Y:S04]  /*8cc90*/  STL.64 [R1+0xc110], R4 ;  /* 0x00c1100401007387 */ /* 0x010fe80000100a00 */
[----:B--2---:R-:W2:Y:S04]  /*8cca0*/  LDL.LU R24, [R1+0x2850] ;  /* 0x0028500001187983 */ /* 0x004ea80000300800 */
[----:B------:R-:W2:Y:S04]  /*8ccb0*/  LDL.LU R25, [R1+0x2854] ;  /* 0x0028540001197983 */ /* 0x000ea80000300800 */
[----:B------:R-:W3:Y:S04]  /*8ccc0*/  LDL.LU R26, [R1+0x2858] ;  /* 0x00285800011a7983 */ /* 0x000ee80000300800 */
[----:B------:R-:W3:Y:S04]  /*8ccd0*/  LDL.LU R27, [R1+0x285c] ;  /* 0x00285c00011b7983 */ /* 0x000ee80000300800 */
[----:B---3--:R-:W-:Y:S04]  /*8cce0*/  STL.64 [R1+0xc128], R26 ;  /* 0x00c1281a01007387 */ /* 0x008fe80000100a00 */
[----:B--2---:R1:W-:Y:S04]  /*8ccf0*/  STL.64 [R1+0xc120], R24 ;  /* 0x00c1201801007387 */ /* 0x0043e80000100a00 */
[----:B0-----:R-:W2:Y:S04]  /*8cd00*/  LDL R6, [R1+0x10] ;  /* 0x0000100001067983 */ /* 0x001ea80000100800 */
[----:B------:R-:W2:Y:S04]  /*8cd10*/  LDL R7, [R1+0x14] ;  /* 0x0000140001077983 */ /* 0x000ea80000100800 */
[----:B--2---:R-:W-:Y:S04]  /*8cd20*/  STL.64 [R1+0xc130], R6 ;  /* 0x00c1300601007387 */ /* 0x004fe80000100a00 */
[----:B-1----:R-:W2:Y:S04]  /*8cd30*/  LDL.LU R24, [R1+0x2860] ;  /* 0x0028600001187983 */ /* 0x002ea80000300800 */
[----:B------:R-:W2:Y:S04]  /*8cd40*/  LDL.LU R25, [R1+0x2864] ;  /* 0x0028640001197983 */ /* 0x000ea80000300800 */
[----:B------:R-:W3:Y:S04]  /*8cd50*/  LDL.LU R26, [R1+0x2868] ;  /* 0x00286800011a7983 */ /* 0x000ee80000300800 */
[----:B------:R-:W3:Y:S04]  /*8cd60*/  LDL.LU R27, [R1+0x286c] ;  /* 0x00286c00011b7983 */ /* 0x000ee80000300800 */
[----:B---3--:R-:W-:Y:S04]  /*8cd70*/  STL.64 [R1+0xc140], R26 ;  /* 0x00c1401a01007387 */ /* 0x008fe80000100a00 */
[----:B--2---:R0:W-:Y:S04]  /*8cd80*/  STL.64 [R1+0xc138], R24 ;  /* 0x00c1381801007387 */ /* 0x0041e80000100a00 */
[----:B------:R-:W2:Y:S04]  /*8cd90*/  LDL R4, [R1+0x18] ;  /* 0x0000180001047983 */ /* 0x000ea80000100800 */
[----:B------:R-:W2:Y:S04]  /*8cda0*/  LDL R5, [R1+0x1c] ;  /* 0x00001c0001057983 */ /* 0x000ea80000100800 */
[----:B--2---:R1:W-:Y:S04]  /*8cdb0*/  STL.64 [R1+0xc148], R4 ;  /* 0x00c1480401007387 */ /* 0x0043e80000100a00 */
[----:B0-----:R-:W2:Y:S04]  /*8cdc0*/  LDL.LU R24, [R1+0x2870] ;  /* 0x0028700001187983 */ /* 0x001ea80000300800 */
[----:B------:R-:W2:Y:S04]  /*8cdd0*/  LDL.LU R25, [R1+0x2874] ;  /* 0x0028740001197983 */ /* 0x000ea80000300800 */
[----:B------:R-:W3:Y:S04]  /*8cde0*/  LDL.LU R26, [R1+0x2878] ;  /* 0x00287800011a7983 */ /* 0x000ee80000300800 */
[----:B------:R-:W3:Y:S04]  /*8cdf0*/  LDL.LU R27, [R1+0x287c] ;  /* 0x00287c00011b7983 */ /* 0x000ee80000300800 */
[----:B---3--:R-:W-:Y:S04]  /*8ce00*/  STL.64 [R1+0xc158], R26 ;  /* 0x00c1581a01007387 */ /* 0x008fe80000100a00 */
[----:B--2---:R0:W-:Y:S04]  /*8ce10*/  STL.64 [R1+0xc150], R24 ;  /* 0x00c1501801007387 */ /* 0x0041e80000100a00 */
[----:B------:R-:W2:Y:S04]  /*8ce20*/  LDL R6, [R1+0x20] ;  /* 0x0000200001067983 */ /* 0x000ea80000100800 */
[----:B------:R-:W2:Y:S04]  /*8ce30*/  LDL R7, [R1+0x24] ;  /* 0x0000240001077983 */ /* 0x000ea80000100800 */
[----:B-1----:R-:W3:Y:S04]  /*8ce40*/  LDL R4, [R1+0x28] ;  /* 0x0000280001047983 */ /* 0x002ee80000100800 */
[----:B------:R-:W3:Y:S04]  /*8ce50*/  LDL R5, [R1+0x2c] ;  /* 0x00002c0001057983 */ /* 0x000ee80000100800 */
[----:B--2---:R1:W-:Y:S04]  /*8ce60*/  STL.64 [R1+0xc160], R6 ;  /* 0x00c1600601007387 */ /* 0x0043e80000100a00 */
[----:B---3--:R-:W-:Y:S04]  /*8ce70*/  STL.64 [R1+0xc178], R4 ;  /* 0x00c1780401007387 */ /* 0x008fe80000100a00 */
[----:B0-----:R-:W2:Y:S04]  /*8ce80*/  LDL.LU R24, [R1+0x2880] ;  /* 0x0028800001187983 */ /* 0x001ea80000300800 */
[----:B------:R-:W2:Y:S04]  /*8ce90*/  LDL.LU R25, [R1+0x2884] ;  /* 0x0028840001197983 */ /* 0x000ea80000300800 */
[----:B------:R-:W3:Y:S04]  /*8cea0*/  LDL.LU R26, [R1+0x2888] ;  /* 0x00288800011a7983 */ /* 0x000ee80000300800 */
[----:B------:R-:W3:Y:S04]  /*8ceb0*/  LDL.LU R27, [R1+0x288c] ;  /* 0x00288c00011b7983 */ /* 0x000ee80000300800 */
[----:B-1----:R-:W4:Y:S04]  /*8cec0*/  LDL R6, [R1+0x30] ;  /* 0x0000300001067983 */ /* 0x002f280000100800 */
[----:B------:R-:W4:Y:S04]  /*8ced0*/  LDL R7, [R1+0x34] ;  /* 0x0000340001077983 */ /* 0x000f280000100800 */
[----:B----4-:R-:W-:Y:S04]  /*8cee0*/  STL.64 [R1+0xc190], R6 ;  /* 0x00c1900601007387 */ /* 0x010fe80000100a00 */
[----:B---3--:R-:W-:Y:S04]  /*8cef0*/  STL.64 [R1+0xc170], R26 ;  /* 0x00c1701a01007387 */ /* 0x008fe80000100a00 */
[----:B--2---:R0:W-:Y:S04]  /*8cf00*/  STL.64 [R1+0xc168], R24 ;  /* 0x00c1681801007387 */ /* 0x0041e80000100a00 */
[----:B0-----:R-:W2:Y:S04]  /*8cf10*/  LDL.LU R24, [R1+0x28a0] ;  /* 0x0028a00001187983 */ /* 0x001ea80000300800 */
[----:B------:R-:W2:Y:S04]  /*8cf20*/  LDL.LU R25, [R1+0x28a4] ;  /* 0x0028a40001197983 */ /* 0x000ea80000300800 */
[----:B------:R-:W3:Y:S04]  /*8cf30*/  LDL.LU R26, [R1+0x28a8] ;  /* 0x0028a800011a7983 */ /* 0x000ee80000300800 */
[----:B------:R-:W3:Y:S04]  /*8cf40*/  LDL.LU R27, [R1+0x28ac] ;  /* 0x0028ac00011b7983 */ /* 0x000ee80000300800 */
[----:B------:R-:W4:Y:S04]  /*8cf50*/  LDL R4, [R1+0x38] ;  /* 0x0000380001047983 */ /* 0x000f280000100800 */
        /* <DEDUP_REMOVED lines=28> */
[----:B------:R-:W2:Y:S04]  /*8d120*/  LDL R4, [R1+0x58] ;  /* 0x0000580001047983 */ /* 0x000ea80000100800 */
[----:B------:R-:W2:Y:S04]  /*8d130*/  LDL R5, [R1+0x5c] ;  /* 0x00005c0001057983 */ /* 0x000ea80000100800 */
[----:B----4-:R-:W-:Y:S04]  /*8d140*/  STL.64 [R1+0xc1f0], R6 ;  /* 0x00c1f00601007387 */ /* 0x010fe80000100a00 */
[----:B--2---:R-:W-:Y:S04]  /*8d150*/  STL.64 [R1+0xc208], R4 ;  /* 0x00c2080401007387 */ /* 0x004fe80000100a00 */
[----:B---3--:R-:W-:Y:S04]  /*8d160*/  STL.64 [R1+0xc1d0], R26 ;  /* 0x00c1d01a01007387 */ /* 0x008fe80000100a00 */
[----:B------:R0:W-:Y:S04]  /*8d170*/  STL.64 [R1+0xc1c8], R24 ;  /* 0x00c1c81801007387 */ /* 0x0001e80000100a00 */
        /* <DEDUP_REMOVED lines=63> */
[----:B---3--:R-:W-:Y:S04]  /*8d570*/  STL.64 [R1+0xc278], R26 ;  /* 0x00c2781a01007387 */ /* 0x008fe80000100a00 */
[----:B--2---:R0:W-:Y:S04]  /*8d580*/  STL.64 [R1+0xc270], R24 ;  /* 0x00c2701801007387 */ /* 0x0041e80000100a00 */
[----:B0-----:R-:W2:Y:S04]  /*8d590*/  LDL.LU R24, [R1+0x2a40] ;  /* 0x002a400001187983 */ /* 0x001ea80000300800 */
        /* <DEDUP_REMOVED lines=14> */
[----:B------:R-:W3:Y:S01]  /*8d680*/  LDL.LU R27, [R1+0x2a9c] ;  /* 0x002a9c00011b7983 */ /* 0x000ee20000300800 */
[----:B------:R-:W-:-:S02]  /*8d690*/  IMAD R28, R28, 0x100, R21 ;  /* 0x000001001c1c7824 */ /* 0x000fc400078e0215 */
[----:B------:R-:W-:Y:S02]  /*8d6a0*/  IMAD R29, R29, 0x100, R22 ;  /* 0x000001001d1d7824 */ /* 0x000fe400078e0216 */
[----:B------:R-:W-:Y:S01]  /*8d6b0*/  IMAD R0, R0, 0x100, R23 ;  /* 0x0000010000007824 */ /* 0x000fe200078e0217 */
[----:B---3--:R-:W-:Y:S04]  /*8d6c0*/  STL.64 [R1+0xc2c0], R26 ;  /* 0x00c2c01a01007387 */ /* 0x008fe80000100a00 */
[----:B--2---:R0:W-:Y:S04]  /*8d6d0*/  STL.64 [R1+0xc2b8], R24 ;  /* 0x00c2b81801007387 */ /* 0x0041e80000100a00 */
[----:B0-----:R-:W4:Y:S04]  /*8d6e0*/  LDL.LU R24, [R1+0x2ad0] ;  /* 0x002ad00001187983 */ /* 0x001f280000300800 */
[----:B------:R-:W4:Y:S04]  /*8d6f0*/  LDL.LU R25, [R1+0x2ad4] ;  /* 0x002ad40001197983 */ /* 0x000f280000300800 */
[----:B------:R-:W4:Y:S04]  /*8d700*/  LDL.LU R26, [R1+0x2ad8] ;  /* 0x002ad800011a7983 */ /* 0x000f280000300800 */
[----:B------:R-:W4:Y:S01]  /*8d710*/  LDL.LU R27, [R1+0x2adc] ;  /* 0x002adc00011b7983 */ /* 0x000f220000300800 */
[----:B------:R-:W-:-:S02]  /*8d720*/  F2FP.F16.E5M2.UNPACK_B R13, R28 ;  /* 0x0000001cff0d723e */ /* 0x000fc400020004ff */
[----:B------:R-:W-:Y:S02]  /*8d730*/  F2FP.F16.E5M2.UNPACK_B R14, R29 ;  /* 0x0000001dff0e723e */ /* 0x000fe400020004ff */
[----:B------:R-:W-:Y:S01]  /*8d740*/  F2FP.F16.E5M2.UNPACK_B R15, R0 ;  /* 0x00000000ff0f723e */ /* 0x000fe200020004ff */
[----:B------:R-:W2:Y:S04]  /*8d750*/  LDL.LU R16, [R1+0x2840] ;  /* 0x0028400001107983 */ /* 0x000ea80000300800 */
[----:B------:R-:W2:Y:S04]  /*8d760*/  LDL.LU R17, [R1+0x2844] ;  /* 0x0028440001117983 */ /* 0x000ea80000300800 */
[----:B------:R-:W2:Y:S04]  /*8d770*/  LDL.LU R18, [R1+0x2848] ;  /* 0x0028480001127983 */ /* 0x000ea80000300800 */
[----:B------:R-:W2:Y:S04]  /*8d780*/  LDL.LU R19, [R1+0x284c] ;  /* 0x00284c0001137983 */ /* 0x000ea80000300800 */
[----:B------:R-:W3:Y:S04]  /*8d790*/  LDL.LU R20, [R1+0x2810] ;  /* 0x0028100001147983 */ /* 0x000ee80000300800 */
[----:B------:R-:W3:Y:S04]  /*8d7a0*/  LDL.LU R21, [R1+0x2814] ;  /* 0x0028140001157983 */ /* 0x000ee80000300800 */
[----:B------:R-:W3:Y:S04]  /*8d7b0*/  LDL.LU R22, [R1+0x2818] ;  /* 0x0028180001167983 */ /* 0x000ee80000300800 */
[----:B------:R-:W3:Y:S04]  /*8d7c0*/  LDL.LU R23, [R1+0x281c] ;  /* 0x00281c0001177983 */ /* 0x000ee80000300800 */
[----:B------:R-:W2:Y:S04]  /*8d7d0*/  LDL.LU R8, [R1+0x27f0] ;  /* 0x0027f00001087983 */ /* 0x000ea80000300800 */
[----:B------:R-:W2:Y:S04]  /*8d7e0*/  LDL.LU R9, [R1+0x27f4] ;  /* 0x0027f40001097983 */ /* 0x000ea80000300800 */
[----:B------:R-:W2:Y:S04]  /*8d7f0*/  LDL.LU R10, [R1+0x27f8] ;  /* 0x0027f800010a7983 */ /* 0x000ea80000300800 */
[----:B------:R-:W2:Y:S04]  /*8d800*/  LDL.LU R11, [R1+0x27fc] ;  /* 0x0027fc00010b7983 */ /* 0x000ea80000300800 */
[----:B------:R-:W2:Y:S04]  /*8d810*/  LDL.LU R28, [R1+0xc2cc] ;  /* 0x00c2cc00011c7983 */ /* 0x000ea80000300800 */
[----:B------:R-:W2:Y:S01]  /*8d820*/  LDL.LU R29, [R1+0xc2c8] ;  /* 0x00c2c800011d7983 */ /* 0x000ea20000300800 */
[----:B----4-:R-:W-:Y:S03]  /*8d830*/  HMMA.16816.F32 R4, R12, R4, R24 ;  /* 0x000000040c04723c */ /* 0x010fe60000001818 */
[----:B------:R-:W4:Y:S04]  /*8d840*/  LDL.LU.64 R26, [R1+0xc2c0] ;  /* 0x00c2c000011a7983 */ /* 0x000f280000300a00 */
[----:B------:R-:W4:-:S12]  /*8d850*/  LDL.LU.64 R24, [R1+0xc2b8] ;  /* 0x00c2b80001187983 */ /* 0x000f180000300a00 */
        /* <DEDUP_REMOVED lines=110> */
[----:B0-----:R-:W4:Y:S04]  /*8df40*/  LDL.LU.64 R26, [R1+0xc108] ;  /* 0x00c10800011a7983 */ /* 0x001f280000300a00 */
[----:B------:R-:W4:Y:S01]  /*8df50*/  LDL.LU.64 R24, [R1+0xc100] ;  /* 0x00c1000001187983 */ /* 0x000f220000300a00 */
[----:B--2---:R-:W-:Y:S03]  /*8df60*/  HMMA.16816.F32 R4, R12, R6, R16 ;  /* 0x000000060c04723c */ /* 0x004fe60000001810 */
[----:B------:R-:W2:Y:S04]  /*8df70*/  LDL.LU.64 R18, [R1+0xc0f8] ;  /* 0x00c0f80001127983 */ /* 0x000ea80000300a00 */
[----:B------:R-:W2:-:S12]  /*8df80*/  LDL.LU.64 R16, [R1+0xc0f0] ;  /* 0x00c0f00001107983 */ /* 0x000e980000300a00 */
[----:B------:R-:W-:Y:S04]  /*8df90*/  STL.64 [R1+0x2a70], R4 ;  /* 0x002a700401007387 */ /* 0x000fe80000100a00 */
[----:B------:R0:W-:Y:S04]  /*8dfa0*/  STL.64 [R1+0x2a78], R6 ;  /* 0x002a780601007387 */ /* 0x0001e80000100a00 */
[----:B0-----:R-:W2:Y:S04]  /*8dfb0*/  LDL.LU.64 R6, [R1+0xc0e8] ;  /* 0x00c0e80001067983 */ /* 0x001ea80000300a00 */
[----:B------:R-:W2:Y:S01]  /*8dfc0*/  LDL.LU.64 R4, [R1+0xc0e0] ;  /* 0x00c0e00001047983 */ /* 0x000ea20000300a00 */
[----:B----4-:R-:W-:-:S15]  /*8dfd0*/  HMMA.16816.F32 R24, R12, R28, R24 ;  /* 0x0000001c0c18723c */ /* 0x010fde0000001818 */
[----:B------:R-:W-:-:S04]  /*8dfe0*/  NOP ;  /* 0x0000000000007918 */ /* 0x000fc80000000000 */
[----:B------:R-:W-:Y:S04]  /*8dff0*/  STL.64 [R1+0x2a60], R24 ;  /* 0x002a601801007387 */ /* 0x000fe80000100a00 */
[----:B------:R0:W-:Y:S04]  /*8e000*/  STL.64 [R1+0x2a68], R26 ;  /* 0x002a681a01007387 */ /* 0x0001e80000100a00 */
[----:B0-----:R-:W2:Y:S04]  /*8e010*/  LDL.LU.64 R26, [R1+0xc0d8] ;  /* 0x00c0d800011a7983 */ /* 0x001ea80000300a00 */
[----:B------:R-:W3:Y:S04]  /*8e020*/  LDL.LU.64 R24, [R1+0xc0d0] ;  /* 0x00c0d00001187983 */ /* 0x000ee80000300a00 */
[----:B------:R-:W-:Y:S01]  /*8e030*/  STL.64 [R1+0xbf68], R28 ;  /* 0x00bf681c01007387 */ /* 0x000fe20000100a00 */
        /* <DEDUP_REMOVED lines=12> */
[----:B------:R-:W3:Y:S01]  /*8e100*/  LDL.LU R0, [R1+0x2d18] ;  /* 0x002d180001007983 */ /* 0x000ee20000300800 */
[C---:B----4-:R-:W-:Y:S08]  /*8e110*/  HMMA.16816.F32 R24, R12.reuse, R22, R4 ;  /* 0x000000160c18723c */ /* 0x050ff00000001804 */
[C---:B--2---:R-:W-:Y:S11]  /*8e120*/  HMMA.16816.F32 R4, R12.reuse, R20, R8 ;  /* 0x000000140c04723c */ /* 0x044ff60000001808 */
[----:B------:R0:W-:Y:S04]  /*8e130*/  STL.64 [R1+0x2a30], R24 ;  /* 0x002a301801007387 */ /* 0x0001e80000100a00 */
[----:B------:R1:W-:Y:S04]  /*8e140*/  STL.64 [R1+0x2a38], R26 ;  /* 0x002a381a01007387 */ /* 0x0003e80000100a00 */
[----:B0-----:R-:W2:Y:S04]  /*8e150*/  LDL.LU R24, [R1+0x2760] ;  /* 0x0027600001187983 */ /* 0x001ea80000300800 */
[----:B------:R0:W-:Y:S04]  /*8e160*/  STL.64 [R1+0x2a10], R4 ;  /* 0x002a100401007387 */ /* 0x0001e80000100a00 */
[----:B------:R4:W-:Y:S04]  /*8e170*/  STL.64 [R1+0x2a18], R6 ;  /* 0x002a180601007387 */ /* 0x0009e80000100a00 */
[----:B------:R-:W2:Y:S04]  /*8e180*/  LDL.LU R25, [R1+0x2764] ;  /* 0x0027640001197983 */ /* 0x000ea80000300800 */
[----:B-1----:R-:W2:Y:S04]  /*8e190*/  LDL.LU R26, [R1+0x2768] ;  /* 0x00276800011a7983 */ /* 0x002ea80000300800 */
[----:B------:R-:W2:Y:S04]  /*8e1a0*/  LDL.LU R27, [R1+0x276c] ;  /* 0x00276c00011b7983 */ /* 0x000ea80000300800 */
[----:B0-----:R-:W2:Y:S04]  /*8e1b0*/  LDL.LU R4, [R1+0x27b0] ;  /* 0x0027b00001047983 */ /* 0x001ea80000300800 */
[----:B------:R-:W2:Y:S04]  /*8e1c0*/  LDL.LU R5, [R1+0x27b4] ;  /* 0x0027b40001057983 */ /* 0x000ea80000300800 */
[----:B----4-:R-:W4:Y:S04]  /*8e1d0*/  LDL.LU R6, [R1+0x27b8] ;  /* 0x0027b80001067983 */ /* 0x010f280000300800 */
[----:B------:R-:W4:Y:S04]  /*8e1e0*/  LDL.LU R7, [R1+0x27bc] ;  /* 0x0027bc0001077983 */ /* 0x000f280000300800 */
[----:B------:R-:W2:Y:S04]  /*8e1f0*/  LDL.LU R8, [R1+0x27d0] ;  /* 0x0027d00001087983 */ /* 0x000ea80000300800 */
        /* <DEDUP_REMOVED lines=9> */
[----:B----4-:R-:W-:Y:S04]  /*8e290*/  STL.64 [R1+0xc088], R6 ;  /* 0x00c0880601007387 */ /* 0x010fe80000100a00 */
[----:B------:R0:W-:Y:S04]  /*8e2a0*/  STL.64 [R1+0xc080], R4 ;  /* 0x00c0800401007387 */ /* 0x0001e80000100a00 */
[----:B0-----:R-:W4:Y:S04]  /*8e2b0*/  LDL.LU R4, [R1+0x27c0] ;  /* 0x0027c00001047983 */ /* 0x001f280000300800 */
[----:B------:R-:W4:Y:S04]  /*8e2c0*/  LDL.LU R5, [R1+0x27c4] ;  /* 0x0027c40001057983 */ /* 0x000f280000300800 */
[----:B------:R-:W4:Y:S04]  /*8e2d0*/  LDL.LU R6, [R1+0x27c8] ;  /* 0x0027c80001067983 */ /* 0x000f280000300800 */
[----:B------:R-:W4:Y:S04]  /*8e2e0*/  LDL.LU R7, [R1+0x27cc] ;  /* 0x0027cc0001077983 */ /* 0x000f280000300800 */
        /* <DEDUP_REMOVED lines=12> */
[C---:B------:R-:W-:Y:S03]  /*8e3b0*/  HMMA.16816.F32 R8, R12.reuse, R18, R8 ;  /* 0x000000120c08723c */ /* 0x040fe60000001808 */
[----:B--2---:R-:W-:Y:S04]  /*8e3c0*/  STL.64 [R1+0xc068], R26 ;  /* 0x00c0681a01007387 */ /* 0x004fe80000100a00 */
[----:B------:R0:W-:Y:S04]  /*8e3d0*/  STL.64 [R1+0xc060], R24 ;  /* 0x00c0601801007387 */ /* 0x0001e80000100a00 */
[----:B0-----:R-:W2:Y:S04]  /*8e3e0*/  LDL.LU R24, [R1+0x27a0] ;  /* 0x0027a00001187983 */ /* 0x001ea80000300800 */
[----:B------:R-:W2:Y:S04]  /*8e3f0*/  LDL.LU R25, [R1+0x27a4] ;  /* 0x0027a40001197983 */ /* 0x000ea80000300800 */
[----:B------:R-:W2:Y:S04]  /*8e400*/  LDL.LU R26, [R1+0x27a8] ;  /* 0x0027a800011a7983 */ /* 0x000ea80000300800 */
[----:B------:R-:W2:Y:S04]  /*8e410*/  LDL.LU R27, [R1+0x27ac] ;  /* 0x0027ac00011b7983 */ /* 0x000ea80000300800 */
[----:B------:R-:W2:Y:S04]  /*8e420*/  LDL.64 R28, [R1+0x90] ;  /* 0x00009000011c7983 */ /* 0x000ea80000100a00 */
[----:B------:R0:W-:Y:S04]  /*8e430*/  STL.64 [R1+0xbf40], R22 ;  /* 0x00bf401601007387 */ /* 0x0001e80000100a00 */
[----:B0-----:R-:W2:Y:S04]  /*8e440*/  LDL.64 R22, [R1+0x98] ;  /* 0x0000980001167983 */ /* 0x001ea80000100a00 */
        /* <DEDUP_REMOVED lines=12> */
[----:B------:R-:W3:Y:S04]  /*8e510*/  LDL.LU.64 R8, [R1+0xc090] ;  /* 0x00c0900001087983 */ /* 0x000ee80000300a00 */
[----:B------:R-:W-:Y:S04]  /*8e520*/  STL.64 [R1+0xbf20], R18 ;  /* 0x00bf201201007387 */ /* 0x000fe80000100a00 */
[----:B------:R0:W-:Y:S04]  /*8e530*/  STL.64 [R1+0xbf18], R16 ;  /* 0x00bf181001007387 */ /* 0x0001e80000100a00 */
[----:B0-----:R-:W2:Y:S04]  /*8e540*/  LDL.LU R16, [R1+0x2770] ;  /* 0x0027700001107983 */ /* 0x001ea80000300800 */
[----:B------:R-:W2:Y:S04]  /*8e550*/  LDL.LU R17, [R1+0x2774] ;  /* 0x0027740001117983 */ /* 0x000ea80000300800 */
[----:B------:R-:W2:Y:S04]  /*8e560*/  LDL.LU R18, [R1+0x2778] ;  /* 0x0027780001127983 */ /* 0x000ea80000300800 */
[----:B------:R-:W2:Y:S01]  /*8e570*/  LDL.LU R19, [R1+0x277c] ;  /* 0x00277c0001137983 */ /* 0x000ea20000300800 */
[----:B----4-:R-:W-:-:S15]  /*8e580*/  HMMA.16816.F32 R4, R12, R10, R4 ;  /* 0x0000000a0c04723c */ /* 0x010fde0000001804 */
        /* <DEDUP_REMOVED lines=12> */
[----:B0-----:R-:W4:Y:S04]  /*8e650*/  LDL.LU R10, [R1+0x2d08] ;  /* 0x002d0800010a7983 */ /* 0x001f280000300800 */
[----:B------:R-:W3:Y:S04]  /*8e660*/  LDL.LU R11, [R1+0x2d14] ;  /* 0x002d1400010b7983 */ /* 0x000ee80000300800 */
[----:B------:R0:W-:Y:S04]  /*8e670*/  STL.64 [R1+0xbef8], R8 ;  /* 0x00bef80801007387 */ /* 0x0001e80000100a00 */
[----:B0-----:R-:W3:Y:S04]  /*8e680*/  LDL.LU R8, [R1+0x2d00] ;  /* 0x002d000001087983 */ /* 0x001ee80000300800 */
[----:B------:R-:W4:Y:S01]  /*8e690*/  LDL.LU R9, [R1+0x2d0c] ;  /* 0x002d0c0001097983 */ /* 0x000f220000300800 */
        /* <DEDUP_REMOVED lines=11> */
[----:B------:R-:W2:Y:S04]  /*8e750*/  LDL.LU.64 R24, [R1+0xc050] ;  /* 0x00c0500001187983 */ /* 0x000ea80000300a00 */
[----:B------:R0:W-:Y:S04]  /*8e760*/  STL.64 [R1+0xbef0], R6 ;  /* 0x00bef00601007387 */ /* 0x0001e80000100a00 */
[----:B0-----:R-:W3:Y:S04]  /*8e770*/  LDL.LU R7, [R1+0x2d04] ;  /* 0x002d040001077983 */ /* 0x001ee80000300800 */
[----:B------:R4:W-:Y:S01]  /*8e780*/  STL.64 [R1+0xbee8], R4 ;  /* 0x00bee80401007387 */ /* 0x0009e20000100a00 */
[----:B------:R-:W-:-:S02]  /*8e790*/  IMAD R0, R0, 0x100, R21 ;  /* 0x0000010000007824 */ /* 0x000fc400078e0215 */
[----:B----4-:R-:W-:Y:S02]  /*8e7a0*/  IMAD R5, R10, 0x100, R9 ;  /* 0x000001000a057824 */ /* 0x010fe400078e0209 */
[----:B------:R-:W-:Y:S01]  /*8e7b0*/  IMAD R4, R20, 0x100, R11 ;  /* 0x0000010014047824 */ /* 0x000fe200078e020b */
[----:B--2---:R-:W-:Y:S01]  /*8e7c0*/  HMMA.16816.F32 R12, R12, R2, R24 ;  /* 0x000000020c0c723c */ /* 0x004fe20000001818 */
[----:B------:R-:W2:Y:S04]  /*8e7d0*/  LDL.LU.64 R26, [R1+0xc048] ;  /* 0x00c04800011a7983 */ /* 0x000ea80000300a00 */
[----:B------:R-:W2:Y:S04]  /*8e7e0*/  LDL.LU.64 R24, [R1+0xc040] ;  /* 0x00c0400001187983 */ /* 0x000ea80000300a00 */
[----:B------:R-:W-:Y:S04]  /*8e7f0*/  STL [R1+0xbe6c], R2 ;  /* 0x00be6c0201007387 */ /* 0x000fe80000100800 */
[----:B------:R-:W-:Y:S01]  /*8e800*/  STL [R1+0xbe68], R3 ;  /* 0x00be680301007387 */ /* 0x000fe20000100800 */
[----:B---3--:R-:W-:-:S05]  /*8e810*/  IMAD R8, R8, 0x100, R7 ;  /* 0x0000010008087824 */ /* 0x008fca00078e0207 */
[----:B------:R0:W-:Y:S04]  /*8e820*/  STL.64 [R1+0x2980], R12 ;  /* 0x0029800c01007387 */ /* 0x0001e80000100a00 */
[----:B------:R1:W-:Y:S01]  /*8e830*/  STL.64 [R1+0x2988], R14 ;  /* 0x0029880e01007387 */ /* 0x0003e20000100a00 */
[----:B0-----:R-:W-:Y:S02]  /*8e840*/  F2FP.F16.E5M2.UNPACK_B R12, R8 ;  /* 0x00000008ff0c723e */ /* 0x001fe400020004ff */
[----:B------:R-:W-:Y:S02]  /*8e850*/  F2FP.F16.E5M2.UNPACK_B R13, R5 ;  /* 0x00000005ff0d723e */ /* 0x000fe400020004ff */
[----:B-1----:R-:W-:Y:S02]  /*8e860*/  F2FP.F16.E5M2.UNPACK_B R14, R4 ;  /* 0x00000004ff0e723e */ /* 0x002fe400020004ff */
[----:B------:R-:W-:-:S07]  /*8e870*/  F2FP.F16.E5M2.UNPACK_B R15, R0 ;  /* 0x00000000ff0f723e */ /* 0x000fce00020004ff */
[----:B------:R-:W-:Y:S01]  /*8e880*/  HMMA.16816.F32 R4, R12, R22, R16 ;  /* 0x000000160c04723c */ /* 0x000fe20000001810 */
[----:B------:R-:W-:Y:S02]  /*8e890*/  IMAD.MOV.U32 R0, RZ, RZ, R23 ;  /* 0x000000ffff007224 */ /* 0x000fe400078e0017 */
[----:B------:R-:W-:-:S15]  /*8e8a0*/  IMAD.MOV.U32 R2, RZ, RZ, R22 ;  /* 0x000000ffff027224 */ /* 0x000fde00078e0016 */
[----:B------:R-:W-:Y:S01]  /*8e8b0*/  NOP ;  /* 0x0000000000007918 */ /* 0x000fe20000000000 */
[----:B------:R-:W-:Y:S04]  /*8e8c0*/  STL.64 [R1+0x2990], R4 ;  /* 0x0029900401007387 */ /* 0x000fe80000100a00 */
[----:B------:R0:W-:Y:S04]  /*8e8d0*/  STL.64 [R1+0x2998], R6 ;  /* 0x0029980601007387 */ /* 0x0001e80000100a00 */
[----:B------:R-:W-:Y:S04]  /*8e8e0*/  STL [R1+0xbe7c], R0 ;  /* 0x00be7c0001007387 */ /* 0x000fe80000100800 */
[----:B------:R-:W-:Y:S04]  /*8e8f0*/  STL [R1+0xbe78], R2 ;  /* 0x00be780201007387 */ /* 0x000fe80000100800 */
[----:B0-----:R-:W3:Y:S01]  /*8e900*/  LDL.64 R6, [R1+0x68] ;  /* 0x0000680001067983 */ /* 0x001ee20000100a00 */
[----:B--2---:R-:W-:-:S15]  /*8e910*/  HMMA.16816.F32 R8, R12, R28, R24 ;  /* 0x0000001c0c08723c */ /* 0x004fde0000001818 */
[----:B------:R-:W-:-:S04]  /*8e920*/  NOP ;  /* 0x0000000000007918 */ /* 0x000fc80000000000 */
[----:B------:R0:W-:Y:S04]  /*8e930*/  STL.64 [R1+0x2970], R8 ;  /* 0x0029700801007387 */ /* 0x0001e80000100a00 */
[----:B------:R1:W-:Y:S04]  /*8e940*/  STL.64 [R1+0x2978], R10 ;  /* 0x0029780a01007387 */ /* 0x0003e80000100a00 */
[----:B---3--:R2:W-:Y:S04]  /*8e950*/  STL.64 [R1+0xc008], R6 ;  /* 0x00c0080601007387 */ /* 0x0085e80000100a00 */
[----:B0-----:R-:W3:Y:S04]  /*8e960*/  LDL.LU R8, [R1+0x2700] ;  /* 0x0027000001087983 */ /* 0x001ee80000300800 */
[----:B------:R-:W3:Y:S04]  /*8e970*/  LDL.LU R9, [R1+0x2704] ;  /* 0x0027040001097983 */ /* 0x000ee80000300800 */
[----:B-1----:R-:W4:Y:S04]  /*8e980*/  LDL.LU R10, [R1+0x2708] ;  /* 0x00270800010a7983 */ /* 0x002f280000300800 */
[----:B------:R-:W4:Y:S04]  /*8e990*/  LDL.LU R11, [R1+0x270c] ;  /* 0x00270c00010b7983 */ /* 0x000f280000300800 */
[----:B------:R-:W3:Y:S04]  /*8e9a0*/  LDL.64 R4, [R1+0x70] ;  /* 0x0000700001047983 */ /* 0x000ee80000100a00 */
[----:B--2---:R-:W2:Y:S04]  /*8e9b0*/  LDL.64 R6, [R1+0x78] ;  /* 0x0000780001067983 */ /* 0x004ea80000100a00 */
[----:B--2---:R-:W-:Y:S04]  /*8e9c0*/  STL.64 [R1+0xc028], R6 ;  /* 0x00c0280601007387 */ /* 0x004fe80000100a00 */
[----:B---3--:R-:W-:Y:S04]  /*8e9d0*/  STL.64 [R1+0xc020], R4 ;  /* 0x00c0200401007387 */ /* 0x008fe80000100a00 */
[----:B----4-:R-:W-:Y:S04]  /*8e9e0*/  STL.64 [R1+0xbff0], R10 ;  /* 0x00bff00a01007387 */ /* 0x010fe80000100a00 */
[----:B------:R0:W-:Y:S04]  /*8e9f0*/  STL.64 [R1+0xbfe8], R8 ;  /* 0x00bfe80801007387 */ /* 0x0001e80000100a00 */
[----:B0-----:R-:W2:Y:S04]  /*8ea00*/  LDL.LU R8, [R1+0x2710] ;  /* 0x0027100001087983 */ /* 0x001ea80000300800 */
[----:B------:R-:W2:Y:S04]  /*8ea10*/  LDL.LU R9, [R1+0x2714] ;  /* 0x0027140001097983 */ /* 0x000ea80000300800 */
[----:B------:R-:W3:Y:S04]  /*8ea20*/  LDL.LU R10, [R1+0x2718] ;  /* 0x00271800010a7983 */ /* 0x000ee80000300800 */
[----:B------:R-:W3:Y:S04]  /*8ea30*/  LDL.LU R11, [R1+0x271c] ;  /* 0x00271c00010b7983 */ /* 0x000ee80000300800 */
        /* <DEDUP_REMOVED lines=16> */
[----:B------:R-:W-:-:S03]  /*8eb40*/  IMAD.MOV.U32 R3, RZ, RZ, R29 ;  /* 0x000000ffff037224 */ /* 0x000fc600078e001d */
[----:B----4-:R-:W-:Y:S04]  /*8eb50*/  STL.64 [R1+0xc018], R10 ;  /* 0x00c0180a01007387 */ /* 0x010fe80000100a00 */
[----:B---3--:R0:W-:Y:S04]  /*8eb60*/  STL.64 [R1+0xc010], R8 ;  /* 0x00c0100801007387 */ /* 0x0081e80000100a00 */
[----:B0-----:R-:W3:Y:S04]  /*8eb70*/  LDL.LU R8, [R1+0x2730] ;  /* 0x0027300001087983 */ /* 0x001ee80000300800 */
[----:B------:R-:W3:Y:S04]  /*8eb80*/  LDL.LU R9, [R1+0x2734] ;  /* 0x0027340001097983 */ /* 0x000ee80000300800 */
[----:B------:R-:W3:Y:S04]  /*8eb90*/  LDL.LU R10, [R1+0x2738] ;  /* 0x00273800010a7983 */ /* 0x000ee80000300800 */
[----:B------:R-:W3:Y:S04]  /*8eba0*/  LDL.LU R11, [R1+0x273c] ;  /* 0x00273c00010b7983 */ /* 0x000ee80000300800 */
[----:B------:R-:W4:Y:S04]  /*8ebb0*/  LDL.64 R20, [R1+0x60] ;  /* 0x0000600001147983 */ /* 0x000f280000100a00 */
[----:B------:R-:W2:Y:S04]  /*8ebc0*/  LDL.LU R16, [R1+0x26f0] ;  /* 0x0026f00001107983 */ /* 0x000ea80000300800 */
[----:B------:R-:W2:Y:S04]  /*8ebd0*/  LDL.LU R17, [R1+0x26f4] ;  /* 0x0026f40001117983 */ /* 0x000ea80000300800 */
[----:B------:R-:W2:Y:S04]  /*8ebe0*/  LDL.LU R18, [R1+0x26f8] ;  /* 0x0026f80001127983 */ /* 0x000ea80000300800 */
[----:B------:R-:W2:Y:S04]  /*8ebf0*/  LDL.LU R19, [R1+0x26fc] ;  /* 0x0026fc0001137983 */ /* 0x000ea80000300800 */
[----:B------:R-:W2:Y:S04]  /*8ec00*/  LDL.64 R22, [R1+0x58] ;  /* 0x0000580001167983 */ /* 0x000ea80000100a00 */
[----:B------:R-:W2:Y:S04]  /*8ec10*/  LDL.LU R24, [R1+0x26e0] ;  /* 0x0026e00001187983 */ /* 0x000ea80000300800 */
[----:B------:R-:W2:Y:S04]  /*8ec20*/  LDL.LU R25, [R1+0x26e4] ;  /* 0x0026e40001197983 */ /* 0x000ea80000300800 */
[----:B------:R-:W2:Y:S04]  /*8ec30*/  LDL.LU R26, [R1+0x26e8] ;  /* 0x0026e800011a7983 */ /* 0x000ea80000300800 */
[----:B------:R-:W2:Y:S04]  /*8ec40*/  LDL.LU R27, [R1+0x26ec] ;  /* 0x0026ec00011b7983 */ /* 0x000ea80000300800 */
[----:B------:R-:W2:Y:S04]  /*8ec50*/  LDL.64 R28, [R1+0x50] ;  /* 0x00005000011c7983 */ /* 0x000ea80000100a00 */
[----:B------:R0:W-:Y:S04]  /*8ec60*/  STL [R1+0xbe80], R3 ;  /* 0x00be800301007387 */ /* 0x0001e80000100800 */
[----:B0-----:R-:W2:Y:S02]  /*8ec70*/  LDL.64 R2, [R1+0x88] ;  /* 0x0000880001027983 */ /* 0x001ea40000100a00 */
[----:B--2---:R-:W-:Y:S01]  /*8ec80*/  HMMA.16816.F32 R4, R12, R2, R4 ;  /* 0x000000020c04723c */ /* 0x004fe20000001804 */
[----:B------:R-:W-:-:S02]  /*8ec90*/  IMAD.MOV.U32 R0, RZ, RZ, R2 ;  /* 0x000000ffff007224 */ /* 0x000fc400078e0002 */
[----:B------:R-:W-:-:S15]  /*8eca0*/  IMAD.MOV.U32 R2, RZ, RZ, R3 ;  /* 0x000000ffff027224 */ /* 0x000fde00078e0003 */
[----:B------:R-:W-:Y:S01]  /*8ecb0*/  NOP ;  /* 0x0000000000007918 */ /* 0x000fe20000000000 */
[----:B------:R-:W-:Y:S04]  /*8ecc0*/  STL.64 [R1+0x2960], R4 ;  /* 0x0029600401007387 */ /* 0x000fe80000100a00 */
[----:B------:R0:W-:Y:S04]  /*8ecd0*/  STL.64 [R1+0x2968], R6 ;  /* 0x0029680601007387 */ /* 0x0001e80000100a00 */
[----:B0-----:R-:W2:Y:S04]  /*8ece0*/  LDL.LU.64 R6, [R1+0xc038] ;  /* 0x00c0380001067983 */ /* 0x001ea80000300a00 */
[----:B------:R-:W2:Y:S04]  /*8ecf0*/  LDL.LU.64 R4, [R1+0xc030] ;  /* 0x00c0300001047983 */ /* 0x000ea80000300a00 */
[----:B------:R0:W-:Y:S04]  /*8ed00*/  STL [R1+0xbe88], R2 ;  /* 0x00be880201007387 */ /* 0x0001e80000100800 */
[----:B0-----:R-:W2:Y:S04]  /*8ed10*/  LDL.64 R2, [R1+0x80] ;  /* 0x0000800001027983 */ /* 0x001ea80000100a00 */
[----:B------:R-:W-:Y:S01]  /*8ed20*/  STL [R1+0xbe84], R0 ;  /* 0x00be840001007387 */ /* 0x000fe20000100800 */
[----:B--2---:R-:W-:-:S15]  /*8ed30*/  HMMA.16816.F32 R4, R12, R2, R4 ;  /* 0x000000020c04723c */ /* 0x004fde0000001804 */
[----:B------:R-:W-:-:S04]  /*8ed40*/  NOP ;  /* 0x0000000000007918 */ /* 0x000fc80000000000 */
[----:B------:R-:W-:Y:S04]  /*8ed50*/  STL.64 [R1+0x2950], R4 ;  /* 0x0029500401007387 */ /* 0x000fe80000100a00 */
[----:B------:R0:W-:Y:S04]  /*8ed60*/  STL.64 [R1+0x2958], R6 ;  /* 0x0029580601007387 */ /* 0x0001e80000100a00 */
[----:B0-----:R-:W3:Y:S04]  /*8ed70*/  LDL.LU.64 R6, [R1+0xc028] ;  /* 0x00c0280001067983 */ /* 0x001ee80000300a00 */
[----:B------:R-:W2:Y:S04]  /*8ed80*/  LDL.LU.64 R4, [R1+0xc020] ;  /* 0x00c0200001047983 */ /* 0x000ea80000300a00 */
[----:B------:R-:W-:Y:S01]  /*8ed90*/  STL [R1+0xbe8c], R3 ;  /* 0x00be8c0301007387 */ /* 0x000fe20000100800 */
[----:B---3--:R-:W-:-:S15]  /*8eda0*/  HMMA.16816.F32 R8, R12, R6, R8 ;  /* 0x000000060c08723c */ /* 0x008fde0000001808 */
[----:B------:R-:W-:-:S04]  /*8edb0*/  NOP ;  /* 0x0000000000007918 */ /* 0x000fc80000000000 */
[----:B------:R-:W-:Y:S04]  /*8edc0*/  STL.64 [R1+0x2930], R8 ;  /* 0x0029300801007387 */ /* 0x000fe80000100a00 */
[----:B------:R0:W-:Y:S04]  /*8edd0*/  STL.64 [R1+0x2938], R10 ;  /* 0x0029380a01007387 */ /* 0x0001e80000100a00 */
[----:B0-----:R-:W2:Y:S04]  /*8ede0*/  LDL.LU.64 R10, [R1+0xc018] ;  /* 0x00c01800010a7983 */ /* 0x001ea80000300a00 */
[----:B------:R-:W2:Y:S01]  /*8edf0*/  LDL.LU.64 R8, [R1+0xc010] ;  /* 0x00c0100001087983 */ /* 0x000ea20000300a00 */
[----:B------:R-:W-:-:S02]  /*8ee00*/  IMAD.MOV.U32 R0, RZ, RZ, R7 ;  /* 0x000000ffff007224 */ /* 0x000fc400078e0007 */
[----:B------:R-:W-:Y:S02]  /*8ee10*/  IMAD.MOV.U32 R2, RZ, RZ, R6 ;  /* 0x000000ffff027224 */ /* 0x000fe400078e0006 */
        /* <DEDUP_REMOVED lines=19> */
[----:B----4-:R-:W-:-:S03]  /*8ef50*/  IMAD.MOV.U32 R3, RZ, RZ, R21 ;  /* 0x000000ffff037224 */ /* 0x010fc600078e0015 */
[----:B------:R0:W-:Y:S04]  /*8ef60*/  STL [R1+0xbea0], R2 ;  /* 0x00bea00201007387 */ /* 0x0001e80000100800 */
[----:B------:R1:W-:Y:S04]  /*8ef70*/  STL [R1+0xbe9c], R0 ;  /* 0x00be9c0001007387 */ /* 0x0003e80000100800 */
[----:B------:R-:W-:Y:S01]  /*8ef80*/  STL [R1+0xbea4], R3 ;  /* 0x00bea40301007387 */ /* 0x000fe20000100800 */
[----:B0-----:R-:W-:Y:S02]  /*8ef90*/  IMAD.MOV.U32 R2, RZ, RZ, R22 ;  /* 0x000000ffff027224 */ /* 0x001fe400078e0016 */
[----:B-1----:R-:W-:Y:S01]  /*8efa0*/  IMAD.MOV.U32 R0, RZ, RZ, R23 ;  /* 0x000000ffff007224 */ /* 0x002fe200078e0017 */
        /* <DEDUP_REMOVED lines=8> */
[----:B------:R-:W-:Y:S04]  /*8f030*/  STL [R1+0xbeac], R0 ;  /* 0x00beac0001007387 */ /* 0x000fe80000100800 */
[----:B------:R-:W-:Y:S04]  /*8f040*/  STL [R1+0xbea8], R2 ;  /* 0x00bea80201007387 */ /* 0x000fe80000100800 */
[----:B0-----:R-:W2:Y:S01]  /*8f050*/  LDL.64 R6, [R1+0x28] ;  /* 0x0000280001067983 */ /* 0x001ea20000100a00 */
[----:B------:R-:W-:-:S15]  /*8f060*/  HMMA.16816.F32 R8, R12, R28, R24 ;  /* 0x0000001c0c08723c */ /* 0x000fde0000001818 */
[----:B------:R-:W-:-:S04]  /*8f070*/  NOP ;  /* 0x0000000000007918 */ /* 0x000fc80000000000 */
[----:B------:R0:W-:Y:S04]  /*8f080*/  STL.64 [R1+0x28e0], R8 ;  /* 0x0028e00801007387 */ /* 0x0001e80000100a00 */
[----:B------:R1:W-:Y:S04]  /*8f090*/  STL.64 [R1+0x28e8], R10 ;  /* 0x0028e80a01007387 */ /* 0x0003e80000100a00 */
[----:B--2---:R2:W-:Y:S04]  /*8f0a0*/  STL.64 [R1+0xbfb0], R6 ;  /* 0x00bfb00601007387 */ /* 0x0045e80000100a00 */
        /* <DEDUP_REMOVED lines=108> */
[----:B------:R0:W-:Y:S02]  /*8f770*/  STL.64 [R1+0x2878], R6 ;  /* 0x0028780601007387 */ /* 0x0001e40000100a00 */
[----:B0-----:R-:W-:Y:S02]  /*8f780*/  HMMA.16816.F32 R4, R12, R28, R24 ;  /* 0x0000001c0c04723c */ /* 0x001fe40000001818 */
[----:B------:R-:W-:Y:S04]  /*8f790*/  STL [R1+0xbedc], R0 ;  /* 0x00bedc0001007387 */ /* 0x000fe80000100800 */
[----:B------:R-:W-:Y:S04]  /*8f7a0*/  STL [R1+0xbed8], R2 ;  /* 0x00bed80201007387 */ /* 0x000fe80000100800 */
[----:B------:R-:W2:Y:S09]  /*8f7b0*/  LDL.LU R16, [R1+0x25b0] ;  /* 0x0025b00001107983 */ /* 0x000eb20000300800 */
[----:B------:R-:W-:Y:S04]  /*8f7c0*/  STL.64 [R1+0x2860], R4 ;  /* 0x0028600401007387 */ /* 0x000fe80000100a00 */
[----:B------:R-:W-:Y:S04]  /*8f7d0*/  STL.64 [R1+0x2868], R6 ;  /* 0x0028680601007387 */ /* 0x000fe80000100a00 */
[----:B------:R-:W2:Y:S04]  /*8f7e0*/  LDL.LU R17, [R1+0x25b4] ;  /* 0x0025b40001117983 */ /* 0x000ea80000300800 */
[----:B------:R-:W3:Y:S04]  /*8f7f0*/  LDL.LU R18, [R1+0x25b8] ;  /* 0x0025b80001127983 */ /* 0x000ee80000300800 */
[----:B------:R-:W3:Y:S04]  /*8f800*/  LDL.LU R19, [R1+0x25bc] ;  /* 0x0025bc0001137983 */ /* 0x000ee80000300800 */
[----:B------:R-:W4:Y:S04]  /*8f810*/  LDL.LU R20, [R1+0x25e0] ;  /* 0x0025e00001147983 */ /* 0x000f280000300800 */
[----:B------:R-:W4:Y:S04]  /*8f820*/  LDL.LU R21, [R1+0x25e4] ;  /* 0x0025e40001157983 */ /* 0x000f280000300800 */
[----:B------:R-:W2:Y:S04]  /*8f830*/  LDL.LU R22, [R1+0x25e8] ;  /* 0x0025e80001167983 */ /* 0x000ea80000300800 */
[----:B------:R-:W2:Y:S04]  /*8f840*/  LDL.LU R23, [R1+0x25ec] ;  /* 0x0025ec0001177983 */ /* 0x000ea80000300800 */
        /* <DEDUP_REMOVED lines=10> */
[----:B------:R-:W-:-:S03]  /*8f8f0*/  IMAD.MOV.U32 R3, RZ, RZ, R29 ;  /* 0x000000ffff037224 */ /* 0x000fc600078e001d */
[----:B--2---:R-:W-:Y:S04]  /*8f900*/  STL.64 [R1+0xbf88], R26 ;  /* 0x00bf881a01007387 */ /* 0x004fe80000100a00 */
[----:B------:R0:W-:Y:S04]  /*8f910*/  STL.64 [R1+0xbf80], R24 ;  /* 0x00bf801801007387 */ /* 0x0001e80000100a00 */
[----:B0-----:R-:W2:Y:S04]  /*8f920*/  LDL.LU R24, [R1+0x2640] ;  /* 0x0026400001187983 */ /* 0x001ea80000300800 */
[----:B------:R-:W2:Y:S04]  /*8f930*/  LDL.LU R25, [R1+0x2644] ;  /* 0x0026440001197983 */ /* 0x000ea80000300800 */
[----:B------:R-:W2:Y:S04]  /*8f940*/  LDL.LU R26, [R1+0x2648] ;  /* 0x00264800011a7983 */ /* 0x000ea80000300800 */
[----:B------:R-:W2:Y:S04]  /*8f950*/  LDL.LU R27, [R1+0x264c] ;  /* 0x00264c00011b7983 */ /* 0x000ea80000300800 */
[----:B------:R-:W2:Y:S04]  /*8f960*/  LDL.64 R28, [R1] ;  /* 0x00000000011c7983 */ /* 0x000ea80000100a00 */
[----:B------:R-:W-:Y:S04]  /*8f970*/  STL.64 [R1+0xbf50], R22 ;  /* 0x00bf501601007387 */ /* 0x000fe80000100a00 */
[----:B----4-:R0:W-:Y:S04]  /*8f980*/  STL.64 [R1+0xbf48], R20 ;  /* 0x00bf481401007387 */ /* 0x0101e80000100a00 */
[----:B0-----:R-:W4:Y:S04]  /*8f990*/  LDL.LU R20, [R1+0x25f0] ;  /* 0x0025f00001147983 */ /* 0x001f280000300800 */
[----:B------:R-:W4:Y:S04]  /*8f9a0*/  LDL.LU R21, [R1+0x25f4] ;  /* 0x0025f40001157983 */ /* 0x000f280000300800 */
[----:B------:R-:W4:Y:S04]  /*8f9b0*/  LDL.LU R22, [R1+0x25f8] ;  /* 0x0025f80001167983 */ /* 0x000f280000300800 */
[----:B------:R-:W4:Y:S04]  /*8f9c0*/  LDL.LU R23, [R1+0x25fc] ;  /* 0x0025fc0001177983 */ /* 0x000f280000300800 */
[----:B---3--:R-:W-:Y:S04]  /*8f9d0*/  STL.64 [R1+0xbf30], R18 ;  /* 0x00bf301201007387 */ /* 0x008fe80000100a00 */
[----:B------:R0:W-:Y:S04]  /*8f9e0*/  STL.64 [R1+0xbf28], R16 ;  /* 0x00bf281001007387 */ /* 0x0001e80000100a00 */
[----:B0-----:R-:W3:Y:S04]  /*8f9f0*/  LDL.LU R16, [R1+0x25c0] ;  /* 0x0025c00001107983 */ /* 0x001ee80000300800 */
[----:B------:R-:W3:Y:S04]  /*8fa00*/  LDL.LU R17, [R1+0x25c4] ;  /* 0x0025c40001117983 */ /* 0x000ee80000300800 */
[----:B------:R-:W3:Y:S04]  /*8fa10*/  LDL.LU R18, [R1+0x25c8] ;  /* 0x0025c80001127983 */ /* 0x000ee80000300800 */
[----:B------:R-:W3:Y:S04]  /*8fa20*/  LDL.LU R19, [R1+0x25cc] ;  /* 0x0025cc0001137983 */ /* 0x000ee80000300800 */
        /* <DEDUP_REMOVED lines=14> */
[----:B------:R0:W-:Y:S04]  /*8fb10*/  STL [R1+0xbee0], R3 ;  /* 0x00bee00301007387 */ /* 0x0001e80000100800 */
[----:B0-----:R-:W2:Y:S02]  /*8fb20*/  LDL.64 R2, [R1+0x8] ;  /* 0x0000080001027983 */ /* 0x001ea40000100a00 */
        /* <DEDUP_REMOVED lines=8> */
[----:B------:R-:W-:Y:S01]  /*8fbb0*/  IMAD.MOV.U32 R3, RZ, RZ, R29 ;  /* 0x000000ffff037224 */ /* 0x000fe200078e001d */
[----:B--2---:R-:W-:-:S15]  /*8fbc0*/  HMMA.16816.F32 R24, R12, R28, R24 ;  /* 0x0000001c0c18723c */ /* 0x004fde0000001818 */
[----:B------:R-:W-:-:S04]  /*8fbd0*/  NOP ;  /* 0x0000000000007918 */ /* 0x000fc80000000000 */
        /* <DEDUP_REMOVED lines=9> */
[----:B0-----:R-:W4:Y:S04]  /*8fc70*/  LDL.LU.64 R26, [R1+0xbf60] ;  /* 0x00bf6000011a7983 */ /* 0x001f280000300a00 */
[----:B------:R-:W2:Y:S04]  /*8fc80*/  LDL.LU.64 R24, [R1+0xbf58] ;  /* 0x00bf580001187983 */ /* 0x000ea80000300a00 */
[----:B------:R-:W-:Y:S04]  /*8fc90*/  STL [R1+0xbe70], R28 ;  /* 0x00be701c01007387 */ /* 0x000fe80000100800 */
[----:B------:R-:W-:Y:S01]  /*8fca0*/  STL [R1+0xbe50], R29 ;  /* 0x00be501d01007387 */ /* 0x000fe20000100800 */
[----:B----4-:R-:W-:-:S15]  /*8fcb0*/  HMMA.16816.F32 R20, R12, R26, R20 ;  /* 0x0000001a0c14723c */ /* 0x010fde0000001814 */
[----:B------:R-:W-:-:S04]  /*8fcc0*/  NOP ;  /* 0x0000000000007918 */ /* 0x000fc80000000000 */
        /* <DEDUP_REMOVED lines=8> */
[----:B0-----:R-:W3:Y:S04]  /*8fd50*/  LDL.LU.64 R22, [R1+0xbf40] ;  /* 0x00bf400001167983 */ /* 0x001ee80000300a00 */
[----:B------:R-:W2:Y:S04]  /*8fd60*/  LDL.LU.64 R20, [R1+0xbf38] ;  /* 0x00bf380001147983 */ /* 0x000ea80000300a00 */
        /* <DEDUP_REMOVED lines=51> */
[----:B------:R-:W-:Y:S04]  /*900a0*/  STL.64 [R1+0x27b0], R16 ;  /* 0x0027b01001007387 */ /* 0x000fe80000100a00 */
[----:B------:R2:W-:Y:S04]  /*900b0*/  STL.64 [R1+0x27b8], R18 ;  /* 0x0027b81201007387 */ /* 0x0005e80000100a00 */
[----:B------:R-:W-:Y:S01]  /*900c0*/  STL [R1+0xbe74], R15 ;  /* 0x00be740f01007387 */ /* 0x000fe20000100800 */
[C---:B--2---:R-:W-:Y:S08]  /*900d0*/  HMMA.16816.F32 R16, R12.reuse, R6, R20 ;  /* 0x000000060c10723c */ /* 0x044ff00000001814 */
[----:B----4-:R-:W-:Y:S11]  /*900e0*/  HMMA.16816.F32 R8, R12, R4, R24 ;  /* 0x000000040c08723c */ /* 0x010ff60000001818 */
[----:B------:R-:W-:Y:S04]  /*900f0*/  STL.64 [R1+0x27a0], R16 ;  /* 0x0027a01001007387 */ /* 0x000fe80000100a00 */
[----:B------:R0:W-:Y:S04]  /*90100*/  STL.64 [R1+0x27a8], R18 ;  /* 0x0027a81201007387 */ /* 0x0001e80000100a00 */
[----:B------:R-:W2:Y:S04]  /*90110*/  LDL.LU R20, [R1+0x8d0] ;  /* 0x0008d00001147983 */ /* 0x000ea80000300800 */
[----:B------:R1:W-:Y:S04]  /*90120*/  STL.64 [R1+0x2790], R8 ;  /* 0x0027900801007387 */ /* 0x0003e80000100a00 */
[----:B------:R3:W-:Y:S04]  /*90130*/  STL.64 [R1+0x2798], R10 ;  /* 0x0027980a01007387 */ /* 0x0007e80000100a00 */
[----:B------:R-:W2:Y:S04]  /*90140*/  LDL.LU R21, [R1+0x8d4] ;  /* 0x0008d40001157983 */ /* 0x000ea80000300800 */
[----:B------:R-:W4:Y:S04]  /*90150*/  LDL.LU R22, [R1+0x8d8] ;  /* 0x0008d80001167983 */ /* 0x000f280000300800 */
[----:B------:R-:W4:Y:S04]  /*90160*/  LDL.LU R23, [R1+0x8dc] ;  /* 0x0008dc0001177983 */ /* 0x000f280000300800 */
[----:B----4-:R-:W-:Y:S04]  /*90170*/  STL.64 [R1+0xbcb0], R22 ;  /* 0x00bcb01601007387 */ /* 0x010fe80000100a00 */
[----:B--2---:R2:W-:Y:S04]  /*90180*/  STL.64 [R1+0xbca8], R20 ;  /* 0x00bca81401007387 */ /* 0x0045e80000100a00 */
[----:B0-----:R-:W4:Y:S01]  /*90190*/  LDL R18, [R1] ;  /* 0x0000000001127983 */ /* 0x001f220000100800 */
[----:B------:R-:W-:-:S02]  /*901a0*/  IMAD.MOV.U32 R19, RZ, RZ, R3 ;  /* 0x000000ffff137224 */ /* 0x000fc400078e0003 */
[----:B------:R-:W-:Y:S02]  /*901b0*/  IMAD.MOV.U32 R16, RZ, RZ, R0 ;  /* 0x000000ffff107224 */ /* 0x000fe400078e0000 */
[----:B------:R-:W-:Y:S01]  /*901c0*/  IMAD.MOV.U32 R17, RZ, RZ, R2 ;  /* 0x000000ffff117224 */ /* 0x000fe200078e0002 */
[----:B------:R-:W2:Y:S04]  /*901d0*/  LDL.LU R3, [R1+0xbee0] ;  /* 0x00bee00001037983 */ /* 0x000ea80000300800 */
[----:B------:R-:W2:Y:S04]  /*901e0*/  LDL.LU R0, [R1+0xbedc] ;  /* 0x00bedc0001007983 */ /* 0x000ea80000300800 */
[----:B------:R-:W2:Y:S04]  /*901f0*/  LDL.LU R2, [R1+0xbed8] ;  /* 0x00bed80001027983 */ /* 0x000ea80000300800 */
[----:B----4-:R-:W-:Y:S04]  /*90200*/  STL.64 [R1+0xbcc0], R18 ;  /* 0x00bcc01201007387 */ /* 0x010fe80000100a00 */
[----:B------:R0:W-:Y:S04]  /*90210*/  STL.64 [R1+0xbcb8], R16 ;  /* 0x00bcb81001007387 */ /* 0x0001e80000100a00 */
[----:B-1----:R-:W4:Y:S04]  /*90220*/  LDL.LU R8, [R1+0x8e0] ;  /* 0x0008e00001087983 */ /* 0x002f280000300800 */
[----:B------:R-:W4:Y:S04]  /*90230*/  LDL.LU R9, [R1+0x8e4] ;  /* 0x0008e40001097983 */ /* 0x000f280000300800 */
[----:B---3--:R-:W3:Y:S04]  /*90240*/  LDL.LU R10, [R1+0x8e8] ;  /* 0x0008e800010a7983 */ /* 0x008ee80000300800 */
[----:B------:R-:W3:Y:S01]  /*90250*/  LDL.LU R11, [R1+0x8ec] ;  /* 0x0008ec00010b7983 */ /* 0x000ee20000300800 */
[----:B--2---:R-:W-:-:S03]  /*90260*/  IMAD.MOV.U32 R27, RZ, RZ, R3 ;  /* 0x000000ffff1b7224 */ /* 0x004fc600078e0003 */
[----:B---3--:R1:W-:Y:S04]  /*90270*/  STL.64 [R1+0xbcd0], R10 ;  /* 0x00bcd00a01007387 */ /* 0x0083e80000100a00 */
[----:B----4-:R2:W-:Y:S04]  /*90280*/  STL.64 [R1+0xbcc8], R8 ;  /* 0x00bcc80801007387 */ /* 0x0105e80000100a00 */
[----:B------:R-:W3:Y:S04]  /*90290*/  LDL R26, [R1+0x10] ;  /* 0x00001000011a7983 */ /* 0x000ee80000100800 */
[----:B------:R-:W1:Y:S04]  /*902a0*/  LDL.LU R3, [R1+0xbed4] ;  /* 0x00bed40001037983 */ /* 0x000e680000300800 */
[----:B------:R-:W4:Y:S04]  /*902b0*/  LDL.LU R20, [R1+0x900] ;  /* 0x0009000001147983 */ /* 0x000f280000300800 */
[----:B------:R-:W4:Y:S04]  /*902c0*/  LDL.LU R21, [R1+0x904] ;  /* 0x0009040001157983 */ /* 0x000f280000300800 */
[----:B------:R-:W2:Y:S04]  /*902d0*/  LDL.LU R22, [R1+0x908] ;  /* 0x0009080001167983 */ /* 0x000ea80000300800 */
[----:B------:R-:W2:Y:S01]  /*902e0*/  LDL.LU R23, [R1+0x90c] ;  /* 0x00090c0001177983 */ /* 0x000ea20000300800 */
[----:B------:R-:W-:-:S02]  /*902f0*/  IMAD.MOV.U32 R24, RZ, RZ, R2 ;  /* 0x000000ffff187224 */ /* 0x000fc400078e0002 */
[----:B------:R-:W-:Y:S01]  /*90300*/  IMAD.MOV.U32 R25, RZ, RZ, R0 ;  /* 0x000000ffff197224 */ /* 0x000fe200078e0000 */
[----:B--2---:R-:W-:Y:S04]  /*90310*/  STL.64 [R1+0xbce0], R22 ;  /* 0x00bce01601007387 */ /* 0x004fe80000100a00 */
[----:B----4-:R-:W-:Y:S04]  /*90320*/  STL.64 [R1+0xbcd8], R20 ;  /* 0x00bcd81401007387 */ /* 0x010fe80000100a00 */
[----:B------:R-:W2:Y:S04]  /*90330*/  LDL.LU R2, [R1+0xbed0] ;  /* 0x00bed00001027983 */ /* 0x000ea80000300800 */
[----:B------:R-:W4:Y:S04]  /*90340*/  LDL.LU R0, [R1+0xbecc] ;  /* 0x00becc0001007983 */ /* 0x000f280000300800 */
[----:B---3--:R-:W-:Y:S04]  /*90350*/  STL.64 [R1+0xbcf0], R26 ;  /* 0x00bcf01a01007387 */ /* 0x008fe80000100a00 */
[----:B------:R3:W-:Y:S04]  /*90360*/  STL.64 [R1+0xbce8], R24 ;  /* 0x00bce81801007387 */ /* 0x0007e80000100a00 */
[----:B0-----:R-:W2:Y:S04]  /*90370*/  LDL.LU R16, [R1+0x910] ;  /* 0x0009100001107983 */ /* 0x001ea80000300800 */
[----:B------:R-:W2:Y:S04]  /*90380*/  LDL.LU R17, [R1+0x914] ;  /* 0x0009140001117983 */ /* 0x000ea80000300800 */
[----:B------:R-:W2:Y:S04]  /*90390*/  LDL.LU R18, [R1+0x918] ;  /* 0x0009180001127983 */ /* 0x000ea80000300800 */
[----:B------:R-:W2:Y:S01]  /*903a0*/  LDL.LU R19, [R1+0x91c] ;  /* 0x00091c0001137983 */ /* 0x000ea20000300800 */
[----:B-1----:R-:W-:-:S03]  /*903b0*/  IMAD.MOV.U32 R11, RZ, RZ, R3 ;  /* 0x000000ffff0b7224 */ /* 0x002fc600078e0003 */
[----:B--2---:R0:W-:Y:S04]  /*903c0*/  STL.64 [R1+0xbd00], R18 ;  /* 0x00bd001201007387 */ /* 0x0041e80000100a00 */
[----:B------:R-:W-:Y:S04]  /*903d0*/  STL.64 [R1+0xbcf8], R16 ;  /* 0x00bcf81001007387 */ /* 0x000fe80000100a00 */
[----:B------:R-:W2:Y:S01]  /*903e0*/  LDL R10, [R1+0x20] ;  /* 0x00002000010a7983 */ /* 0x000ea20000100800 */
[----:B----4-:R-:W-:Y:S02]  /*903f0*/  IMAD.MOV.U32 R8, RZ, RZ, R0 ;  /* 0x000000ffff087224 */ /* 0x010fe400078e0000 */
[----:B------:R-:W-:Y:S01]  /*90400*/  IMAD.MOV.U32 R9, RZ, RZ, R2 ;  /* 0x000000ffff097224 */ /* 0x000fe200078e0002 */
[----:B------:R-:W0:Y:S04]  /*90410*/  LDL.LU R3, [R1+0xbec8] ;  /* 0x00bec80001037983 */ /* 0x000e280000300800 */
[----:B------:R-:W4:Y:S04]  /*90420*/  LDL.LU R0, [R1+0xbec4] ;  /* 0x00bec40001007983 */ /* 0x000f280000300800 */
[----:B------:R-:W4:Y:S04]  /*90430*/  LDL.LU R2, [R1+0xbec0] ;  /* 0x00bec00001027983 */ /* 0x000f280000300800 */
[----:B--2---:R-:W-:Y:S04]  /*90440*/  STL.64 [R1+0xbd10], R10 ;  /* 0x00bd100a01007387 */ /* 0x004fe80000100a00 */
[----:B------:R1:W-:Y:S04]  /*90450*/  STL.64 [R1+0xbd08], R8 ;  /* 0x00bd080801007387 */ /* 0x0003e80000100a00 */
[----:B---3--:R-:W2:Y:S04]  /*90460*/  LDL.LU R24, [R1+0x930] ;  /* 0x0009300001187983 */ /* 0x008ea80000300800 */
[----:B------:R-:W2:Y:S04]  /*90470*/  LDL.LU R25, [R1+0x934] ;  /* 0x0009340001197983 */ /* 0x000ea80000300800 */
[----:B------:R-:W3:Y:S04]  /*90480*/  LDL.LU R26, [R1+0x938] ;  /* 0x00093800011a7983 */ /* 0x000ee80000300800 */
[----:B------:R-:W3:Y:S01]  /*90490*/  LDL.LU R27, [R1+0x93c] ;  /* 0x00093c00011b7983 */ /* 0x000ee20000300800 */
[----:B0-----:R-:W-:-:S03]  /*904a0*/  IMAD.MOV.U32 R19, RZ, RZ, R3 ;  /* 0x000000ffff137224 */ /* 0x001fc600078e0003 */
[----:B---3--:R-:W-:Y:S04]  /*904b0*/  STL.64 [R1+0xbd20], R26 ;  /* 0x00bd201a01007387 */ /* 0x008fe80000100a00 */
[----:B--2---:R0:W-:Y:S04]  /*904c0*/  STL.64 [R1+0xbd18], R24 ;  /* 0x00bd181801007387 */ /* 0x0041e80000100a00 */
[----:B------:R-:W2:Y:S04]  /*904d0*/  LDL R18, [R1+0x30] ;  /* 0x0000300001127983 */ /* 0x000ea80000100800 */
[----:B------:R-:W3:Y:S04]  /*904e0*/  LDL.LU R3, [R1+0xbebc] ;  /* 0x00bebc0001037983 */ /* 0x000ee80000300800 */
[----:B-1----:R-:W2:Y:S04]  /*904f0*/  LDL.LU R8, [R1+0x940] ;  /* 0x0009400001087983 */ /* 0x002ea80000300800 */
[----:B------:R-:W2:Y:S04]  /*90500*/  LDL.LU R9, [R1+0x944] ;  /* 0x0009440001097983 */ /* 0x000ea80000300800 */
[----:B------:R-:W2:Y:S04]  /*90510*/  LDL.LU R10, [R1+0x948] ;  /* 0x00094800010a7983 */ /* 0x000ea80000300800 */
[----:B------:R-:W2:Y:S01]  /*90520*/  LDL.LU R11, [R1+0x94c] ;  /* 0x00094c00010b7983 */ /* 0x000ea20000300800 */
[----:B----4-:R-:W-:-:S02]  /*90530*/  IMAD.MOV.U32 R16, RZ, RZ, R2 ;  /* 0x000000ffff107224 */ /* 0x010fc400078e0002 */
[----:B------:R-:W-:Y:S01]  /*90540*/  IMAD.MOV.U32 R17, RZ, RZ, R0 ;  /* 0x000000ffff117224 */ /* 0x000fe200078e0000 */
[----:B--2---:R3:W-:Y:S04]  /*90550*/  STL.64 [R1+0xbd30], R10 ;  /* 0x00bd300a01007387 */ /* 0x0047e80000100a00 */
[----:B------:R1:W-:Y:S04]  /*90560*/  STL.64 [R1+0xbd28], R8 ;  /* 0x00bd280801007387 */ /* 0x0003e80000100a00 */
[----:B------:R-:W2:Y:S04]  /*90570*/  LDL.LU R2, [R1+0xbeb8] ;  /* 0x00beb80001027983 */ /* 0x000ea80000300800 */
[----:B------:R-:W1:Y:S04]  /*90580*/  LDL.LU R0, [R1+0xbeb4] ;  /* 0x00beb40001007983 */ /* 0x000e680000300800 */
[----:B------:R-:W-:Y:S04]  /*90590*/  STL.64 [R1+0xbd40], R18 ;  /* 0x00bd401201007387 */ /* 0x000fe80000100a00 */
[----:B------:R-:W-:Y:S04]  /*905a0*/  STL.64 [R1+0xbd38], R16 ;  /* 0x00bd381001007387 */ /* 0x000fe80000100a00 */
[----:B0-----:R-:W4:Y:S04]  /*905b0*/  LDL.LU R24, [R1+0x950] ;  /* 0x0009500001187983 */ /* 0x001f280000300800 */
[----:B------:R-:W4:Y:S04]  /*905c0*/  LDL.LU R25, [R1+0x954] ;  /* 0x0009540001197983 */ /* 0x000f280000300800 */
[----:B------:R-:W2:Y:S04]  /*905d0*/  LDL.LU R26, [R1+0x958] ;  /* 0x00095800011a7983 */ /* 0x000ea80000300800 */
[----:B------:R-:W2:Y:S01]  /*905e0*/  LDL.LU R27, [R1+0x95c] ;  /* 0x00095c00011b7983 */ /* 0x000ea20000300800 */
[----:B---3--:R-:W-:-:S03]  /*905f0*/  IMAD.MOV.U32 R11, RZ, RZ, R3 ;  /* 0x000000ffff0b7224 */ /* 0x008fc600078e0003 */
[----:B--2---:R-:W-:Y:S04]  /*90600*/  STL.64 [R1+0xbd50], R26 ;  /* 0x00bd501a01007387 */ /* 0x004fe80000100a00 */
[----:B----4-:R0:W-:Y:S04]  /*90610*/  STL.64 [R1+0xbd48], R24 ;  /* 0x00bd481801007387 */ /* 0x0101e80000100a00 */
[----:B------:R-:W2:Y:S01]  /*90620*/  LDL R10, [R1+0x40] ;  /* 0x00004000010a7983 */ /* 0x000ea20000100800 */
[----:B-1----:R-:W-:Y:S02]  /*90630*/  IMAD.MOV.U32 R8, RZ, RZ, R0 ;  /* 0x000000ffff087224 */ /* 0x002fe400078e0000 */
[----:B------:R-:W-:Y:S01]  /*90640*/  IMAD.MOV.U32 R9, RZ, RZ, R2 ;  /* 0x000000ffff097224 */ /* 0x000fe200078e0002 */
[----:B------:R-:W3:Y:S04]  /*90650*/  LDL.LU R3, [R1+0xbeb0] ;  /* 0x00beb00001037983 */ /* 0x000ee80000300800 */
[----:B------:R-:W4:Y:S04]  /*90660*/  LDL.LU R0, [R1+0xbeac] ;  /* 0x00beac0001007983 */ /* 0x000f280000300800 */
[----:B------:R-:W3:Y:S04]  /*90670*/  LDL.LU R2, [R1+0xbea8] ;  /* 0x00bea80001027983 */ /* 0x000ee80000300800 */
[----:B--2---:R1:W-:Y:S04]  /*90680*/  STL.64 [R1+0xbd60], R10 ;  /* 0x00bd600a01007387 */ /* 0x0043e80000100a00 */
[----:B------:R-:W-:Y:S04]  /*90690*/  STL.64 [R1+0xbd58], R8 ;  /* 0x00bd580801007387 */ /* 0x000fe80000100a00 */
[----:B0-----:R-:W2:Y:S04]  /*906a0*/  LDL.LU R24, [R1+0x970] ;  /* 0x0009700001187983 */ /* 0x001ea80000300800 */
[----:B------:R-:W2:Y:S04]  /*906b0*/  LDL.LU R25, [R1+0x974] ;  /* 0x0009740001197983 */ /* 0x000ea80000300800 */
[----:B------:R-:W2:Y:S04]  /*906c0*/  LDL.LU R26, [R1+0x978] ;  /* 0x00097800011a7983 */ /* 0x000ea80000300800 */
[----:B------:R-:W2:Y:S04]  /*906d0*/  LDL.LU R27, [R1+0x97c] ;  /* 0x00097c00011b7983 */ /* 0x000ea80000300800 */
[----:B--2---:R-:W-:Y:S04]  /*906e0*/  STL.64 [R1+0xbd70], R26 ;  /* 0x00bd701a01007387 */ /* 0x004fe80000100a00 */
[----:B------:R0:W-:Y:S04]  /*906f0*/  STL.64 [R1+0xbd68], R24 ;  /* 0x00bd681801007387 */ /* 0x0001e80000100a00 */
[----:B-1----:R-:W2:Y:S01]  /*90700*/  LDL R10, [R1+0x50] ;  /* 0x00005000010a7983 */ /* 0x002ea20000100800 */
[----:B---3--:R-:W-:-:S03]  /*90710*/  IMAD.MOV.U32 R11, RZ, RZ, R3 ;  /* 0x000000ffff0b7224 */ /* 0x008fc600078e0003 */
[----:B------:R-:W3:Y:S04]  /*90720*/  LDL.LU R3, [R1+0xbea4] ;  /* 0x00bea40001037983 */ /* 0x000ee80000300800 */
[----:B--2---:R-:W-:Y:S04]  /*90730*/  STL.64 [R1+0xbd78], R10 ;  /* 0x00bd780a01007387 */ /* 0x004fe80000100a00 */
[----:B0-----:R-:W2:Y:S04]  /*90740*/  LDL.LU R24, [R1+0x980] ;  /* 0x0009800001187983 */ /* 0x001ea80000300800 */
[----:B------:R-:W2:Y:S04]  /*90750*/  LDL.LU R25, [R1+0x984] ;  /* 0x0009840001197983 */ /* 0x000ea80000300800 */
[----:B------:R-:W2:Y:S04]  /*90760*/  LDL.LU R26, [R1+0x988] ;  /* 0x00098800011a7983 */ /* 0x000ea80000300800 */
[----:B------:R-:W2:Y:S01]  /*90770*/  LDL.LU R27, [R1+0x98c] ;  /* 0x00098c00011b7983 */ /* 0x000ea20000300800 */
[----:B------:R-:W-:-:S02]  /*90780*/  IMAD.MOV.U32 R8, RZ, RZ, R2 ;  /* 0x000000ffff087224 */ /* 0x000fc400078e0002 */
[----:B----4-:R-:W-:Y:S01]  /*90790*/  IMAD.MOV.U32 R9, RZ, RZ, R0 ;  /* 0x000000ffff097224 */ /* 0x010fe200078e0000 */
[----:B--2---:R-:W-:Y:S04]  /*907a0*/  STL.64 [R1+0xbd88], R26 ;  /* 0x00bd881a01007387 */ /* 0x004fe80000100a00 */
[----:B------:R0:W-:Y:S04]  /*907b0*/  STL.64 [R1+0xbd80], R24 ;  /* 0x00bd801801007387 */ /* 0x0001e80000100a00 */
[----:B------:R-:W2:Y:S04]  /*907c0*/  LDL.LU R2, [R1+0xbea0] ;  /* 0x00bea00001027983 */ /* 0x000ea80000300800 */
[----:B------:R-:W4:Y:S04]  /*907d0*/  LDL.LU R0, [R1+0xbe9c] ;  /* 0x00be9c0001007983 */ /* 0x000f280000300800 */
[----:B------:R4:W-:Y:S04]  /*907e0*/  STL.64 [R1+0xbd90], R8 ;  /* 0x00bd900801007387 */ /* 0x0009e80000100a00 */
[----:B0-----:R-:W2:Y:S04]  /*907f0*/  LDL.LU R24, [R1+0x990] ;  /* 0x0009900001187983 */ /* 0x001ea80000300800 */
[----:B------:R-:W2:Y:S04]  /*90800*/  LDL.LU R25, [R1+0x994] ;  /* 0x0009940001197983 */ /* 0x000ea80000300800 */
[----:B------:R-:W2:Y:S04]  /*90810*/  LDL.LU R26, [R1+0x998] ;  /* 0x00099800011a7983 */ /* 0x000ea80000300800 */
[----:B------:R-:W2:Y:S01]  /*90820*/  LDL.LU R27, [R1+0x99c] ;  /* 0x00099c00011b7983 */ /* 0x000ea20000300800 */
[----:B---3--:R-:W-:-:S03]  /*90830*/  IMAD.MOV.U32 R11, RZ, RZ, R3 ;  /* 0x000000ffff0b7224 */ /* 0x008fc600078e0003 */
[----:B--2---:R-:W-:Y:S04]  /*90840*/  STL.64 [R1+0xbda0], R26 ;  /* 0x00bda01a01007387 */ /* 0x004fe80000100a00 */
[----:B------:R0:W-:Y:S04]  /*90850*/  STL.64 [R1+0xbd98], R24 ;  /* 0x00bd981801007387 */ /* 0x0001e80000100a00 */
[----:B------:R-:W2:Y:S01]  /*90860*/  LDL R10, [R1+0x60] ;  /* 0x00006000010a7983 */ /* 0x000ea20000100800 */
[----:B----4-:R-:W-:Y:S02]  /*90870*/  IMAD.MOV.U32 R8, RZ, RZ, R0 ;  /* 0x000000ffff087224 */ /* 0x010fe400078e0000 */
        /* <DEDUP_REMOVED lines=10> */
[----:B-1----:R-:W2:Y:S01]  /*90920*/  LDL R10, [R1+0x70] ;  /* 0x00007000010a7983 */ /* 0x002ea20000100800 */
[----:B---3--:R-:W-:-:S03]  /*90930*/  IMAD.MOV.U32 R11, RZ, RZ, R3 ;  /* 0x000000ffff0b7224 */ /* 0x008fc600078e0003 */
[----:B------:R-:W3:Y:S04]  /*90940*/  LDL.LU R3, [R1+0xbe8c] ;  /* 0x00be8c0001037983 */ /* 0x000ee80000300800 */
[----:B--2---:R-:W-:Y:S04]  /*90950*/  STL.64 [R1+0xbdd8], R10 ;  /* 0x00bdd80a01007387 */ /* 0x004fe80000100a00 */
[----:B------:R-:W-:Y:S04]  /*90960*/  STL.64 [R1+0xbdb8], R26 ;  /* 0x00bdb81a01007387 */ /* 0x000fe80000100a00 */
[----:B------:R0:W-:Y:S04]  /*90970*/  STL.64 [R1+0xbdb0], R24 ;  /* 0x00bdb01801007387 */ /* 0x0001e80000100a00 */
[----:B0-----:R-:W2:Y:S04]  /*90980*/  LDL.LU R24, [R1+0x9b0] ;  /* 0x0009b00001187983 */ /* 0x001ea80000300800 */
[----:B------:R-:W2:Y:S04]  /*90990*/  LDL.LU R25, [R1+0x9b4] ;  /* 0x0009b40001197983 */ /* 0x000ea80000300800 */
[----:B------:R-:W2:Y:S04]  /*909a0*/  LDL.LU R26, [R1+0x9b8] ;  /* 0x0009b800011a7983 */ /* 0x000ea80000300800 */
[----:B------:R-:W2:Y:S01]  /*909b0*/  LDL.LU R27, [R1+0x9bc] ;  /* 0x0009bc00011b7983 */ /* 0x000ea20000300800 */
[----:B------:R-:W-:-:S02]  /*909c0*/  IMAD.MOV.U32 R8, RZ, RZ, R2 ;  /* 0x000000ffff087224 */ /* 0x000fc400078e0002 */
[----:B----4-:R-:W-:Y:S01]  /*909d0*/  IMAD.MOV.U32 R9, RZ, RZ, R0 ;  /* 0x000000ffff097224 */ /* 0x010fe200078e0000 */
[----:B------:R-:W4:Y:S04]  /*909e0*/  LDL.LU R2, [R1+0xbe88] ;  /* 0x00be880001027983 */ /* 0x000f280000300800 */
[----:B------:R-:W3:Y:S04]  /*909f0*/  LDL.LU R0, [R1+0xbe84] ;  /* 0x00be840001007983 */ /* 0x000ee80000300800 */
[----:B------:R-:W-:Y:S04]  /*90a00*/  STL.64 [R1+0xbdf0], R8 ;  /* 0x00bdf00801007387 */ /* 0x000fe80000100a00 */
[----:B--2---:R-:W-:Y:S04]  /*90a10*/  STL.64 [R1+0xbdd0], R26 ;  /* 0x00bdd01a01007387 */ /* 0x004fe80000100a00 */
[----:B------:R0:W-:Y:S04]  /*90a20*/  STL.64 [R1+0xbdc8], R24 ;  /* 0x00bdc81801007387 */ /* 0x0001e80000100a00 */
[----:B0-----:R-:W2:Y:S04]  /*90a30*/  LDL.LU R24, [R1+0x9c0] ;  /* 0x0009c00001187983 */ /* 0x001ea80000300800 */
[----:B------:R-:W2:Y:S04]  /*90a40*/  LDL.LU R25, [R1+0x9c4] ;  /* 0x0009c40001197983 */ /* 0x000ea80000300800 */
[----:B------:R-:W2:Y:S04]  /*90a50*/  LDL.LU R26, [R1+0x9c8] ;  /* 0x0009c800011a7983 */ /* 0x000ea80000300800 */
[----:B------:R-:W2:Y:S04]  /*90a60*/  LDL.LU R27, [R1+0x9cc] ;  /* 0x0009cc00011b7983 */ /* 0x000ea80000300800 */
[----:B------:R-:W2:Y:S01]  /*90a70*/  LDL R10, [R1+0x80] ;  /* 0x00008000010a7983 */ /* 0x000ea20000100800 */
        /* <DEDUP_REMOVED lines=21> */
[----:B---3--:R-:W-:-:S05]  /*90bd0*/  IMAD.MOV.U32 R11, RZ, RZ, R3 ;  /* 0x000000ffff0b7224 */ /* 0x008fca00078e0003 */
[----:B--2---:R-:W-:Y:S04]  /*90be0*/  STL.64 [R1+0xbe38], R10 ;  /* 0x00be380a01007387 */ /* 0x004fe80000100a00 */
[----:B------:R-:W-:Y:S04]  /*90bf0*/  STL.64 [R1+0xbe18], R26 ;  /* 0x00be181a01007387 */ /* 0x000fe80000100a00 */
[----:B------:R0:W-:Y:S04]  /*90c00*/  STL.64 [R1+0xbe10], R24 ;  /* 0x00be101801007387 */ /* 0x0001e80000100a00 */
[----:B0-----:R-:W2:Y:S04]  /*90c10*/  LDL.LU R24, [R1+0x9f0] ;  /* 0x0009f00001187983 */ /* 0x001ea80000300800 */
[----:B------:R-:W2:Y:S04]  /*90c20*/  LDL.LU R25, [R1+0x9f4] ;  /* 0x0009f40001197983 */ /* 0x000ea80000300800 */
[----:B------:R-:W3:Y:S04]  /*90c30*/  LDL.LU R26, [R1+0x9f8] ;  /* 0x0009f800011a7983 */ /* 0x000ee80000300800 */
[----:B------:R-:W3:Y:S04]  /*90c40*/  LDL.LU R27, [R1+0x9fc] ;  /* 0x0009fc00011b7983 */ /* 0x000ee80000300800 */
[----:B------:R-:W2:Y:S04]  /*90c50*/  LDL.LU R15, [R1+0x2d24] ;  /* 0x002d2400010f7983 */ /* 0x000ea80000300800 */
[----:B------:R-:W2:Y:S04]  /*90c60*/  LDL.LU R29, [R1+0x2d20] ;  /* 0x002d2000011d7983 */ /* 0x000ea80000300800 */
[----:B------:R-:W2:Y:S01]  /*90c70*/  LDL.LU R28, [R1+0x2d2c] ;  /* 0x002d2c00011c7983 */ /* 0x000ea20000300800 */
[----:B------:R-:W-:-:S03]  /*90c80*/  IMAD.MOV.U32 R8, RZ, RZ, R2 ;  /* 0x000000ffff087224 */ /* 0x000fc600078e0002 */
[----:B------:R-:W2:Y:S04]  /*90c90*/  LDL.LU R11, [R1+0x2d28] ;  /* 0x002d2800010b7983 */ /* 0x000ea80000300800 */
[----:B------:R-:W2:Y:S04]  /*90ca0*/  LDL.LU R2, [R1+0x2d34] ;  /* 0x002d340001027983 */ /* 0x000ea80000300800 */
[----:B------:R-:W2:Y:S01]  /*90cb0*/  LDL.LU R10, [R1+0x2d30] ;  /* 0x002d3000010a7983 */ /* 0x000ea20000300800 */
[----:B----4-:R-:W-:-:S03]  /*90cc0*/  IMAD.MOV.U32 R9, RZ, RZ, R0 ;  /* 0x000000ffff097224 */ /* 0x010fc600078e0000 */
        /* <DEDUP_REMOVED lines=16> */
[----:B------:R-:W-:Y:S02]  /*90dd0*/  IMAD R10, R10, 0x100, R2 ;  /* 0x000001000a0a7824 */ /* 0x000fe400078e0202 */
[----:B----4-:R-:W-:Y:S01]  /*90de0*/  IMAD R0, R0, 0x100, R3 ;  /* 0x0000010000007824 */ /* 0x010fe200078e0203 */
[----:B---3--:R-:W-:Y:S04]  /*90df0*/  STL.64 [R1+0xbe60], R26 ;  /* 0x00be601a01007387 */ /* 0x008fe80000100a00 */
[----:B--2---:R0:W-:Y:S04]  /*90e00*/  STL.64 [R1+0xbe58], R24 ;  /* 0x00be581801007387 */ /* 0x0041e80000100a00 */
        /* <DEDUP_REMOVED lines=8> */
[----:B------:R-:W4:Y:S04]  /*90e90*/  LDL.LU R20, [R1+0x920] ;  /* 0x0009200001147983 */ /* 0x000f280000300800 */
        /* <DEDUP_REMOVED lines=12> */
[----:B------:R-:W2:Y:S02]  /*90f60*/  LDL.LU R3, [R1+0xbe68] ;  /* 0x00be680001037983 */ /* 0x000ea40000300800 */
[----:B--2---:R-:W-:Y:S02]  /*90f70*/  HMMA.16816.F32 R12, R12, R2, R24 ;  /* 0x000000020c0c723c */ /* 0x004fe40000001818 */
[----:B------:R-:W2:Y:S04]  /*90f80*/  LDL.LU.64 R26, [R1+0xbe60] ;  /* 0x00be6000011a7983 */ /* 0x000ea80000300a00 */
[----:B------:R-:W2:-:S13]  /*90f90*/  LDL.LU.64 R24, [R1+0xbe58] ;  /* 0x00be580001187983 */ /* 0x000e9a0000300a00 */
[----:B------:R0:W-:Y:S04]  /*90fa0*/  STL.64 [R1+0x2770], R12 ;  /* 0x0027700c01007387 */ /* 0x0001e80000100a00 */
[----:B------:R1:W-:Y:S01]  /*90fb0*/  STL.64 [R1+0x2778], R14 ;  /* 0x0027780e01007387 */ /* 0x0003e20000100a00 */
[----:B0-----:R-:W-:Y:S02]  /*90fc0*/  F2FP.F16.E5M2.UNPACK_B R12, R29 ;  /* 0x0000001dff0c723e */ /* 0x001fe400020004ff */
[----:B------:R-:W-:Y:S02]  /*90fd0*/  F2FP.F16.E5M2.UNPACK_B R13, R11 ;  /* 0x0000000bff0d723e */ /* 0x000fe400020004ff */
[----:B-1----:R-:W-:Y:S02]  /*90fe0*/  F2FP.F16.E5M2.UNPACK_B R14, R10 ;  /* 0x0000000aff0e723e */ /* 0x002fe400020004ff */
[----:B------:R-:W-:Y:S01]  /*90ff0*/  F2FP.F16.E5M2.UNPACK_B R15, R0 ;  /* 0x00000000ff0f723e */ /* 0x000fe200020004ff */
[----:B------:R-:W3:Y:S06]  /*91000*/  LDL.LU R29, [R1+0xbe50] ;  /* 0x00be5000011d7983 */ /* 0x000eec0000300800 */
        /* <DEDUP_REMOVED lines=60> */
[----:B------:R-:W2:Y:S02]  /*913d0*/  LDL.LU.64 R8, [R1+0xbd58] ;  /* 0x00bd580001087983 */ /* 0x000ea40000300a00 */
[C---:B--2---:R-:W-:Y:S08]  /*913e0*/  HMMA.16816.F32 R24, R12.reuse, R8, R24 ;  /* 0x000000080c18723c */ /* 0x044ff00000001818 */
[C---:B---3--:R-:W-:Y:S11]  /*913f0*/  HMMA.16816.F32 R8, R12.reuse, R10, R16 ;  /* 0x0000000a0c08723c */ /* 0x048ff60000001810 */
[----:B------:R-:W-:Y:S04]  /*91400*/  STL.64 [R1+0x26d0], R24 ;  /* 0x0026d01801007387 */ /* 0x000fe80000100a00 */
[----:B------:R0:W-:Y:S04]  /*91410*/  STL.64 [R1+0x26d8], R26 ;  /* 0x0026d81a01007387 */ /* 0x0001e80000100a00 */
[----:B0-----:R-:W2:Y:S04]  /*91420*/  LDL.LU.64 R26, [R1+0xbd50] ;  /* 0x00bd5000011a7983 */ /* 0x001ea80000300a00 */
[----:B------:R-:W2:Y:S04]  /*91430*/  LDL.LU.64 R24, [R1+0xbd48] ;  /* 0x00bd480001187983 */ /* 0x000ea80000300a00 */
[----:B------:R-:W3:Y:S04]  /*91440*/  LDL.LU.64 R18, [R1+0xbd40] ;  /* 0x00bd400001127983 */ /* 0x000ee80000300a00 */
[----:B------:R-:W2:Y:S04]  /*91450*/  LDL.LU.64 R16, [R1+0xbd38] ;  /* 0x00bd380001107983 */ /* 0x000ea80000300a00 */
[----:B------:R-:W-:Y:S04]  /*91460*/  STL.64 [R1+0x26c0], R8 ;  /* 0x0026c00801007387 */ /* 0x000fe80000100a00 */
[----:B------:R0:W-:Y:S04]  /*91470*/  STL.64 [R1+0x26c8], R10 ;  /* 0x0026c80a01007387 */ /* 0x0001e80000100a00 */
[----:B0-----:R-:W3:Y:S04]  /*91480*/  LDL.LU.64 R10, [R1+0xbd30] ;  /* 0x00bd3000010a7983 */ /* 0x001ee80000300a00 */
[----:B------:R-:W3:Y:S01]  /*91490*/  LDL.LU.64 R8, [R1+0xbd28] ;  /* 0x00bd280001087983 */ /* 0x000ee20000300a00 */
[C---:B--2---:R-:W-:Y:S08]  /*914a0*/  HMMA.16816.F32 R24, R12.reuse, R16, R24 ;  /* 0x000000100c18723c */ /* 0x044ff00000001818 */
[C---:B---3--:R-:W-:Y:S11]  /*914b0*/  HMMA.16816.F32 R16, R12.reuse, R18, R8 ;  /* 0x000000120c10723c */ /* 0x048ff60000001808 */
[----:B------:R-:W-:Y:S04]  /*914c0*/  STL.64 [R1+0x26b0], R24 ;  /* 0x0026b01801007387 */ /* 0x000fe80000100a00 */
[----:B------:R0:W-:Y:S04]  /*914d0*/  STL.64 [R1+0x26b8], R26 ;  /* 0x0026b81a01007387 */ /* 0x0001e80000100a00 */
[----:B0-----:R-:W2:Y:S04]  /*914e0*/  LDL.LU.64 R26, [R1+0xbd20] ;  /* 0x00bd2000011a7983 */ /* 0x001ea80000300a00 */
[----:B------:R-:W2:Y:S04]  /*914f0*/  LDL.LU.64 R24, [R1+0xbd18] ;  /* 0x00bd180001187983 */ /* 0x000ea80000300a00 */
[----:B------:R-:W4:Y:S04]  /*91500*/  LDL.LU.64 R10, [R1+0xbd10] ;  /* 0x00bd1000010a7983 */ /* 0x000f280000300a00 */
        /* <DEDUP_REMOVED lines=10> */
[----:B------:R-:W3:Y:S01]  /*915b0*/  LDL.LU.64 R24, [R1+0xbce8] ;  /* 0x00bce80001187983 */ /* 0x000ee20000300a00 */
[----:B----4-:R-:W-:Y:S03]  /*915c0*/  HMMA.16816.F32 R8, R12, R10, R20 ;  /* 0x0000000a0c08723c */ /* 0x010fe60000001814 */
[----:B------:R-:W2:Y:S04]  /*915d0*/  LDL.LU.64 R22, [R1+0xbce0] ;  /* 0x00bce00001167983 */ /* 0x000ea80000300a00 */
[----:B------:R-:W2:-:S12]  /*915e0*/  LDL.LU.64 R20, [R1+0xbcd8] ;  /* 0x00bcd80001147983 */ /* 0x000e980000300a00 */
[----:B------:R-:W-:Y:S04]  /*915f0*/  STL.64 [R1+0x2680], R8 ;  /* 0x0026800801007387 */ /* 0x000fe80000100a00 */
[----:B------:R0:W-:Y:S04]  /*91600*/  STL.64 [R1+0x2688], R10 ;  /* 0x0026880a01007387 */ /* 0x0001e80000100a00 */
[----:B0-----:R-:W4:Y:S04]  /*91610*/  LDL.LU.64 R10, [R1+0xbcd0] ;  /* 0x00bcd000010a7983 */ /* 0x001f280000300a00 */
[----:B------:R-:W4:Y:S01]  /*91620*/  LDL.LU.64 R8, [R1+0xbcc8] ;  /* 0x00bcc80001087983 */ /* 0x000f220000300a00 */
[----:B---3--:R-:W-:-:S15]  /*91630*/  HMMA.16816.F32 R16, R12, R24, R16 ;  /* 0x000000180c10723c */ /* 0x008fde0000001810 */
[----:B------:R-:W-:-:S04]  /*91640*/  NOP ;  /* 0x0000000000007918 */ /* 0x000fc80000000000 */
[----:B------:R-:W-:Y:S04]  /*91650*/  STL.64 [R1+0x2670], R16 ;  /* 0x0026701001007387 */ /* 0x000fe80000100a00 */
[----:B------:R0:W-:Y:S04]  /*91660*/  STL.64 [R1+0x2678], R18 ;  /* 0x0026781201007387 */ /* 0x0001e80000100a00 */
[----:B0-----:R-:W4:Y:S04]  /*91670*/  LDL.LU.64 R18, [R1+0xbcc0] ;  /* 0x00bcc00001127983 */ /* 0x001f280000300a00 */
[----:B------:R-:W3:Y:S01]  /*91680*/  LDL.LU.64 R16, [R1+0xbcb8] ;  /* 0x00bcb80001107983 */ /* 0x000ee20000300a00 */
[----:B--2---:R-:W-:Y:S03]  /*91690*/  HMMA.16816.F32 R24, R12, R26, R20 ;  /* 0x0000001a0c18723c */ /* 0x004fe60000001814 */
[----:B------:R-:W2:Y:S04]  /*916a0*/  LDL.LU.64 R22, [R1+0xbcb0] ;  /* 0x00bcb00001167983 */ /* 0x000ea80000300a00 */
[----:B------:R-:W2:-:S12]  /*916b0*/  LDL.LU.64 R20, [R1+0xbca8] ;  /* 0x00bca80001147983 */ /* 0x000e980000300a00 */
        /* <DEDUP_REMOVED lines=14> */
[----:B------:R-:W-:Y:S04]  /*917a0*/  STL.64 [R1+0x2610], R8 ;  /* 0x0026100801007387 */ /* 0x000fe80000100a00 */
[----:B------:R-:W-:Y:S04]  /*917b0*/  STL.64 [R1+0x2618], R10 ;  /* 0x0026180a01007387 */ /* 0x000fe80000100a00 */
[----:B------:R-:W2:Y:S04]  /*917c0*/  LDL.LU R5, [R1+0x854] ;  /* 0x0008540001057983 */ /* 0x000ea80000300800 */
[----:B-1----:R-:W4:Y:S04]  /*917d0*/  LDL.LU R6, [R1+0x858] ;  /* 0x0008580001067983 */ /* 0x002f280000300800 */
        /* <DEDUP_REMOVED lines=19> */
[C---:B--2---:R-:W-:Y:S03]  /*91910*/  HMMA.16816.F32 R20, R12.reuse, R26, R20 ;  /* 0x0000001a0c14723c */ /* 0x044fe60000001814 */
[----:B---3--:R-:W-:Y:S04]  /*91920*/  STL.64 [R1+0xbc70], R18 ;  /* 0x00bc701201007387 */ /* 0x008fe80000100a00 */
[----:B------:R0:W-:Y:S04]  /*91930*/  STL.64 [R1+0xbc68], R16 ;  /* 0x00bc681001007387 */ /* 0x0001e80000100a00 */
[----:B0-----:R-:W2:Y:S04]  /*91940*/  LDL.LU R16, [R1+0x8a0] ;  /* 0x0008a00001107983 */ /* 0x001ea80000300800 */
[----:B------:R-:W2:Y:S04]  /*91950*/  LDL.LU R17, [R1+0x8a4] ;  /* 0x0008a40001117983 */ /* 0x000ea80000300800 */
[----:B------:R-:W2:Y:S04]  /*91960*/  LDL.LU R18, [R1+0x8a8] ;  /* 0x0008a80001127983 */ /* 0x000ea80000300800 */
[----:B------:R-:W2:Y:S04]  /*91970*/  LDL.LU R19, [R1+0x8ac] ;  /* 0x0008ac0001137983 */ /* 0x000ea80000300800 */
[----:B------:R-:W-:Y:S04]  /*91980*/  STL.64 [R1+0xbc50], R10 ;  /* 0x00bc500a01007387 */ /* 0x000fe80000100a00 */
[----:B------:R0:W-:Y:S04]  /*91990*/  STL.64 [R1+0xbc48], R8 ;  /* 0x00bc480801007387 */ /* 0x0001e80000100a00 */
[----:B0-----:R-:W3:Y:S04]  /*919a0*/  LDL.LU R8, [R1+0x880] ;  /* 0x0008800001087983 */ /* 0x001ee80000300800 */
[----:B------:R-:W3:Y:S04]  /*919b0*/  LDL.LU R9, [R1+0x884] ;  /* 0x0008840001097983 */ /* 0x000ee80000300800 */
[----:B------:R-:W3:Y:S04]  /*919c0*/  LDL.LU R10, [R1+0x888] ;  /* 0x00088800010a7983 */ /* 0x000ee80000300800 */
[----:B------:R-:W3:Y:S04]  /*919d0*/  LDL.LU R11, [R1+0x88c] ;  /* 0x00088c00010b7983 */ /* 0x000ee80000300800 */
[----:B----4-:R-:W-:Y:S04]  /*919e0*/  STL.64 [R1+0xbc30], R6 ;  /* 0x00bc300601007387 */ /* 0x010fe80000100a00 */
[----:B------:R0:W-:Y:S04]  /*919f0*/  STL.64 [R1+0xbc28], R4 ;  /* 0x00bc280401007387 */ /* 0x0001e80000100a00 */
[----:B0-----:R-:W4:Y:S04]  /*91a00*/  LDL.LU R4, [R1+0x860] ;  /* 0x0008600001047983 */ /* 0x001f280000300800 */
[----:B------:R-:W4:Y:S04]  /*91a10*/  LDL.LU R5, [R1+0x864] ;  /* 0x0008640001057983 */ /* 0x000f280000300800 */
[----:B------:R-:W4:Y:S04]  /*91a20*/  LDL.LU R6, [R1+0x868] ;  /* 0x0008680001067983 */ /* 0x000f280000300800 */
[----:B------:R-:W4:Y:S04]  /*91a30*/  LDL.LU R7, [R1+0x86c] ;  /* 0x00086c0001077983 */ /* 0x000f280000300800 */
[----:B------:R0:W-:Y:S04]  /*91a40*/  STL [R1+0xbc04], R28 ;  /* 0x00bc041c01007387 */ /* 0x0001e80000100800 */
[----:B0-----:R-:W2:Y:S04]  /*91a50*/  LDL.LU R28, [R1+0x2d48] ;  /* 0x002d4800011c7983 */ /* 0x001ea80000300800 */
[----:B------:R0:W-:Y:S04]  /*91a60*/  STL [R1+0xbc00], R29 ;  /* 0x00bc001d01007387 */ /* 0x0001e80000100800 */
[----:B0-----:R-:W2:Y:S04]  /*91a70*/  LDL.LU R29, [R1+0x2d50] ;  /* 0x002d5000011d7983 */ /* 0x001ea80000300800 */
        /* <DEDUP_REMOVED lines=32> */
[----:B------:R-:W2:Y:S04]  /*91c80*/  LDL.LU.64 R16, [R1+0xbc58] ;  /* 0x00bc580001107983 */ /* 0x000ea80000300a00 */
        /* <DEDUP_REMOVED lines=16> */
[----:B0-----:R-:W4:Y:S04]  /*91d90*/  LDL.LU.64 R10, [R1+0xbc40] ;  /* 0x00bc4000010a7983 */ /* 0x001f280000300a00 */
[----:B------:R-:W2:Y:S04]  /*91da0*/  LDL.LU.64 R8, [R1+0xbc38] ;  /* 0x00bc380001087983 */ /* 0x000ea80000300a00 */
[----:B------:R0:W-:Y:S04]  /*91db0*/  STL.64 [R1+0xba00], R18 ;  /* 0x00ba001201007387 */ /* 0x0001e80000100a00 */
[----:B0-----:R-:W3:Y:S04]  /*91dc0*/  LDL.LU R19, [R1+0x2d44] ;  /* 0x002d440001137983 */ /* 0x001ee80000300800 */
[----:B------:R-:W-:Y:S01]  /*91dd0*/  STL.64 [R1+0xb9f8], R16 ;  /* 0x00b9f81001007387 */ /* 0x000fe20000100a00 */
        /* <DEDUP_REMOVED lines=11> */
[----:B------:R-:W4:Y:S04]  /*91e90*/  LDL.LU.64 R4, [R1+0xbc18] ;  /* 0x00bc180001047983 */ /* 0x000f280000300a00 */
[----:B------:R-:W-:Y:S04]  /*91ea0*/  STL.64 [R1+0xb9d0], R10 ;  /* 0x00b9d00a01007387 */ /* 0x000fe80000100a00 */
[----:B------:R0:W-:Y:S04]  /*91eb0*/  STL.64 [R1+0xb9c8], R8 ;  /* 0x00b9c80801007387 */ /* 0x0001e80000100a00 */
[----:B0-----:R-:W4:Y:S04]  /*91ec0*/  LDL.LU R8, [R1+0x830] ;  /* 0x0008300001087983 */ /* 0x001f280000300800 */
[----:B------:R-:W4:Y:S04]  /*91ed0*/  LDL.LU R9, [R1+0x834] ;  /* 0x0008340001097983 */ /* 0x000f280000300800 */
[----:B------:R-:W4:Y:S04]  /*91ee0*/  LDL.LU R10, [R1+0x838] ;  /* 0x00083800010a7983 */ /* 0x000f280000300800 */
[----:B------:R-:W4:Y:S01]  /*91ef0*/  LDL.LU R11, [R1+0x83c] ;  /* 0x00083c00010b7983 */ /* 0x000f220000300800 */
[----:B--2---:R-:W-:-:S15]  /*91f00*/  HMMA.16816.F32 R24, R12, R6, R24 ;  /* 0x000000060c18723c */ /* 0x004fde0000001818 */
[----:B------:R-:W-:-:S04]  /*91f10*/  NOP ;  /* 0x0000000000007918 */ /* 0x000fc80000000000 */
[----:B------:R-:W-:Y:S04]  /*91f20*/  STL.64 [R1+0x2530], R24 ;  /* 0x0025301801007387 */ /* 0x000fe80000100a00 */
[----:B------:R0:W-:Y:S04]  /*91f30*/  STL.64 [R1+0x2538], R26 ;  /* 0x0025381a01007387 */ /* 0x0001e80000100a00 */
[----:B0-----:R-:W2:Y:S04]  /*91f40*/  LDL.LU.64 R26, [R1+0xbc10] ;  /* 0x00bc1000011a7983 */ /* 0x001ea80000300a00 */
[----:B------:R-:W2:Y:S01]  /*91f50*/  LDL.LU.64 R24, [R1+0xbc08] ;  /* 0x00bc080001187983 */ /* 0x000ea20000300a00 */
[----:B----4-:R-:W-:Y:S03]  /*91f60*/  HMMA.16816.F32 R8, R12, R4, R8 ;  /* 0x000000040c08723c */ /* 0x010fe60000001808 */
[----:B------:R-:W-:Y:S04]  /*91f70*/  STL.64 [R1+0xb9b0], R6 ;  /* 0x00b9b00601007387 */ /* 0x000fe80000100a00 */
[----:B------:R-:W-:-:S12]  /*91f80*/  STL.64 [R1+0xb9a8], R4 ;  /* 0x00b9a80401007387 */ /* 0x000fd80000100a00 */
[----:B------:R3:W-:Y:S02]  /*91f90*/  STL.64 [R1+0x2520], R8 ;  /* 0x0025200801007387 */ /* 0x0007e40000100a00 */
[----:B---3--:R-:W-:Y:S02]  /*91fa0*/  IMAD R8, R20, 0x100, R19 ;  /* 0x0000010014087824 */ /* 0x008fe400078e0213 */
[----:B------:R-:W-:Y:S04]  /*91fb0*/  STL.64 [R1+0x2528], R10 ;  /* 0x0025280a01007387 */ /* 0x000fe80000100a00 */
[----:B------:R-:W3:Y:S01]  /*91fc0*/  LDL.LU R4, [R1+0x6b0] ;  /* 0x0006b00001047983 */ /* 0x000ee20000300800 */
[----:B--2---:R-:W-:-:S15]  /*91fd0*/  HMMA.16816.F32 R16, R12, R2, R24 ;  /* 0x000000020c10723c */ /* 0x004fde0000001818 */
[----:B------:R-:W-:-:S04]  /*91fe0*/  NOP ;  /* 0x0000000000007918 */ /* 0x000fc80000000000 */
[----:B------:R0:W-:Y:S04]  /*91ff0*/  STL.64 [R1+0x14d0], R16 ;  /* 0x0014d01001007387 */ /* 0x0001e80000100a00 */
[----:B------:R1:W-:Y:S04]  /*92000*/  STL.64 [R1+0x14d8], R18 ;  /* 0x0014d81201007387 */ /* 0x0003e80000100a00 */
[----:B------:R-:W3:Y:S04]  /*92010*/  LDL.LU R5, [R1+0x6b4] ;  /* 0x0006b40001057983 */ /* 0x000ee80000300800 */
[----:B------:R-:W2:Y:S04]  /*92020*/  LDL.LU R6, [R1+0x6b8] ;  /* 0x0006b80001067983 */ /* 0x000ea80000300800 */
[----:B------:R-:W2:Y:S04]  /*92030*/  LDL.LU R7, [R1+0x6bc] ;  /* 0x0006bc0001077983 */ /* 0x000ea80000300800 */
[----:B--2---:R2:W-:Y:S04]  /*92040*/  STL.64 [R1+0xba20], R6 ;  /* 0x00ba200601007387 */ /* 0x0045e80000100a00 */
[----:B---3--:R3:W-:Y:S04]  /*92050*/  STL.64 [R1+0xba18], R4 ;  /* 0x00ba180401007387 */ /* 0x0087e80000100a00 */
[----:B0-----:R-:W4:Y:S04]  /*92060*/  LDL.LU R16, [R1+0x6d0] ;  /* 0x0006d00001107983 */ /* 0x001f280000300800 */
[----:B------:R-:W4:Y:S04]  /*92070*/  LDL.LU R17, [R1+0x6d4] ;  /* 0x0006d40001117983 */ /* 0x000f280000300800 */
[----:B-1----:R-:W2:Y:S04]  /*92080*/  LDL.LU R18, [R1+0x6d8] ;  /* 0x0006d80001127983 */ /* 0x002ea80000300800 */
[----:B------:R-:W2:Y:S04]  /*92090*/  LDL.LU R19, [R1+0x6dc] ;  /* 0x0006dc0001137983 */ /* 0x000ea80000300800 */
[----:B--2---:R-:W-:Y:S04]  /*920a0*/  STL.64 [R1+0xba30], R18 ;  /* 0x00ba301201007387 */ /* 0x004fe80000100a00 */
[----:B----4-:R-:W-:Y:S04]  /*920b0*/  STL.64 [R1+0xba28], R16 ;  /* 0x00ba281001007387 */ /* 0x010fe80000100a00 */
[----:B------:R-:W2:Y:S04]  /*920c0*/  LDL.LU R24, [R1+0x6e0] ;  /* 0x0006e00001187983 */ /* 0x000ea80000300800 */
[----:B------:R-:W2:Y:S04]  /*920d0*/  LDL.LU R25, [R1+0x6e4] ;  /* 0x0006e40001197983 */ /* 0x000ea80000300800 */
[----:B------:R-:W4:Y:S04]  /*920e0*/  LDL.LU R26, [R1+0x6e8] ;  /* 0x0006e800011a7983 */ /* 0x000f280000300800 */
[----:B------:R-:W4:Y:S04]  /*920f0*/  LDL.LU R27, [R1+0x6ec] ;  /* 0x0006ec00011b7983 */ /* 0x000f280000300800 */
[----:B----4-:R-:W-:Y:S04]  /*92100*/  STL.64 [R1+0xba40], R26 ;  /* 0x00ba401a01007387 */ /* 0x010fe80000100a00 */
[----:B--2---:R0:W-:Y:S04]  /*92110*/  STL.64 [R1+0xba38], R24 ;  /* 0x00ba381801007387 */ /* 0x0041e80000100a00 */
[----:B------:R-:W2:Y:S04]  /*92120*/  LDL R6, [R1] ;  /* 0x0000000001067983 */ /* 0x000ea80000100800 */
[----:B------:R-:W2:Y:S04]  /*92130*/  LDL R7, [R1+0x4] ;  /* 0x0000040001077983 */ /* 0x000ea80000100800 */
[----:B---3--:R-:W3:Y:S04]  /*92140*/  LDL R4, [R1+0x8] ;  /* 0x0000080001047983 */ /* 0x008ee80000100800 */
[----:B------:R-:W3:Y:S04]  /*92150*/  LDL R5, [R1+0xc] ;  /* 0x00000c0001057983 */ /* 0x000ee80000100800 */
[----:B--2---:R1:W-:Y:S04]  /*92160*/  STL.64 [R1+0xba50], R6 ;  /* 0x00ba500601007387 */ /* 0x0043e80000100a00 */
[----:B---3--:R-:W-:Y:S04]  /*92170*/  STL.64 [R1+0xba48], R4 ;  /* 0x00ba480401007387 */ /* 0x008fe80000100a00 */
[----:B0-----:R-:W2:Y:S04]  /*92180*/  LDL.LU R24, [R1+0x700] ;  /* 0x0007000001187983 */ /* 0x001ea80000300800 */
[----:B------:R-:W2:Y:S04]  /*92190*/  LDL.LU R25, [R1+0x704] ;  /* 0x0007040001197983 */ /* 0x000ea80000300800 */
[----:B------:R-:W3:Y:S04]  /*921a0*/  LDL.LU R26, [R1+0x708] ;  /* 0x00070800011a7983 */ /* 0x000ee80000300800 */
[----:B------:R-:W3:Y:S04]  /*921b0*/  LDL.LU R27, [R1+0x70c] ;  /* 0x00070c00011b7983 */ /* 0x000ee80000300800 */
[----:B---3--:R-:W-:Y:S04]  /*921c0*/  STL.64 [R1+0xba60], R26 ;  /* 0x00ba601a01007387 */ /* 0x008fe80000100a00 */
[----:B--2---:R0:W-:Y:S04]  /*921d0*/  STL.64 [R1+0xba58], R24 ;  /* 0x00ba581801007387 */ /* 0x0041e80000100a00 */
[----:B-1----:R-:W2:Y:S04]  /*921e0*/  LDL R6, [R1+0x10] ;  /* 0x0000100001067983 */ /* 0x002ea80000100800 */
[----:B------:R-:W2:Y:S04]  /*921f0*/  LDL R7, [R1+0x14] ;  /* 0x0000140001077983 */ /* 0x000ea80000100800 */
[----:B--2---:R-:W-:Y:S04]  /*92200*/  STL.64 [R1+0xba68], R6 ;  /* 0x00ba680601007387 */ /* 0x004fe80000100a00 */
        /* <DEDUP_REMOVED lines=2528> */
[C---:B---3--:R-:W-:Y:S08]  /*9c010*/  HMMA.16816.F32 R16, R12.reuse, R24, R16 ;  /* 0x000000180c10723c */ /* 0x048ff00000001810 */
[C---:B--2---:R-:W-:Y:S11]  /*9c020*/  HMMA.16816.F32 R24, R12.reuse, R26, R20 ;  /* 0x0000001a0c18723c */ /* 0x044ff60000001814 */
[----:B------:R-:W-:Y:S04]  /*9c030*/  STL.64 [R1+0x8d0], R16 ;  /* 0x0008d01001007387 */ /* 0x000fe80000100a00 */
[----:B------:R0:W-:Y:S04]  /*9c040*/  STL.64 [R1+0x8d8], R18 ;  /* 0x0008d81201007387 */ /* 0x0001e80000100a00 */
[----:B0-----:R-:W4:Y:S04]  /*9c050*/  LDL.LU.64 R18, [R1+0xaf30] ;  /* 0x00af300001127983 */ /* 0x001f280000300a00 */
[----:B------:R-:W2:Y:S04]  /*9c060*/  LDL.LU.64 R16, [R1+0xaf28] ;  /* 0x00af280001107983 */ /* 0x000ea80000300a00 */
[----:B------:R-:W3:Y:S04]  /*9c070*/  LDL.LU.64 R22, [R1+0xaf20] ;  /* 0x00af200001167983 */ /* 0x000ee80000300a00 */
[----:B------:R-:W3:Y:S04]  /*9c080*/  LDL.LU.64 R20, [R1+0xaf18] ;  /* 0x00af180001147983 */ /* 0x000ee80000300a00 */
[----:B------:R-:W-:Y:S04]  /*9c090*/  STL.64 [R1+0x8c0], R24 ;  /* 0x0008c01801007387 */ /* 0x000fe80000100a00 */
[----:B------:R0:W-:Y:S04]  /*9c0a0*/  STL.64 [R1+0x8c8], R26 ;  /* 0x0008c81a01007387 */ /* 0x0001e80000100a00 */
[----:B0-----:R-:W3:Y:S04]  /*9c0b0*/  LDL.LU.64 R26, [R1+0xaf10] ;  /* 0x00af1000011a7983 */ /* 0x001ee80000300a00 */
[----:B------:R-:W3:Y:S04]  /*9c0c0*/  LDL.LU.64 R24, [R1+0xaf08] ;  /* 0x00af080001187983 */ /* 0x000ee80000300a00 */
[----:B------:R-:W3:Y:S01]  /*9c0d0*/  LDL.LU R0, [R1+0x2e18] ;  /* 0x002e180001007983 */ /* 0x000ee20000300800 */
[C---:B--2---:R-:W-:Y:S08]  /*9c0e0*/  HMMA.16816.F32 R4, R12.reuse, R16, R4 ;  /* 0x000000100c04723c */ /* 0x044ff00000001804 */
[C---:B----4-:R-:W-:Y:S08]  /*9c0f0*/  HMMA.16816.F32 R16, R12.reuse, R18, R8 ;  /* 0x000000120c10723c */ /* 0x050ff00000001808 */
[C---:B---3--:R-:W-:Y:S03]  /*9c100*/  HMMA.16816.F32 R8, R12.reuse, R28, R20 ;  /* 0x0000001c0c08723c */ /* 0x048fe60000001814 */
[----:B------:R0:W-:Y:S04]  /*9c110*/  STL.64 [R1+0x8b0], R4 ;  /* 0x0008b00401007387 */ /* 0x0001e80000100a00 */
[----:B------:R1:W-:Y:S04]  /*9c120*/  STL.64 [R1+0x8b8], R6 ;  /* 0x0008b80601007387 */ /* 0x0003e80000100a00 */
[----:B0-----:R-:W2:Y:S04]  /*9c130*/  LDL.LU R4, [R1+0x2100] ;  /* 0x0021000001047983 */ /* 0x001ea80000300800 */
[----:B------:R-:W-:Y:S04]  /*9c140*/  STL.64 [R1+0x8a0], R16 ;  /* 0x0008a01001007387 */ /* 0x000fe80000100a00 */
[----:B------:R-:W-:Y:S04]  /*9c150*/  STL.64 [R1+0x8a8], R18 ;  /* 0x0008a81201007387 */ /* 0x000fe80000100a00 */
[----:B------:R-:W-:Y:S04]  /*9c160*/  STL.64 [R1+0x890], R8 ;  /* 0x0008900801007387 */ /* 0x000fe80000100a00 */
[----:B------:R-:W-:Y:S04]  /*9c170*/  STL.64 [R1+0x898], R10 ;  /* 0x0008980a01007387 */ /* 0x000fe80000100a00 */
[----:B------:R-:W2:Y:S04]  /*9c180*/  LDL.LU R5, [R1+0x2104] ;  /* 0x0021040001057983 */ /* 0x000ea80000300800 */
[----:B-1----:R-:W3:Y:S04]  /*9c190*/  LDL.LU R6, [R1+0x2108] ;  /* 0x0021080001067983 */ /* 0x002ee80000300800 */
        /* <DEDUP_REMOVED lines=11> */
[----:B------:R-:W4:Y:S04]  /*9c250*/  LDL.LU R8, [R1+0x2120] ;  /* 0x0021200001087983 */ /* 0x000f280000300800 */
[----:B------:R-:W4:Y:S04]  /*9c260*/  LDL.LU R9, [R1+0x2124] ;  /* 0x0021240001097983 */ /* 0x000f280000300800 */
        /* <DEDUP_REMOVED lines=14> */
[----:B----4-:R0:W-:Y:S04]  /*9c350*/  STL.64 [R1+0xaeb8], R8 ;  /* 0x00aeb80801007387 */ /* 0x0101e80000100a00 */
[----:B0-----:R-:W3:Y:S04]  /*9c360*/  LDL.LU R8, [R1+0x2130] ;  /* 0x0021300001087983 */ /* 0x001ee80000300800 */
[----:B------:R-:W3:Y:S04]  /*9c370*/  LDL.LU R9, [R1+0x2134] ;  /* 0x0021340001097983 */ /* 0x000ee80000300800 */
[----:B------:R-:W3:Y:S04]  /*9c380*/  LDL.LU R10, [R1+0x2138] ;  /* 0x00213800010a7983 */ /* 0x000ee80000300800 */
[----:B------:R-:W3:Y:S04]  /*9c390*/  LDL.LU R11, [R1+0x213c] ;  /* 0x00213c00010b7983 */ /* 0x000ee80000300800 */
[----:B------:R-:W-:Y:S04]  /*9c3a0*/  STL.64 [R1+0xaea0], R6 ;  /* 0x00aea00601007387 */ /* 0x000fe80000100a00 */
[----:B------:R0:W-:Y:S04]  /*9c3b0*/  STL.64 [R1+0xae98], R4 ;  /* 0x00ae980401007387 */ /* 0x0001e80000100a00 */
[----:B0-----:R-:W4:Y:S04]  /*9c3c0*/  LDL.LU R4, [R1+0x2110] ;  /* 0x0021100001047983 */ /* 0x001f280000300800 */
[----:B------:R-:W4:Y:S04]  /*9c3d0*/  LDL.LU R5, [R1+0x2114] ;  /* 0x0021140001057983 */ /* 0x000f280000300800 */
[----:B------:R-:W4:Y:S04]  /*9c3e0*/  LDL.LU R6, [R1+0x2118] ;  /* 0x0021180001067983 */ /* 0x000f280000300800 */
        /* <DEDUP_REMOVED lines=84> */
[----:B------:R3:W-:Y:S02]  /*9c930*/  STL.64 [R1+0xacc8], R4 ;  /* 0x00acc80401007387 */ /* 0x0007e40000100a00 */
[----:B---3--:R-:W-:-:S02]  /*9c940*/  IMAD R5, R20, 0x100, R19 ;  /* 0x0000010014057824 */ /* 0x008fc400078e0213 */
[----:B------:R-:W-:-:S08]  /*9c950*/  IMAD R4, R22, 0x100, R21 ;  /* 0x0000010016047824 */ /* 0x000fd000078e0215 */
[----:B------:R0:W-:Y:S04]  /*9c960*/  STL.64 [R1+0x7f0], R8 ;  /* 0x0007f00801007387 */ /* 0x0001e80000100a00 */
[----:B------:R-:W-:Y:S04]  /*9c970*/  STL.64 [R1+0x7f8], R10 ;  /* 0x0007f80a01007387 */ /* 0x000fe80000100a00 */
[----:B------:R-:W-:Y:S04]  /*9c980*/  STL [R1+0xb0], R5 ;  /* 0x0000b00501007387 */ /* 0x000fe80000100800 */
[----:B------:R2:W-:Y:S01]  /*9c990*/  STL [R1+0xb4], R4 ;  /* 0x0000b40401007387 */ /* 0x0005e20000100800 */
[----:B0-----:R-:W-:-:S05]  /*9c9a0*/  IMAD R8, R28, 0x100, R23 ;  /* 0x000001001c087824 */ /* 0x001fca00078e0217 */
[----:B------:R0:W-:Y:S01]  /*9c9b0*/  STL [R1+0xb8], R8 ;  /* 0x0000b80801007387 */ /* 0x0001e20000100800 */
[----:B--2---:R-:W-:Y:S03]  /*9c9c0*/  HMMA.16816.F32 R4, R12, R2, R24 ;  /* 0x000000020c04723c */ /* 0x004fe60000001818 */
[----:B------:R-:W2:-:S15]  /*9c9d0*/  LDL.LU R24, [R1+0x2050] ;  /* 0x0020500001187983 */ /* 0x000e9e0000300800 */
[----:B------:R-:W-:Y:S01]  /*9c9e0*/  NOP ;  /* 0x0000000000007918 */ /* 0x000fe20000000000 */
[----:B------:R-:W-:Y:S04]  /*9c9f0*/  STL.64 [R1+0xe0], R4 ;  /* 0x0000e00401007387 */ /* 0x000fe80000100a00 */
[----:B------:R1:W-:Y:S04]  /*9ca00*/  STL.64 [R1+0xe8], R6 ;  /* 0x0000e80601007387 */ /* 0x0003e80000100a00 */
[----:B------:R-:W2:Y:S04]  /*9ca10*/  LDL.LU R25, [R1+0x2054] ;  /* 0x0020540001197983 */ /* 0x000ea80000300800 */
[----:B------:R-:W3:Y:S04]  /*9ca20*/  LDL.LU R26, [R1+0x2058] ;  /* 0x00205800011a7983 */ /* 0x000ee80000300800 */
[----:B------:R-:W3:Y:S04]  /*9ca30*/  LDL.LU R27, [R1+0x205c] ;  /* 0x00205c00011b7983 */ /* 0x000ee80000300800 */
[----:B---3--:R-:W-:Y:S04]  /*9ca40*/  STL.64 [R1+0xae08], R26 ;  /* 0x00ae081a01007387 */ /* 0x008fe80000100a00 */
[----:B--2---:R-:W-:Y:S04]  /*9ca50*/  STL.64 [R1+0xae00], R24 ;  /* 0x00ae001801007387 */ /* 0x004fe80000100a00 */
[----:B------:R-:W2:Y:S04]  /*9ca60*/  LDL R22, [R1+0x60] ;  /* 0x0000600001167983 */ /* 0x000ea80000100800 */
[----:B------:R-:W2:Y:S04]  /*9ca70*/  LDL R23, [R1+0x64] ;  /* 0x0000640001177983 */ /* 0x000ea80000100800 */
[----:B--2---:R2:W-:Y:S04]  /*9ca80*/  STL.64 [R1+0xae30], R22 ;  /* 0x00ae301601007387 */ /* 0x0045e80000100a00 */
[----:B0-----:R-:W3:Y:S04]  /*9ca90*/  LDL.LU R8, [R1+0x2070] ;  /* 0x0020700001087983 */ /* 0x001ee80000300800 */
[----:B------:R-:W3:Y:S04]  /*9caa0*/  LDL.LU R9, [R1+0x2074] ;  /* 0x0020740001097983 */ /* 0x000ee80000300800 */
[----:B------:R-:W4:Y:S04]  /*9cab0*/  LDL.LU R10, [R1+0x2078] ;  /* 0x00207800010a7983 */ /* 0x000f280000300800 */
[----:B------:R-:W4:Y:S04]  /*9cac0*/  LDL.LU R11, [R1+0x207c] ;  /* 0x00207c00010b7983 */ /* 0x000f280000300800 */
[----:B----4-:R-:W-:Y:S04]  /*9cad0*/  STL.64 [R1+0xae18], R10 ;  /* 0x00ae180a01007387 */ /* 0x010fe80000100a00 */
[----:B---3--:R0:W-:Y:S04]  /*9cae0*/  STL.64 [R1+0xae10], R8 ;  /* 0x00ae100801007387 */ /* 0x0081e80000100a00 */
[----:B-1----:R-:W3:Y:S04]  /*9caf0*/  LDL R6, [R1+0x70] ;  /* 0x0000700001067983 */ /* 0x002ee80000100800 */
[----:B------:R-:W3:Y:S04]  /*9cb00*/  LDL R7, [R1+0x74] ;  /* 0x0000740001077983 */ /* 0x000ee80000100800 */
[----:B--2---:R-:W2:Y:S04]  /*9cb10*/  LDL.64 R22, [R1+0x88] ;  /* 0x0000880001167983 */ /* 0x004ea80000100a00 */
[----:B0-----:R-:W4:Y:S04]  /*9cb20*/  LDL.LU R8, [R1+0x2090] ;  /* 0x0020900001087983 */ /* 0x001f280000300800 */
        /* <DEDUP_REMOVED lines=16> */
[----:B------:R-:W2:Y:S04]  /*9cc30*/  LDL.LU R14, [R1+0xb4] ;  /* 0x0000b400010e7983 */ /* 0x000ea80000300800 */
[----:B------:R-:W2:Y:S04]  /*9cc40*/  LDL.LU R15, [R1+0xb8] ;  /* 0x0000b800010f7983 */ /* 0x000ea80000300800 */
[----:B----4-:R0:W-:Y:S04]  /*9cc50*/  STL.64 [R1+0xae50], R10 ;  /* 0x00ae500a01007387 */ /* 0x0101e80000100a00 */
[----:B0-----:R-:W4:Y:S04]  /*9cc60*/  LDL R10, [R1+0x90] ;  /* 0x00009000010a7983 */ /* 0x001f280000100800 */
[----:B------:R-:W4:Y:S04]  /*9cc70*/  LDL R11, [R1+0x94] ;  /* 0x00009400010b7983 */ /* 0x000f280000100800 */
[----:B--2---:R0:W-:Y:S04]  /*9cc80*/  STL.64 [R1+0xae48], R8 ;  /* 0x00ae480801007387 */ /* 0x0041e80000100a00 */
[----:B------:R-:W2:Y:S04]  /*9cc90*/  LDL.64 R4, [R1+0x78] ;  /* 0x0000780001047983 */ /* 0x000ea80000100a00 */
[----:B0-----:R-:W4:Y:S04]  /*9cca0*/  LDL.64 R8, [R1+0x98] ;  /* 0x0000980001087983 */ /* 0x001f280000100a00 */
[----:B---3--:R-:W-:Y:S04]  /*9ccb0*/  STL.64 [R1+0xae60], R6 ;  /* 0x00ae600601007387 */ /* 0x008fe80000100a00 */
[----:B--2---:R0:W-:Y:S04]  /*9ccc0*/  STL.64 [R1+0xae58], R4 ;  /* 0x00ae580401007387 */ /* 0x0041e80000100a00 */
[----:B0-----:R-:W2:Y:S04]  /*9ccd0*/  LDL.LU R4, [R1+0x20c0] ;  /* 0x0020c00001047983 */ /* 0x001ea80000300800 */
[----:B------:R-:W2:Y:S04]  /*9cce0*/  LDL.LU R5, [R1+0x20c4] ;  /* 0x0020c40001057983 */ /* 0x000ea80000300800 */
[----:B------:R-:W3:Y:S04]  /*9ccf0*/  LDL.LU R6, [R1+0x20c8] ;  /* 0x0020c80001067983 */ /* 0x000ee80000300800 */
[----:B------:R-:W3:Y:S01]  /*9cd00*/  LDL.LU R7, [R1+0x20cc] ;  /* 0x0020cc0001077983 */ /* 0x000ee20000300800 */
[----:B------:R-:W-:Y:S01]  /*9cd10*/  IMAD R0, R0, 0x100, R29 ;  /* 0x0000010000007824 */ /* 0x000fe200078e021d */
[----:B------:R-:W-:-:S02]  /*9cd20*/  F2FP.F16.E5M2.UNPACK_B R12, R13 ;  /* 0x0000000dff0c723e */ /* 0x000fc400020004ff */
[----:B------:R-:W-:Y:S01]  /*9cd30*/  F2FP.F16.E5M2.UNPACK_B R13, R14 ;  /* 0x0000000eff0d723e */ /* 0x000fe200020004ff */
[----:B---3--:R-:W-:Y:S04]  /*9cd40*/  STL.64 [R1+0xae70], R6 ;  /* 0x00ae700601007387 */ /* 0x008fe80000100a00 */
[----:B--2---:R0:W-:Y:S04]  /*9cd50*/  STL.64 [R1+0xae68], R4 ;  /* 0x00ae680401007387 */ /* 0x0041e80000100a00 */
[----:B0-----:R-:W4:Y:S04]  /*9cd60*/  LDL.LU R4, [R1+0x20d0] ;  /* 0x0020d00001047983 */ /* 0x001f280000300800 */
[----:B------:R-:W4:Y:S04]  /*9cd70*/  LDL.LU R5, [R1+0x20d4] ;  /* 0x0020d40001057983 */ /* 0x000f280000300800 */
[----:B------:R-:W4:Y:S04]  /*9cd80*/  LDL.LU R6, [R1+0x20d8] ;  /* 0x0020d80001067983 */ /* 0x000f280000300800 */
[----:B------:R-:W4:Y:S01]  /*9cd90*/  LDL.LU R7, [R1+0x20dc] ;  /* 0x0020dc0001077983 */ /* 0x000f220000300800 */
[----:B------:R-:W-:-:S02]  /*9cda0*/  F2FP.F16.E5M2.UNPACK_B R14, R15 ;  /* 0x0000000fff0e723e */ /* 0x000fc400020004ff */
[----:B------:R-:W-:Y:S01]  /*9cdb0*/  F2FP.F16.E5M2.UNPACK_B R15, R0 ;  /* 0x00000000ff0f723e */ /* 0x000fe200020004ff */
[----:B------:R-:W2:Y:S04]  /*9cdc0*/  LDL.LU R24, [R1+0x2080] ;  /* 0x0020800001187983 */ /* 0x000ea80000300800 */
[----:B------:R-:W2:Y:S04]  /*9cdd0*/  LDL.LU R25, [R1+0x2084] ;  /* 0x0020840001197983 */ /* 0x000ea80000300800 */
[----:B------:R-:W2:Y:S04]  /*9cde0*/  LDL.LU R26, [R1+0x2088] ;  /* 0x00208800011a7983 */ /* 0x000ea80000300800 */
[----:B------:R-:W2:Y:S04]  /*9cdf0*/  LDL.LU R27, [R1+0x208c] ;  /* 0x00208c00011b7983 */ /* 0x000ea80000300800 */
[----:B------:R-:W3:Y:S04]  /*9ce00*/  LDL.64 R20, [R1+0x68] ;  /* 0x0000680001147983 */ /* 0x000ee80000100a00 */
[----:B------:R-:W2:Y:S04]  /*9ce10*/  LDL.LU R16, [R1+0x2060] ;  /* 0x0020600001107983 */ /* 0x000ea80000300800 */
[----:B------:R-:W2:Y:S04]  /*9ce20*/  LDL.LU R17, [R1+0x2064] ;  /* 0x0020640001117983 */ /* 0x000ea80000300800 */
[----:B------:R-:W2:Y:S04]  /*9ce30*/  LDL.LU R18, [R1+0x2068] ;  /* 0x0020680001127983 */ /* 0x000ea80000300800 */
[----:B------:R-:W2:Y:S04]  /*9ce40*/  LDL.LU R19, [R1+0x206c] ;  /* 0x00206c0001137983 */ /* 0x000ea80000300800 */
[----:B------:R-:W2:Y:S04]  /*9ce50*/  LDL.64 R28, [R1+0x58] ;  /* 0x00005800011c7983 */ /* 0x000ea80000100a00 */
[----:B------:R-:W-:Y:S04]  /*9ce60*/  STL [R1+0xac74], R2 ;  /* 0x00ac740201007387 */ /* 0x000fe80000100800 */
[----:B------:R-:W-:Y:S01]  /*9ce70*/  STL [R1+0xac70], R3 ;  /* 0x00ac700301007387 */ /* 0x000fe20000100800 */
[----:B----4-:R-:W-:-:S15]  /*9ce80*/  HMMA.16816.F32 R4, R12, R8, R4 ;  /* 0x000000080c04723c */ /* 0x010fde0000001804 */
[----:B------:R-:W-:-:S04]  /*9ce90*/  NOP ;  /* 0x0000000000007918 */ /* 0x000fc80000000000 */
[----:B------:R-:W-:Y:S04]  /*9cea0*/  STL.64 [R1+0x7e0], R4 ;  /* 0x0007e00401007387 */ /* 0x000fe80000100a00 */
[----:B------:R0:W-:Y:S04]  /*9ceb0*/  STL.64 [R1+0x7e8], R6 ;  /* 0x0007e80601007387 */ /* 0x0001e80000100a00 */
[----:B0-----:R-:W4:Y:S04]  /*9cec0*/  LDL.LU.64 R6, [R1+0xae70] ;  /* 0x00ae700001067983 */ /* 0x001f280000300a00 */
[----:B------:R-:W4:Y:S01]  /*9ced0*/  LDL.LU.64 R4, [R1+0xae68] ;  /* 0x00ae680001047983 */ /* 0x000f220000300a00 */
[----:B------:R-:W-:-:S02]  /*9cee0*/  IMAD.MOV.U32 R3, RZ, RZ, R8 ;  /* 0x000000ffff037224 */ /* 0x000fc400078e0008 */
[----:B------:R-:W-:-:S05]  /*9cef0*/  IMAD.MOV.U32 R0, RZ, RZ, R9 ;  /* 0x000000ffff007224 */ /* 0x000fca00078e0009 */
[----:B------:R-:W-:Y:S04]  /*9cf00*/  STL [R1+0xac7c], R0 ;  /* 0x00ac7c0001007387 */ /* 0x000fe80000100800 */
[----:B------:R-:W-:Y:S01]  /*9cf10*/  STL [R1+0xac78], R3 ;  /* 0x00ac780301007387 */ /* 0x000fe20000100800 */
[----:B----4-:R-:W-:Y:S03]  /*9cf20*/  HMMA.16816.F32 R8, R12, R10, R4 ;  /* 0x0000000a0c08723c */ /* 0x010fe60000001804 */
[----:B------:R-:W2:Y:S04]  /*9cf30*/  LDL.LU.64 R6, [R1+0xae60] ;  /* 0x00ae600001067983 */ /* 0x000ea80000300a00 */
[----:B------:R-:W4:-:S12]  /*9cf40*/  LDL.LU.64 R4, [R1+0xae58] ;  /* 0x00ae580001047983 */ /* 0x000f180000300a00 */
[----:B------:R-:W-:Y:S04]  /*9cf50*/  STL.64 [R1+0x7d0], R8 ;  /* 0x0007d00801007387 */ /* 0x000fe80000100a00 */
[----:B------:R0:W-:Y:S04]  /*9cf60*/  STL.64 [R1+0x7d8], R10 ;  /* 0x0007d80a01007387 */ /* 0x0001e80000100a00 */
[----:B0-----:R-:W2:Y:S04]  /*9cf70*/  LDL.LU.64 R10, [R1+0xae50] ;  /* 0x00ae5000010a7983 */ /* 0x001ea80000300a00 */
[----:B------:R-:W2:Y:S01]  /*9cf80*/  LDL.LU.64 R8, [R1+0xae48] ;  /* 0x00ae480001087983 */ /* 0x000ea20000300a00 */
[----:B------:R-:W-:-:S02]  /*9cf90*/  IMAD.MOV.U32 R2, RZ, RZ, R23 ;  /* 0x000000ffff027224 */ /* 0x000fc400078e0017 */
[----:B------:R-:W-:Y:S01]  /*9cfa0*/  IMAD.MOV.U32 R3, RZ, RZ, R22 ;  /* 0x000000ffff037224 */ /* 0x000fe200078e0016 */
[----:B--2---:R-:W-:-:S15]  /*9cfb0*/  HMMA.16816.F32 R8, R12, R22, R8 ;  /* 0x000000160c08723c */ /* 0x004fde0000001808 */
[----:B------:R-:W-:-:S04]  /*9cfc0*/  NOP ;  /* 0x0000000000007918 */ /* 0x000fc80000000000 */
[----:B------:R-:W-:Y:S04]  /*9cfd0*/  STL.64 [R1+0x7c0], R8 ;  /* 0x0007c00801007387 */ /* 0x000fe80000100a00 */
[----:B------:R0:W-:Y:S04]  /*9cfe0*/  STL.64 [R1+0x7c8], R10 ;  /* 0x0007c80a01007387 */ /* 0x0001e80000100a00 */
[----:B0-----:R-:W2:Y:S04]  /*9cff0*/  LDL.LU.64 R10, [R1+0xae40] ;  /* 0x00ae4000010a7983 */ /* 0x001ea80000300a00 */
[----:B------:R-:W2:Y:S04]  /*9d000*/  LDL.LU.64 R8, [R1+0xae38] ;  /* 0x00ae380001087983 */ /* 0x000ea80000300a00 */
[----:B------:R-:W2:Y:S04]  /*9d010*/  LDL.LU.64 R22, [R1+0xae30] ;  /* 0x00ae300001167983 */ /* 0x000ea80000300a00 */
[----:B------:R-:W-:Y:S04]  /*9d020*/  STL [R1+0xac84], R2 ;  /* 0x00ac840201007387 */ /* 0x000fe80000100800 */
        /* <DEDUP_REMOVED lines=10> */
[----:B----4-:R-:W-:Y:S02]  /*9d0d0*/  IMAD.MOV.U32 R3, RZ, RZ, R5 ;  /* 0x000000ffff037224 */ /* 0x010fe400078e0005 */
[----:B------:R-:W-:Y:S01]  /*9d0e0*/  IMAD.MOV.U32 R2, RZ, RZ, R4 ;  /* 0x000000ffff027224 */ /* 0x000fe200078e0004 */
[----:B--2---:R-:W-:-:S15]  /*9d0f0*/  HMMA.16816.F32 R8, R12, R4, R8 ;  /* 0x000000040c08723c */ /* 0x004fde0000001808 */
[----:B------:R-:W-:-:S04]  /*9d100*/  NOP ;  /* 0x0000000000007918 */ /* 0x000fc80000000000 */
[----:B------:R-:W-:Y:S04]  /*9d110*/  STL.64 [R1+0x7a0], R8 ;  /* 0x0007a00801007387 */ /* 0x000fe80000100a00 */
[----:B------:R0:W-:Y:S04]  /*9d120*/  STL.64 [R1+0x7a8], R10 ;  /* 0x0007a80a01007387 */ /* 0x0001e80000100a00 */
[----:B0-----:R-:W2:Y:S04]  /*9d130*/  LDL.LU.64 R10, [R1+0xae18] ;  /* 0x00ae1800010a7983 */ /* 0x001ea80000300a00 */
[----:B------:R-:W2:Y:S04]  /*9d140*/  LDL.LU.64 R8, [R1+0xae10] ;  /* 0x00ae100001087983 */ /* 0x000ea80000300a00 */
[----:B------:R-:W-:Y:S04]  /*9d150*/  STL [R1+0xac90], R3 ;  /* 0x00ac900301007387 */ /* 0x000fe80000100800 */
[----:B------:R0:W-:Y:S01]  /*9d160*/  STL [R1+0xac8c], R2 ;  /* 0x00ac8c0201007387 */ /* 0x0001e20000100800 */
[----:B------:R-:W-:Y:S03]  /*9d170*/  HMMA.16816.F32 R4, R12, R6, R24 ;  /* 0x000000060c04723c */ /* 0x000fe60000001818 */
[----:B------:R-:W4:Y:S04]  /*9d180*/  LDL.LU.64 R26, [R1+0xae08] ;  /* 0x00ae0800011a7983 */ /* 0x000f280000300a00 */
[----:B------:R-:W4:-:S12]  /*9d190*/  LDL.LU.64 R24, [R1+0xae00] ;  /* 0x00ae000001187983 */ /* 0x000f180000300a00 */
[----:B------:R-:W-:Y:S04]  /*9d1a0*/  STL.64 [R1+0x790], R4 ;  /* 0x0007900401007387 */ /* 0x000fe80000100a00 */
[----:B------:R2:W-:Y:S01]  /*9d1b0*/  STL.64 [R1+0x798], R6 ;  /* 0x0007980601007387 */ /* 0x0005e20000100a00 */
[----:B---3--:R-:W-:Y:S02]  /*9d1c0*/  IMAD.MOV.U32 R0, RZ, RZ, R21 ;  /* 0x000000ffff007224 */ /* 0x008fe400078e0015 */
[----:B0-----:R-:W-:Y:S01]  /*9d1d0*/  IMAD.MOV.U32 R2, RZ, RZ, R20 ;  /* 0x000000ffff027224 */ /* 0x001fe200078e0014 */
[C---:B--2---:R-:W-:Y:S08]  /*9d1e0*/  HMMA.16816.F32 R4, R12.reuse, R20, R8 ;  /* 0x000000140c04723c */ /* 0x044ff00000001808 */
[C---:B------:R-:W-:Y:S11]  /*9d1f0*/  HMMA.16816.F32 R8, R12.reuse, R22, R16 ;  /* 0x000000160c08723c */ /* 0x040ff60000001810 */
[----:B------:R-:W-:Y:S04]  /*9d200*/  STL.64 [R1+0x780], R4 ;  /* 0x0007800401007387 */ /* 0x000fe80000100a00 */
[----:B------:R4:W-:Y:S02]  /*9d210*/  STL.64 [R1+0x788], R6 ;  /* 0x0007880601007387 */ /* 0x0009e40000100a00 */
[----:B----4-:R-:W-:Y:S02]  /*9d220*/  HMMA.16816.F32 R4, R12, R28, R24 ;  /* 0x0000001c0c04723c */ /* 0x010fe40000001818 */
[----:B------:R-:W-:Y:S04]  /*9d230*/  STL [R1+0xac98], R0 ;  /* 0x00ac980001007387 */ /* 0x000fe80000100800 */
[----:B------:R-:W-:Y:S04]  /*9d240*/  STL [R1+0xac94], R2 ;  /* 0x00ac940201007387 */ /* 0x000fe80000100800 */
[----:B------:R-:W-:Y:S04]  /*9d250*/  STL.64 [R1+0x770], R8 ;  /* 0x0007700801007387 */ /* 0x000fe80000100a00 */
[----:B------:R-:W-:Y:S05]  /*9d260*/  STL.64 [R1+0x778], R10 ;  /* 0x0007780a01007387 */ /* 0x000fea0000100a00 */
[----:B------:R-:W-:Y:S04]  /*9d270*/  STL.64 [R1+0x760], R4 ;  /* 0x0007600401007387 */ /* 0x000fe80000100a00 */
[----:B------:R-:W-:Y:S04]  /*9d280*/  STL.64 [R1+0x768], R6 ;  /* 0x0007680601007387 */ /* 0x000fe80000100a00 */
[----:B------:R-:W2:Y:S04]  /*9d290*/  LDL R26, [R1+0x10] ;  /* 0x00001000011a7983 */ /* 0x000ea80000100800 */
[----:B------:R-:W2:Y:S04]  /*9d2a0*/  LDL R27, [R1+0x14] ;  /* 0x00001400011b7983 */ /* 0x000ea80000100800 */
        /* <DEDUP_REMOVED lines=11> */
[----:B------:R-:W-:-:S02]  /*9d360*/  IMAD.MOV.U32 R2, RZ, RZ, R28 ;  /* 0x000000ffff027224 */ /* 0x000fc400078e001c */
[----:B------:R-:W-:Y:S01]  /*9d370*/  IMAD.MOV.U32 R3, RZ, RZ, R29 ;  /* 0x000000ffff037224 */ /* 0x000fe200078e001d */
[----:B------:R-:W4:Y:S04]  /*9d380*/  LDL.64 R26, [R1+0x48] ;  /* 0x00004800011a7983 */ /* 0x000f280000100a00 */
[----:B------:R-:W4:Y:S04]  /*9d390*/  LDL.64 R28, [R1+0x38] ;  /* 0x00003800011c7983 */ /* 0x000f280000100a00 */
        /* <DEDUP_REMOVED lines=36> */
[----:B------:R-:W2:Y:S04]  /*9d5e0*/  LDL.64 R24, [R1+0x18] ;  /* 0x0000180001187983 */ /* 0x000ea80000100a00 */
[----:B------:R-:W2:Y:S04]  /*9d5f0*/  LDL.LU R20, [R1+0x1fc0] ;  /* 0x001fc00001147983 */ /* 0x000ea80000300800 */
[----:B------:R-:W2:Y:S04]  /*9d600*/  LDL.LU R21, [R1+0x1fc4] ;  /* 0x001fc40001157983 */ /* 0x000ea80000300800 */
[----:B------:R-:W2:Y:S04]  /*9d610*/  LDL.LU R22, [R1+0x1fc8] ;  /* 0x001fc80001167983 */ /* 0x000ea80000300800 */
[----:B------:R-:W2:Y:S04]  /*9d620*/  LDL.LU R23, [R1+0x1fcc] ;  /* 0x001fcc0001177983 */ /* 0x000ea80000300800 */
        /* <DEDUP_REMOVED lines=10> */
[----:B----4-:R-:W-:Y:S02]  /*9d6d0*/  IMAD.MOV.U32 R2, RZ, RZ, R27 ;  /* 0x000000ffff027224 */ /* 0x010fe400078e001b */
[----:B------:R-:W-:Y:S01]  /*9d6e0*/  IMAD.MOV.U32 R3, RZ, RZ, R26 ;  /* 0x000000ffff037224 */ /* 0x000fe200078e001a */
[----:B------:R-:W-:Y:S01]  /*9d6f0*/  STL [R1+0xaca4], R0 ;  /* 0x00aca40001007387 */ /* 0x000fe20000100800 */
[----:B--2---:R-:W-:-:S15]  /*9d700*/  HMMA.16816.F32 R16, R12, R26, R16 ;  /* 0x0000001a0c10723c */ /* 0x004fde0000001810 */
[----:B------:R-:W-:-:S04]  /*9d710*/  NOP ;  /* 0x0000000000007918 */ /* 0x000fc80000000000 */
[----:B------:R-:W-:Y:S04]  /*9d720*/  STL.64 [R1+0x740], R16 ;  /* 0x0007401001007387 */ /* 0x000fe80000100a00 */
[----:B------:R0:W-:Y:S04]  /*9d730*/  STL.64 [R1+0x748], R18 ;  /* 0x0007481201007387 */ /* 0x0001e80000100a00 */
[----:B0-----:R-:W2:Y:S04]  /*9d740*/  LDL.LU.64 R18, [R1+0xade8] ;  /* 0x00ade80001127983 */ /* 0x001ea80000300a00 */
[----:B------:R-:W2:Y:S04]  /*9d750*/  LDL.LU.64 R16, [R1+0xade0] ;  /* 0x00ade00001107983 */ /* 0x000ea80000300a00 */
[----:B------:R-:W4:Y:S04]  /*9d760*/  LDL.LU.64 R26, [R1+0xadd8] ;  /* 0x00add800011a7983 */ /* 0x000f280000300a00 */
        /* <DEDUP_REMOVED lines=37> */
[----:B------:R-:W-:Y:S01]  /*9d9c0*/  HMMA.16816.F32 R4, R12, R10, R4 ;  /* 0x0000000a0c04723c */ /* 0x000fe20000001804 */
[----:B------:R-:W-:-:S02]  /*9d9d0*/  IMAD.MOV.U32 R2, RZ, RZ, R9 ;  /* 0x000000ffff027224 */ /* 0x000fc400078e0009 */
[----:B------:R-:W-:-:S03]  /*9d9e0*/  IMAD.MOV.U32 R3, RZ, RZ, R8 ;  /* 0x000000ffff037224 */ /* 0x000fc600078e0008 */
[----:B------:R0:W-:Y:S04]  /*9d9f0*/  STL [R1+0xacc4], R2 ;  /* 0x00acc40201007387 */ /* 0x0001e80000100800 */
[----:B------:R1:W-:Y:S09]  /*9da00*/  STL [R1+0xacc0], R3 ;  /* 0x00acc00301007387 */ /* 0x0003f20000100800 */
[----:B------:R-:W-:Y:S04]  /*9da10*/  STL.64 [R1+0x6f0], R4 ;  /* 0x0006f00401007387 */ /* 0x000fe80000100a00 */
[----:B------:R2:W-:Y:S01]  /*9da20*/  STL.64 [R1+0x6f8], R6 ;  /* 0x0006f80601007387 */ /* 0x0005e20000100a00 */
[----:B------:R-:W-:-:S02]  /*9da30*/  IMAD.MOV.U32 R0, RZ, RZ, R11 ;  /* 0x000000ffff007224 */ /* 0x000fc400078e000b */
[----:B0-----:R-:W-:Y:S02]  /*9da40*/  IMAD.MOV.U32 R2, RZ, RZ, R24 ;  /* 0x000000ffff027224 */ /* 0x001fe400078e0018 */
[----:B-1----:R-:W-:Y:S01]  /*9da50*/  IMAD.MOV.U32 R3, RZ, RZ, R25 ;  /* 0x000000ffff037224 */ /* 0x002fe200078e0019 */
[----:B--2---:R-:W-:-:S15]  /*9da60*/  HMMA.16816.F32 R4, R12, R24, R16 ;  /* 0x000000180c04723c */ /* 0x004fde0000001810 */
[----:B------:R-:W-:-:S04]  /*9da70*/  NOP ;  /* 0x0000000000007918 */ /* 0x000fc80000000000 */
[----:B------:R-:W-:Y:S04]  /*9da80*/  STL.64 [R1+0x6e0], R4 ;  /* 0x0006e00401007387 */ /* 0x000fe80000100a00 */
[----:B------:R4:W-:Y:S04]  /*9da90*/  STL.64 [R1+0x6e8], R6 ;  /* 0x0006e80601007387 */ /* 0x0009e80000100a00 */
[----:B------:R-:W2:Y:S01]  /*9daa0*/  LDL.LU R8, [R1+0x1f30] ;  /* 0x001f300001087983 */ /* 0x000ea20000300800 */
[----:B----4-:R-:W-:-:S15]  /*9dab0*/  HMMA.16816.F32 R4, R12, R26, R20 ;  /* 0x0000001a0c04723c */ /* 0x010fde0000001814 */
[----:B------:R-:W-:-:S04]  /*9dac0*/  NOP ;  /* 0x0000000000007918 */ /* 0x000fc80000000000 */
        /* <DEDUP_REMOVED lines=17> */
[----:B--2---:R0:W-:Y:S04]  /*9dbe0*/  STL.64 [R1+0xad60], R26 ;  /* 0x00ad601a01007387 */ /* 0x0041e80000100a00 */
[----:B0-----:R-:W2:Y:S04]  /*9dbf0*/  LDL R26, [R1] ;  /* 0x00000000011a7983 */ /* 0x001ea80000100800 */
[----:B------:R-:W2:Y:S04]  /*9dc00*/  LDL R27, [R1+0x4] ;  /* 0x00000400011b7983 */ /* 0x000ea80000100800 */
[----:B------:R0:W-:Y:S04]  /*9dc10*/  STL.64 [R1+0xad58], R24 ;  /* 0x00ad581801007387 */ /* 0x0001e80000100a00 */
[----:B0-----:R-:W3:Y:S04]  /*9dc20*/  LDL R24, [R1+0x8] ;  /* 0x0000080001187983 */ /* 0x001ee80000100800 */
[----:B------:R-:W3:Y:S04]  /*9dc30*/  LDL R25, [R1+0xc] ;  /* 0x00000c0001197983 */ /* 0x000ee80000100800 */
        /* <DEDUP_REMOVED lines=60> */
[----:B------:R0:W-:Y:S04]  /*9e000*/  STL [R1+0xac5c], R28 ;  /* 0x00ac5c1c01007387 */ /* 0x0001e80000100800 */
[----:B0-----:R-:W2:Y:S04]  /*9e010*/  LDL.LU R28, [R1+0x2e20] ;  /* 0x002e2000011c7983 */ /* 0x001ea80000300800 */
[----:B------:R0:W-:Y:S04]  /*9e020*/  STL [R1+0xac58], R29 ;  /* 0x00ac581d01007387 */ /* 0x0001e80000100800 */
[----:B0-----:R-:W2:Y:S01]  /*9e030*/  LDL.LU R29, [R1+0x2e28] ;  /* 0x002e2800011d7983 */ /* 0x001ea20000300800 */
        /* <DEDUP_REMOVED lines=14> */
[----:B------:R-:W2:Y:S04]  /*9e120*/  LDL.LU R27, [R1+0x2e2c] ;  /* 0x002e2c00011b7983 */ /* 0x000ea80000300800 */
        /* <DEDUP_REMOVED lines=47> */
[----:B0-----:R-:W3:Y:S04]  /*9e420*/  LDL.LU.64 R6, [R1+0xacd0] ;  /* 0x00acd00001067983 */ /* 0x001ee80000300a00 */
[----:B------:R-:W2:Y:S04]  /*9e430*/  LDL.LU.64 R4, [R1+0xacc8] ;  /* 0x00acc80001047983 */ /* 0x000ea80000300a00 */
[----:B------:R-:W-:Y:S04]  /*9e440*/  STL.64 [R1+0xaa50], R10 ;  /* 0x00aa500a01007387 */ /* 0x000fe80000100a00 */
[----:B------:R2:W-:Y:S01]  /*9e450*/  STL.64 [R1+0xaa48], R8 ;  /* 0x00aa480801007387 */ /* 0x0005e20000100a00 */
[C---:B---3--:R-:W-:Y:S08]  /*9e460*/  HMMA.16816.F32 R16, R12.reuse, R6, R16 ;  /* 0x000000060c10723c */ /* 0x048ff00000001810 */
[----:B--2---:R-:W-:Y:S01]  /*9e470*/  HMMA.16816.F32 R8, R12, R4, R20 ;  /* 0x000000040c08723c */ /* 0x004fe20000001814 */
[----:B------:R-:W-:Y:S10]  /*9e480*/  STL.64 [R1+0xaa30], R6 ;  /* 0x00aa300601007387 */ /* 0x000ff40000100a00 */
[----:B------:R-:W-:Y:S04]  /*9e490*/  STL.64 [R1+0x610], R16 ;  /* 0x0006101001007387 */ /* 0x000fe80000100a00 */
[----:B------:R-:W-:Y:S04]  /*9e4a0*/  STL.64 [R1+0x618], R18 ;  /* 0x0006181201007387 */ /* 0x000fe80000100a00 */
[----:B------:R-:W-:Y:S04]  /*9e4b0*/  STL.64 [R1+0xaa28], R4 ;  /* 0x00aa280401007387 */ /* 0x000fe80000100a00 */
[----:B------:R-:W-:Y:S04]  /*9e4c0*/  STL.64 [R1+0x600], R8 ;  /* 0x0006000801007387 */ /* 0x000fe80000100a00 */
[----:B------:R0:W-:Y:S04]  /*9e4d0*/  STL.64 [R1+0x608], R10 ;  /* 0x0006080a01007387 */ /* 0x0001e80000100a00 */
[----:B------:R-:W2:Y:S04]  /*9e4e0*/  LDL.LU R20, [R1+0x1dd0] ;  /* 0x001dd00001147983 */ /* 0x000ea80000300800 */
[----:B------:R-:W2:Y:S04]  /*9e4f0*/  LDL.LU R21, [R1+0x1dd4] ;  /* 0x001dd40001157983 */ /* 0x000ea80000300800 */
[----:B------:R-:W3:Y:S04]  /*9e500*/  LDL.LU R22, [R1+0x1dd8] ;  /* 0x001dd80001167983 */ /* 0x000ee80000300800 */
[----:B------:R-:W3:Y:S01]  /*9e510*/  LDL.LU R23, [R1+0x1ddc] ;  /* 0x001ddc0001177983 */ /* 0x000ee20000300800 */
[----:B------:R-:W-:-:S02]  /*9e520*/  IMAD.MOV.U32 R24, RZ, RZ, R2 ;  /* 0x000000ffff187224 */ /* 0x000fc400078e0002 */
[----:B------:R-:W-:Y:S02]  /*9e530*/  IMAD.MOV.U32 R25, RZ, RZ, R3 ;  /* 0x000000ffff197224 */ /* 0x000fe400078e0003 */
[----:B0-----:R-:W-:Y:S01]  /*9e540*/  IMAD.MOV.U32 R11, RZ, RZ, R0 ;  /* 0x000000ffff0b7224 */ /* 0x001fe200078e0000 */
[----:B---3--:R-:W-:Y:S04]  /*9e550*/  STL.64 [R1+0xaaf8], R22 ;  /* 0x00aaf81601007387 */ /* 0x008fe80000100a00 */
[----:B--2---:R0:W-:Y:S04]  /*9e560*/  STL.64 [R1+0xaaf0], R20 ;  /* 0x00aaf01401007387 */ /* 0x0041e80000100a00 */
[----:B------:R-:W2:Y:S04]  /*9e570*/  LDL.LU R2, [R1+0xacc4] ;  /* 0x00acc40001027983 */ /* 0x000ea80000300800 */
[----:B------:R-:W3:Y:S04]  /*9e580*/  LDL.LU R3, [R1+0xacc0] ;  /* 0x00acc00001037983 */ /* 0x000ee80000300800 */
[----:B------:R-:W4:Y:S04]  /*9e590*/  LDL R10, [R1+0x20] ;  /* 0x00002000010a7983 */ /* 0x000f280000100800 */
[----:B------:R-:W4:Y:S04]  /*9e5a0*/  LDL.LU R0, [R1+0xacbc] ;  /* 0x00acbc0001007983 */ /* 0x000f280000300800 */
[----:B------:R-:W4:Y:S04]  /*9e5b0*/  LDL.LU R4, [R1+0x1df0] ;  /* 0x001df00001047983 */ /* 0x000f280000300800 */
[----:B------:R-:W4:Y:S04]  /*9e5c0*/  LDL.LU R5, [R1+0x1df4] ;  /* 0x001df40001057983 */ /* 0x000f280000300800 */
[----:B------:R-:W4:Y:S04]  /*9e5d0*/  LDL.LU R6, [R1+0x1df8] ;  /* 0x001df80001067983 */ /* 0x000f280000300800 */
[----:B------:R-:W4:Y:S01]  /*9e5e0*/  LDL.LU R7, [R1+0x1dfc] ;  /* 0x001dfc0001077983 */ /* 0x000f220000300800 */
[----:B--2---:R-:W-:-:S02]  /*9e5f0*/  IMAD.MOV.U32 R9, RZ, RZ, R2 ;  /* 0x000000ffff097224 */ /* 0x004fc400078e0002 */
[----:B---3--:R-:W-:Y:S01]  /*9e600*/  IMAD.MOV.U32 R8, RZ, RZ, R3 ;  /* 0x000000ffff087224 */ /* 0x008fe200078e0003 */
[----:B----4-:R1:W-:Y:S04]  /*9e610*/  STL.64 [R1+0xab08], R6 ;  /* 0x00ab080601007387 */ /* 0x0103e80000100a00 */
[----:B------:R-:W-:Y:S04]  /*9e620*/  STL.64 [R1+0xab00], R4 ;  /* 0x00ab000401007387 */ /* 0x000fe80000100a00 */
[----:B------:R-:W2:Y:S04]  /*9e630*/  LDL.LU R3, [R1+0xacb8] ;  /* 0x00acb80001037983 */ /* 0x000ea80000300800 */
[----:B------:R-:W3:Y:S04]  /*9e640*/  LDL.LU R2, [R1+0xacb4] ;  /* 0x00acb40001027983 */ /* 0x000ee80000300800 */
[----:B------:R-:W-:Y:S04]  /*9e650*/  STL.64 [R1+0xab18], R10 ;  /* 0x00ab180a01007387 */ /* 0x000fe80000100a00 */
[----:B------:R4:W-:Y:S04]  /*9e660*/  STL.64 [R1+0xab10], R8 ;  /* 0x00ab100801007387 */ /* 0x0009e80000100a00 */
[----:B0-----:R-:W2:Y:S04]  /*9e670*/  LDL.LU R20, [R1+0x1e00] ;  /* 0x001e000001147983 */ /* 0x001ea80000300800 */
[----:B------:R-:W2:Y:S04]  /*9e680*/  LDL.LU R21, [R1+0x1e04] ;  /* 0x001e040001157983 */ /* 0x000ea80000300800 */
[----:B------:R-:W2:Y:S04]  /*9e690*/  LDL.LU R22, [R1+0x1e08] ;  /* 0x001e080001167983 */ /* 0x000ea80000300800 */
[----:B------:R-:W2:Y:S01]  /*9e6a0*/  LDL.LU R23, [R1+0x1e0c] ;  /* 0x001e0c0001177983 */ /* 0x000ea20000300800 */
[----:B-1----:R-:W-:-:S03]  /*9e6b0*/  IMAD.MOV.U32 R7, RZ, RZ, R0 ;  /* 0x000000ffff077224 */ /* 0x002fc600078e0000 */
[----:B--2---:R-:W-:Y:S04]  /*9e6c0*/  STL.64 [R1+0xab28], R22 ;  /* 0x00ab281601007387 */ /* 0x004fe80000100a00 */
[----:B------:R-:W-:Y:S04]  /*9e6d0*/  STL.64 [R1+0xab20], R20 ;  /* 0x00ab201401007387 */ /* 0x000fe80000100a00 */
[----:B------:R-:W2:Y:S04]  /*9e6e0*/  LDL R6, [R1+0x30] ;  /* 0x0000300001067983 */ /* 0x000ea80000100800 */
[----:B------:R-:W2:Y:S04]  /*9e6f0*/  LDL.LU R0, [R1+0xacb0] ;  /* 0x00acb00001007983 */ /* 0x000ea80000300800 */
[----:B----4-:R-:W4:Y:S04]  /*9e700*/  LDL.LU R8, [R1+0x1e10] ;  /* 0x001e100001087983 */ /* 0x010f280000300800 */
[----:B------:R-:W4:Y:S04]  /*9e710*/  LDL.LU R9, [R1+0x1e14] ;  /* 0x001e140001097983 */ /* 0x000f280000300800 */
[----:B------:R-:W2:Y:S04]  /*9e720*/  LDL.LU R10, [R1+0x1e18] ;  /* 0x001e1800010a7983 */ /* 0x000ea80000300800 */
[----:B------:R-:W2:Y:S01]  /*9e730*/  LDL.LU R11, [R1+0x1e1c] ;  /* 0x001e1c00010b7983 */ /* 0x000ea20000300800 */
[----:B---3--:R-:W-:-:S02]  /*9e740*/  IMAD.MOV.U32 R4, RZ, RZ, R2 ;  /* 0x000000ffff047224 */ /* 0x008fc400078e0002 */
[----:B------:R-:W-:Y:S01]  /*9e750*/  IMAD.MOV.U32 R5, RZ, RZ, R3 ;  /* 0x000000ffff057224 */ /* 0x000fe200078e0003 */
[----:B--2---:R0:W-:Y:S04]  /*9e760*/  STL.64 [R1+0xab38], R10 ;  /* 0x00ab380a01007387 */ /* 0x0041e80000100a00 */
[----:B----4-:R-:W-:Y:S04]  /*9e770*/  STL.64 [R1+0xab30], R8 ;  /* 0x00ab300801007387 */ /* 0x010fe80000100a00 */
[----:B------:R-:W2:Y:S04]  /*9e780*/  LDL.LU R2, [R1+0xacac] ;  /* 0x00acac0001027983 */ /* 0x000ea80000300800 */
[----:B------:R-:W3:Y:S04]  /*9e790*/  LDL.LU R3, [R1+0xaca8] ;  /* 0x00aca80001037983 */ /* 0x000ee80000300800 */
[----:B------:R-:W-:Y:S04]  /*9e7a0*/  STL.64 [R1+0xab48], R6 ;  /* 0x00ab480601007387 */ /* 0x000fe80000100a00 */
[----:B------:R1:W-:Y:S04]  /*9e7b0*/  STL.64 [R1+0xab40], R4 ;  /* 0x00ab400401007387 */ /* 0x0003e80000100a00 */
[----:B0-----:R-:W4:Y:S01]  /*9e7c0*/  LDL R10, [R1+0x40] ;  /* 0x00004000010a7983 */ /* 0x001f220000100800 */
[----:B------:R-:W-:-:S03]  /*9e7d0*/  IMAD.MOV.U32 R11, RZ, RZ, R0 ;  /* 0x000000ffff0b7224 */ /* 0x000fc600078e0000 */
[----:B------:R-:W2:Y:S04]  /*9e7e0*/  LDL.LU R0, [R1+0xaca4] ;  /* 0x00aca40001007983 */ /* 0x000ea80000300800 */
[----:B----4-:R-:W-:Y:S04]  /*9e7f0*/  STL.64 [R1+0xab50], R10 ;  /* 0x00ab500a01007387 */ /* 0x010fe80000100a00 */
[----:B-1----:R-:W4:Y:S04]  /*9e800*/  LDL.LU R4, [R1+0x1e30] ;  /* 0x001e300001047983 */ /* 0x002f280000300800 */
[----:B------:R-:W4:Y:S04]  /*9e810*/  LDL.LU R5, [R1+0x1e34] ;  /* 0x001e340001057983 */ /* 0x000f280000300800 */
[----:B------:R-:W4:Y:S04]  /*9e820*/  LDL.LU R6, [R1+0x1e38] ;  /* 0x001e380001067983 */ /* 0x000f280000300800 */
[----:B------:R-:W4:Y:S01]  /*9e830*/  LDL.LU R7, [R1+0x1e3c] ;  /* 0x001e3c0001077983 */ /* 0x000f220000300800 */
[----:B---3--:R-:W-:-:S02]  /*9e840*/  IMAD.MOV.U32 R8, RZ, RZ, R3 ;  /* 0x000000ffff087224 */ /* 0x008fc400078e0003 */
[----:B--2---:R-:W-:Y:S01]  /*9e850*/  IMAD.MOV.U32 R9, RZ, RZ, R2 ;  /* 0x000000ffff097224 */ /* 0x004fe200078e0002 */
[----:B----4-:R-:W-:Y:S04]  /*9e860*/  STL.64 [R1+0xab60], R6 ;  /* 0x00ab600601007387 */ /* 0x010fe80000100a00 */
[----:B------:R0:W-:Y:S04]  /*9e870*/  STL.64 [R1+0xab58], R4 ;  /* 0x00ab580401007387 */ /* 0x0001e80000100a00 */
[----:B------:R-:W2:Y:S04]  /*9e880*/  LDL.LU R3, [R1+0xaca0] ;  /* 0x00aca00001037983 */ /* 0x000ea80000300800 */
[----:B------:R-:W3:Y:S04]  /*9e890*/  LDL.LU R2, [R1+0xac9c] ;  /* 0x00ac9c0001027983 */ /* 0x000ee80000300800 */
[----:B------:R-:W-:Y:S04]  /*9e8a0*/  STL.64 [R1+0xab68], R8 ;  /* 0x00ab680801007387 */ /* 0x000fe80000100a00 */
[----:B0-----:R-:W4:Y:S04]  /*9e8b0*/  LDL.LU R4, [R1+0x1e40] ;  /* 0x001e400001047983 */ /* 0x001f280000300800 */
[----:B------:R-:W4:Y:S04]  /*9e8c0*/  LDL.LU R5, [R1+0x1e44] ;  /* 0x001e440001057983 */ /* 0x000f280000300800 */
[----:B------:R-:W2:Y:S04]  /*9e8d0*/  LDL.LU R6, [R1+0x1e48] ;  /* 0x001e480001067983 */ /* 0x000ea80000300800 */
[----:B------:R-:W2:Y:S01]  /*9e8e0*/  LDL.LU R7, [R1+0x1e4c] ;  /* 0x001e4c0001077983 */ /* 0x000ea20000300800 */
[----:B------:R-:W-:-:S03]  /*9e8f0*/  IMAD.MOV.U32 R11, RZ, RZ, R0 ;  /* 0x000000ffff0b7224 */ /* 0x000fc600078e0000 */
[----:B--2---:R-:W-:Y:S04]  /*9e900*/  STL.64 [R1+0xab78], R6 ;  /* 0x00ab780601007387 */ /* 0x004fe80000100a00 */
[----:B----4-:R0:W-:Y:S04]  /*9e910*/  STL.64 [R1+0xab70], R4 ;  /* 0x00ab700401007387 */ /* 0x0101e80000100a00 */
[----:B------:R-:W2:Y:S04]  /*9e920*/  LDL R10, [R1+0x50] ;  /* 0x00005000010a7983 */ /* 0x000ea80000100800 */
[----:B------:R-:W4:Y:S04]  /*9e930*/  LDL.LU R0, [R1+0xac98] ;  /* 0x00ac980001007983 */ /* 0x000f280000300800 */
[----:B--2---:R1:W-:Y:S04]  /*9e940*/  STL.64 [R1+0xab80], R10 ;  /* 0x00ab800a01007387 */ /* 0x0043e80000100a00 */
[----:B0-----:R-:W2:Y:S04]  /*9e950*/  LDL.LU R4, [R1+0x1e50] ;  /* 0x001e500001047983 */ /* 0x001ea80000300800 */
[----:B------:R-:W2:Y:S04]  /*9e960*/  LDL.LU R5, [R1+0x1e54] ;  /* 0x001e540001057983 */ /* 0x000ea80000300800 */
[----:B------:R-:W2:Y:S04]  /*9e970*/  LDL.LU R6, [R1+0x1e58] ;  /* 0x001e580001067983 */ /* 0x000ea80000300800 */
[----:B------:R-:W2:Y:S01]  /*9e980*/  LDL.LU R7, [R1+0x1e5c] ;  /* 0x001e5c0001077983 */ /* 0x000ea20000300800 */
[----:B---3--:R-:W-:-:S02]  /*9e990*/  IMAD.MOV.U32 R8, RZ, RZ, R2 ;  /* 0x000000ffff087224 */ /* 0x008fc400078e0002 */
[----:B------:R-:W-:Y:S01]  /*9e9a0*/  IMAD.MOV.U32 R9, RZ, RZ, R3 ;  /* 0x000000ffff097224 */ /* 0x000fe200078e0003 */
[----:B--2---:R-:W-:Y:S04]  /*9e9b0*/  STL.64 [R1+0xab90], R6 ;  /* 0x00ab900601007387 */ /* 0x004fe80000100a00 */
[----:B------:R0:W-:Y:S04]  /*9e9c0*/  STL.64 [R1+0xab88], R4 ;  /* 0x00ab880401007387 */ /* 0x0001e80000100a00 */
[----:B------:R-:W2:Y:S04]  /*9e9d0*/  LDL.LU R2, [R1+0xac94] ;  /* 0x00ac940001027983 */ /* 0x000ea80000300800 */
[----:B------:R-:W3:Y:S04]  /*9e9e0*/  LDL.LU R3, [R1+0xac90] ;  /* 0x00ac900001037983 */ /* 0x000ee80000300800 */
[----:B-1----:R-:W2:Y:S04]  /*9e9f0*/  LDL.64 R10, [R1+0x60] ;  /* 0x00006000010a7983 */ /* 0x002ea80000100a00 */
[----:B--2---:R1:W-:Y:S04]  /*9ea00*/  STL.64 [R1+0xabb0], R10 ;  /* 0x00abb00a01007387 */ /* 0x0043e80000100a00 */
[----:B------:R-:W-:Y:S04]  /*9ea10*/  STL.64 [R1+0xaba8], R8 ;  /* 0x00aba80801007387 */ /* 0x000fe80000100a00 */
[----:B0-----:R-:W2:Y:S04]  /*9ea20*/  LDL.LU R4, [R1+0x1e60] ;  /* 0x001e600001047983 */ /* 0x001ea80000300800 */
[----:B------:R-:W2:Y:S04]  /*9ea30*/  LDL.LU R5, [R1+0x1e64] ;  /* 0x001e640001057983 */ /* 0x000ea80000300800 */
[----:B------:R-:W2:Y:S04]  /*9ea40*/  LDL.LU R6, [R1+0x1e68] ;  /* 0x001e680001067983 */ /* 0x000ea80000300800 */
[----:B------:R-:W2:Y:S01]  /*9ea50*/  LDL.LU R7, [R1+0x1e6c] ;  /* 0x001e6c0001077983 */ /* 0x000ea20000300800 */
[----:B-1----:R-:W-:-:S02]  /*9ea60*/  IMAD.MOV.U32 R10, RZ, RZ, R2 ;  /* 0x000000ffff0a7224 */ /* 0x002fc400078e0002 */
[----:B----4-:R-:W-:Y:S01]  /*9ea70*/  IMAD.MOV.U32 R11, RZ, RZ, R0 ;  /* 0x000000ffff0b7224 */ /* 0x010fe200078e0000 */
[----:B------:R-:W4:Y:S04]  /*9ea80*/  LDL.LU R2, [R1+0xac8c] ;  /* 0x00ac8c0001027983 */ /* 0x000f280000300800 */
[----:B------:R-:W3:Y:S04]  /*9ea90*/  LDL.LU R0, [R1+0xac88] ;  /* 0x00ac880001007983 */ /* 0x000ee80000300800 */
[----:B--2---:R-:W-:Y:S04]  /*9eaa0*/  STL.64 [R1+0xaba0], R6 ;  /* 0x00aba00601007387 */ /* 0x004fe80000100a00 */
[----:B------:R0:W-:Y:S04]  /*9eab0*/  STL.64 [R1+0xab98], R4 ;  /* 0x00ab980401007387 */ /* 0x0001e80000100a00 */
[----:B0-----:R-:W2:Y:S04]  /*9eac0*/  LDL.LU R4, [R1+0x1e70] ;  /* 0x001e700001047983 */ /* 0x001ea80000300800 */
[----:B------:R-:W2:Y:S04]  /*9ead0*/  LDL.LU R5, [R1+0x1e74] ;  /* 0x001e740001057983 */ /* 0x000ea80000300800 */
[----:B------:R-:W2:Y:S04]  /*9eae0*/  LDL.LU R6, [R1+0x1e78] ;  /* 0x001e780001067983 */ /* 0x000ea80000300800 */
[----:B------:R-:W2:Y:S04]  /*9eaf0*/  LDL.LU R7, [R1+0x1e7c] ;  /* 0x001e7c0001077983 */ /* 0x000ea80000300800 */
[----:B------:R-:W2:Y:S04]  /*9eb00*/  LDL.64 R8, [R1+0x70] ;  /* 0x0000700001087983 */ /* 0x000ea80000100a00 */
[----:B------:R4:W-:Y:S02]  /*9eb10*/  STL.64 [R1+0xabe0], R10 ;  /* 0x00abe00a01007387 */ /* 0x0009e40000100a00 */
[----:B----4-:R-:W-:-:S02]  /*9eb20*/  IMAD.MOV.U32 R10, RZ, RZ, R2 ;  /* 0x000000ffff0a7224 */ /* 0x010fc400078e0002 */
[----:B---3--:R-:W-:Y:S01]  /*9eb30*/  IMAD.MOV.U32 R11, RZ, RZ, R3 ;  /* 0x000000ffff0b7224 */ /* 0x008fe200078e0003 */
[----:B--2---:R-:W-:Y:S04]  /*9eb40*/  STL.64 [R1+0xabd8], R8 ;  /* 0x00abd80801007387 */ /* 0x004fe80000100a00 */
[----:B------:R-:W-:Y:S04]  /*9eb50*/  STL.64 [R1+0xabc0], R6 ;  /* 0x00abc00601007387 */ /* 0x000fe80000100a00 */
[----:B------:R0:W-:Y:S04]  /*9eb60*/  STL.64 [R1+0xabb8], R4 ;  /* 0x00abb80401007387 */ /* 0x0001e80000100a00 */
[----:B0-----:R-:W2:Y:S04]  /*9eb70*/  LDL.LU R4, [R1+0x1e80] ;  /* 0x001e800001047983 */ /* 0x001ea80000300800 */
[----:B------:R-:W2:Y:S04]  /*9eb80*/  LDL.LU R5, [R1+0x1e84] ;  /* 0x001e840001057983 */ /* 0x000ea80000300800 */
[----:B------:R-:W3:Y:S04]  /*9eb90*/  LDL.LU R6, [R1+0x1e88] ;  /* 0x001e880001067983 */ /* 0x000ee80000300800 */
[----:B------:R-:W3:Y:S04]  /*9eba0*/  LDL.LU R7, [R1+0x1e8c] ;  /* 0x001e8c0001077983 */ /* 0x000ee80000300800 */
[----:B------:R-:W4:Y:S04]  /*9ebb0*/  LDL.LU R2, [R1+0xac84] ;  /* 0x00ac840001027983 */ /* 0x000f280000300800 */
[----:B------:R-:W2:Y:S04]  /*9ebc0*/  LDL.LU R3, [R1+0xac80] ;  /* 0x00ac800001037983 */ /* 0x000ea80000300800 */
[----:B------:R-:W2:Y:S01]  /*9ebd0*/  LDL R8, [R1+0x80] ;  /* 0x0000800001087983 */ /* 0x000ea20000100800 */
[----:B------:R-:W-:-:S03]  /*9ebe0*/  IMAD.MOV.U32 R9, RZ, RZ, R0 ;  /* 0x000000ffff097224 */ /* 0x000fc600078e0000 */
[----:B------:R-:W3:Y:S04]  /*9ebf0*/  LDL.LU R0, [R1+0xac7c] ;  /* 0x00ac7c0001007983 */ /* 0x000ee80000300800 */
[----:B------:R-:W-:Y:S04]  /*9ec00*/  STL.64 [R1+0xabf8], R10 ;  /* 0x00abf80a01007387 */ /* 0x000fe80000100a00 */
[----:B--2---:R-:W-:Y:S04]  /*9ec10*/  STL.64 [R1+0xac10], R8 ;  /* 0x00ac100801007387 */ /* 0x004fe80000100a00 */
[----:B---3--:R-:W-:Y:S04]  /*9ec20*/  STL.64 [R1+0xabd0], R6 ;  /* 0x00abd00601007387 */ /* 0x008fe80000100a00 */
[----:B------:R0:W-:Y:S04]  /*9ec30*/  STL.64 [R1+0xabc8], R4 ;  /* 0x00abc80401007387 */ /* 0x0001e80000100a00 */
[----:B0-----:R-:W2:Y:S04]  /*9ec40*/  LDL.LU R4, [R1+0x1e90] ;  /* 0x001e900001047983 */ /* 0x001ea80000300800 */
[----:B------:R-:W2:Y:S04]  /*9ec50*/  LDL.LU R5, [R1+0x1e94] ;  /* 0x001e940001057983 */ /* 0x000ea80000300800 */
[----:B------:R-:W3:Y:S04]  /*9ec60*/  LDL.LU R6, [R1+0x1e98] ;  /* 0x001e980001067983 */ /* 0x000ee80000300800 */
[----:B------:R-:W3:Y:S01]  /*9ec70*/  LDL.LU R7, [R1+0x1e9c] ;  /* 0x001e9c0001077983 */ /* 0x000ee20000300800 */
[----:B------:R-:W-:-:S02]  /*9ec80*/  IMAD.MOV.U32 R10, RZ, RZ, R3 ;  /* 0x000000ffff0a7224 */ /* 0x000fc400078e0003 */
[----:B----4-:R-:W-:Y:S01]  /*9ec90*/  IMAD.MOV.U32 R11, RZ, RZ, R2 ;  /* 0x000000ffff0b7224 */ /* 0x010fe200078e0002 */
        /* <DEDUP_REMOVED lines=8> */
[----:B------:R-:W2:Y:S04]  /*9ed20*/  LDL.64 R8, [R1+0x90] ;  /* 0x0000900001087983 */ /* 0x000ea80000100a00 */
        /* <DEDUP_REMOVED lines=8> */
[----:B----4-:R-:W-:-:S03]  /*9edb0*/  IMAD.MOV.U32 R10, RZ, RZ, R3 ;  /* 0x000000ffff0a7224 */ /* 0x010fc600078e0003 */
[----:B------:R-:W4:Y:S04]  /*9edc0*/  LDL.LU R3, [R1+0x307c] ;  /* 0x00307c0001037983 */ /* 0x000f280000300800 */
[----:B------:R-:W4:Y:S01]  /*9edd0*/  LDL.LU R8, [R1+0x3078] ;  /* 0x0030780001087983 */ /* 0x000f220000300800 */
[----:B------:R-:W-:-:S03]  /*9ede0*/  IMAD.MOV.U32 R11, RZ, RZ, R0 ;  /* 0x000000ffff0b7224 */ /* 0x000fc600078e0000 */
        /* <DEDUP_REMOVED lines=37> */
[----:B------:R-:W2:Y:S04]  /*9f040*/  LDL.64 R26, [R1+0x10] ;  /* 0x00001000011a7983 */ /* 0x000ea80000100a00 */
[----:B------:R-:W2:Y:S01]  /*9f050*/  LDL.LU R3, [R1+0xac70] ;  /* 0x00ac700001037983 */ /* 0x000ea20000300800 */
[----:B------:R-:W-:Y:S01]  /*9f060*/  IMAD R0, R0, 0x100, R9 ;  /* 0x0000010000007824 */ /* 0x000fe200078e0209 */
[----:B--2---:R-:W-:Y:S02]  /*9f070*/  HMMA.16816.F32 R12, R12, R2, R4 ;  /* 0x000000020c0c723c */ /* 0x004fe40000001804 */
[----:B------:R-:W2:Y:S04]  /*9f080*/  LDL.LU.64 R6, [R1+0xac68] ;  /* 0x00ac680001067983 */ /* 0x000ea80000300a00 */
[----:B------:R-:W2:Y:S04]  /*9f090*/  LDL.LU.64 R4, [R1+0xac60] ;  /* 0x00ac600001047983 */ /* 0x000ea80000300a00 */
[----:B------:R-:W-:Y:S04]  /*9f0a0*/  STL [R1+0xaa1c], R2 ;  /* 0x00aa1c0201007387 */ /* 0x000fe80000100800 */
[----:B------:R-:W-:Y:S05]  /*9f0b0*/  STL [R1+0xaa18], R3 ;  /* 0x00aa180301007387 */ /* 0x000fea0000100800 */
[----:B------:R0:W-:Y:S04]  /*9f0c0*/  STL.64 [R1+0xd0], R12 ;  /* 0x0000d00c01007387 */ /* 0x0001e80000100a00 */
[----:B------:R1:W-:Y:S01]  /*9f0d0*/  STL.64 [R1+0xd8], R14 ;  /* 0x0000d80e01007387 */ /* 0x0003e20000100a00 */
[----:B0-----:R-:W-:-:S02]  /*9f0e0*/  F2FP.F16.E5M2.UNPACK_B R12, R28 ;  /* 0x0000001cff0c723e */ /* 0x001fc400020004ff */
[----:B------:R-:W-:Y:S02]  /*9f0f0*/  F2FP.F16.E5M2.UNPACK_B R13, R29 ;  /* 0x0000001dff0d723e */ /* 0x000fe400020004ff */
[----:B-1----:R-:W-:Y:S02]  /*9f100*/  F2FP.F16.E5M2.UNPACK_B R14, R8 ;  /* 0x00000008ff0e723e */ /* 0x002fe400020004ff */
[----:B------:R-:W-:Y:S01]  /*9f110*/  F2FP.F16.E5M2.UNPACK_B R15, R0 ;  /* 0x00000000ff0f723e */ /* 0x000fe200020004ff */
[----:B------:R-:W3:Y:S04]  /*9f120*/  LDL.LU R28, [R1+0xac5c] ;  /* 0x00ac5c00011c7983 */ /* 0x000ee80000300800 */
[----:B------:R-:W3:Y:S02]  /*9f130*/  LDL.LU R29, [R1+0xac58] ;  /* 0x00ac5800011d7983 */ /* 0x000ee40000300800 */
        /* <DEDUP_REMOVED lines=54> */
[----:B------:R-:W-:-:S02]  /*9f4a0*/  IMAD.MOV.U32 R3, RZ, RZ, R10 ;  /* 0x000000ffff037224 */ /* 0x000fc400078e000a */
[----:B---3--:R-:W-:Y:S01]  /*9f4b0*/  HMMA.16816.F32 R8, R12, R8, R4 ;  /* 0x000000080c08723c */ /* 0x008fe20000001804 */
        /* <DEDUP_REMOVED lines=20> */
[----:B------:R-:W-:Y:S04]  /*9f600*/  STL.64 [R1+0x540], R8 ;  /* 0x0005400801007387 */ /* 0x000fe80000100a00 */
[----:B------:R0:W-:Y:S04]  /*9f610*/  STL.64 [R1+0x548], R10 ;  /* 0x0005480a01007387 */ /* 0x0001e80000100a00 */
[----:B0-----:R-:W2:Y:S04]  /*9f620*/  LDL.LU.64 R10, [R1+0xab38] ;  /* 0x00ab3800010a7983 */ /* 0x001ea80000300a00 */
[----:B------:R-:W2:Y:S01]  /*9f630*/  LDL.LU.64 R8, [R1+0xab30] ;  /* 0x00ab300001087983 */ /* 0x000ea20000300a00 */
[----:B---3--:R-:W-:-:S15]  /*9f640*/  HMMA.16816.F32 R20, R12, R4, R20 ;  /* 0x000000040c14723c */ /* 0x008fde0000001814 */
[----:B------:R-:W-:-:S04]  /*9f650*/  NOP ;  /* 0x0000000000007918 */ /* 0x000fc80000000000 */
[----:B------:R-:W-:Y:S04]  /*9f660*/  STL.64 [R1+0x530], R20 ;  /* 0x0005301401007387 */ /* 0x000fe80000100a00 */
[----:B------:R0:W-:Y:S01]  /*9f670*/  STL.64 [R1+0x538], R22 ;  /* 0x0005381601007387 */ /* 0x0001e20000100a00 */
[C---:B--2---:R-:W-:Y:S03]  /*9f680*/  HMMA.16816.F32 R4, R12.reuse, R6, R8 ;  /* 0x000000060c04723c */ /* 0x044fe60000001808 */
        /* <DEDUP_REMOVED lines=13> */
[----:B------:R-:W2:Y:S01]  /*9f760*/  LDL.LU.64 R20, [R1+0xaaf0] ;  /* 0x00aaf00001147983 */ /* 0x000ea20000300a00 */
[C---:B---3--:R-:W-:Y:S08]  /*9f770*/  HMMA.16816.F32 R4, R12.reuse, R10, R4 ;  /* 0x0000000a0c04723c */ /* 0x048ff00000001804 */
[C---:B----4-:R-:W-:Y:S11]  /*9f780*/  HMMA.16816.F32 R8, R12.reuse, R24, R16 ;  /* 0x000000180c08723c */ /* 0x050ff60000001810 */
[----:B------:R-:W-:Y:S04]  /*9f790*/  STL.64 [R1+0x500], R4 ;  /* 0x0005000401007387 */ /* 0x000fe80000100a00 */
[----:B------:R-:W-:Y:S04]  /*9f7a0*/  STL.64 [R1+0x508], R6 ;  /* 0x0005080601007387 */ /* 0x000fe80000100a00 */
[----:B------:R0:W-:Y:S04]  /*9f7b0*/  STL.64 [R1+0x4f0], R8 ;  /* 0x0004f00801007387 */ /* 0x0001e80000100a00 */
[----:B------:R1:W-:Y:S04]  /*9f7c0*/  STL.64 [R1+0x4f8], R10 ;  /* 0x0004f80a01007387 */ /* 0x0003e80000100a00 */
[----:B0-----:R-:W3:Y:S01]  /*9f7d0*/  LDL.LU R8, [R1+0x1d40] ;  /* 0x001d400001087983 */ /* 0x001ee20000300800 */
[----:B------:R-:W-:Y:S01]  /*9f7e0*/  IMAD.MOV.U32 R0, RZ, RZ, R27 ;  /* 0x000000ffff007224 */ /* 0x000fe200078e001b */
[----:B--2---:R-:W-:-:S15]  /*9f7f0*/  HMMA.16816.F32 R4, R12, R26, R20 ;  /* 0x0000001a0c04723c */ /* 0x004fde0000001814 */
[----:B------:R-:W-:-:S04]  /*9f800*/  NOP ;  /* 0x0000000000007918 */ /* 0x000fc80000000000 */
[----:B------:R-:W-:Y:S04]  /*9f810*/  STL.64 [R1+0x4e0], R4 ;  /* 0x0004e00401007387 */ /* 0x000fe80000100a00 */
[----:B------:R-:W-:Y:S04]  /*9f820*/  STL.64 [R1+0x4e8], R6 ;  /* 0x0004e80601007387 */ /* 0x000fe80000100a00 */
[----:B------:R-:W3:Y:S04]  /*9f830*/  LDL.LU R9, [R1+0x1d44] ;  /* 0x001d440001097983 */ /* 0x000ee80000300800 */
[----:B-1----:R-:W2:Y:S04]  /*9f840*/  LDL.LU R10, [R1+0x1d48] ;  /* 0x001d4800010a7983 */ /* 0x002ea80000300800 */
[----:B------:R-:W2:Y:S04]  /*9f850*/  LDL.LU R11, [R1+0x1d4c] ;  /* 0x001d4c00010b7983 */ /* 0x000ea80000300800 */
        /* <DEDUP_REMOVED lines=15> */
[----:B------:R-:W-:Y:S04]  /*9f950*/  STL.64 [R1+0xaab8], R24 ;  /* 0x00aab81801007387 */ /* 0x000fe80000100a00 */
[----:B--2---:R-:W-:Y:S04]  /*9f960*/  STL.64 [R1+0xaad8], R26 ;  /* 0x00aad81a01007387 */ /* 0x004fe80000100a00 */
[----:B------:R-:W-:Y:S04]  /*9f970*/  STL.64 [R1+0xaaa0], R22 ;  /* 0x00aaa01601007387 */ /* 0x000fe80000100a00 */
[----:B------:R0:W-:Y:S04]  /*9f980*/  STL.64 [R1+0xaa98], R20 ;  /* 0x00aa981401007387 */ /* 0x0001e80000100a00 */
[----:B0-----:R-:W2:Y:S04]  /*9f990*/  LDL.LU R20, [R1+0x1d90] ;  /* 0x001d900001147983 */ /* 0x001ea80000300800 */
[----:B------:R-:W2:Y:S04]  /*9f9a0*/  LDL.LU R21, [R1+0x1d94] ;  /* 0x001d940001157983 */ /* 0x000ea80000300800 */
[----:B------:R-:W2:Y:S04]  /*9f9b0*/  LDL.LU R22, [R1+0x1d98] ;  /* 0x001d980001167983 */ /* 0x000ea80000300800 */
[----:B------:R-:W2:Y:S04]  /*9f9c0*/  LDL.LU R23, [R1+0x1d9c] ;  /* 0x001d9c0001177983 */ /* 0x000ea80000300800 */
[----:B------:R-:W3:Y:S04]  /*9f9d0*/  LDL R24, [R1+0x8] ;  /* 0x0000080001187983 */ /* 0x000ee80000100800 */
[----:B------:R-:W3:Y:S04]  /*9f9e0*/  LDL R25, [R1+0xc] ;  /* 0x00000c0001197983 */ /* 0x000ee80000100800 */
        /* <DEDUP_REMOVED lines=18> */
[----:B------:R-:W-:Y:S04]  /*9fb10*/  STL.64 [R1+0xaa60], R10 ;  /* 0x00aa600a01007387 */ /* 0x000fe80000100a00 */
[----:B---3--:R0:W-:Y:S04]  /*9fb20*/  STL.64 [R1+0xaa58], R8 ;  /* 0x00aa580801007387 */ /* 0x0081e80000100a00 */
        /* <DEDUP_REMOVED lines=15> */
[----:B------:R0:W-:Y:S04]  /*9fc20*/  STL [R1+0xa9f8], R0 ;  /* 0x00a9f80001007387 */ /* 0x0001e80000100800 */
[----:B0-----:R-:W3:Y:S04]  /*9fc30*/  LDL.LU R0, [R1+0x30a0] ;  /* 0x0030a00001007983 */ /* 0x001ee80000300800 */
        /* <DEDUP_REMOVED lines=18> */
[----:B------:R0:W-:Y:S04]  /*9fd60*/  STL [R1+0xaa00], R28 ;  /* 0x00aa001c01007387 */ /* 0x0001e80000100800 */
[----:B0-----:R-:W3:Y:S04]  /*9fd70*/  LDL.LU R28, [R1+0x3090] ;  /* 0x00309000011c7983 */ /* 0x001ee80000300800 */
[----:B------:R0:W-:Y:S04]  /*9fd80*/  STL [R1+0xa9fc], R29 ;  /* 0x00a9fc1d01007387 */ /* 0x0001e80000100800 */
[----:B0-----:R-:W3:Y:S01]  /*9fd90*/  LDL.LU R29, [R1+0x3098] ;  /* 0x00309800011d7983 */ /* 0x001ee20000300800 */
        /* <DEDUP_REMOVED lines=15> */
[----:B------:R0:W-:Y:S04]  /*9fe90*/  STL.64 [R1+0xa8a8], R24 ;  /* 0x00a8a81801007387 */ /* 0x0001e80000100a00 */
[----:B0-----:R-:W2:Y:S04]  /*9fea0*/  LDL.LU R24, [R1+0x3088] ;  /* 0x0030880001187983 */ /* 0x001ea80000300800 */
[----:B------:R-:W2:Y:S01]  /*9feb0*/  LDL.LU R25, [R1+0x3094] ;  /* 0x0030940001197983 */ /* 0x000ea20000300800 */
        /* <DEDUP_REMOVED lines=12> */
[----:B------:R0:W-:Y:S04]  /*9ff80*/  STL.64 [R1+0xa890], R22 ;  /* 0x00a8901601007387 */ /* 0x0001e80000100a00 */
[----:B0-----:R-:W3:Y:S04]  /*9ff90*/  LDL.LU R23, [R1+0x308c] ;  /* 0x00308c0001177983 */ /* 0x001ee80000300800 */
[----:B------:R-:W-:Y:S01]  /*9ffa0*/  STL.64 [R1+0xa888], R20 ;  /* 0x00a8881401007387 */ /* 0x000fe20000100a00 */
        /* <DEDUP_REMOVED lines=32> */
[----:B0-----:R-:W2:Y:S04]  /*a01b0*/  LDL.LU R8, [R1+0x1d10] ;  /* 0x001d100001087983 */ /* 0x001ea80000300800 */
[----:B------:R-:W2:Y:S04]  /*a01c0*/  LDL.LU R9, [R1+0x1d14] ;  /* 0x001d140001097983 */ /* 0x000ea80000300800 */
[----:B------:R-:W2:Y:S04]  /*a01d0*/  LDL.LU R10, [R1+0x1d18] ;  /* 0x001d1800010a7983 */ /* 0x000ea80000300800 */
[----:B------:R-:W2:Y:S02]  /*a01e0*/  LDL.LU R11, [R1+0x1d1c] ;  /* 0x001d1c00010b7983 */ /* 0x000ea40000300800 */
[----:B--2---:R-:W-:-:S15]  /*a01f0*/  HMMA.16816.F32 R8, R12, R6, R8 ;  /* 0x000000060c08723c */ /* 0x004fde0000001808 */
[----:B------:R-:W-:-:S04]  /*a0200*/  NOP ;  /* 0x0000000000007918 */ /* 0x000fc80000000000 */
[----:B------:R-:W-:Y:S04]  /*a0210*/  STL.64 [R1+0x420], R8 ;  /* 0x0004200801007387 */ /* 0x000fe80000100a00 */
[----:B------:R3:W-:Y:S02]  /*a0220*/  STL.64 [R1+0x428], R10 ;  /* 0x0004280a01007387 */ /* 0x0007e40000100a00 */
[----:B---3--:R-:W-:Y:S02]  /*a0230*/  HMMA.16816.F32 R8, R12, R4, R16 ;  /* 0x000000040c08723c */ /* 0x008fe40000001810 */
[----:B------:R-:W-:Y:S04]  /*a0240*/  STL.64 [R1+0xa830], R6 ;  /* 0x00a8300601007387 */ /* 0x000fe80000100a00 */
[----:B------:R0:W-:Y:S02]  /*a0250*/  STL.64 [R1+0xa828], R4 ;  /* 0x00a8280401007387 */ /* 0x0001e40000100a00 */
[----:B0-----:R-:W-:-:S11]  /*a0260*/  IMAD R4, R24, 0x100, R23 ;  /* 0x0000010018047824 */ /* 0x001fd600078e0217 */
[----:B------:R-:W-:Y:S04]  /*a0270*/  STL.64 [R1+0x410], R8 ;  /* 0x0004100801007387 */ /* 0x000fe80000100a00 */
[----:B------:R0:W-:Y:S04]  /*a0280*/  STL.64 [R1+0x418], R10 ;  /* 0x0004180a01007387 */ /* 0x0001e80000100a00 */
[----:B------:R-:W-:Y:S04]  /*a0290*/  STL [R1+0xb0], R4 ;  /* 0x0000b00401007387 */ /* 0x000fe80000100800 */
[----:B------:R-:W2:Y:S04]  /*a02a0*/  LDL.LU R16, [R1+0x1c90] ;  /* 0x001c900001107983 */ /* 0x000ea80000300800 */
        /* <DEDUP_REMOVED lines=8> */
[----:B0-----:R-:W4:Y:S04]  /*a0330*/  LDL.LU R16, [R1+0x1cb0] ;  /* 0x001cb00001107983 */ /* 0x001f280000300800 */
[----:B------:R-:W4:Y:S04]  /*a0340*/  LDL.LU R17, [R1+0x1cb4] ;  /* 0x001cb40001117983 */ /* 0x000f280000300800 */
[----:B------:R-:W2:Y:S04]  /*a0350*/  LDL.LU R18, [R1+0x1cb8] ;  /* 0x001cb80001127983 */ /* 0x000ea80000300800 */
[----:B------:R-:W2:Y:S04]  /*a0360*/  LDL.LU R19, [R1+0x1cbc] ;  /* 0x001cbc0001137983 */ /* 0x000ea80000300800 */
[----:B--2---:R0:W-:Y:S04]  /*a0370*/  STL.64 [R1+0xa9a0], R18 ;  /* 0x00a9a01201007387 */ /* 0x0041e80000100a00 */
[----:B0-----:R-:W2:Y:S04]  /*a0380*/  LDL R18, [R1+0x80] ;  /* 0x0000800001127983 */ /* 0x001ea80000100800 */
[----:B------:R-:W2:Y:S04]  /*a0390*/  LDL R19, [R1+0x84] ;  /* 0x0000840001137983 */ /* 0x000ea80000100800 */
[----:B----4-:R0:W-:Y:S04]  /*a03a0*/  STL.64 [R1+0xa998], R16 ;  /* 0x00a9981001007387 */ /* 0x0101e80000100a00 */
[----:B0-----:R-:W4:Y:S04]  /*a03b0*/  LDL.64 R16, [R1+0x88] ;  /* 0x0000880001107983 */ /* 0x001f280000100a00 */
[----:B--2---:R0:W-:Y:S04]  /*a03c0*/  STL.64 [R1+0xa9d0], R18 ;  /* 0x00a9d01201007387 */ /* 0x0041e80000100a00 */
[----:B0-----:R-:W2:Y:S01]  /*a03d0*/  LDL R18, [R1+0x90] ;  /* 0x0000900001127983 */ /* 0x001ea20000100800 */
[----:B---3--:R-:W-:-:S03]  /*a03e0*/  IMAD.MOV.U32 R19, RZ, RZ, R2 ;  /* 0x000000ffff137224 */ /* 0x008fc600078e0002 */
[----:B------:R-:W3:Y:S04]  /*a03f0*/  LDL.LU R2, [R1+0xaa1c] ;  /* 0x00aa1c0001027983 */ /* 0x000ee80000300800 */
[----:B----4-:R-:W-:Y:S04]  /*a0400*/  STL.64 [R1+0xa9c8], R16 ;  /* 0x00a9c81001007387 */ /* 0x010fe80000100a00 */
[----:B------:R-:W4:Y:S04]  /*a0410*/  LDL.64 R8, [R1+0x78] ;  /* 0x0000780001087983 */ /* 0x000f280000100a00 */
[----:B------:R-:W-:Y:S04]  /*a0420*/  STL.64 [R1+0xa9b0], R10 ;  /* 0x00a9b00a01007387 */ /* 0x000fe80000100a00 */
[----:B----4-:R0:W-:Y:S04]  /*a0430*/  STL.64 [R1+0xa9a8], R8 ;  /* 0x00a9a80801007387 */ /* 0x0101e80000100a00 */
[----:B0-----:R-:W4:Y:S04]  /*a0440*/  LDL.LU R8, [R1+0x1cc0] ;  /* 0x001cc00001087983 */ /* 0x001f280000300800 */
[----:B------:R-:W4:Y:S04]  /*a0450*/  LDL.LU R9, [R1+0x1cc4] ;  /* 0x001cc40001097983 */ /* 0x000f280000300800 */
[----:B------:R-:W3:Y:S04]  /*a0460*/  LDL.LU R10, [R1+0x1cc8] ;  /* 0x001cc800010a7983 */ /* 0x000ee80000300800 */
[----:B------:R-:W3:Y:S04]  /*a0470*/  LDL.LU R11, [R1+0x1ccc] ;  /* 0x001ccc00010b7983 */ /* 0x000ee80000300800 */
[----:B------:R-:W3:Y:S04]  /*a0480*/  LDL.64 R16, [R1+0x98] ;  /* 0x0000980001107983 */ /* 0x000ee80000100a00 */
[----:B--2---:R-:W-:Y:S04]  /*a0490*/  STL.64 [R1+0xaa10], R18 ;  /* 0x00aa101201007387 */ /* 0x004fe80000100a00 */
[----:B---3--:R0:W-:Y:S04]  /*a04a0*/  STL.64 [R1+0xaa08], R16 ;  /* 0x00aa081001007387 */ /* 0x0081e80000100a00 */
        /* <DEDUP_REMOVED lines=8> */
[----:B------:R-:W4:Y:S04]  /*a0530*/  LDL.LU R10, [R1+0x1cd8] ;  /* 0x001cd800010a7983 */ /* 0x000f280000300800 */
[----:B------:R-:W4:Y:S04]  /*a0540*/  LDL.LU R11, [R1+0x1cdc] ;  /* 0x001cdc00010b7983 */ /* 0x000f280000300800 */
[----:B----4-:R-:W-:Y:S04]  /*a0550*/  STL.64 [R1+0xa9e0], R10 ;  /* 0x00a9e00a01007387 */ /* 0x010fe80000100a00 */
[----:B---3--:R0:W-:Y:S04]  /*a0560*/  STL.64 [R1+0xa9d8], R8 ;  /* 0x00a9d80801007387 */ /* 0x0081e80000100a00 */
[----:B0-----:R-:W3:Y:S04]  /*a0570*/  LDL.LU R8, [R1+0x1ce0] ;  /* 0x001ce00001087983 */ /* 0x001ee80000300800 */
[----:B------:R-:W3:Y:S04]  /*a0580*/  LDL.LU R9, [R1+0x1ce4] ;  /* 0x001ce40001097983 */ /* 0x000ee80000300800 */
[----:B------:R-:W4:Y:S04]  /*a0590*/  LDL.LU R10, [R1+0x1ce8] ;  /* 0x001ce800010a7983 */ /* 0x000f280000300800 */
[----:B------:R-:W4:Y:S01]  /*a05a0*/  LDL.LU R11, [R1+0x1cec] ;  /* 0x001cec00010b7983 */ /* 0x000f220000300800 */
[----:B------:R-:W-:-:S02]  /*a05b0*/  IMAD R28, R28, 0x100, R25 ;  /* 0x000001001c1c7824 */ /* 0x000fc400078e0219 */
[----:B------:R-:W-:Y:S02]  /*a05c0*/  IMAD R29, R29, 0x100, R26 ;  /* 0x000001001d1d7824 */ /* 0x000fe400078e021a */
[----:B------:R-:W-:Y:S01]  /*a05d0*/  IMAD.MOV.U32 R26, RZ, RZ, R3 ;  /* 0x000000ffff1a7224 */ /* 0x000fe200078e0003 */
[----:B----4-:R-:W-:Y:S04]  /*a05e0*/  STL.64 [R1+0xa9f0], R10 ;  /* 0x00a9f00a01007387 */ /* 0x010fe80000100a00 */
[----:B---3--:R0:W-:Y:S04]  /*a05f0*/  STL.64 [R1+0xa9e8], R8 ;  /* 0x00a9e80801007387 */ /* 0x0081e80000100a00 */
[----:B0-----:R-:W3:Y:S04]  /*a0600*/  LDL.LU R8, [R1+0x1cf0] ;  /* 0x001cf00001087983 */ /* 0x001ee80000300800 */
        /* <DEDUP_REMOVED lines=9> */
[----:B------:R-:W-:-:S03]  /*a06a0*/  IMAD R0, R0, 0x100, R27 ;  /* 0x0000010000007824 */ /* 0x000fc600078e021b */
[----:B------:R-:W3:Y:S04]  /*a06b0*/  LDL R27, [R1+0x64] ;  /* 0x00006400011b7983 */ /* 0x000ee80000100800 */
[----:B------:R-:W3:Y:S04]  /*a06c0*/  LDL.LU R20, [R1+0x1c80] ;  /* 0x001c800001147983 */ /* 0x000ee80000300800 */
[----:B------:R-:W3:Y:S04]  /*a06d0*/  LDL.LU R21, [R1+0x1c84] ;  /* 0x001c840001157983 */ /* 0x000ee80000300800 */
[----:B------:R-:W3:Y:S04]  /*a06e0*/  LDL.LU R22, [R1+0x1c88] ;  /* 0x001c880001167983 */ /* 0x000ee80000300800 */
[----:B------:R-:W3:Y:S01]  /*a06f0*/  LDL.LU R23, [R1+0x1c8c] ;  /* 0x001c8c0001177983 */ /* 0x000ee20000300800 */
[----:B--2---:R-:W-:Y:S03]  /*a0700*/  HMMA.16816.F32 R12, R12, R2, R16 ;  /* 0x000000020c0c723c */ /* 0x004fe60000001810 */
[----:B------:R-:W2:Y:S04]  /*a0710*/  LDL.LU.64 R18, [R1+0xaa10] ;  /* 0x00aa100001127983 */ /* 0x000ea80000300a00 */
[----:B------:R-:W3:-:S12]  /*a0720*/  LDL.LU.64 R16, [R1+0xaa08] ;  /* 0x00aa080001107983 */ /* 0x000ed80000300a00 */
[----:B------:R-:W-:Y:S04]  /*a0730*/  STL.64 [R1+0xc0], R12 ;  /* 0x0000c00c01007387 */ /* 0x000fe80000100a00 */
[----:B------:R0:W-:Y:S04]  /*a0740*/  STL.64 [R1+0xc8], R14 ;  /* 0x0000c80e01007387 */ /* 0x0001e80000100a00 */
[----:B0-----:R-:W2:Y:S01]  /*a0750*/  LDL.LU R15, [R1+0xb0] ;  /* 0x0000b000010f7983 */ /* 0x001ea20000300800 */
[----:B------:R-:W-:Y:S02]  /*a0760*/  F2FP.F16.E5M2.UNPACK_B R13, R28 ;  /* 0x0000001cff0d723e */ /* 0x000fe400020004ff */
[----:B------:R-:W-:Y:S01]  /*a0770*/  F2FP.F16.E5M2.UNPACK_B R14, R29 ;  /* 0x0000001dff0e723e */ /* 0x000fe200020004ff */
[----:B------:R-:W-:Y:S04]  /*a0780*/  STL [R1+0xa7dc], R2 ;  /* 0x00a7dc0201007387 */ /* 0x000fe80000100800 */
[----:B------:R-:W-:Y:S04]  /*a0790*/  STL [R1+0xa7d8], R3 ;  /* 0x00a7d80301007387 */ /* 0x000fe80000100800 */
[----:B------:R-:W4:Y:S04]  /*a07a0*/  LDL.LU R28, [R1+0xaa00] ;  /* 0x00aa0000011c7983 */ /* 0x000f280000300800 */
[----:B------:R-:W4:Y:S01]  /*a07b0*/  LDL.LU R29, [R1+0xa9fc] ;  /* 0x00a9fc00011d7983 */ /* 0x000f220000300800 */
[----:B--2---:R-:W-:-:S02]  /*a07c0*/  F2FP.F16.E5M2.UNPACK_B R12, R15 ;  /* 0x0000000fff0c723e */ /* 0x004fc400020004ff */
[----:B------:R-:W-:Y:S02]  /*a07d0*/  F2FP.F16.E5M2.UNPACK_B R15, R0 ;  /* 0x00000000ff0f723e */ /* 0x000fe400020004ff */
[----:B------:R-:W2:Y:S05]  /*a07e0*/  LDL.LU R0, [R1+0xa9f8] ;  /* 0x00a9f80001007983 */ /* 0x000eaa0000300800 */
[----:B---3--:R-:W-:-:S15]  /*a07f0*/  HMMA.16816.F32 R8, R12, R16, R8 ;  /* 0x000000100c08723c */ /* 0x008fde0000001808 */
[----:B------:R-:W-:-:S04]  /*a0800*/  NOP ;  /* 0x0000000000007918 */ /* 0x000fc80000000000 */
[----:B------:R-:W-:Y:S04]  /*a0810*/  STL.64 [R1+0x400], R8 ;  /* 0x0004000801007387 */ /* 0x000fe80000100a00 */
[----:B------:R0:W-:Y:S04]  /*a0820*/  STL.64 [R1+0x408], R10 ;  /* 0x0004080a01007387 */ /* 0x0001e80000100a00 */
[----:B0-----:R-:W3:Y:S04]  /*a0830*/  LDL.LU.64 R10, [R1+0xa9f0] ;  /* 0x00a9f000010a7983 */ /* 0x001ee80000300a00 */
[----:B------:R-:W3:Y:S01]  /*a0840*/  LDL.LU.64 R8, [R1+0xa9e8] ;  /* 0x00a9e80001087983 */ /* 0x000ee20000300a00 */
[----:B------:R-:W-:-:S02]  /*a0850*/  IMAD.MOV.U32 R3, RZ, RZ, R16 ;  /* 0x000000ffff037224 */ /* 0x000fc400078e0010 */
[----:B------:R-:W-:-:S05]  /*a0860*/  IMAD.MOV.U32 R2, RZ, RZ, R17 ;  /* 0x000000ffff027224 */ /* 0x000fca00078e0011 */
[----:B------:R-:W-:Y:S04]  /*a0870*/  STL [R1+0xa7e4], R2 ;  /* 0x00a7e40201007387 */ /* 0x000fe80000100800 */
[----:B------:R-:W-:Y:S01]  /*a0880*/  STL [R1+0xa7e0], R3 ;  /* 0x00a7e00301007387 */ /* 0x000fe20000100800 */
[----:B---3--:R-:W-:Y:S03]  /*a0890*/  HMMA.16816.F32 R16, R12, R18, R8 ;  /* 0x000000120c10723c */ /* 0x008fe60000001808 */
[----:B------:R-:W3:Y:S04]  /*a08a0*/  LDL.LU.64 R10, [R1+0xa9e0] ;  /* 0x00a9e000010a7983 */ /* 0x000ee80000300a00 */
[----:B------:R-:W3:-:S12]  /*a08b0*/  LDL.LU.64 R8, [R1+0xa9d8] ;  /* 0x00a9d80001087983 */ /* 0x000ed80000300a00 */
[----:B------:R-:W-:Y:S04]  /*a08c0*/  STL.64 [R1+0x3f0], R16 ;  /* 0x0003f01001007387 */ /* 0x000fe80000100a00 */
[----:B------:R0:W-:Y:S04]  /*a08d0*/  STL.64 [R1+0x3f8], R18 ;  /* 0x0003f81201007387 */ /* 0x0001e80000100a00 */
[----:B0-----:R-:W2:Y:S04]  /*a08e0*/  LDL.LU.64 R18, [R1+0xa9d0] ;  /* 0x00a9d00001127983 */ /* 0x001ea80000300a00 */
[----:B------:R-:W3:Y:S02]  /*a08f0*/  LDL.LU.64 R16, [R1+0xa9c8] ;  /* 0x00a9c80001107983 */ /* 0x000ee40000300a00 */
[----:B---3--:R-:W-:-:S15]  /*a0900*/  HMMA.16816.F32 R8, R12, R16, R8 ;  /* 0x000000100c08723c */ /* 0x008fde0000001808 */
[----:B------:R-:W-:-:S04]  /*a0910*/  NOP ;  /* 0x0000000000007918 */ /* 0x000fc80000000000 */
[----:B------:R-:W-:Y:S04]  /*a0920*/  STL.64 [R1+0x3e0], R8 ;  /* 0x0003e00801007387 */ /* 0x000fe80000100a00 */
[----:B------:R0:W-:Y:S04]  /*a0930*/  STL.64 [R1+0x3e8], R10 ;  /* 0x0003e80a01007387 */ /* 0x0001e80000100a00 */
[----:B0-----:R-:W2:Y:S04]  /*a0940*/  LDL.LU.64 R10, [R1+0xa9c0] ;  /* 0x00a9c000010a7983 */ /* 0x001ea80000300a00 */
[----:B------:R-:W2:Y:S01]  /*a0950*/  LDL.LU.64 R8, [R1+0xa9b8] ;  /* 0x00a9b80001087983 */ /* 0x000ea20000300a00 */
[----:B------:R-:W-:-:S02]  /*a0960*/  IMAD.MOV.U32 R2, RZ, RZ, R16 ;  /* 0x000000ffff027224 */ /* 0x000fc400078e0010 */
[----:B------:R-:W-:-:S05]  /*a0970*/  IMAD.MOV.U32 R3, RZ, RZ, R17 ;  /* 0x000000ffff037224 */ /* 0x000fca00078e0011 */
[----:B------:R-:W-:Y:S04]  /*a0980*/  STL [R1+0xa7ec], R3 ;  /* 0x00a7ec0301007387 */ /* 0x000fe80000100800 */
[----:B------:R-:W-:Y:S01]  /*a0990*/  STL [R1+0xa7e8], R2 ;  /* 0x00a7e80201007387 */ /* 0x000fe20000100800 */
[----:B--2---:R-:W-:Y:S03]  /*a09a0*/  HMMA.16816.F32 R16, R12, R18, R8 ;  /* 0x000000120c10723c */ /* 0x004fe60000001808 */
[----:B------:R-:W4:Y:S04]  /*a09b0*/  LDL.LU.64 R10, [R1+0xa9b0] ;  /* 0x00a9b000010a7983 */ /* 0x000f280000300a00 */
        /* <DEDUP_REMOVED lines=13> */
[----:B----4-:R-:W-:Y:S03]  /*a0a90*/  HMMA.16816.F32 R8, R12, R10, R4 ;  /* 0x0000000a0c08723c */ /* 0x010fe60000001804 */
[----:B------:R-:W-:Y:S04]  /*a0aa0*/  STL [R1+0xa7f4], R2 ;  /* 0x00a7f40201007387 */ /* 0x000fe80000100800 */
[----:B------:R0:W-:-:S12]  /*a0ab0*/  STL [R1+0xa7f0], R3 ;  /* 0x00a7f00301007387 */ /* 0x0001d80000100800 */
[----:B------:R-:W-:Y:S04]  /*a0ac0*/  STL.64 [R1+0x3b0], R8 ;  /* 0x0003b00801007387 */ /* 0x000fe80000100a00 */
[----:B------:R-:W-:Y:S01]  /*a0ad0*/  STL.64 [R1+0x3b8], R10 ;  /* 0x0003b80a01007387 */ /* 0x000fe20000100a00 */
[----:B0-----:R-:W-:Y:S02]  /*a0ae0*/  IMAD.MOV.U32 R3, RZ, RZ, R25 ;  /* 0x000000ffff037224 */ /* 0x001fe400078e0019 */
[----:B------:R-:W-:Y:S01]  /*a0af0*/  IMAD.MOV.U32 R2, RZ, RZ, R24 ;  /* 0x000000ffff027224 */ /* 0x000fe200078e0018 */
[----:B--2---:R-:W-:-:S15]  /*a0b00*/  HMMA.16816.F32 R4, R12, R24, R16 ;  /* 0x000000180c04723c */ /* 0x004fde0000001810 */
[----:B------:R-:W-:-:S04]  /*a0b10*/  NOP ;  /* 0x0000000000007918 */ /* 0x000fc80000000000 */
[----:B------:R-:W-:Y:S04]  /*a0b20*/  STL.64 [R1+0x3a0], R4 ;  /* 0x0003a00401007387 */ /* 0x000fe80000100a00 */
[----:B------:R0:W-:Y:S02]  /*a0b30*/  STL.64 [R1+0x3a8], R6 ;  /* 0x0003a80601007387 */ /* 0x0001e40000100a00 */
[C---:B0-----:R-:W-:Y:S02]  /*a0b40*/  HMMA.16816.F32 R4, R12.reuse, R26, R20 ;  /* 0x0000001a0c04723c */ /* 0x041fe40000001814 */
        /* <DEDUP_REMOVED lines=14> */
[----:B---3--:R0:W-:Y:S04]  /*a0c30*/  STL.64 [R1+0xa900], R18 ;  /* 0x00a9001201007387 */ /* 0x0081e80000100a00 */
[----:B0-----:R-:W3:Y:S04]  /*a0c40*/  LDL R18, [R1+0x30] ;  /* 0x0000300001127983 */ /* 0x001ee80000100800 */
[----:B------:R-:W3:Y:S04]  /*a0c50*/  LDL R19, [R1+0x34] ;  /* 0x0000340001137983 */ /* 0x000ee80000100800 */
[----:B--2---:R0:W-:Y:S04]  /*a0c60*/  STL.64 [R1+0xa8f8], R16 ;  /* 0x00a8f81001007387 */ /* 0x0041e80000100a00 */
[----:B0-----:R-:W2:Y:S04]  /*a0c70*/  LDL.64 R16, [R1+0x38] ;  /* 0x0000380001107983 */ /* 0x001ea80000100a00 */
[----:B---3--:R0:W-:Y:S04]  /*a0c80*/  STL.64 [R1+0xa930], R18 ;  /* 0x00a9301201007387 */ /* 0x0081e80000100a00 */
[----:B--2---:R1:W-:Y:S04]  /*a0c90*/  STL.64 [R1+0xa928], R16 ;  /* 0x00a9281001007387 */ /* 0x0043e80000100a00 */
[----:B0-----:R-:W2:Y:S04]  /*a0ca0*/  LDL R18, [R1+0x40] ;  /* 0x0000400001127983 */ /* 0x001ea80000100800 */
[----:B------:R-:W2:Y:S04]  /*a0cb0*/  LDL R19, [R1+0x44] ;  /* 0x0000440001137983 */ /* 0x000ea80000100800 */
[----:B------:R-:W3:Y:S04]  /*a0cc0*/  LDL R10, [R1+0x20] ;  /* 0x00002000010a7983 */ /* 0x000ee80000100800 */
[----:B------:R-:W3:Y:S04]  /*a0cd0*/  LDL R11, [R1+0x24] ;  /* 0x00002400010b7983 */ /* 0x000ee80000100800 */
[----:B------:R-:W4:Y:S04]  /*a0ce0*/  LDL.64 R8, [R1+0x28] ;  /* 0x0000280001087983 */ /* 0x000f280000100a00 */
[----:B-1----:R-:W3:Y:S04]  /*a0cf0*/  LDL.64 R16, [R1+0x48] ;  /* 0x0000480001107983 */ /* 0x002ee80000100a00 */
[----:B--2---:R-:W-:Y:S04]  /*a0d00*/  STL.64 [R1+0xa960], R18 ;  /* 0x00a9601201007387 */ /* 0x004fe80000100a00 */
[----:B---3--:R-:W-:Y:S04]  /*a0d10*/  STL.64 [R1+0xa958], R16 ;  /* 0x00a9581001007387 */ /* 0x008fe80000100a00 */
[----:B------:R-:W-:Y:S04]  /*a0d20*/  STL.64 [R1+0xa910], R10 ;  /* 0x00a9100a01007387 */ /* 0x000fe80000100a00 */
[----:B----4-:R0:W-:Y:S04]  /*a0d30*/  STL.64 [R1+0xa908], R8 ;  /* 0x00a9080801007387 */ /* 0x0101e80000100a00 */
[----:B0-----:R-:W2:Y:S04]  /*a0d40*/  LDL.LU R8, [R1+0x1c20] ;  /* 0x001c200001087983 */ /* 0x001ea80000300800 */
[----:B------:R-:W2:Y:S04]  /*a0d50*/  LDL.LU R9, [R1+0x1c24] ;  /* 0x001c240001097983 */ /* 0x000ea80000300800 */
[----:B------:R-:W3:Y:S04]  /*a0d60*/  LDL.LU R10, [R1+0x1c28] ;  /* 0x001c2800010a7983 */ /* 0x000ee80000300800 */
[----:B------:R-:W3:Y:S04]  /*a0d70*/  LDL.LU R11, [R1+0x1c2c] ;  /* 0x001c2c00010b7983 */ /* 0x000ee80000300800 */
[----:B------:R-:W4:Y:S04]  /*a0d80*/  LDL R18, [R1+0x50] ;  /* 0x0000500001127983 */ /* 0x000f280000100800 */
[----:B------:R-:W4:Y:S04]  /*a0d90*/  LDL R19, [R1+0x54] ;  /* 0x0000540001137983 */ /* 0x000f280000100800 */
        /* <DEDUP_REMOVED lines=27> */
[----:B0-----:R-:W4:Y:S04]  /*a0f50*/  LDL.LU R8, [R1+0x1c70] ;  /* 0x001c700001087983 */ /* 0x001f280000300800 */
[----:B------:R-:W4:Y:S04]  /*a0f60*/  LDL.LU R9, [R1+0x1c74] ;  /* 0x001c740001097983 */ /* 0x000f280000300800 */
[----:B------:R-:W4:Y:S04]  /*a0f70*/  LDL.LU R10, [R1+0x1c78] ;  /* 0x001c7800010a7983 */ /* 0x000f280000300800 */
[----:B------:R-:W4:Y:S04]  /*a0f80*/  LDL.LU R11, [R1+0x1c7c] ;  /* 0x001c7c00010b7983 */ /* 0x000f280000300800 */
[----:B------:R-:W2:Y:S04]  /*a0f90*/  LDL.LU R4, [R1+0x1c00] ;  /* 0x001c000001047983 */ /* 0x000ea80000300800 */
[----:B------:R-:W2:Y:S04]  /*a0fa0*/  LDL.LU R5, [R1+0x1c04] ;  /* 0x001c040001057983 */ /* 0x000ea80000300800 */
[----:B------:R-:W2:Y:S04]  /*a0fb0*/  LDL.LU R6, [R1+0x1c08] ;  /* 0x001c080001067983 */ /* 0x000ea80000300800 */
[----:B------:R-:W2:Y:S04]  /*a0fc0*/  LDL.LU R7, [R1+0x1c0c] ;  /* 0x001c0c0001077983 */ /* 0x000ea80000300800 */
[----:B------:R-:W3:Y:S04]  /*a0fd0*/  LDL.64 R24, [R1+0x18] ;  /* 0x0000180001187983 */ /* 0x000ee80000100a00 */
[----:B------:R-:W2:Y:S04]  /*a0fe0*/  LDL R26, [R1+0x10] ;  /* 0x00001000011a7983 */ /* 0x000ea80000100800 */
[----:B------:R-:W2:Y:S04]  /*a0ff0*/  LDL.LU R20, [R1+0x1be0] ;  /* 0x001be00001147983 */ /* 0x000ea80000300800 */
[----:B------:R-:W2:Y:S04]  /*a1000*/  LDL.LU R21, [R1+0x1be4] ;  /* 0x001be40001157983 */ /* 0x000ea80000300800 */
[----:B------:R-:W2:Y:S04]  /*a1010*/  LDL.LU R22, [R1+0x1be8] ;  /* 0x001be80001167983 */ /* 0x000ea80000300800 */
[----:B------:R-:W2:Y:S01]  /*a1020*/  LDL.LU R23, [R1+0x1bec] ;  /* 0x001bec0001177983 */ /* 0x000ea20000300800 */
        /* <DEDUP_REMOVED lines=11> */
[----:B------:R-:W4:Y:S04]  /*a10e0*/  LDL.LU.64 R10, [R1+0xa970] ;  /* 0x00a97000010a7983 */ /* 0x000f280000300a00 */
[----:B------:R-:W4:-:S12]  /*a10f0*/  LDL.LU.64 R8, [R1+0xa968] ;  /* 0x00a9680001087983 */ /* 0x000f180000300a00 */
        /* <DEDUP_REMOVED lines=15> */
[----:B------:R-:W2:Y:S04]  /*a11f0*/  LDL.LU.64 R10, [R1+0xa940] ;  /* 0x00a94000010a7983 */ /* 0x000ea80000300a00 */
[----:B------:R-:W2:-:S12]  /*a1200*/  LDL.LU.64 R8, [R1+0xa938] ;  /* 0x00a9380001087983 */ /* 0x000e980000300a00 */
[----:B------:R-:W-:Y:S04]  /*a1210*/  STL.64 [R1+0x350], R16 ;  /* 0x0003501001007387 */ /* 0x000fe80000100a00 */
[----:B------:R0:W-:Y:S04]  /*a1220*/  STL.64 [R1+0x358], R18 ;  /* 0x0003581201007387 */ /* 0x0001e80000100a00 */
[----:B0-----:R-:W4:Y:S04]  /*a1230*/  LDL.LU.64 R18, [R1+0xa930] ;  /* 0x00a9300001127983 */ /* 0x001f280000300a00 */
[----:B------:R-:W2:Y:S02]  /*a1240*/  LDL.LU.64 R16, [R1+0xa928] ;  /* 0x00a9280001107983 */ /* 0x000ea40000300a00 */
[----:B--2---:R-:W-:-:S15]  /*a1250*/  HMMA.16816.F32 R8, R12, R16, R8 ;  /* 0x000000100c08723c */ /* 0x004fde0000001808 */
        /* <DEDUP_REMOVED lines=21> */
[----:B------:R-:W4:Y:S01]  /*a13b0*/  LDL.LU.64 R16, [R1+0xa8e8] ;  /* 0x00a8e80001107983 */ /* 0x000f220000300a00 */
[----:B------:R-:W-:-:S02]  /*a13c0*/  IMAD.MOV.U32 R2, RZ, RZ, R8 ;  /* 0x000000ffff027224 */ /* 0x000fc400078e0008 */
[----:B------:R-:W-:Y:S02]  /*a13d0*/  IMAD.MOV.U32 R3, RZ, RZ, R9 ;  /* 0x000000ffff037224 */ /* 0x000fe400078e0009 */
[----:B--2---:R-:W-:Y:S01]  /*a13e0*/  HMMA.16816.F32 R8, R12, R10, R4 ;  /* 0x0000000a0c08723c */ /* 0x004fe20000001804 */
[----:B------:R-:W-:Y:S02]  /*a13f0*/  IMAD.MOV.U32 R27, RZ, RZ, R0 ;  /* 0x000000ffff1b7224 */ /* 0x000fe400078e0000 */
[----:B------:R-:W-:Y:S04]  /*a1400*/  STL [R1+0xa81c], R3 ;  /* 0x00a81c0301007387 */ /* 0x000fe80000100800 */
[----:B------:R3:W-:-:S12]  /*a1410*/  STL [R1+0xa818], R2 ;  /* 0x00a8180201007387 */ /* 0x0007d80000100800 */
[----:B------:R-:W-:Y:S04]  /*a1420*/  STL.64 [R1+0x310], R8 ;  /* 0x0003100801007387 */ /* 0x000fe80000100a00 */
[----:B------:R-:W-:Y:S01]  /*a1430*/  STL.64 [R1+0x318], R10 ;  /* 0x0003180a01007387 */ /* 0x000fe20000100a00 */
[----:B---3--:R-:W-:Y:S02]  /*a1440*/  IMAD.MOV.U32 R2, RZ, RZ, R25 ;  /* 0x000000ffff027224 */ /* 0x008fe400078e0019 */
[----:B------:R-:W-:Y:S01]  /*a1450*/  IMAD.MOV.U32 R3, RZ, RZ, R24 ;  /* 0x000000ffff037224 */ /* 0x000fe200078e0018 */
[----:B----4-:R-:W-:-:S15]  /*a1460*/  HMMA.16816.F32 R4, R12, R24, R16 ;  /* 0x000000180c04723c */ /* 0x010fde0000001810 */
[----:B------:R-:W-:-:S04]  /*a1470*/  NOP ;  /* 0x0000000000007918 */ /* 0x000fc80000000000 */
[----:B------:R-:W-:Y:S04]  /*a1480*/  STL.64 [R1+0x300], R4 ;  /* 0x0003000401007387 */ /* 0x000fe80000100a00 */
[----:B------:R0:W-:Y:S04]  /*a1490*/  STL.64 [R1+0x308], R6 ;  /* 0x0003080601007387 */ /* 0x0001e80000100a00 */
[----:B------:R-:W2:Y:S01]  /*a14a0*/  LDL.LU R0, [R1+0x48a0] ;  /* 0x0048a00001007983 */ /* 0x000ea20000300800 */
[C---:B0-----:R-:W-:Y:S03]  /*a14b0*/  HMMA.16816.F32 R4, R12.reuse, R26, R20 ;  /* 0x0000001a0c04723c */ /* 0x041fe60000001814 */
[----:B------:R-:W-:Y:S04]  /*a14c0*/  STL [R1+0xa824], R2 ;  /* 0x00a8240201007387 */ /* 0x000fe80000100800 */
[----:B------:R-:W-:Y:S04]  /*a14d0*/  STL [R1+0xa820], R3 ;  /* 0x00a8200301007387 */ /* 0x000fe80000100800 */
[----:B------:R-:W3:Y:S08]  /*a14e0*/  LDL.LU R8, [R1+0x1b50] ;  /* 0x001b500001087983 */ /* 0x000ef00000300800 */
[----:B------:R-:W-:Y:S04]  /*a14f0*/  STL.64 [R1+0x2f0], R4 ;  /* 0x0002f00401007387 */ /* 0x000fe80000100a00 */
[----:B------:R-:W-:Y:S04]  /*a1500*/  STL.64 [R1+0x2f8], R6 ;  /* 0x0002f80601007387 */ /* 0x000fe80000100a00 */
        /* <DEDUP_REMOVED lines=19> */
[----:B0-----:R-:W2:Y:S04]  /*a1640*/  LDL.64 R24, [R1+0x8] ;  /* 0x0000080001187983 */ /* 0x001ea80000100a00 */
        /* <DEDUP_REMOVED lines=19> */
[----:B------:R0:W-:Y:S04]  /*a1780*/  STL.64 [R1+0xa878], R16 ;  /* 0x00a8781001007387 */ /* 0x0001e80000100a00 */
[----:B0-----:R-:W2:Y:S04]  /*a1790*/  LDL.LU R16, [R1+0x1b80] ;  /* 0x001b800001107983 */ /* 0x001ea80000300800 */
[----:B------:R-:W2:Y:S04]  /*a17a0*/  LDL.LU R17, [R1+0x1b84] ;  /* 0x001b840001117983 */ /* 0x000ea80000300800 */
[----:B------:R-:W2:Y:S04]  /*a17b0*/  LDL.LU R18, [R1+0x1b88] ;  /* 0x001b880001127983 */ /* 0x000ea80000300800 */
[----:B------:R-:W2:Y:S04]  /*a17c0*/  LDL.LU R19, [R1+0x1b8c] ;  /* 0x001b8c0001137983 */ /* 0x000ea80000300800 */
        /* <DEDUP_REMOVED lines=8> */
[----:B------:R-:W3:Y:S04]  /*a1850*/  LDL.LU R6, [R1+0x1b38] ;  /* 0x001b380001067983 */ /* 0x000ee80000300800 */
[----:B------:R-:W3:Y:S01]  /*a1860*/  LDL.LU R7, [R1+0x1b3c] ;  /* 0x001b3c0001077983 */ /* 0x000ee20000300800 */
[----:B--2---:R-:W-:Y:S03]  /*a1870*/  HMMA.16816.F32 R20, R12, R24, R20 ;  /* 0x000000180c14723c */ /* 0x004fe60000001814 */
[----:B---3--:R-:W-:Y:S04]  /*a1880*/  STL.64 [R1+0xa840], R6 ;  /* 0x00a8400601007387 */ /* 0x008fe80000100a00 */
[----:B----4-:R0:W-:Y:S04]  /*a1890*/  STL.64 [R1+0xa838], R4 ;  /* 0x00a8380401007387 */ /* 0x0101e80000100a00 */
[----:B0-----:R-:W2:Y:S04]  /*a18a0*/  LDL.LU R4, [R1+0x1b40] ;  /* 0x001b400001047983 */ /* 0x001ea80000300800 */
[----:B------:R-:W2:Y:S04]  /*a18b0*/  LDL.LU R5, [R1+0x1b44] ;  /* 0x001b440001057983 */ /* 0x000ea80000300800 */
[----:B------:R-:W2:Y:S04]  /*a18c0*/  LDL.LU R6, [R1+0x1b48] ;  /* 0x001b480001067983 */ /* 0x000ea80000300800 */
[----:B------:R-:W2:Y:S04]  /*a18d0*/  LDL.LU R7, [R1+0x1b4c] ;  /* 0x001b4c0001077983 */ /* 0x000ea80000300800 */
[----:B------:R-:W-:Y:S04]  /*a18e0*/  STL.64 [R1+0x2e0], R20 ;  /* 0x0002e01401007387 */ /* 0x000fe80000100a00 */
[----:B------:R0:W-:Y:S04]  /*a18f0*/  STL.64 [R1+0x2e8], R22 ;  /* 0x0002e81601007387 */ /* 0x0001e80000100a00 */
[----:B0-----:R-:W3:Y:S04]  /*a1900*/  LDL.LU.64 R22, [R1+0xa8e0] ;  /* 0x00a8e00001167983 */ /* 0x001ee80000300a00 */
[----:B------:R-:W3:Y:S01]  /*a1910*/  LDL.LU.64 R20, [R1+0xa8d8] ;  /* 0x00a8d80001147983 */ /* 0x000ee20000300a00 */
[----:B------:R-:W-:-:S02]  /*a1920*/  IMAD.MOV.U32 R2, RZ, RZ, R24 ;  /* 0x000000ffff027224 */ /* 0x000fc400078e0018 */
[----:B------:R-:W-:Y:S02]  /*a1930*/  IMAD.MOV.U32 R3, RZ, RZ, R25 ;  /* 0x000000ffff037224 */ /* 0x000fe400078e0019 */
[----:B---3--:R-:W-:Y:S01]  /*a1940*/  HMMA.16816.F32 R24, R12, R26, R20 ;  /* 0x0000001a0c18723c */ /* 0x008fe20000001814 */
[----:B------:R-:W3:Y:S04]  /*a1950*/  LDL.LU.64 R22, [R1+0xa8d0] ;  /* 0x00a8d00001167983 */ /* 0x000ee80000300a00 */
[----:B------:R-:W3:-:S14]  /*a1960*/  LDL.LU.64 R20, [R1+0xa8c8] ;  /* 0x00a8c80001147983 */ /* 0x000edc0000300a00 */
        /* <DEDUP_REMOVED lines=9> */
[----:B------:R-:W4:Y:S04]  /*a1a00*/  LDL.LU.64 R24, [R1+0xa8a8] ;  /* 0x00a8a80001187983 */ /* 0x000f280000300a00 */
[----:B------:R0:W-:Y:S04]  /*a1a10*/  STL [R1+0xa7c4], R29 ;  /* 0x00a7c41d01007387 */ /* 0x0001e80000100800 */
[----:B0-----:R-:W2:Y:S01]  /*a1a20*/  LDL.LU R29, [R1+0x4898] ;  /* 0x00489800011d7983 */ /* 0x001ea20000300800 */
        /* <DEDUP_REMOVED lines=28> */
[----:B------:R-:W-:Y:S04]  /*a1bf0*/  STL.64 [R1+0xa5f0], R22 ;  /* 0x00a5f01601007387 */ /* 0x000fe80000100a00 */
[----:B------:R0:W-:Y:S04]  /*a1c00*/  STL.64 [R1+0xa5e8], R20 ;  /* 0x00a5e81401007387 */ /* 0x0001e80000100a00 */
[----:B0-----:R-:W2:Y:S04]  /*a1c10*/  LDL.LU R20, [R1+0x1b10] ;  /* 0x001b100001147983 */ /* 0x001ea80000300800 */
[----:B------:R-:W2:Y:S04]  /*a1c20*/  LDL.LU R21, [R1+0x1b14] ;  /* 0x001b140001157983 */ /* 0x000ea80000300800 */
[----:B------:R-:W2:Y:S04]  /*a1c30*/  LDL.LU R22, [R1+0x1b18] ;  /* 0x001b180001167983 */ /* 0x000ea80000300800 */
[----:B------:R-:W2:Y:S01]  /*a1c40*/  LDL.LU R23, [R1+0x1b1c] ;  /* 0x001b1c0001177983 */ /* 0x000ea20000300800 */
        /* <DEDUP_REMOVED lines=31> */
[----:B------:R2:W-:Y:S01]  /*a1e40*/  STL.64 [R1+0xa590], R8 ;  /* 0x00a5900801007387 */ /* 0x0005e20000100a00 */
[C---:B----4-:R-:W-:Y:S08]  /*a1e50*/  HMMA.16816.F32 R16, R12.reuse, R6, R16 ;  /* 0x000000060c10723c */ /* 0x050ff00000001810 */
[----:B--2---:R-:W-:Y:S01]  /*a1e60*/  HMMA.16816.F32 R8, R12, R4, R20 ;  /* 0x000000040c08723c */ /* 0x004fe20000001814 */
[----:B------:R-:W-:Y:S10]  /*a1e70*/  STL.64 [R1+0xa578], R6 ;  /* 0x00a5780601007387 */ /* 0x000ff40000100a00 */
[----:B------:R-:W-:Y:S04]  /*a1e80*/  STL.64 [R1+0x230], R16 ;  /* 0x0002301001007387 */ /* 0x000fe80000100a00 */
[----:B------:R-:W-:Y:S04]  /*a1e90*/  STL.64 [R1+0x238], R18 ;  /* 0x0002381201007387 */ /* 0x000fe80000100a00 */
[----:B------:R-:W-:Y:S04]  /*a1ea0*/  STL.64 [R1+0xa570], R4 ;  /* 0x00a5700401007387 */ /* 0x000fe80000100a00 */
[----:B------:R0:W-:Y:S04]  /*a1eb0*/  STL.64 [R1+0x220], R8 ;  /* 0x0002200801007387 */ /* 0x0001e80000100a00 */
[----:B------:R1:W-:Y:S04]  /*a1ec0*/  STL.64 [R1+0x228], R10 ;  /* 0x0002280a01007387 */ /* 0x0003e80000100a00 */
[----:B0-----:R-:W2:Y:S04]  /*a1ed0*/  LDL.LU R8, [R1+0x19b0] ;  /* 0x0019b00001087983 */ /* 0x001ea80000300800 */
[----:B------:R-:W2:Y:S04]  /*a1ee0*/  LDL.LU R9, [R1+0x19b4] ;  /* 0x0019b40001097983 */ /* 0x000ea80000300800 */
[----:B-1----:R-:W3:Y:S04]  /*a1ef0*/  LDL.LU R10, [R1+0x19b8] ;  /* 0x0019b800010a7983 */ /* 0x002ee80000300800 */
[----:B------:R-:W3:Y:S04]  /*a1f00*/  LDL.LU R11, [R1+0x19bc] ;  /* 0x0019bc00010b7983 */ /* 0x000ee80000300800 */
[----:B---3--:R-:W-:Y:S04]  /*a1f10*/  STL.64 [R1+0xa600], R10 ;  /* 0x00a6000a01007387 */ /* 0x008fe80000100a00 */
[----:B--2---:R0:W-:Y:S04]  /*a1f20*/  STL.64 [R1+0xa5f8], R8 ;  /* 0x00a5f80801007387 */ /* 0x0041e80000100a00 */
[----:B------:R-:W2:Y:S04]  /*a1f30*/  LDL.LU R4, [R1+0x19c0] ;  /* 0x0019c00001047983 */ /* 0x000ea80000300800 */
[----:B------:R-:W2:Y:S04]  /*a1f40*/  LDL.LU R5, [R1+0x19c4] ;  /* 0x0019c40001057983 */ /* 0x000ea80000300800 */
[----:B------:R-:W3:Y:S04]  /*a1f50*/  LDL.LU R6, [R1+0x19c8] ;  /* 0x0019c80001067983 */ /* 0x000ee80000300800 */
[----:B------:R-:W3:Y:S01]  /*a1f60*/  LDL.LU R7, [R1+0x19cc] ;  /* 0x0019cc0001077983 */ /* 0x000ee20000300800 */
[----:B------:R-:W-:-:S02]  /*a1f70*/  IMAD R29, R29, 0x100, R26 ;  /* 0x000001001d1d7824 */ /* 0x000fc400078e021a */
[----:B------:R-:W-:Y:S01]  /*a1f80*/  IMAD R0, R0, 0x100, R27 ;  /* 0x0000010000007824 */ /* 0x000fe200078e021b */
[----:B---3--:R1:W-:Y:S04]  /*a1f90*/  STL.64 [R1+0xa610], R6 ;  /* 0x00a6100601007387 */ /* 0x0083e80000100a00 */
[----:B--2---:R-:W-:Y:S04]  /*a1fa0*/  STL.64 [R1+0xa608], R4 ;  /* 0x00a6080401007387 */ /* 0x004fe80000100a00 */
[----:B------:R-:W2:Y:S04]  /*a1fb0*/  LDL R26, [R1] ;  /* 0x00000000011a7983 */ /* 0x000ea80000100800 */
[----:B------:R-:W2:Y:S01]  /*a1fc0*/  LDL R27, [R1+0x4] ;  /* 0x00000400011b7983 */ /* 0x000ea20000100800 */
[----:B------:R-:W-:-:S02]  /*a1fd0*/  IMAD.MOV.U32 R24, RZ, RZ, R2 ;  /* 0x000000ffff187224 */ /* 0x000fc400078e0002 */
[----:B------:R-:W-:Y:S01]  /*a1fe0*/  IMAD.MOV.U32 R25, RZ, RZ, R3 ;  /* 0x000000ffff197224 */ /* 0x000fe200078e0003 */
[----:B------:R-:W3:Y:S04]  /*a1ff0*/  LDL.LU R2, [R1+0xa824] ;  /* 0x00a8240001027983 */ /* 0x000ee80000300800 */
[----:B------:R-:W4:Y:S04]  /*a2000*/  LDL.LU R3, [R1+0xa820] ;  /* 0x00a8200001037983 */ /* 0x000f280000300800 */
        /* <DEDUP_REMOVED lines=8> */
[----:B-1----:R-:W2:Y:S04]  /*a2090*/  LDL R6, [R1+0x10] ;  /* 0x0000100001067983 */ /* 0x002ea80000100800 */
[----:B------:R-:W2:Y:S04]  /*a20a0*/  LDL R7, [R1+0x14] ;  /* 0x0000140001077983 */ /* 0x000ea80000100800 */
[----:B------:R-:W2:Y:S04]  /*a20b0*/  LDL.LU R24, [R1+0x19f0] ;  /* 0x0019f00001187983 */ /* 0x000ea80000300800 */
[----:B------:R-:W2:Y:S04]  /*a20c0*/  LDL.LU R25, [R1+0x19f4] ;  /* 0x0019f40001197983 */ /* 0x000ea80000300800 */
[----:B------:R-:W2:Y:S04]  /*a20d0*/  LDL.LU R26, [R1+0x19f8] ;  /* 0x0019f800011a7983 */ /* 0x000ea80000300800 */
[----:B------:R-:W2:Y:S01]  /*a20e0*/  LDL.LU R27, [R1+0x19fc] ;  /* 0x0019fc00011b7983 */ /* 0x000ea20000300800 */
[----:B----4-:R-:W-:-:S02]  /*a20f0*/  IMAD.MOV.U32 R4, RZ, RZ, R3 ;  /* 0x000000ffff047224 */ /* 0x010fc400078e0003 */
[----:B---3--:R-:W-:Y:S01]  /*a2100*/  IMAD.MOV.U32 R5, RZ, RZ, R2 ;  /* 0x000000ffff057224 */ /* 0x008fe200078e0002 */
[----:B--2---:R1:W-:Y:S04]  /*a2110*/  STL.64 [R1+0xa640], R26 ;  /* 0x00a6401a01007387 */ /* 0x0043e80000100a00 */
[----:B------:R2:W-:Y:S04]  /*a2120*/  STL.64 [R1+0xa638], R24 ;  /* 0x00a6381801007387 */ /* 0x0005e80000100a00 */
[----:B------:R-:W3:Y:S04]  /*a2130*/  LDL.LU R3, [R1+0xa81c] ;  /* 0x00a81c0001037983 */ /* 0x000ee80000300800 */
[----:B------:R-:W2:Y:S04]  /*a2140*/  LDL.LU R2, [R1+0xa818] ;  /* 0x00a8180001027983 */ /* 0x000ea80000300800 */
[----:B------:R-:W-:Y:S04]  /*a2150*/  STL.64 [R1+0xa650], R6 ;  /* 0x00a6500601007387 */ /* 0x000fe80000100a00 */
[----:B------:R-:W-:Y:S04]  /*a2160*/  STL.64 [R1+0xa648], R4 ;  /* 0x00a6480401007387 */ /* 0x000fe80000100a00 */
[----:B0-----:R-:W4:Y:S04]  /*a2170*/  LDL.LU R8, [R1+0x1a00] ;  /* 0x001a000001087983 */ /* 0x001f280000300800 */
[----:B------:R-:W4:Y:S04]  /*a2180*/  LDL.LU R9, [R1+0x1a04] ;  /* 0x001a040001097983 */ /* 0x000f280000300800 */
[----:B------:R-:W2:Y:S04]  /*a2190*/  LDL.LU R10, [R1+0x1a08] ;  /* 0x001a0800010a7983 */ /* 0x000ea80000300800 */
[----:B------:R-:W2:Y:S04]  /*a21a0*/  LDL.LU R11, [R1+0x1a0c] ;  /* 0x001a0c00010b7983 */ /* 0x000ea80000300800 */
[----:B--2---:R-:W-:Y:S04]  /*a21b0*/  STL.64 [R1+0xa660], R10 ;  /* 0x00a6600a01007387 */ /* 0x004fe80000100a00 */
[----:B----4-:R0:W-:Y:S04]  /*a21c0*/  STL.64 [R1+0xa658], R8 ;  /* 0x00a6580801007387 */ /* 0x0101e80000100a00 */
[----:B-1----:R-:W2:Y:S04]  /*a21d0*/  LDL R26, [R1+0x20] ;  /* 0x00002000011a7983 */ /* 0x002ea80000100800 */
[----:B------:R-:W2:Y:S01]  /*a21e0*/  LDL R27, [R1+0x24] ;  /* 0x00002400011b7983 */ /* 0x000ea20000100800 */
[----:B------:R-:W-:-:S02]  /*a21f0*/  IMAD.MOV.U32 R24, RZ, RZ, R2 ;  /* 0x000000ffff187224 */ /* 0x000fc400078e0002 */
[----:B---3--:R-:W-:Y:S01]  /*a2200*/  IMAD.MOV.U32 R25, RZ, RZ, R3 ;  /* 0x000000ffff197224 */ /* 0x008fe200078e0003 */
[----:B------:R-:W3:Y:S04]  /*a2210*/  LDL.LU R2, [R1+0xa814] ;  /* 0x00a8140001027983 */ /* 0x000ee80000300800 */
[----:B------:R-:W4:Y:S04]  /*a2220*/  LDL.LU R3, [R1+0xa810] ;  /* 0x00a8100001037983 */ /* 0x000f280000300800 */
        /* <DEDUP_REMOVED lines=10> */
[----:B--2---:R-:W-:Y:S04]  /*a22d0*/  STL.64 [R1+0xa688], R26 ;  /* 0x00a6881a01007387 */ /* 0x004fe80000100a00 */
[----:B0-----:R-:W2:Y:S04]  /*a22e0*/  LDL.LU R8, [R1+0x1a30] ;  /* 0x001a300001087983 */ /* 0x001ea80000300800 */
[----:B------:R-:W2:Y:S04]  /*a22f0*/  LDL.LU R9, [R1+0x1a34] ;  /* 0x001a340001097983 */ /* 0x000ea80000300800 */
[----:B------:R-:W2:Y:S04]  /*a2300*/  LDL.LU R10, [R1+0x1a38] ;  /* 0x001a3800010a7983 */ /* 0x000ea80000300800 */
[----:B------:R-:W2:Y:S01]  /*a2310*/  LDL.LU R11, [R1+0x1a3c] ;  /* 0x001a3c00010b7983 */ /* 0x000ea20000300800 */
[----:B----4-:R-:W-:-:S02]  /*a2320*/  IMAD.MOV.U32 R24, RZ, RZ, R3 ;  /* 0x000000ffff187224 */ /* 0x010fc400078e0003 */
[----:B---3--:R-:W-:Y:S01]  /*a2330*/  IMAD.MOV.U32 R25, RZ, RZ, R2 ;  /* 0x000000ffff197224 */ /* 0x008fe200078e0002 */
[----:B--2---:R-:W-:Y:S04]  /*a2340*/  STL.64 [R1+0xa698], R10 ;  /* 0x00a6980a01007387 */ /* 0x004fe80000100a00 */
[----:B------:R0:W-:Y:S04]  /*a2350*/  STL.64 [R1+0xa690], R8 ;  /* 0x00a6900801007387 */ /* 0x0001e80000100a00 */
[----:B------:R-:W2:Y:S04]  /*a2360*/  LDL.LU R3, [R1+0xa80c] ;  /* 0x00a80c0001037983 */ /* 0x000ea80000300800 */
[----:B------:R-:W3:Y:S04]  /*a2370*/  LDL.LU R2, [R1+0xa808] ;  /* 0x00a8080001027983 */ /* 0x000ee80000300800 */
[----:B------:R3:W-:Y:S04]  /*a2380*/  STL.64 [R1+0xa6a0], R24 ;  /* 0x00a6a01801007387 */ /* 0x0007e80000100a00 */
[----:B0-----:R-:W4:Y:S04]  /*a2390*/  LDL.LU R8, [R1+0x1a40] ;  /* 0x001a400001087983 */ /* 0x001f280000300800 */
[----:B------:R-:W4:Y:S04]  /*a23a0*/  LDL.LU R9, [R1+0x1a44] ;  /* 0x001a440001097983 */ /* 0x000f280000300800 */
[----:B------:R-:W2:Y:S04]  /*a23b0*/  LDL.LU R10, [R1+0x1a48] ;  /* 0x001a4800010a7983 */ /* 0x000ea80000300800 */
[----:B------:R-:W2:Y:S04]  /*a23c0*/  LDL.LU R11, [R1+0x1a4c] ;  /* 0x001a4c00010b7983 */ /* 0x000ea80000300800 */
[----:B--2---:R-:W-:Y:S04]  /*a23d0*/  STL.64 [R1+0xa6b0], R10 ;  /* 0x00a6b00a01007387 */ /* 0x004fe80000100a00 */
[----:B----4-:R0:W-:Y:S04]  /*a23e0*/  STL.64 [R1+0xa6a8], R8 ;  /* 0x00a6a80801007387 */ /* 0x0101e80000100a00 */
[----:B------:R-:W2:Y:S04]  /*a23f0*/  LDL R26, [R1+0x40] ;  /* 0x00004000011a7983 */ /* 0x000ea80000100800 */
[----:B------:R-:W2:Y:S01]  /*a2400*/  LDL R27, [R1+0x44] ;  /* 0x00004400011b7983 */ /* 0x000ea20000100800 */
[----:B---3--:R-:W-:-:S02]  /*a2410*/  IMAD.MOV.U32 R24, RZ, RZ, R2 ;  /* 0x000000ffff187224 */ /* 0x008fc400078e0002 */
[----:B------:R-:W-:Y:S01]  /*a2420*/  IMAD.MOV.U32 R25, RZ, RZ, R3 ;  /* 0x000000ffff197224 */ /* 0x000fe200078e0003 */
        /* <DEDUP_REMOVED lines=8> */
[----:B-1----:R-:W2:Y:S04]  /*a24b0*/  LDL R26, [R1+0x50] ;  /* 0x00005000011a7983 */ /* 0x002ea80000100800 */
[----:B------:R-:W2:Y:S04]  /*a24c0*/  LDL R27, [R1+0x54] ;  /* 0x00005400011b7983 */ /* 0x000ea80000100800 */
[----:B--2---:R-:W-:Y:S04]  /*a24d0*/  STL.64 [R1+0xa6e8], R26 ;  /* 0x00a6e81a01007387 */ /* 0x004fe80000100a00 */
[----:B------:R-:W-:Y:S04]  /*a24e0*/  STL.64 [R1+0xa6c8], R10 ;  /* 0x00a6c80a01007387 */ /* 0x000fe80000100a00 */
[----:B------:R0:W-:Y:S04]  /*a24f0*/  STL.64 [R1+0xa6c0], R8 ;  /* 0x00a6c00801007387 */ /* 0x0001e80000100a00 */
[----:B0-----:R-:W2:Y:S04]  /*a2500*/  LDL.LU R8, [R1+0x1a60] ;  /* 0x001a600001087983 */ /* 0x001ea80000300800 */
[----:B------:R-:W2:Y:S04]  /*a2510*/  LDL.LU R9, [R1+0x1a64] ;  /* 0x001a640001097983 */ /* 0x000ea80000300800 */
[----:B------:R-:W2:Y:S04]  /*a2520*/  LDL.LU R10, [R1+0x1a68] ;  /* 0x001a6800010a7983 */ /* 0x000ea80000300800 */
[----:B------:R-:W2:Y:S01]  /*a2530*/  LDL.LU R11, [R1+0x1a6c] ;  /* 0x001a6c00010b7983 */ /* 0x000ea20000300800 */
[----:B----4-:R-:W-:-:S02]  /*a2540*/  IMAD.MOV.U32 R24, RZ, RZ, R3 ;  /* 0x000000ffff187224 */ /* 0x010fc400078e0003 */
[----:B---3--:R-:W-:Y:S01]  /*a2550*/  IMAD.MOV.U32 R25, RZ, RZ, R2 ;  /* 0x000000ffff197224 */ /* 0x008fe200078e0002 */
[----:B------:R-:W3:Y:S04]  /*a2560*/  LDL.LU R3, [R1+0xa7fc] ;  /* 0x00a7fc0001037983 */ /* 0x000ee80000300800 */
[----:B------:R-:W4:Y:S04]  /*a2570*/  LDL.LU R2, [R1+0xa7f8] ;  /* 0x00a7f80001027983 */ /* 0x000f280000300800 */
[----:B------:R-:W-:Y:S04]  /*a2580*/  STL.64 [R1+0xa700], R24 ;  /* 0x00a7001801007387 */ /* 0x000fe80000100a00 */
[----:B--2---:R-:W-:Y:S04]  /*a2590*/  STL.64 [R1+0xa6e0], R10 ;  /* 0x00a6e00a01007387 */ /* 0x004fe80000100a00 */
[----:B------:R0:W-:Y:S04]  /*a25a0*/  STL.64 [R1+0xa6d8], R8 ;  /* 0x00a6d80801007387 */ /* 0x0001e80000100a00 */
[----:B0-----:R-:W2:Y:S04]  /*a25b0*/  LDL.LU R8, [R1+0x1a70] ;  /* 0x001a700001087983 */ /* 0x001ea80000300800 */
[----:B------:R-:W2:Y:S04]  /*a25c0*/  LDL.LU R9, [R1+0x1a74] ;  /* 0x001a740001097983 */ /* 0x000ea80000300800 */
[----:B------:R-:W2:Y:S04]  /*a25d0*/  LDL.LU R10, [R1+0x1a78] ;  /* 0x001a7800010a7983 */ /* 0x000ea80000300800 */
[----:B------:R-:W2:Y:S04]  /*a25e0*/  LDL.LU R11, [R1+0x1a7c] ;  /* 0x001a7c00010b7983 */ /* 0x000ea80000300800 */
[----:B------:R-:W2:Y:S04]  /*a25f0*/  LDL R26, [R1+0x60] ;  /* 0x00006000011a7983 */ /* 0x000ea80000100800 */
        /* <DEDUP_REMOVED lines=20> */
[----:B------:R-:W2:Y:S01]  /*a2740*/  LDL R27, [R1+0x74] ;  /* 0x00007400011b7983 */ /* 0x000ea20000100800 */
[----:B----4-:R-:W-:-:S02]  /*a2750*/  IMAD.MOV.U32 R24, RZ, RZ, R3 ;  /* 0x000000ffff187224 */ /* 0x010fc400078e0003 */
[----:B---3--:R-:W-:Y:S01]  /*a2760*/  IMAD.MOV.U32 R25, RZ, RZ, R2 ;  /* 0x000000ffff197224 */ /* 0x008fe200078e0002 */
[----:B------:R-:W3:Y:S04]  /*a2770*/  LDL.LU R3, [R1+0xa7ec] ;  /* 0x00a7ec0001037983 */ /* 0x000ee80000300800 */
[----:B------:R-:W4:Y:S04]  /*a2780*/  LDL.LU R2, [R1+0xa7e8] ;  /* 0x00a7e80001027983 */ /* 0x000f280000300800 */
[----:B--2---:R-:W-:Y:S04]  /*a2790*/  STL.64 [R1+0xa748], R26 ;  /* 0x00a7481a01007387 */ /* 0x004fe80000100a00 */
[----:B------:R-:W-:Y:S04]  /*a27a0*/  STL.64 [R1+0xa760], R24 ;  /* 0x00a7601801007387 */ /* 0x000fe80000100a00 */
[----:B------:R-:W-:Y:S04]  /*a27b0*/  STL.64 [R1+0xa728], R10 ;  /* 0x00a7280a01007387 */ /* 0x000fe80000100a00 */
        /* <DEDUP_REMOVED lines=40> */
[----:B---3--:R-:W-:-:S02]  /*a2a40*/  IMAD.MOV.U32 R25, RZ, RZ, R2 ;  /* 0x000000ffff197224 */ /* 0x008fc400078e0002 */
[----:B----4-:R-:W-:Y:S01]  /*a2a50*/  IMAD.MOV.U32 R24, RZ, RZ, R3 ;  /* 0x000000ffff187224 */ /* 0x010fe200078e0003 */
[----:B------:R-:W3:Y:S04]  /*a2a60*/  LDL.LU R2, [R1+0x48ac] ;  /* 0x0048ac0001027983 */ /* 0x000ee80000300800 */
[----:B------:R-:W3:Y:S04]  /*a2a70*/  LDL.LU R27, [R1+0x48a8] ;  /* 0x0048a800011b7983 */ /* 0x000ee80000300800 */
[----:B------:R-:W4:Y:S04]  /*a2a80*/  LDL.LU R3, [R1+0x48b4] ;  /* 0x0048b40001037983 */ /* 0x000f280000300800 */
        /* <DEDUP_REMOVED lines=13> */
[----:B---3--:R-:W-:-:S02]  /*a2b60*/  IMAD R27, R27, 0x100, R2 ;  /* 0x000001001b1b7824 */ /* 0x008fc400078e0202 */
[----:B----4-:R-:W-:Y:S01]  /*a2b70*/  IMAD R26, R26, 0x100, R3 ;  /* 0x000001001a1a7824 */ /* 0x010fe200078e0203 */
        /* <DEDUP_REMOVED lines=150> */
[----:B0-----:R-:W2:Y:S04]  /*a34e0*/  LDL.LU.64 R26, [R1+0xa5e0] ;  /* 0x00a5e000011a7983 */ /* 0x001ea80000300a00 */
[----:B------:R-:W4:Y:S01]  /*a34f0*/  LDL.LU.64 R24, [R1+0xa5d8] ;  /* 0x00a5d80001187983 */ /* 0x000f220000300a00 */
[----:B---3--:R-:W-:Y:S03]  /*a3500*/  HMMA.16816.F32 R4, R12, R28, R4 ;  /* 0x0000001c0c04723c */ /* 0x008fe60000001804 */
[----:B------:R-:W-:-:S15]  /*a3510*/  STL.64 [R1+0xa530], R28 ;  /* 0x00a5301c01007387 */ /* 0x000fde0000100a00 */
[----:B------:R-:W-:Y:S01]  /*a3520*/  NOP ;  /* 0x0000000000007918 */ /* 0x000fe20000000000 */
[----:B------:R-:W-:Y:S04]  /*a3530*/  STL.64 [R1+0xce0], R4 ;  /* 0x000ce00401007387 */ /* 0x000fe80000100a00 */
[----:B------:R2:W-:Y:S02]  /*a3540*/  STL.64 [R1+0xce8], R6 ;  /* 0x000ce80601007387 */ /* 0x0005e40000100a00 */
[C---:B--2---:R-:W-:Y:S08]  /*a3550*/  HMMA.16816.F32 R4, R12.reuse, R26, R8 ;  /* 0x0000001a0c04723c */ /* 0x044ff00000001808 */
[----:B----4-:R-:W-:Y:S11]  /*a3560*/  HMMA.16816.F32 R8, R12, R24, R16 ;  /* 0x000000180c08723c */ /* 0x010ff60000001810 */
[----:B------:R0:W-:Y:S04]  /*a3570*/  STL.64 [R1+0xd00], R4 ;  /* 0x000d000401007387 */ /* 0x0001e80000100a00 */
[----:B------:R1:W-:Y:S04]  /*a3580*/  STL.64 [R1+0xd08], R6 ;  /* 0x000d080601007387 */ /* 0x0003e80000100a00 */
[----:B0-----:R-:W2:Y:S04]  /*a3590*/  LDL.LU R4, [R1+0xe50] ;  /* 0x000e500001047983 */ /* 0x001ea80000300800 */
        /* <DEDUP_REMOVED lines=29> */
[----:B------:R-:W3:Y:S04]  /*a3770*/  LDL.LU R6, [R1+0xdf8] ;  /* 0x000df80001067983 */ /* 0x000ee80000300800 */
[----:B------:R-:W3:Y:S04]  /*a3780*/  LDL.LU R7, [R1+0xdfc] ;  /* 0x000dfc0001077983 */ /* 0x000ee80000300800 */
[----:B------:R-:W4:Y:S04]  /*a3790*/  LDL.LU R28, [R1+0x48d4] ;  /* 0x0048d400011c7983 */ /* 0x000f280000300800 */
[----:B------:R-:W4:Y:S04]  /*a37a0*/  LDL.LU R29, [R1+0x48d0] ;  /* 0x0048d000011d7983 */ /* 0x000f280000300800 */
[----:B------:R0:W-:Y:S04]  /*a37b0*/  STL.64 [R1+0xa3e0], R26 ;  /* 0x00a3e01a01007387 */ /* 0x0001e80000100a00 */
[----:B------:R1:W-:Y:S01]  /*a37c0*/  STL.64 [R1+0xa3d8], R24 ;  /* 0x00a3d81801007387 */ /* 0x0003e20000100a00 */
[----:B0-----:R-:W-:-:S03]  /*a37d0*/  IMAD.MOV.U32 R26, RZ, RZ, R0 ;  /* 0x000000ffff1a7224 */ /* 0x001fc600078e0000 */
[----:B-1----:R-:W2:Y:S04]  /*a37e0*/  LDL.LU R24, [R1+0xec0] ;  /* 0x000ec00001187983 */ /* 0x002ea80000300800 */
        /* <DEDUP_REMOVED lines=19> */
[----:B------:R0:W-:Y:S01]  /*a3920*/  STL.64 [R1+0xa3c0], R22 ;  /* 0x00a3c01601007387 */ /* 0x0001e20000100a00 */
[----:B------:R-:W-:-:S03]  /*a3930*/  IMAD.MOV.U32 R27, RZ, RZ, R0 ;  /* 0x000000ffff1b7224 */ /* 0x000fc600078e0000 */
[----:B0-----:R-:W3:Y:S04]  /*a3940*/  LDL.LU R22, [R1+0x48cc] ;  /* 0x0048cc0001167983 */ /* 0x001ee80000300800 */
[----:B------:R-:W3:Y:S04]  /*a3950*/  LDL.LU R23, [R1+0x48c8] ;  /* 0x0048c80001177983 */ /* 0x000ee80000300800 */
[----:B------:R0:W-:Y:S04]  /*a3960*/  STL.64 [R1+0xa3b8], R20 ;  /* 0x00a3b81401007387 */ /* 0x0001e80000100a00 */
[----:B0-----:R-:W3:Y:S04]  /*a3970*/  LDL.LU R20, [R1+0x48c4] ;  /* 0x0048c40001147983 */ /* 0x001ee80000300800 */
[----:B------:R-:W3:Y:S01]  /*a3980*/  LDL.LU R21, [R1+0x48c0] ;  /* 0x0048c00001157983 */ /* 0x000ee20000300800 */
[----:B--2---:R-:W-:-:S15]  /*a3990*/  HMMA.16816.F32 R8, R12, R18, R8 ;  /* 0x000000120c08723c */ /* 0x004fde0000001808 */
[----:B------:R-:W-:-:S04]  /*a39a0*/  NOP ;  /* 0x0000000000007918 */ /* 0x000fc80000000000 */
[----:B------:R-:W-:Y:S04]  /*a39b0*/  STL.64 [R1+0xda0], R8 ;  /* 0x000da00801007387 */ /* 0x000fe80000100a00 */
[----:B------:R0:W-:Y:S01]  /*a39c0*/  STL [R1+0xda8], R10 ;  /* 0x000da80a01007387 */ /* 0x0001e20000100800 */
[----:B------:R-:W-:-:S03]  /*a39d0*/  IMAD.MOV.U32 R0, RZ, RZ, R11 ;  /* 0x000000ffff007224 */ /* 0x000fc600078e000b */
[----:B0-----:R-:W3:Y:S04]  /*a39e0*/  LDL.LU.64 R10, [R1+0xa5a8] ;  /* 0x00a5a800010a7983 */ /* 0x001ee80000300a00 */
[----:B------:R-:W3:Y:S04]  /*a39f0*/  LDL.LU.64 R8, [R1+0xa5a0] ;  /* 0x00a5a00001087983 */ /* 0x000ee80000300a00 */
[----:B------:R0:W-:Y:S04]  /*a3a00*/  STL [R1+0xa38c], R18 ;  /* 0x00a38c1201007387 */ /* 0x0001e80000100800 */
[----:B0-----:R-:W2:Y:S04]  /*a3a10*/  LDL.LU R18, [R1+0x48b8] ;  /* 0x0048b80001127983 */ /* 0x001ea80000300800 */
[----:B------:R0:W-:Y:S04]  /*a3a20*/  STL [R1+0xa388], R19 ;  /* 0x00a3881301007387 */ /* 0x0001e80000100800 */
[----:B0-----:R-:W2:Y:S04]  /*a3a30*/  LDL.LU R19, [R1+0x48bc] ;  /* 0x0048bc0001137983 */ /* 0x001ea80000300800 */
[----:B------:R-:W-:Y:S01]  /*a3a40*/  STL [R1+0x81a0], R0 ;  /* 0x0081a00001007387 */ /* 0x000fe20000100800 */
[----:B---3--:R-:W-:-:S15]  /*a3a50*/  HMMA.16816.F32 R8, R12, R16, R8 ;  /* 0x000000100c08723c */ /* 0x008fde0000001808 */
[----:B------:R-:W-:-:S04]  /*a3a60*/  NOP ;  /* 0x0000000000007918 */ /* 0x000fc80000000000 */
[----:B------:R-:W-:Y:S04]  /*a3a70*/  STL.64 [R1+0xdd0], R8 ;  /* 0x000dd00801007387 */ /* 0x000fe80000100a00 */
[----:B------:R0:W-:Y:S04]  /*a3a80*/  STL.64 [R1+0xdd8], R10 ;  /* 0x000dd80a01007387 */ /* 0x0001e80000100a00 */
[----:B0-----:R-:W3:Y:S04]  /*a3a90*/  LDL.LU.64 R10, [R1+0xa598] ;  /* 0x00a59800010a7983 */ /* 0x001ee80000300a00 */
[----:B------:R-:W2:Y:S04]  /*a3aa0*/  LDL.LU.64 R8, [R1+0xa590] ;  /* 0x00a5900001087983 */ /* 0x000ea80000300a00 */
[----:B------:R-:W-:Y:S01]  /*a3ab0*/  STL.64 [R1+0xa528], R16 ;  /* 0x00a5281001007387 */ /* 0x000fe20000100a00 */
[----:B---3--:R-:W-:-:S15]  /*a3ac0*/  HMMA.16816.F32 R4, R12, R10, R4 ;  /* 0x0000000a0c04723c */ /* 0x008fde0000001804 */
[----:B------:R-:W-:-:S04]  /*a3ad0*/  NOP ;  /* 0x0000000000007918 */ /* 0x000fc80000000000 */
[----:B------:R-:W-:Y:S04]  /*a3ae0*/  STL.64 [R1+0xdf0], R4 ;  /* 0x000df00401007387 */ /* 0x000fe80000100a00 */
[----:B------:R0:W-:Y:S01]  /*a3af0*/  STL [R1+0xdf8], R6 ;  /* 0x000df80601007387 */ /* 0x0001e20000100800 */
[----:B------:R-:W-:-:S03]  /*a3b00*/  IMAD.MOV.U32 R0, RZ, RZ, R7 ;  /* 0x000000ffff007224 */ /* 0x000fc600078e0007 */
[----:B0-----:R-:W2:Y:S04]  /*a3b10*/  LDL.LU.64 R6, [R1+0xa588] ;  /* 0x00a5880001067983 */ /* 0x001ea80000300a00 */
[----:B------:R-:W2:Y:S04]  /*a3b20*/  LDL.LU.64 R4, [R1+0xa580] ;  /* 0x00a5800001047983 */ /* 0x000ea80000300a00 */
[----:B------:R-:W-:Y:S01]  /*a3b30*/  STL [R1+0x81a4], R0 ;  /* 0x0081a40001007387 */ /* 0x000fe20000100800 */
        /* <DEDUP_REMOVED lines=17> */
[----:B------:R-:W2:Y:S01]  /*a3c50*/  LDL.LU.64 R24, [R1+0xa560] ;  /* 0x00a5600001187983 */ /* 0x000ea20000300a00 */
[----:B---3--:R-:W-:Y:S03]  /*a3c60*/  HMMA.16816.F32 R8, R12, R4, R8 ;  /* 0x000000040c08723c */ /* 0x008fe60000001808 */
[----:B------:R0:W-:Y:S04]  /*a3c70*/  STL [R1+0xa360], R5 ;  /* 0x00a3600501007387 */ /* 0x0001e80000100800 */
[----:B------:R-:W-:Y:S01]  /*a3c80*/  STL.64 [R1+0xa540], R6 ;  /* 0x00a5400601007387 */ /* 0x000fe20000100a00 */
[----:B0-----:R-:W-:-:S11]  /*a3c90*/  IMAD R5, R21, 0x100, R20 ;  /* 0x0000010015057824 */ /* 0x001fd600078e0214 */
[----:B------:R-:W-:Y:S04]  /*a3ca0*/  STL.64 [R1+0xed0], R8 ;  /* 0x000ed00801007387 */ /* 0x000fe80000100a00 */
[----:B------:R-:W-:Y:S04]  /*a3cb0*/  STL.64 [R1+0xed8], R10 ;  /* 0x000ed80a01007387 */ /* 0x000fe80000100a00 */
[----:B------:R0:W-:Y:S04]  /*a3cc0*/  STL [R1+0xa538], R4 ;  /* 0x00a5380401007387 */ /* 0x0001e80000100800 */
[----:B------:R-:W-:Y:S04]  /*a3cd0*/  STL [R1+0xa334], R2 ;  /* 0x00a3340201007387 */ /* 0x000fe80000100800 */
[----:B------:R-:W-:Y:S01]  /*a3ce0*/  STL [R1+0xa330], R3 ;  /* 0x00a3300301007387 */ /* 0x000fe20000100800 */
[----:B0-----:R-:W-:Y:S01]  /*a3cf0*/  IMAD R4, R23, 0x100, R22 ;  /* 0x0000010017047824 */ /* 0x001fe200078e0216 */
[----:B--2---:R-:W-:-:S15]  /*a3d00*/  HMMA.16816.F32 R12, R12, R2, R24 ;  /* 0x000000020c0c723c */ /* 0x004fde0000001818 */
[----:B------:R-:W-:-:S04]  /*a3d10*/  NOP ;  /* 0x0000000000007918 */ /* 0x000fc80000000000 */
[----:B------:R0:W-:Y:S04]  /*a3d20*/  STL.64 [R1+0xec0], R12 ;  /* 0x000ec00c01007387 */ /* 0x0001e80000100a00 */
[----:B------:R-:W-:Y:S04]  /*a3d30*/  STL.64 [R1+0xec8], R14 ;  /* 0x000ec80e01007387 */ /* 0x000fe80000100a00 */
[----:B------:R-:W2:Y:S04]  /*a3d40*/  LDL.LU R20, [R1+0x1920] ;  /* 0x0019200001147983 */ /* 0x000ea80000300800 */
[----:B------:R-:W2:Y:S04]  /*a3d50*/  LDL.LU R21, [R1+0x1924] ;  /* 0x0019240001157983 */ /* 0x000ea80000300800 */
[----:B------:R-:W3:Y:S04]  /*a3d60*/  LDL.LU R22, [R1+0x1928] ;  /* 0x0019280001167983 */ /* 0x000ee80000300800 */
[----:B------:R-:W3:Y:S01]  /*a3d70*/  LDL.LU R23, [R1+0x192c] ;  /* 0x00192c0001177983 */ /* 0x000ee20000300800 */
[----:B------:R-:W-:-:S03]  /*a3d80*/  IMAD R8, R18, 0x100, R19 ;  /* 0x0000010012087824 */ /* 0x000fc600078e0213 */
[----:B---3--:R1:W-:Y:S04]  /*a3d90*/  STL.64 [R1+0xa4c0], R22 ;  /* 0x00a4c01601007387 */ /* 0x0083e80000100a00 */
[----:B--2---:R2:W-:Y:S04]  /*a3da0*/  STL.64 [R1+0xa4b8], R20 ;  /* 0x00a4b81401007387 */ /* 0x0045e80000100a00 */
[----:B------:R-:W3:Y:S04]  /*a3db0*/  LDL R24, [R1+0x50] ;  /* 0x0000500001187983 */ /* 0x000ee80000100800 */
[----:B------:R-:W3:Y:S01]  /*a3dc0*/  LDL R25, [R1+0x54] ;  /* 0x0000540001197983 */ /* 0x000ee20000100800 */
[----:B0-----:R-:W-:-:S03]  /*a3dd0*/  F2FP.F16.E5M2.UNPACK_B R12, R8 ;  /* 0x00000008ff0c723e */ /* 0x001fc600020004ff */
[----:B---3--:R-:W-:Y:S04]  /*a3de0*/  STL.64 [R1+0xa558], R24 ;  /* 0x00a5581801007387 */ /* 0x008fe80000100a00 */
[----:B------:R-:W3:Y:S04]  /*a3df0*/  LDL.LU R8, [R1+0x1930] ;  /* 0x0019300001087983 */ /* 0x000ee80000300800 */
[----:B------:R-:W3:Y:S04]  /*a3e00*/  LDL.LU R9, [R1+0x1934] ;  /* 0x0019340001097983 */ /* 0x000ee80000300800 */
[----:B------:R-:W2:Y:S04]  /*a3e10*/  LDL.LU R10, [R1+0x1938] ;  /* 0x00193800010a7983 */ /* 0x000ea80000300800 */
[----:B------:R-:W2:Y:S04]  /*a3e20*/  LDL.LU R11, [R1+0x193c] ;  /* 0x00193c00010b7983 */ /* 0x000ea80000300800 */
[----:B--2---:R-:W-:Y:S04]  /*a3e30*/  STL.64 [R1+0xa4d0], R10 ;  /* 0x00a4d00a01007387 */ /* 0x004fe80000100a00 */
[----:B---3--:R0:W-:Y:S04]  /*a3e40*/  STL.64 [R1+0xa4c8], R8 ;  /* 0x00a4c80801007387 */ /* 0x0081e80000100a00 */
[----:B-1----:R-:W2:Y:S04]  /*a3e50*/  LDL R22, [R1+0x60] ;  /* 0x0000600001167983 */ /* 0x002ea80000100800 */
[----:B------:R-:W2:Y:S04]  /*a3e60*/  LDL R23, [R1+0x64] ;  /* 0x0000640001177983 */ /* 0x000ea80000100800 */
[----:B------:R-:W3:Y:S04]  /*a3e70*/  LDL.64 R20, [R1+0x68] ;  /* 0x0000680001147983 */ /* 0x000ee80000100a00 */
[----:B--2---:R1:W-:Y:S04]  /*a3e80*/  STL.64 [R1+0xa4f0], R22 ;  /* 0x00a4f01601007387 */ /* 0x0043e80000100a00 */
[----:B---3--:R-:W-:Y:S04]  /*a3e90*/  STL.64 [R1+0xa4e8], R20 ;  /* 0x00a4e81401007387 */ /* 0x008fe80000100a00 */
[----:B0-----:R-:W2:Y:S04]  /*a3ea0*/  LDL.LU R8, [R1+0x1950] ;  /* 0x0019500001087983 */ /* 0x001ea80000300800 */
[----:B------:R-:W2:Y:S04]  /*a3eb0*/  LDL.LU R9, [R1+0x1954] ;  /* 0x0019540001097983 */ /* 0x000ea80000300800 */
[----:B------:R-:W3:Y:S04]  /*a3ec0*/  LDL.LU R10, [R1+0x1958] ;  /* 0x00195800010a7983 */ /* 0x000ee80000300800 */
[----:B------:R-:W3:Y:S04]  /*a3ed0*/  LDL.LU R11, [R1+0x195c] ;  /* 0x00195c00010b7983 */ /* 0x000ee80000300800 */
[----:B-1----:R-:W2:Y:S04]  /*a3ee0*/  LDL R22, [R1+0x70] ;  /* 0x0000700001167983 */ /* 0x002ea80000100800 */
[----:B------:R-:W4:Y:S01]  /*a3ef0*/  LDL R23, [R1+0x74] ;  /* 0x0000740001177983 */ /* 0x000f220000100800 */
[----:B------:R-:W-:-:S02]  /*a3f00*/  F2FP.F16.E5M2.UNPACK_B R14, R4 ;  /* 0x00000004ff0e723e */ /* 0x000fc400020004ff */
[----:B------:R-:W-:Y:S01]  /*a3f10*/  F2FP.F16.E5M2.UNPACK_B R13, R5 ;  /* 0x00000005ff0d723e */ /* 0x000fe200020004ff */
[----:B---3--:R-:W-:Y:S04]  /*a3f20*/  STL.64 [R1+0xa4e0], R10 ;  /* 0x00a4e00a01007387 */ /* 0x008fe80000100a00 */
[----:B--2---:R0:W-:Y:S04]  /*a3f30*/  STL.64 [R1+0xa4d8], R8 ;  /* 0x00a4d80801007387 */ /* 0x0041e80000100a00 */
[----:B0-----:R-:W2:Y:S04]  /*a3f40*/  LDL.LU R8, [R1+0x1960] ;  /* 0x0019600001087983 */ /* 0x001ea80000300800 */
[----:B------:R-:W2:Y:S04]  /*a3f50*/  LDL.LU R9, [R1+0x1964] ;  /* 0x0019640001097983 */ /* 0x000ea80000300800 */
[----:B------:R-:W3:Y:S04]  /*a3f60*/  LDL.LU R10, [R1+0x1968] ;  /* 0x00196800010a7983 */ /* 0x000ee80000300800 */
[----:B------:R-:W3:Y:S04]  /*a3f70*/  LDL.LU R11, [R1+0x196c] ;  /* 0x00196c00010b7983 */ /* 0x000ee80000300800 */
[----:B------:R-:W2:Y:S04]  /*a3f80*/  LDL.LU.64 R24, [R1+0x98] ;  /* 0x0000980001187983 */ /* 0x000ea80000300a00 */
[----:B------:R-:W2:Y:S04]  /*a3f90*/  LDL.LU R4, [R1+0xf80] ;  /* 0x000f800001047983 */ /* 0x000ea80000300800 */
[----:B------:R-:W2:Y:S04]  /*a3fa0*/  LDL.LU R5, [R1+0xf84] ;  /* 0x000f840001057983 */ /* 0x000ea80000300800 */
[----:B------:R-:W2:Y:S04]  /*a3fb0*/  LDL.LU R6, [R1+0xf88] ;  /* 0x000f880001067983 */ /* 0x000ea80000300800 */
[----:B------:R-:W2:Y:S01]  /*a3fc0*/  LDL.LU R7, [R1+0xf8c] ;  /* 0x000f8c0001077983 */ /* 0x000ea20000300800 */
[----:B----4-:R-:W-:-:S03]  /*a3fd0*/  IMAD R0, R29, 0x100, R28 ;  /* 0x000001001d007824 */ /* 0x010fc600078e021c */
[----:B--2---:R-:W-:Y:S04]  /*a3fe0*/  STL.64 [R1+0xa550], R6 ;  /* 0x00a5500601007387 */ /* 0x004fe80000100a00 */
[----:B------:R0:W-:Y:S04]  /*a3ff0*/  STL.64 [R1+0xa548], R4 ;  /* 0x00a5480401007387 */ /* 0x0001e80000100a00 */
[----:B0-----:R-:W2:Y:S04]  /*a4000*/  LDL.LU R4, [R1+0xf30] ;  /* 0x000f300001047983 */ /* 0x001ea80000300800 */
[----:B------:R-:W2:Y:S04]  /*a4010*/  LDL.LU R5, [R1+0xf34] ;  /* 0x000f340001057983 */ /* 0x000ea80000300800 */
[----:B------:R-:W2:Y:S04]  /*a4020*/  LDL.LU R6, [R1+0xf38] ;  /* 0x000f380001067983 */ /* 0x000ea80000300800 */
[----:B------:R-:W2:Y:S04]  /*a4030*/  LDL.LU R7, [R1+0xf3c] ;  /* 0x000f3c0001077983 */ /* 0x000ea80000300800 */
[----:B------:R-:W4:Y:S04]  /*a4040*/  LDL.64 R28, [R1+0x90] ;  /* 0x00009000011c7983 */ /* 0x000f280000100a00 */
[----:B------:R-:W2:Y:S04]  /*a4050*/  LDL.LU R16, [R1+0x19a0] ;  /* 0x0019a00001107983 */ /* 0x000ea80000300800 */
[----:B------:R-:W2:Y:S04]  /*a4060*/  LDL.LU R17, [R1+0x19a4] ;  /* 0x0019a40001117983 */ /* 0x000ea80000300800 */
[----:B------:R-:W2:Y:S04]  /*a4070*/  LDL.LU R18, [R1+0x19a8] ;  /* 0x0019a80001127983 */ /* 0x000ea80000300800 */
[----:B------:R-:W2:Y:S04]  /*a4080*/  LDL.LU R19, [R1+0x19ac] ;  /* 0x0019ac0001137983 */ /* 0x000ea80000300800 */
[----:B------:R-:W2:Y:S04]  /*a4090*/  LDL.64 R20, [R1+0x78] ;  /* 0x0000780001147983 */ /* 0x000ea80000100a00 */
[----:B------:R-:W-:Y:S01]  /*a40a0*/  STL.64 [R1+0xa520], R22 ;  /* 0x00a5201601007387 */ /* 0x000fe20000100a00 */
[----:B------:R-:W-:-:S03]  /*a40b0*/  F2FP.F16.E5M2.UNPACK_B R15, R0 ;  /* 0x00000000ff0f723e */ /* 0x000fc600020004ff */
[----:B--2---:R0:W-:Y:S04]  /*a40c0*/  STL.64 [R1+0xa518], R20 ;  /* 0x00a5181401007387 */ /* 0x0041e80000100a00 */
        /* <DEDUP_REMOVED lines=8> */
[----:B------:R-:W2:Y:S04]  /*a4150*/  LDL.LU R10, [R1+0x1978] ;  /* 0x00197800010a7983 */ /* 0x000ea80000300800 */
[----:B------:R-:W2:Y:S01]  /*a4160*/  LDL.LU R11, [R1+0x197c] ;  /* 0x00197c00010b7983 */ /* 0x000ea20000300800 */
[----:B------:R-:W-:Y:S01]  /*a4170*/  HMMA.16816.F32 R4, R12, R24, R4 ;  /* 0x000000180c04723c */ /* 0x000fe20000001804 */
[----:B------:R-:W-:-:S02]  /*a4180*/  IMAD.MOV.U32 R3, RZ, RZ, R24 ;  /* 0x000000ffff037224 */ /* 0x000fc400078e0018 */
[----:B------:R-:W-:-:S15]  /*a4190*/  IMAD.MOV.U32 R2, RZ, RZ, R25 ;  /* 0x000000ffff027224 */ /* 0x000fde00078e0019 */
[----:B------:R-:W-:Y:S01]  /*a41a0*/  NOP ;  /* 0x0000000000007918 */ /* 0x000fe20000000000 */
[----:B------:R-:W-:Y:S01]  /*a41b0*/  IMAD.MOV.U32 R0, RZ, RZ, R7 ;  /* 0x000000ffff007224 */ /* 0x000fe200078e0007 */
[----:B--2---:R-:W-:Y:S04]  /*a41c0*/  STL.64 [R1+0xa510], R10 ;  /* 0x00a5100a01007387 */ /* 0x004fe80000100a00 */
[----:B---3--:R0:W-:Y:S04]  /*a41d0*/  STL.64 [R1+0xa508], R8 ;  /* 0x00a5080801007387 */ /* 0x0081e80000100a00 */
[----:B0-----:R-:W2:Y:S04]  /*a41e0*/  LDL.LU R8, [R1+0x1980] ;  /* 0x0019800001087983 */ /* 0x001ea80000300800 */
[----:B------:R-:W2:Y:S04]  /*a41f0*/  LDL.LU R9, [R1+0x1984] ;  /* 0x0019840001097983 */ /* 0x000ea80000300800 */
[----:B------:R-:W2:Y:S04]  /*a4200*/  LDL.LU R10, [R1+0x1988] ;  /* 0x00198800010a7983 */ /* 0x000ea80000300800 */
[----:B------:R-:W2:Y:S04]  /*a4210*/  LDL.LU R11, [R1+0x198c] ;  /* 0x00198c00010b7983 */ /* 0x000ea80000300800 */
[----:B------:R-:W3:Y:S04]  /*a4220*/  LDL.64 R26, [R1+0x48] ;  /* 0x00004800011a7983 */ /* 0x000ee80000100a00 */
[----:B------:R-:W2:Y:S04]  /*a4230*/  LDL.LU.64 R24, [R1+0xa558] ;  /* 0x00a5580001187983 */ /* 0x000ea80000300a00 */
[----:B------:R-:W-:Y:S04]  /*a4240*/  STL.64 [R1+0xf30], R4 ;  /* 0x000f300401007387 */ /* 0x000fe80000100a00 */
[----:B------:R0:W-:Y:S04]  /*a4250*/  STL [R1+0xf38], R6 ;  /* 0x000f380601007387 */ /* 0x0001e80000100800 */
[----:B0-----:R-:W4:Y:S04]  /*a4260*/  LDL.LU.64 R6, [R1+0xa550] ;  /* 0x00a5500001067983 */ /* 0x001f280000300a00 */
[----:B------:R-:W4:Y:S04]  /*a4270*/  LDL.LU.64 R4, [R1+0xa548] ;  /* 0x00a5480001047983 */ /* 0x000f280000300a00 */
[----:B------:R-:W-:Y:S04]  /*a4280*/  STL [R1+0xa3b4], R2 ;  /* 0x00a3b40201007387 */ /* 0x000fe80000100800 */
[----:B------:R0:W-:Y:S04]  /*a4290*/  STL [R1+0xa3b0], R3 ;  /* 0x00a3b00301007387 */ /* 0x0001e80000100800 */
[----:B0-----:R-:W2:Y:S04]  /*a42a0*/  LDL.LU.64 R2, [R1+0x88] ;  /* 0x0000880001027983 */ /* 0x001ea80000300a00 */
[----:B------:R-:W-:Y:S01]  /*a42b0*/  STL [R1+0x83b8], R0 ;  /* 0x0083b80001007387 */ /* 0x000fe20000100800 */
[----:B----4-:R-:W-:-:S15]  /*a42c0*/  HMMA.16816.F32 R4, R12, R28, R4 ;  /* 0x0000001c0c04723c */ /* 0x010fde0000001804 */
[----:B------:R-:W-:-:S04]  /*a42d0*/  NOP ;  /* 0x0000000000007918 */ /* 0x000fc80000000000 */
[----:B------:R-:W-:Y:S04]  /*a42e0*/  STL.64 [R1+0xf80], R4 ;  /* 0x000f800401007387 */ /* 0x000fe80000100a00 */
[----:B------:R0:W-:Y:S04]  /*a42f0*/  STL.64 [R1+0xf88], R6 ;  /* 0x000f880601007387 */ /* 0x0001e80000100a00 */
[----:B0-----:R-:W4:Y:S04]  /*a4300*/  LDL.LU.64 R6, [R1+0xa540] ;  /* 0x00a5400001067983 */ /* 0x001f280000300a00 */
[----:B------:R-:W3:Y:S01]  /*a4310*/  LDL.LU R4, [R1+0xa538] ;  /* 0x00a5380001047983 */ /* 0x000ee20000300800 */
[----:B--2---:R-:W-:Y:S01]  /*a4320*/  HMMA.16816.F32 R16, R12, R2, R16 ;  /* 0x000000020c10723c */ /* 0x004fe20000001810 */
[----:B------:R-:W-:-:S02]  /*a4330*/  IMAD.MOV.U32 R5, RZ, RZ, R28 ;  /* 0x000000ffff057224 */ /* 0x000fc400078e001c */
[----:B------:R-:W2:Y:S04]  /*a4340*/  LDL.LU.64 R28, [R1+0xa530] ;  /* 0x00a53000011c7983 */ /* 0x000ea80000300a00 */
[----:B----4-:R0:W-:Y:S04]  /*a4350*/  STL.64 [R1+0xa370], R6 ;  /* 0x00a3700601007387 */ /* 0x0101e80000100a00 */
[----:B0-----:R-:W4:Y:S04]  /*a4360*/  LDL.64 R6, [R1+0x58] ;  /* 0x0000580001067983 */ /* 0x001f280000100a00 */
[----:B---3--:R0:W-:Y:S04]  /*a4370*/  STL.64 [R1+0xa368], R4 ;  /* 0x00a3680401007387 */ /* 0x0081e80000100a00 */
[----:B0-----:R-:W3:Y:S04]  /*a4380*/  LDL.LU.64 R4, [R1+0x80] ;  /* 0x0000800001047983 */ /* 0x001ee80000300a00 */
[----:B------:R0:W-:Y:S04]  /*a4390*/  STL.64 [R1+0x1c00], R16 ;  /* 0x001c001001007387 */ /* 0x0001e80000100a00 */
[----:B------:R1:W-:Y:S04]  /*a43a0*/  STL.64 [R1+0x1c08], R18 ;  /* 0x001c081201007387 */ /* 0x0003e80000100a00 */
[----:B0-----:R-:W2:Y:S01]  /*a43b0*/  LDL.LU.64 R16, [R1+0xa528] ;  /* 0x00a5280001107983 */ /* 0x001ea20000300a00 */
[----:B-1----:R-:W-:-:S02]  /*a43c0*/  IMAD.MOV.U32 R18, RZ, RZ, R2 ;  /* 0x000000ffff127224 */ /* 0x002fc400078e0002 */
[----:B------:R-:W-:-:S05]  /*a43d0*/  IMAD.MOV.U32 R19, RZ, RZ, R3 ;  /* 0x000000ffff137224 */ /* 0x000fca00078e0003 */
[----:B------:R-:W-:Y:S01]  /*a43e0*/  STL.64 [R1+0xa3a8], R18 ;  /* 0x00a3a81201007387 */ /* 0x000fe20000100a00 */
[C---:B---3--:R-:W-:Y:S03]  /*a43f0*/  HMMA.16816.F32 R20, R12.reuse, R4, R20 ;  /* 0x000000040c14723c */ /* 0x048fe60000001814 */
[----:B--2---:R0:W-:Y:S04]  /*a4400*/  STL.64 [R1+0xa3a0], R16 ;  /* 0x00a3a01001007387 */ /* 0x0041e80000100a00 */
[----:B0-----:R-:W4:Y:S04]  /*a4410*/  LDL.LU R16, [R1+0x1940] ;  /* 0x0019400001107983 */ /* 0x001f280000300800 */
[----:B------:R-:W4:Y:S04]  /*a4420*/  LDL.LU R17, [R1+0x1944] ;  /* 0x0019440001117983 */ /* 0x000f280000300800 */
[----:B------:R-:W4:Y:S04]  /*a4430*/  LDL.LU R18, [R1+0x1948] ;  /* 0x0019480001127983 */ /* 0x000f280000300800 */
[----:B------:R-:W4:Y:S04]  /*a4440*/  LDL.LU R19, [R1+0x194c] ;  /* 0x00194c0001137983 */ /* 0x000f280000300800 */
        /* <DEDUP_REMOVED lines=32> */
[----:B0-----:R-:W3:Y:S04]  /*a4650*/  LDL.LU.64 R22, [R1+0xa4c0] ;  /* 0x00a4c00001167983 */ /* 0x001ee80000300a00 */
[----:B------:R-:W3:Y:S01]  /*a4660*/  LDL.LU.64 R20, [R1+0xa4b8] ;  /* 0x00a4b80001147983 */ /* 0x000ee20000300a00 */
[----:B----4-:R-:W-:Y:S01]  /*a4670*/  HMMA.16816.F32 R16, R12, R6, R16 ;  /* 0x000000060c10723c */ /* 0x010fe20000001810 */
[----:B------:R-:W-:-:S02]  /*a4680*/  IMAD.MOV.U32 R2, RZ, RZ, R4 ;  /* 0x000000ffff027224 */ /* 0x000fc400078e0004 */
[----:B------:R-:W-:Y:S02]  /*a4690*/  IMAD.MOV.U32 R3, RZ, RZ, R5 ;  /* 0x000000ffff037224 */ /* 0x000fe400078e0005 */
[----:B------:R-:W-:-:S05]  /*a46a0*/  IMAD.MOV.U32 R0, RZ, RZ, R7 ;  /* 0x000000ffff007224 */ /* 0x000fca00078e0007 */
[----:B------:R-:W-:Y:S09]  /*a46b0*/  STL [R1+0xa2e8], R0 ;  /* 0x00a2e80001007387 */ /* 0x000ff20000100800 */
[----:B------:R-:W-:Y:S04]  /*a46c0*/  STL.64 [R1+0x1ba0], R16 ;  /* 0x001ba01001007387 */ /* 0x000fe80000100a00 */
[----:B------:R-:W-:Y:S01]  /*a46d0*/  STL.64 [R1+0x1ba8], R18 ;  /* 0x001ba81201007387 */ /* 0x000fe20000100a00 */
[C---:B--2---:R-:W-:Y:S08]  /*a46e0*/  HMMA.16816.F32 R8, R12.reuse, R24, R8 ;  /* 0x000000180c08723c */ /* 0x044ff00000001808 */
[----:B---3--:R-:W-:Y:S11]  /*a46f0*/  HMMA.16816.F32 R4, R12, R26, R20 ;  /* 0x0000001a0c04723c */ /* 0x008ff60000001814 */
[----:B------:R-:W-:Y:S04]  /*a4700*/  STL.64 [R1+0x1b90], R8 ;  /* 0x001b900801007387 */ /* 0x000fe80000100a00 */
[----:B------:R-:W-:Y:S04]  /*a4710*/  STL.64 [R1+0x1b98], R10 ;  /* 0x001b980a01007387 */ /* 0x000fe80000100a00 */
[----:B------:R-:W2:Y:S04]  /*a4720*/  LDL.LU R20, [R1+0x1860] ;  /* 0x0018600001147983 */ /* 0x000ea80000300800 */
        /* <DEDUP_REMOVED lines=11> */
[----:B------:R-:W-:-:S03]  /*a47e0*/  IMAD.MOV.U32 R0, RZ, RZ, R27 ;  /* 0x000000ffff007224 */ /* 0x000fc600078e001b */
[----:B---3--:R0:W-:Y:S04]  /*a47f0*/  STL.64 [R1+0xa3f0], R22 ;  /* 0x00a3f01601007387 */ /* 0x0081e80000100a00 */
[----:B0-----:R-:W3:Y:S04]  /*a4800*/  LDL R22, [R1] ;  /* 0x0000000001167983 */ /* 0x001ee80000100800 */
[----:B------:R-:W3:Y:S04]  /*a4810*/  LDL R23, [R1+0x4] ;  /* 0x0000040001177983 */ /* 0x000ee80000100800 */
[----:B--2---:R0:W-:Y:S04]  /*a4820*/  STL.64 [R1+0xa3e8], R20 ;  /* 0x00a3e81401007387 */ /* 0x0041e80000100a00 */
[----:B------:R-:W2:Y:S04]  /*a4830*/  LDL.LU R24, [R1+0x1880] ;  /* 0x0018800001187983 */ /* 0x000ea80000300800 */
[----:B------:R-:W2:Y:S04]  /*a4840*/  LDL.LU R25, [R1+0x1884] ;  /* 0x0018840001197983 */ /* 0x000ea80000300800 */
[----:B------:R-:W4:Y:S04]  /*a4850*/  LDL.LU R26, [R1+0x1888] ;  /* 0x00188800011a7983 */ /* 0x000f280000300800 */
[----:B------:R-:W4:Y:S04]  /*a4860*/  LDL.LU R27, [R1+0x188c] ;  /* 0x00188c00011b7983 */ /* 0x000f280000300800 */
[----:B0-----:R-:W2:Y:S04]  /*a4870*/  LDL.64 R20, [R1+0x8] ;  /* 0x0000080001147983 */ /* 0x001ea80000100a00 */
[----:B---3--:R-:W-:Y:S04]  /*a4880*/  STL.64 [R1+0xa420], R22 ;  /* 0x00a4201601007387 */ /* 0x008fe80000100a00 */
[----:B--2---:R-:W-:Y:S04]  /*a4890*/  STL.64 [R1+0xa418], R20 ;  /* 0x00a4181401007387 */ /* 0x004fe80000100a00 */
[----:B----4-:R-:W-:Y:S04]  /*a48a0*/  STL.64 [R1+0xa400], R26 ;  /* 0x00a4001a01007387 */ /* 0x010fe80000100a00 */
[----:B------:R0:W-:Y:S04]  /*a48b0*/  STL.64 [R1+0xa3f8], R24 ;  /* 0x00a3f81801007387 */ /* 0x0001e80000100a00 */
[----:B0-----:R-:W2:Y:S04]  /*a48c0*/  LDL.LU R24, [R1+0x1890] ;  /* 0x0018900001187983 */ /* 0x001ea80000300800 */
[----:B------:R-:W2:Y:S04]  /*a48d0*/  LDL.LU R25, [R1+0x1894] ;  /* 0x0018940001197983 */ /* 0x000ea80000300800 */
[----:B------:R-:W3:Y:S04]  /*a48e0*/  LDL.LU R26, [R1+0x1898] ;  /* 0x00189800011a7983 */ /* 0x000ee80000300800 */
[----:B------:R-:W3:Y:S04]  /*a48f0*/  LDL.LU R27, [R1+0x189c] ;  /* 0x00189c00011b7983 */ /* 0x000ee80000300800 */
[----:B------:R-:W4:Y:S04]  /*a4900*/  LDL R22, [R1+0x10] ;  /* 0x0000100001167983 */ /* 0x000f280000100800 */
[----:B------:R-:W4:Y:S04]  /*a4910*/  LDL R23, [R1+0x14] ;  /* 0x0000140001177983 */ /* 0x000f280000100800 */
[----:B------:R-:W2:Y:S04]  /*a4920*/  LDL.64 R20, [R1+0x18] ;  /* 0x0000180001147983 */ /* 0x000ea80000100a00 */
[----:B------:R-:W3:Y:S04]  /*a4930*/  LDL R6, [R1+0x20] ;  /* 0x0000200001067983 */ /* 0x000ee80000100800 */
[----:B------:R-:W3:Y:S04]  /*a4940*/  LDL R7, [R1+0x24] ;  /* 0x0000240001077983 */ /* 0x000ee80000100800 */
[----:B----4-:R-:W-:Y:S04]  /*a4950*/  STL.64 [R1+0xa450], R22 ;  /* 0x00a4501601007387 */ /* 0x010fe80000100a00 */
[----:B--2---:R0:W-:Y:S04]  /*a4960*/  STL.64 [R1+0xa448], R20 ;  /* 0x00a4481401007387 */ /* 0x0041e80000100a00 */
        /* <DEDUP_REMOVED lines=10> */
[----:B----4-:R0:W-:Y:S04]  /*a4a10*/  STL.64 [R1+0xa470], R22 ;  /* 0x00a4701601007387 */ /* 0x0101e80000100a00 */
[----:B0-----:R-:W4:Y:S04]  /*a4a20*/  LDL R22, [R1+0x30] ;  /* 0x0000300001167983 */ /* 0x001f280000100800 */
[----:B------:R-:W4:Y:S04]  /*a4a30*/  LDL R23, [R1+0x34] ;  /* 0x0000340001177983 */ /* 0x000f280000100800 */
[----:B--2---:R0:W-:Y:S04]  /*a4a40*/  STL.64 [R1+0xa468], R20 ;  /* 0x00a4681401007387 */ /* 0x0041e80000100a00 */
[----:B0-----:R-:W2:Y:S04]  /*a4a50*/  LDL.64 R20, [R1+0x38] ;  /* 0x0000380001147983 */ /* 0x001ea80000100a00 */
[----:B----4-:R-:W-:Y:S04]  /*a4a60*/  STL.64 [R1+0xa4a0], R22 ;  /* 0x00a4a01601007387 */ /* 0x010fe80000100a00 */
[----:B--2---:R-:W-:Y:S04]  /*a4a70*/  STL.64 [R1+0xa498], R20 ;  /* 0x00a4981401007387 */ /* 0x004fe80000100a00 */
[----:B------:R-:W2:Y:S04]  /*a4a80*/  LDL.64 R4, [R1+0x28] ;  /* 0x0000280001047983 */ /* 0x000ea80000100a00 */
        /* <DEDUP_REMOVED lines=32> */
[C---:B----4-:R-:W-:Y:S03]  /*a4c90*/  HMMA.16816.F32 R20, R12.reuse, R22, R4 ;  /* 0x000000160c14723c */ /* 0x050fe60000001804 */
        /* <DEDUP_REMOVED lines=14> */
[----:B------:R-:W-:Y:S04]  /*a4d80*/  STL [R1+0xa2ec], R0 ;  /* 0x00a2ec0001007387 */ /* 0x000fe80000100800 */
[----:B------:R-:W2:Y:S04]  /*a4d90*/  LDL.LU.64 R6, [R1+0xa4b0] ;  /* 0x00a4b00001067983 */ /* 0x000ea80000300a00 */
[----:B------:R-:W2:Y:S04]  /*a4da0*/  LDL.LU.64 R4, [R1+0xa4a8] ;  /* 0x00a4a80001047983 */ /* 0x000ea80000300a00 */
        /* <DEDUP_REMOVED lines=32> */
[----:B0-----:R-:W3:Y:S04]  /*a4fb0*/  LDL.LU R4, [R1+0x1820] ;  /* 0x0018200001047983 */ /* 0x001ee80000300800 */
[----:B------:R-:W3:Y:S04]  /*a4fc0*/  LDL.LU R5, [R1+0x1824] ;  /* 0x0018240001057983 */ /* 0x000ee80000300800 */
[----:B-1----:R-:W3:Y:S04]  /*a4fd0*/  LDL.LU R6, [R1+0x1828] ;  /* 0x0018280001067983 */ /* 0x002ee80000300800 */
[----:B------:R-:W3:Y:S01]  /*a4fe0*/  LDL.LU R7, [R1+0x182c] ;  /* 0x00182c0001077983 */ /* 0x000ee20000300800 */
        /* <DEDUP_REMOVED lines=49> */
[----:B------:R0:W-:Y:S02]  /*a5300*/  STL.64 [R1+0xa158], R26 ;  /* 0x00a1581a01007387 */ /* 0x0001e40000100a00 */
[----:B0-----:R-:W-:-:S02]  /*a5310*/  IMAD.MOV.U32 R26, RZ, RZ, R2 ;  /* 0x000000ffff1a7224 */ /* 0x001fc400078e0002 */
[----:B------:R-:W-:Y:S01]  /*a5320*/  IMAD.MOV.U32 R27, RZ, RZ, R3 ;  /* 0x000000ffff1b7224 */ /* 0x000fe200078e0003 */
[----:B------:R-:W3:Y:S04]  /*a5330*/  LDL.LU R2, [R1+0xa3b4] ;  /* 0x00a3b40001027983 */ /* 0x000ee80000300800 */
[----:B------:R-:W2:Y:S04]  /*a5340*/  LDL.LU R3, [R1+0xa3b0] ;  /* 0x00a3b00001037983 */ /* 0x000ea80000300800 */
[----:B------:R-:W-:Y:S01]  /*a5350*/  STL.64 [R1+0xa150], R24 ;  /* 0x00a1501801007387 */ /* 0x000fe20000100a00 */
[----:B----4-:R-:W-:-:S15]  /*a5360*/  HMMA.16816.F32 R16, R12, R22, R16 ;  /* 0x000000160c10723c */ /* 0x010fde0000001810 */
[----:B------:R-:W-:-:S04]  /*a5370*/  NOP ;  /* 0x0000000000007918 */ /* 0x000fc80000000000 */
[----:B------:R-:W-:Y:S04]  /*a5380*/  STL.64 [R1+0x1ab0], R16 ;  /* 0x001ab01001007387 */ /* 0x000fe80000100a00 */
[----:B------:R0:W-:Y:S04]  /*a5390*/  STL.64 [R1+0x1ab8], R18 ;  /* 0x001ab81201007387 */ /* 0x0001e80000100a00 */
[----:B0-----:R-:W4:Y:S01]  /*a53a0*/  LDL.LU.64 R18, [R1+0xa3a8] ;  /* 0x00a3a80001127983 */ /* 0x001f220000300a00 */
[----:B--2---:R-:W-:Y:S03]  /*a53b0*/  HMMA.16816.F32 R8, R12, R20, R8 ;  /* 0x000000140c08723c */ /* 0x004fe60000001808 */
[----:B------:R-:W2:-:S15]  /*a53c0*/  LDL.LU.64 R16, [R1+0xa3a0] ;  /* 0x00a3a00001107983 */ /* 0x000e9e0000300a00 */
[----:B------:R-:W-:Y:S01]  /*a53d0*/  NOP ;  /* 0x0000000000007918 */ /* 0x000fe20000000000 */
[----:B------:R-:W-:Y:S04]  /*a53e0*/  STL.64 [R1+0x1aa0], R8 ;  /* 0x001aa00801007387 */ /* 0x000fe80000100a00 */
[----:B------:R0:W-:Y:S04]  /*a53f0*/  STL.64 [R1+0x1aa8], R10 ;  /* 0x001aa80a01007387 */ /* 0x0001e80000100a00 */
[----:B0-----:R-:W2:Y:S04]  /*a5400*/  LDL.LU.64 R10, [R1+0xa398] ;  /* 0x00a39800010a7983 */ /* 0x001ea80000300a00 */
[----:B------:R-:W2:Y:S01]  /*a5410*/  LDL.LU.64 R8, [R1+0xa390] ;  /* 0x00a3900001087983 */ /* 0x000ea20000300a00 */
[----:B----4-:R-:W-:-:S02]  /*a5420*/  IMAD.MOV.U32 R24, RZ, RZ, R18 ;  /* 0x000000ffff187224 */ /* 0x010fc400078e0012 */
[----:B------:R-:W-:Y:S01]  /*a5430*/  IMAD.MOV.U32 R25, RZ, RZ, R19 ;  /* 0x000000ffff197224 */ /* 0x000fe200078e0013 */
[----:B------:R-:W4:Y:S04]  /*a5440*/  LDL.LU R18, [R1+0xa38c] ;  /* 0x00a38c0001127983 */ /* 0x000f280000300800 */
[----:B------:R-:W4:Y:S04]  /*a5450*/  LDL.LU R19, [R1+0xa388] ;  /* 0x00a3880001137983 */ /* 0x000f280000300800 */
[----:B------:R-:W-:Y:S04]  /*a5460*/  STL.64 [R1+0xa308], R26 ;  /* 0x00a3081a01007387 */ /* 0x000fe80000100a00 */
[----:B------:R0:W-:Y:S04]  /*a5470*/  STL.64 [R1+0xa300], R24 ;  /* 0x00a3001801007387 */ /* 0x0001e80000100a00 */
[----:B0-----:R-:W4:Y:S04]  /*a5480*/  LDL.LU R24, [R1+0x1830] ;  /* 0x0018300001187983 */ /* 0x001f280000300800 */
[----:B------:R-:W4:Y:S04]  /*a5490*/  LDL.LU R25, [R1+0x1834] ;  /* 0x0018340001197983 */ /* 0x000f280000300800 */
[----:B------:R-:W4:Y:S04]  /*a54a0*/  LDL.LU R26, [R1+0x1838] ;  /* 0x00183800011a7983 */ /* 0x000f280000300800 */
[----:B------:R-:W4:Y:S04]  /*a54b0*/  LDL.LU R27, [R1+0x183c] ;  /* 0x00183c00011b7983 */ /* 0x000f280000300800 */
        /* <DEDUP_REMOVED lines=8> */
[----:B------:R4:W-:Y:S02]  /*a5540*/  STL.64 [R1+0xa310], R20 ;  /* 0x00a3101401007387 */ /* 0x0009e40000100a00 */
[----:B----4-:R-:W-:-:S15]  /*a5550*/  HMMA.16816.F32 R20, R12, R18, R24 ;  /* 0x000000120c14723c */ /* 0x010fde0000001818 */
[----:B------:R-:W-:-:S04]  /*a5560*/  NOP ;  /* 0x0000000000007918 */ /* 0x000fc80000000000 */
[----:B------:R0:W-:Y:S04]  /*a5570*/  STL.64 [R1+0x1a90], R20 ;  /* 0x001a901401007387 */ /* 0x0001e80000100a00 */
[----:B------:R1:W-:Y:S04]  /*a5580*/  STL.64 [R1+0x1a98], R22 ;  /* 0x001a981601007387 */ /* 0x0003e80000100a00 */
[----:B------:R2:W-:Y:S04]  /*a5590*/  STL.64 [R1+0x1a80], R4 ;  /* 0x001a800401007387 */ /* 0x0005e80000100a00 */
[----:B------:R3:W-:Y:S04]  /*a55a0*/  STL.64 [R1+0x1a88], R6 ;  /* 0x001a880601007387 */ /* 0x0007e80000100a00 */
[----:B0-----:R-:W4:Y:S04]  /*a55b0*/  LDL.LU R20, [R1+0x17c0] ;  /* 0x0017c00001147983 */ /* 0x001f280000300800 */
[----:B------:R-:W4:Y:S04]  /*a55c0*/  LDL.LU R21, [R1+0x17c4] ;  /* 0x0017c40001157983 */ /* 0x000f280000300800 */
[----:B-1----:R-:W4:Y:S04]  /*a55d0*/  LDL.LU R22, [R1+0x17c8] ;  /* 0x0017c80001167983 */ /* 0x002f280000300800 */
[----:B------:R-:W4:Y:S04]  /*a55e0*/  LDL.LU R23, [R1+0x17cc] ;  /* 0x0017cc0001177983 */ /* 0x000f280000300800 */
[----:B--2---:R-:W2:Y:S04]  /*a55f0*/  LDL.LU R4, [R1+0x1800] ;  /* 0x0018000001047983 */ /* 0x004ea80000300800 */
[----:B------:R-:W2:Y:S04]  /*a5600*/  LDL.LU R5, [R1+0x1804] ;  /* 0x0018040001057983 */ /* 0x000ea80000300800 */
[----:B---3--:R-:W3:Y:S04]  /*a5610*/  LDL.LU R6, [R1+0x1808] ;  /* 0x0018080001067983 */ /* 0x008ee80000300800 */
[----:B------:R-:W3:Y:S04]  /*a5620*/  LDL.LU R7, [R1+0x180c] ;  /* 0x00180c0001077983 */ /* 0x000ee80000300800 */
[----:B---3--:R-:W-:Y:S04]  /*a5630*/  STL.64 [R1+0xa380], R6 ;  /* 0x00a3800601007387 */ /* 0x008fe80000100a00 */
[----:B--2---:R0:W-:Y:S04]  /*a5640*/  STL.64 [R1+0xa378], R4 ;  /* 0x00a3780401007387 */ /* 0x0041e80000100a00 */
[----:B0-----:R-:W2:Y:S04]  /*a5650*/  LDL.LU R4, [R1+0x1810] ;  /* 0x0018100001047983 */ /* 0x001ea80000300800 */
[----:B------:R-:W2:Y:S04]  /*a5660*/  LDL.LU R5, [R1+0x1814] ;  /* 0x0018140001057983 */ /* 0x000ea80000300800 */
[----:B------:R-:W2:Y:S04]  /*a5670*/  LDL.LU R6, [R1+0x1818] ;  /* 0x0018180001067983 */ /* 0x000ea80000300800 */
[----:B------:R-:W2:Y:S04]  /*a5680*/  LDL.LU R7, [R1+0x181c] ;  /* 0x00181c0001077983 */ /* 0x000ea80000300800 */
[----:B------:R-:W3:Y:S04]  /*a5690*/  LDL.LU R29, [R1+0x48dc] ;  /* 0x0048dc00011d7983 */ /* 0x000ee80000300800 */
[----:B------:R-:W2:Y:S04]  /*a56a0*/  LDL.LU R25, [R1+0x48d8] ;  /* 0x0048d80001197983 */ /* 0x000ea80000300800 */
[----:B------:R-:W2:Y:S04]  /*a56b0*/  LDL.LU R0, [R1+0x48e4] ;  /* 0x0048e40001007983 */ /* 0x000ea80000300800 */
[----:B------:R-:W2:Y:S01]  /*a56c0*/  LDL.LU R24, [R1+0x48e0] ;  /* 0x0048e00001187983 */ /* 0x000ea20000300800 */
[----:B------:R-:W-:-:S02]  /*a56d0*/  IMAD.MOV.U32 R26, RZ, RZ, R3 ;  /* 0x000000ffff1a7224 */ /* 0x000fc400078e0003 */
[----:B------:R-:W-:-:S05]  /*a56e0*/  IMAD.MOV.U32 R27, RZ, RZ, R2 ;  /* 0x000000ffff1b7224 */ /* 0x000fca00078e0002 */
[----:B------:R-:W-:Y:S04]  /*a56f0*/  STL.64 [R1+0xa348], R26 ;  /* 0x00a3481a01007387 */ /* 0x000fe80000100a00 */
[----:B--2---:R0:W-:Y:S04]  /*a5700*/  STL.64 [R1+0xa340], R24 ;  /* 0x00a3401801007387 */ /* 0x0041e80000100a00 */
        /* <DEDUP_REMOVED lines=36> */
[----:B--2---:R-:W-:Y:S01]  /*a5950*/  HMMA.16816.F32 R24, R12, R6, R24 ;  /* 0x000000060c18723c */ /* 0x004fe20000001818 */
[----:B---3--:R-:W-:-:S02]  /*a5960*/  IMAD.MOV.U32 R10, RZ, RZ, R5 ;  /* 0x000000ffff0a7224 */ /* 0x008fc400078e0005 */
[----:B------:R-:W2:Y:S04]  /*a5970*/  LDL.LU R5, [R1+0xa360] ;  /* 0x00a3600001057983 */ /* 0x000ea80000300800 */
[----:B------:R-:W3:Y:S04]  /*a5980*/  LDL.LU R11, [R1+0x94] ;  /* 0x00009400010b7983 */ /* 0x000ee80000300800 */
        /* <DEDUP_REMOVED lines=12> */
[----:B------:R-:W2:Y:S04]  /*a5a50*/  LDL.LU.64 R24, [R1+0xa340] ;  /* 0x00a3400001187983 */ /* 0x000ea80000300a00 */
[----:B------:R-:W-:Y:S04]  /*a5a60*/  STL.64 [R1+0xa108], R6 ;  /* 0x00a1080601007387 */ /* 0x000fe80000100a00 */
[----:B------:R0:W-:Y:S01]  /*a5a70*/  STL.64 [R1+0xa100], R4 ;  /* 0x00a1000401007387 */ /* 0x0001e20000100a00 */
[----:B------:R-:W-:-:S02]  /*a5a80*/  IMAD R9, R9, 0x100, R2 ;  /* 0x0000010009097824 */ /* 0x000fc400078e0202 */
[----:B------:R-:W-:Y:S01]  /*a5a90*/  IMAD R8, R8, 0x100, R3 ;  /* 0x0000010008087824 */ /* 0x000fe200078e0203 */
[----:B0-----:R-:W3:Y:S04]  /*a5aa0*/  LDL.LU R4, [R1+0x17b0] ;  /* 0x0017b00001047983 */ /* 0x001ee80000300800 */
[----:B------:R-:W3:Y:S04]  /*a5ab0*/  LDL.LU R5, [R1+0x17b4] ;  /* 0x0017b40001057983 */ /* 0x000ee80000300800 */
[----:B------:R-:W3:Y:S04]  /*a5ac0*/  LDL.LU R6, [R1+0x17b8] ;  /* 0x0017b80001067983 */ /* 0x000ee80000300800 */
[----:B------:R-:W3:Y:S01]  /*a5ad0*/  LDL.LU R7, [R1+0x17bc] ;  /* 0x0017bc0001077983 */ /* 0x000ee20000300800 */
[----:B--2---:R-:W-:-:S02]  /*a5ae0*/  IMAD R25, R25, 0x100, R29 ;  /* 0x0000010019197824 */ /* 0x004fc400078e021d */
[----:B------:R-:W-:Y:S01]  /*a5af0*/  IMAD R24, R24, 0x100, R0 ;  /* 0x0000010018187824 */ /* 0x000fe200078e0200 */
[----:B------:R-:W2:Y:S04]  /*a5b00*/  LDL.LU R29, [R1+0xa33c] ;  /* 0x00a33c00011d7983 */ /* 0x000ea80000300800 */
[----:B------:R-:W2:Y:S04]  /*a5b10*/  LDL.LU R0, [R1+0xa338] ;  /* 0x00a3380001007983 */ /* 0x000ea80000300800 */
[----:B------:R-:W4:Y:S04]  /*a5b20*/  LDL.LU R2, [R1+0xa334] ;  /* 0x00a3340001027983 */ /* 0x000f280000300800 */
[----:B------:R-:W4:Y:S02]  /*a5b30*/  LDL.LU R3, [R1+0xa330] ;  /* 0x00a3300001037983 */ /* 0x000f240000300800 */
[----:B----4-:R-:W-:Y:S02]  /*a5b40*/  HMMA.16816.F32 R12, R12, R2, R20 ;  /* 0x000000020c0c723c */ /* 0x010fe40000001814 */
[----:B------:R-:W4:Y:S04]  /*a5b50*/  LDL.LU.64 R22, [R1+0xa328] ;  /* 0x00a3280001167983 */ /* 0x000f280000300a00 */
[----:B------:R-:W4:Y:S04]  /*a5b60*/  LDL.LU.64 R20, [R1+0xa320] ;  /* 0x00a3200001147983 */ /* 0x000f280000300a00 */
[----:B------:R-:W-:Y:S04]  /*a5b70*/  STL [R1+0xa0c4], R2 ;  /* 0x00a0c40201007387 */ /* 0x000fe80000100800 */
[----:B------:R-:W-:Y:S05]  /*a5b80*/  STL [R1+0xa0c0], R3 ;  /* 0x00a0c00301007387 */ /* 0x000fea0000100800 */
[----:B------:R0:W-:Y:S04]  /*a5b90*/  STL.64 [R1+0x1a20], R12 ;  /* 0x001a200c01007387 */ /* 0x0001e80000100a00 */
[----:B------:R1:W-:Y:S01]  /*a5ba0*/  STL.64 [R1+0x1a28], R14 ;  /* 0x001a280e01007387 */ /* 0x0003e20000100a00 */
[----:B0-----:R-:W-:-:S02]  /*a5bb0*/  F2FP.F16.E5M2.UNPACK_B R12, R25 ;  /* 0x00000019ff0c723e */ /* 0x001fc400020004ff */
[----:B------:R-:W-:Y:S02]  /*a5bc0*/  F2FP.F16.E5M2.UNPACK_B R13, R24 ;  /* 0x00000018ff0d723e */ /* 0x000fe400020004ff */
[----:B-1----:R-:W-:Y:S02]  /*a5bd0*/  F2FP.F16.E5M2.UNPACK_B R14, R9 ;  /* 0x00000009ff0e723e */ /* 0x002fe400020004ff */
[----:B------:R-:W-:-:S07]  /*a5be0*/  F2FP.F16.E5M2.UNPACK_B R15, R8 ;  /* 0x00000008ff0f723e */ /* 0x000fce00020004ff */
[----:B----4-:R-:W-:Y:S01]  /*a5bf0*/  HMMA.16816.F32 R24, R12, R26, R20 ;  /* 0x0000001a0c18723c */ /* 0x010fe20000001814 */
[----:B------:R-:W4:Y:S04]  /*a5c00*/  LDL.LU.64 R22, [R1+0xa318] ;  /* 0x00a3180001167983 */ /* 0x000f280000300a00 */
[----:B------:R-:W4:-:S14]  /*a5c10*/  LDL.LU.64 R20, [R1+0xa310] ;  /* 0x00a3100001147983 */ /* 0x000f1c0000300a00 */
[----:B------:R-:W-:Y:S04]  /*a5c20*/  STL.64 [R1+0x1a10], R24 ;  /* 0x001a101801007387 */ /* 0x000fe80000100a00 */
[----:B------:R0:W-:Y:S04]  /*a5c30*/  STL.64 [R1+0x1a18], R26 ;  /* 0x001a181a01007387 */ /* 0x0001e80000100a00 */
[----:B0-----:R-:W4:Y:S04]  /*a5c40*/  LDL.LU.64 R26, [R1+0xa308] ;  /* 0x00a30800011a7983 */ /* 0x001f280000300a00 */
[----:B------:R-:W2:Y:S01]  /*a5c50*/  LDL.LU.64 R24, [R1+0xa300] ;  /* 0x00a3000001187983 */ /* 0x000ea20000300a00 */
[----:B---3--:R-:W-:-:S15]  /*a5c60*/  HMMA.16816.F32 R4, R12, R10, R4 ;  /* 0x0000000a0c04723c */ /* 0x008fde0000001804 */
[----:B------:R-:W-:-:S04]  /*a5c70*/  NOP ;  /* 0x0000000000007918 */ /* 0x000fc80000000000 */
[----:B------:R-:W-:Y:S04]  /*a5c80*/  STL.64 [R1+0x1a00], R4 ;  /* 0x001a000401007387 */ /* 0x000fe80000100a00 */
[----:B------:R4:W-:Y:S01]  /*a5c90*/  STL.64 [R1+0x1a08], R6 ;  /* 0x001a080601007387 */ /* 0x0009e20000100a00 */
[C---:B--2---:R-:W-:Y:S08]  /*a5ca0*/  HMMA.16816.F32 R8, R12.reuse, R24, R16 ;  /* 0x000000180c08723c */ /* 0x044ff00000001810 */
[----:B----4-:R-:W-:Y:S01]  /*a5cb0*/  HMMA.16816.F32 R4, R12, R26, R20 ;  /* 0x0000001a0c04723c */ /* 0x010fe20000001814 */
[----:B------:R-:W2:Y:S10]  /*a5cc0*/  LDL.LU R16, [R1+0x1620] ;  /* 0x0016200001107983 */ /* 0x000eb40000300800 */
[----:B------:R-:W-:Y:S04]  /*a5cd0*/  STL.64 [R1+0x19e0], R8 ;  /* 0x0019e00801007387 */ /* 0x000fe80000100a00 */
[----:B------:R-:W-:Y:S04]  /*a5ce0*/  STL.64 [R1+0x19e8], R10 ;  /* 0x0019e80a01007387 */ /* 0x000fe80000100a00 */
        /* <DEDUP_REMOVED lines=15> */
[----:B------:R-:W2:Y:S04]  /*a5de0*/  LDL.LU R2, [R1] ;  /* 0x0000000001027983 */ /* 0x000ea80000300800 */
[----:B------:R-:W3:Y:S04]  /*a5df0*/  LDL.LU R3, [R1+0x4] ;  /* 0x0000040001037983 */ /* 0x000ee80000300800 */
[----:B----4-:R-:W-:Y:S04]  /*a5e00*/  STL.64 [R1+0xa168], R22 ;  /* 0x00a1681601007387 */ /* 0x010fe80000100a00 */
[----:B--2---:R0:W-:Y:S04]  /*a5e10*/  STL.64 [R1+0xa160], R20 ;  /* 0x00a1601401007387 */ /* 0x0041e80000100a00 */
[----:B0-----:R-:W2:Y:S04]  /*a5e20*/  LDL.LU R20, [R1+0x1690] ;  /* 0x0016900001147983 */ /* 0x001ea80000300800 */
[----:B------:R-:W2:Y:S04]  /*a5e30*/  LDL.LU R21, [R1+0x1694] ;  /* 0x0016940001157983 */ /* 0x000ea80000300800 */
[----:B------:R-:W4:Y:S04]  /*a5e40*/  LDL.LU R22, [R1+0x1698] ;  /* 0x0016980001167983 */ /* 0x000f280000300800 */
[----:B------:R-:W4:Y:S04]  /*a5e50*/  LDL.LU R23, [R1+0x169c] ;  /* 0x00169c0001177983 */ /* 0x000f280000300800 */
[----:B----4-:R0:W-:Y:S04]  /*a5e60*/  STL.64 [R1+0xa178], R22 ;  /* 0x00a1781601007387 */ /* 0x0101e80000100a00 */
[----:B0-----:R-:W4:Y:S01]  /*a5e70*/  LDL.LU R22, [R1+0x8] ;  /* 0x0000080001167983 */ /* 0x001f220000300800 */
[----:B------:R-:W-:-:S03]  /*a5e80*/  IMAD.MOV.U32 R23, RZ, RZ, R0 ;  /* 0x000000ffff177224 */ /* 0x000fc600078e0000 */
[----:B------:R-:W3:Y:S04]  /*a5e90*/  LDL.LU R0, [R1+0xa2f8] ;  /* 0x00a2f80001007983 */ /* 0x000ee80000300800 */
[----:B--2---:R0:W-:Y:S04]  /*a5ea0*/  STL.64 [R1+0xa170], R20 ;  /* 0x00a1701401007387 */ /* 0x0041e80000100a00 */
[----:B----4-:R-:W-:Y:S04]  /*a5eb0*/  STL.64 [R1+0xa190], R22 ;  /* 0x00a1901601007387 */ /* 0x010fe80000100a00 */
[----:B------:R-:W2:Y:S04]  /*a5ec0*/  LDL.LU R24, [R1+0x1680] ;  /* 0x0016800001187983 */ /* 0x000ea80000300800 */
[----:B------:R-:W2:Y:S04]  /*a5ed0*/  LDL.LU R25, [R1+0x1684] ;  /* 0x0016840001197983 */ /* 0x000ea80000300800 */
[----:B------:R-:W4:Y:S04]  /*a5ee0*/  LDL.LU R26, [R1+0x1688] ;  /* 0x00168800011a7983 */ /* 0x000f280000300800 */
[----:B------:R-:W4:Y:S04]  /*a5ef0*/  LDL.LU R27, [R1+0x168c] ;  /* 0x00168c00011b7983 */ /* 0x000f280000300800 */
[----:B0-----:R-:W2:Y:S04]  /*a5f00*/  LDL.LU R20, [R1+0x10] ;  /* 0x0000100001147983 */ /* 0x001ea80000300800 */
[----:B------:R-:W2:Y:S04]  /*a5f10*/  LDL.LU R21, [R1+0x14] ;  /* 0x0000140001157983 */ /* 0x000ea80000300800 */
[----:B--2---:R-:W-:Y:S04]  /*a5f20*/  STL.64 [R1+0xa1a8], R20 ;  /* 0x00a1a81401007387 */ /* 0x004fe80000100a00 */
[----:B----4-:R-:W-:Y:S04]  /*a5f30*/  STL.64 [R1+0xa188], R26 ;  /* 0x00a1881a01007387 */ /* 0x010fe80000100a00 */
[----:B------:R0:W-:Y:S04]  /*a5f40*/  STL.64 [R1+0xa180], R24 ;  /* 0x00a1801801007387 */ /* 0x0001e80000100a00 */
[----:B0-----:R-:W2:Y:S04]  /*a5f50*/  LDL.LU R24, [R1+0x16a0] ;  /* 0x0016a00001187983 */ /* 0x001ea80000300800 */
[----:B------:R-:W2:Y:S04]  /*a5f60*/  LDL.LU R25, [R1+0x16a4] ;  /* 0x0016a40001197983 */ /* 0x000ea80000300800 */
[----:B------:R-:W4:Y:S04]  /*a5f70*/  LDL.LU R26, [R1+0x16a8] ;  /* 0x0016a800011a7983 */ /* 0x000f280000300800 */
[----:B------:R-:W4:Y:S04]  /*a5f80*/  LDL.LU R27, [R1+0x16ac] ;  /* 0x0016ac00011b7983 */ /* 0x000f280000300800 */
[----:B------:R-:W2:Y:S01]  /*a5f90*/  LDL.LU R22, [R1+0x18] ;  /* 0x0000180001167983 */ /* 0x000ea20000300800 */
[----:B---3--:R-:W-:-:S03]  /*a5fa0*/  IMAD.MOV.U32 R23, RZ, RZ, R0 ;  /* 0x000000ffff177224 */ /* 0x008fc600078e0000 */
[----:B------:R-:W3:Y:S04]  /*a5fb0*/  LDL.LU R0, [R1+0xa2f4] ;  /* 0x00a2f40001007983 */ /* 0x000ee80000300800 */
[----:B--2---:R-:W-:Y:S04]  /*a5fc0*/  STL.64 [R1+0xa1c0], R22 ;  /* 0x00a1c01601007387 */ /* 0x004fe80000100a00 */
[----:B----4-:R-:W-:Y:S04]  /*a5fd0*/  STL.64 [R1+0xa1a0], R26 ;  /* 0x00a1a01a01007387 */ /* 0x010fe80000100a00 */
[----:B------:R0:W-:Y:S04]  /*a5fe0*/  STL.64 [R1+0xa198], R24 ;  /* 0x00a1981801007387 */ /* 0x0001e80000100a00 */
[----:B0-----:R-:W2:Y:S04]  /*a5ff0*/  LDL.LU R24, [R1+0x16b0] ;  /* 0x0016b00001187983 */ /* 0x001ea80000300800 */
[----:B------:R-:W2:Y:S04]  /*a6000*/  LDL.LU R25, [R1+0x16b4] ;  /* 0x0016b40001197983 */ /* 0x000ea80000300800 */
[----:B------:R-:W4:Y:S04]  /*a6010*/  LDL.LU R26, [R1+0x16b8] ;  /* 0x0016b800011a7983 */ /* 0x000f280000300800 */
[----:B------:R-:W4:Y:S04]  /*a6020*/  LDL.LU R27, [R1+0x16bc] ;  /* 0x0016bc00011b7983 */ /* 0x000f280000300800 */
[----:B------:R-:W2:Y:S04]  /*a6030*/  LDL.LU R20, [R1+0x20] ;  /* 0x0000200001147983 */ /* 0x000ea80000300800 */
[----:B------:R-:W2:Y:S01]  /*a6040*/  LDL.LU R21, [R1+0x24] ;  /* 0x0000240001157983 */ /* 0x000ea20000300800 */
[----:B---3--:R-:W-:-:S03]  /*a6050*/  IMAD.MOV.U32 R23, RZ, RZ, R0 ;  /* 0x000000ffff177224 */ /* 0x008fc600078e0000 */
[----:B--2---:R-:W-:Y:S04]  /*a6060*/  STL.64 [R1+0xa1d8], R20 ;  /* 0x00a1d81401007387 */ /* 0x004fe80000100a00 */
[----:B----4-:R-:W-:Y:S04]  /*a6070*/  STL.64 [R1+0xa1b8], R26 ;  /* 0x00a1b81a01007387 */ /* 0x010fe80000100a00 */
[----:B------:R0:W-:Y:S04]  /*a6080*/  STL.64 [R1+0xa1b0], R24 ;  /* 0x00a1b01801007387 */ /* 0x0001e80000100a00 */
[----:B0-----:R-:W2:Y:S04]  /*a6090*/  LDL.LU R24, [R1+0x16c0] ;  /* 0x0016c00001187983 */ /* 0x001ea80000300800 */
[----:B------:R-:W2:Y:S04]  /*a60a0*/  LDL.LU R25, [R1+0x16c4] ;  /* 0x0016c40001197983 */ /* 0x000ea80000300800 */
[----:B------:R-:W3:Y:S04]  /*a60b0*/  LDL.LU R26, [R1+0x16c8] ;  /* 0x0016c800011a7983 */ /* 0x000ee80000300800 */
[----:B------:R-:W3:Y:S04]  /*a60c0*/  LDL.LU R27, [R1+0x16cc] ;  /* 0x0016cc00011b7983 */ /* 0x000ee80000300800 */
[----:B------:R-:W4:Y:S04]  /*a60d0*/  LDL.LU R22, [R1+0x28] ;  /* 0x0000280001167983 */ /* 0x000f280000300800 */
[----:B------:R-:W2:Y:S04]  /*a60e0*/  LDL.LU R0, [R1+0xa2f0] ;  /* 0x00a2f00001007983 */ /* 0x000ea80000300800 */
[----:B------:R-:W2:Y:S04]  /*a60f0*/  LDL.LU R20, [R1+0x30] ;  /* 0x0000300001147983 */ /* 0x000ea80000300800 */
[----:B------:R-:W2:Y:S04]  /*a6100*/  LDL.LU R21, [R1+0x34] ;  /* 0x0000340001157983 */ /* 0x000ea80000300800 */
        /* <DEDUP_REMOVED lines=8> */
[----:B------:R-:W4:Y:S01]  /*a6190*/  LDL.LU R22, [R1+0x38] ;  /* 0x0000380001167983 */ /* 0x000f220000300800 */
[----:B------:R-:W-:-:S03]  /*a61a0*/  IMAD.MOV.U32 R23, RZ, RZ, R0 ;  /* 0x000000ffff177224 */ /* 0x000fc600078e0000 */
[----:B------:R-:W2:Y:S04]  /*a61b0*/  LDL.LU R0, [R1+0xa2ec] ;  /* 0x00a2ec0001007983 */ /* 0x000ea80000300800 */
[----:B----4-:R-:W-:Y:S04]  /*a61c0*/  STL.64 [R1+0xa220], R22 ;  /* 0x00a2201601007387 */ /* 0x010fe80000100a00 */
        /* <DEDUP_REMOVED lines=8> */
[----:B----4-:R-:W-:Y:S04]  /*a6250*/  STL.64 [R1+0xa238], R20 ;  /* 0x00a2381401007387 */ /* 0x010fe80000100a00 */
[----:B---3--:R-:W-:Y:S04]  /*a6260*/  STL.64 [R1+0xa200], R26 ;  /* 0x00a2001a01007387 */ /* 0x008fe80000100a00 */
[----:B--2---:R0:W-:Y:S04]  /*a6270*/  STL.64 [R1+0xa1f8], R24 ;  /* 0x00a1f81801007387 */ /* 0x0041e80000100a00 */
        /* <DEDUP_REMOVED lines=15> */
[----:B------:R-:W4:Y:S01]  /*a6370*/  LDL.LU R21, [R1+0x54] ;  /* 0x0000540001157983 */ /* 0x000f220000300800 */
[----:B------:R-:W-:-:S03]  /*a6380*/  IMAD.MOV.U32 R23, RZ, RZ, R0 ;  /* 0x000000ffff177224 */ /* 0x000fc600078e0000 */
        /* <DEDUP_REMOVED lines=77> */
[----:B------:R-:W2:Y:S01]  /*a6860*/  LDL.LU R11, [R1+0x15cc] ;  /* 0x0015cc00010b7983 */ /* 0x000ea20000300800 */
        /* <DEDUP_REMOVED lines=90> */
[----:B------:R-:W2:Y:S01]  /*a6e10*/  LDL.LU.64 R20, [R1+0xa170] ;  /* 0x00a1700001147983 */ /* 0x000ea20000300a00 */
[C---:B----4-:R-:W-:Y:S08]  /*a6e20*/  HMMA.16816.F32 R24, R12.reuse, R28, R24 ;  /* 0x0000001c0c18723c */ /* 0x050ff00000001818 */
[----:B--2---:R-:W-:-:S15]  /*a6e30*/  HMMA.16816.F32 R20, R12, R2, R20 ;  /* 0x000000020c14723c */ /* 0x004fde0000001814 */
[----:B------:R-:W-:-:S04]  /*a6e40*/  NOP ;  /* 0x0000000000007918 */ /* 0x000fc80000000000 */
[----:B------:R-:W-:Y:S04]  /*a6e50*/  STL.64 [R1+0x1840], R20 ;  /* 0x0018401401007387 */ /* 0x000fe80000100a00 */
[----:B------:R0:W-:Y:S04]  /*a6e60*/  STL.64 [R1+0x1848], R22 ;  /* 0x0018481601007387 */ /* 0x0001e80000100a00 */
[----:B0-----:R-:W2:Y:S04]  /*a6e70*/  LDL.LU.64 R22, [R1+0xa168] ;  /* 0x00a1680001167983 */ /* 0x001ea80000300a00 */
[----:B------:R-:W2:Y:S04]  /*a6e80*/  LDL.LU.64 R20, [R1+0xa160] ;  /* 0x00a1600001147983 */ /* 0x000ea80000300a00 */
        /* <DEDUP_REMOVED lines=30> */
[----:B0-----:R-:W4:Y:S04]  /*a7070*/  LDL.LU R20, [R1+0x1590] ;  /* 0x0015900001147983 */ /* 0x001f280000300800 */
[----:B------:R-:W4:Y:S04]  /*a7080*/  LDL.LU R21, [R1+0x1594] ;  /* 0x0015940001157983 */ /* 0x000f280000300800 */
[----:B-1----:R-:W4:Y:S04]  /*a7090*/  LDL.LU R22, [R1+0x1598] ;  /* 0x0015980001167983 */ /* 0x002f280000300800 */
[----:B------:R-:W4:Y:S01]  /*a70a0*/  LDL.LU R23, [R1+0x159c] ;  /* 0x00159c0001177983 */ /* 0x000f220000300800 */
        /* <DEDUP_REMOVED lines=34> */
[----:B------:R-:W2:Y:S04]  /*a72d0*/  LDL R16, [R1+0x2e78] ;  /* 0x002e780001107983 */ /* 0x000ea80000100800 */
[----:B--2---:R0:W-:Y:S04]  /*a72e0*/  STL [R1+0xa0c8], R16 ;  /* 0x00a0c81001007387 */ /* 0x0041e80000100800 */
[----:B------:R-:W2:Y:S04]  /*a72f0*/  LDL.LU R20, [R1+0x1520] ;  /* 0x0015200001147983 */ /* 0x000ea80000300800 */
[----:B------:R-:W2:Y:S04]  /*a7300*/  LDL.LU R21, [R1+0x1524] ;  /* 0x0015240001157983 */ /* 0x000ea80000300800 */
[----:B------:R-:W4:Y:S04]  /*a7310*/  LDL.LU R22, [R1+0x1528] ;  /* 0x0015280001167983 */ /* 0x000f280000300800 */
[----:B------:R-:W4:Y:S04]  /*a7320*/  LDL.LU R23, [R1+0x152c] ;  /* 0x00152c0001177983 */ /* 0x000f280000300800 */
[----:B0-----:R-:W2:Y:S04]  /*a7330*/  LDL.LU R16, [R1+0x4904] ;  /* 0x0049040001107983 */ /* 0x001ea80000300800 */
[----:B--2---:R0:W-:Y:S04]  /*a7340*/  STL [R1+0xa0cc], R16 ;  /* 0x00a0cc1001007387 */ /* 0x0041e80000100800 */
[----:B0-----:R-:W2:Y:S04]  /*a7350*/  LDL.LU R16, [R1+0x48fc] ;  /* 0x0048fc0001107983 */ /* 0x001ea80000300800 */
[----:B------:R-:W2:Y:S04]  /*a7360*/  LDL.LU R2, [R1+0x490c] ;  /* 0x00490c0001027983 */ /* 0x000ea80000300800 */
[----:B------:R-:W2:Y:S04]  /*a7370*/  LDL.LU R3, [R1+0x4914] ;  /* 0x0049140001037983 */ /* 0x000ea80000300800 */
[----:B------:R-:W2:Y:S04]  /*a7380*/  LDL R10, [R1+0x2e4c] ;  /* 0x002e4c00010a7983 */ /* 0x000ea80000100800 */
[----:B------:R-:W2:Y:S04]  /*a7390*/  LDL R11, [R1+0x2e58] ;  /* 0x002e5800010b7983 */ /* 0x000ea80000100800 */
[----:B------:R-:W3:Y:S04]  /*a73a0*/  LDL R9, [R1+0x2e48] ;  /* 0x002e480001097983 */ /* 0x000ee80000100800 */
[----:B--2---:R-:W-:Y:S04]  /*a73b0*/  STL.64 [R1+0xa0b8], R10 ;  /* 0x00a0b80a01007387 */ /* 0x004fe80000100a00 */
[----:B---3--:R0:W-:Y:S04]  /*a73c0*/  STL [R1+0xa0b0], R9 ;  /* 0x00a0b00901007387 */ /* 0x0081e80000100800 */
[----:B------:R-:W2:Y:S04]  /*a73d0*/  LDL.LU R8, [R1+0x14e0] ;  /* 0x0014e00001087983 */ /* 0x000ea80000300800 */
[----:B0-----:R-:W2:Y:S04]  /*a73e0*/  LDL.LU R9, [R1+0x14e4] ;  /* 0x0014e40001097983 */ /* 0x001ea80000300800 */
        /* <DEDUP_REMOVED lines=14> */
[----:B----4-:R-:W-:Y:S04]  /*a74d0*/  STL.64 [R1+0xa0a8], R22 ;  /* 0x00a0a81601007387 */ /* 0x010fe80000100a00 */
[----:B------:R0:W-:Y:S04]  /*a74e0*/  STL.64 [R1+0xa0a0], R20 ;  /* 0x00a0a01401007387 */ /* 0x0001e80000100a00 */
[----:B0-----:R-:W3:Y:S04]  /*a74f0*/  LDL.LU R20, [R1+0x14f0] ;  /* 0x0014f00001147983 */ /* 0x001ee80000300800 */
[----:B------:R-:W3:Y:S04]  /*a7500*/  LDL.LU R21, [R1+0x14f4] ;  /* 0x0014f40001157983 */ /* 0x000ee80000300800 */
[----:B------:R-:W3:Y:S04]  /*a7510*/  LDL.LU R22, [R1+0x14f8] ;  /* 0x0014f80001167983 */ /* 0x000ee80000300800 */
[----:B------:R-:W3:Y:S04]  /*a7520*/  LDL.LU R23, [R1+0x14fc] ;  /* 0x0014fc0001177983 */ /* 0x000ee80000300800 */
[----:B------:R-:W4:Y:S04]  /*a7530*/  LDL R17, [R1+0x2e7c] ;  /* 0x002e7c0001117983 */ /* 0x000f280000100800 */
[----:B------:R-:W3:Y:S04]  /*a7540*/  LDL R18, [R1+0x2e88] ;  /* 0x002e880001127983 */ /* 0x000ee80000100800 */
[----:B------:R-:W3:Y:S04]  /*a7550*/  LDL R19, [R1+0x2e8c] ;  /* 0x002e8c0001137983 */ /* 0x000ee80000100800 */
[----:B------:R-:W3:Y:S04]  /*a7560*/  LDL R28, [R1+0x2e98] ;  /* 0x002e9800011c7983 */ /* 0x000ee80000100800 */
[----:B------:R-:W3:Y:S04]  /*a7570*/  LDL R29, [R1+0x2e9c] ;  /* 0x002e9c00011d7983 */ /* 0x000ee80000100800 */
[----:B------:R-:W3:Y:S04]  /*a7580*/  LDL R0, [R1+0x2ea8] ;  /* 0x002ea80001007983 */ /* 0x000ee80000100800 */
        /* <DEDUP_REMOVED lines=9> */
[----:B------:R-:W2:Y:S04]  /*a7620*/  LDL.LU.64 R8, [R1+0xa0e0] ;  /* 0x00a0e00001087983 */ /* 0x000ea80000300a00 */
        /* <DEDUP_REMOVED lines=8> */
[----:B------:R-:W2:Y:S04]  /*a76b0*/  LDL.LU R4, [R1+0x48f8] ;  /* 0x0048f80001047983 */ /* 0x000ea80000300800 */
[----:B------:R-:W3:Y:S01]  /*a76c0*/  LDL.LU R5, [R1+0x4900] ;  /* 0x0049000001057983 */ /* 0x000ee20000300800 */
[----:B--2---:R-:W-:-:S03]  /*a76d0*/  IMAD R4, R4, 0x100, R16 ;  /* 0x0000010004047824 */ /* 0x004fc600078e0210 */
[----:B------:R-:W2:Y:S01]  /*a76e0*/  LDL.LU R16, [R1+0xa0cc] ;  /* 0x00a0cc0001107983 */ /* 0x000ea20000300800 */
[----:B---3--:R-:W-:Y:S02]  /*a76f0*/  IMAD R6, R6, 0x100, R2 ;  /* 0x0000010006067824 */ /* 0x008fe400078e0202 */
[----:B------:R-:W-:Y:S02]  /*a7700*/  IMAD R7, R7, 0x100, R3 ;  /* 0x0000010007077824 */ /* 0x000fe400078e0203 */
[----:B--2---:R-:W-:Y:S02]  /*a7710*/  IMAD R5, R5, 0x100, R16 ;  /* 0x0000010005057824 */ /* 0x004fe400078e0210 */
[----:B------:R-:W2:Y:S04]  /*a7720*/  LDL.LU R16, [R1+0xa0c8] ;  /* 0x00a0c80001107983 */ /* 0x000ea80000300800 */
[----:B------:R-:W3:Y:S04]  /*a7730*/  LDL.LU R2, [R1+0xa0c4] ;  /* 0x00a0c40001027983 */ /* 0x000ee80000300800 */
[----:B------:R-:W3:Y:S02]  /*a7740*/  LDL.LU R3, [R1+0xa0c0] ;  /* 0x00a0c00001037983 */ /* 0x000ee40000300800 */
[----:B---3--:R-:W-:Y:S02]  /*a7750*/  HMMA.16816.F32 R12, R12, R2, R8 ;  /* 0x000000020c0c723c */ /* 0x008fe40000001808 */
[----:B------:R-:W3:Y:S04]  /*a7760*/  LDL.LU.64 R10, [R1+0xa0b8] ;  /* 0x00a0b800010a7983 */ /* 0x000ee80000300a00 */
[----:B------:R-:W2:Y:S04]  /*a7770*/  LDL.LU R9, [R1+0xa0b0] ;  /* 0x00a0b00001097983 */ /* 0x000ea80000300800 */
[----:B------:R-:W4:Y:S04]  /*a7780*/  LDL R2, [R1+0x2e68] ;  /* 0x002e680001027983 */ /* 0x000f280000100800 */
[----:B------:R-:W4:Y:S05]  /*a7790*/  LDL R3, [R1+0x2e6c] ;  /* 0x002e6c0001037983 */ /* 0x000f2a0000100800 */
[----:B------:R0:W-:Y:S04]  /*a77a0*/  STL.64 [R1+0x14e0], R12 ;  /* 0x0014e00c01007387 */ /* 0x0001e80000100a00 */
[----:B------:R1:W-:Y:S01]  /*a77b0*/  STL.64 [R1+0x14e8], R14 ;  /* 0x0014e80e01007387 */ /* 0x0003e20000100a00 */
[----:B0-----:R-:W-:-:S02]  /*a77c0*/  F2FP.F16.E5M2.UNPACK_B R12, R4 ;  /* 0x00000004ff0c723e */ /* 0x001fc400020004ff */
[----:B------:R-:W-:Y:S02]  /*a77d0*/  F2FP.F16.E5M2.UNPACK_B R13, R5 ;  /* 0x00000005ff0d723e */ /* 0x000fe400020004ff */
[----:B-1----:R-:W-:Y:S02]  /*a77e0*/  F2FP.F16.E5M2.UNPACK_B R14, R6 ;  /* 0x00000006ff0e723e */ /* 0x002fe400020004ff */
[----:B------:R-:W-:Y:S01]  /*a77f0*/  F2FP.F16.E5M2.UNPACK_B R15, R7 ;  /* 0x00000007ff0f723e */ /* 0x000fe200020004ff */
[----:B------:R-:W4:Y:S01]  /*a7800*/  LDL R4, [R1+0x2e5c] ;  /* 0x002e5c0001047983 */ /* 0x000f220000100800 */
[----:B--2---:R-:W-:Y:S02]  /*a7810*/  F2FP.F16.E5M2.UNPACK_B R8, R9 ;  /* 0x00000009ff08723e */ /* 0x004fe400020004ff */
[----:B---3--:R-:W-:Y:S02]  /*a7820*/  F2FP.F16.E5M2.UNPACK_B R9, R10 ;  /* 0x0000000aff09723e */ /* 0x008fe400020004ff */
[----:B------:R-:W-:-:S03]  /*a7830*/  F2FP.F16.E5M2.UNPACK_B R6, R11 ;  /* 0x0000000bff06723e */ /* 0x000fc600020004ff */
        /* <DEDUP_REMOVED lines=8> */
[----:B----4-:R-:W-:-:S05]  /*a78c0*/  F2FP.F16.E5M2.UNPACK_B R7, R4 ;  /* 0x00000004ff07723e */ /* 0x010fca00020004ff */
[----:B------:R-:W-:Y:S01]  /*a78d0*/  STL.64 [R1+0x90], R6 ;  /* 0x0000900601007387 */ /* 0x000fe20000100a00 */
[----:B------:R-:W-:Y:S02]  /*a78e0*/  F2FP.F16.E5M2.UNPACK_B R4, R2 ;  /* 0x00000002ff04723e */ /* 0x000fe400020004ff */
[----:B------:R-:W-:Y:S01]  /*a78f0*/  F2FP.F16.E5M2.UNPACK_B R5, R3 ;  /* 0x00000003ff05723e */ /* 0x000fe200020004ff */
        /* <DEDUP_REMOVED lines=10> */
[----:B------:R-:W-:-:S02]  /*a79a0*/  F2FP.F16.E5M2.UNPACK_B R2, R16 ;  /* 0x00000010ff02723e */ /* 0x000fc400020004ff */
[----:B------:R-:W-:-:S10]  /*a79b0*/  F2FP.F16.E5M2.UNPACK_B R3, R17 ;  /* 0x00000011ff03723e */ /* 0x000fd400020004ff */
[----:B------:R0:W-:Y:S04]  /*a79c0*/  STL.64 [R1+0x1730], R4 ;  /* 0x0017300401007387 */ /* 0x0001e80000100a00 */
[----:B------:R-:W-:Y:S04]  /*a79d0*/  STL.64 [R1+0x1738], R6 ;  /* 0x0017380601007387 */ /* 0x000fe80000100a00 */
[----:B------:R1:W-:Y:S01]  /*a79e0*/  STL.64 [R1+0x80], R2 ;  /* 0x0000800201007387 */ /* 0x0003e20000100a00 */
[----:B0-----:R-:W-:Y:S02]  /*a79f0*/  F2FP.F16.E5M2.UNPACK_B R4, R18 ;  /* 0x00000012ff04723e */ /* 0x001fe400020004ff */
[----:B------:R-:W-:-:S02]  /*a7a00*/  F2FP.F16.E5M2.UNPACK_B R5, R19 ;  /* 0x00000013ff05723e */ /* 0x000fc400020004ff */
[----:B------:R-:W-:Y:S01]  /*a7a10*/  F2FP.F16.E5M2.UNPACK_B R0, R0 ;  /* 0x00000000ff00723e */ /* 0x000fe200020004ff */
[----:B---3--:R-:W-:Y:S01]  /*a7a20*/  HMMA.16816.F32 R8, R12, R2, R8 ;  /* 0x000000020c08723c */ /* 0x008fe20000001808 */
[----:B-1----:R-:W-:Y:S02]  /*a7a30*/  F2FP.F16.E5M2.UNPACK_B R2, R28 ;  /* 0x0000001cff02723e */ /* 0x002fe400020004ff */
[----:B------:R-:W-:-:S15]  /*a7a40*/  F2FP.F16.E5M2.UNPACK_B R3, R29 ;  /* 0x0000001dff03723e */ /* 0x000fde00020004ff */
        /* <DEDUP_REMOVED lines=31> */
[----:B---3--:R0:W-:Y:S04]  /*a7c40*/  STL.64 [R1+0x9fe8], R10 ;  /* 0x009fe80a01007387 */ /* 0x0081e80000100a00 */
[----:B--2---:R1:W-:Y:S04]  /*a7c50*/  STL.64 [R1+0x9fe0], R8 ;  /* 0x009fe00801007387 */ /* 0x0043e80000100a00 */
[----:B------:R-:W2:Y:S04]  /*a7c60*/  LDL R4, [R1+0x2efc] ;  /* 0x002efc0001047983 */ /* 0x000ea80000100800 */
[----:B----4-:R-:W-:Y:S04]  /*a7c70*/  STL [R1+0xa008], R6 ;  /* 0x00a0080601007387 */ /* 0x010fe80000100800 */
[----:B--2---:R-:W-:Y:S04]  /*a7c80*/  STL.64 [R1+0xa000], R4 ;  /* 0x00a0000401007387 */ /* 0x004fe80000100a00 */
[----:B------:R-:W2:Y:S04]  /*a7c90*/  LDL R2, [R1+0x2f08] ;  /* 0x002f080001027983 */ /* 0x000ea80000100800 */
[----:B------:R-:W3:Y:S04]  /*a7ca0*/  LDL R3, [R1+0x2f0c] ;  /* 0x002f0c0001037983 */ /* 0x000ee80000100800 */
[----:B------:R-:W4:Y:S04]  /*a7cb0*/  LDL R16, [R1+0x2f18] ;  /* 0x002f180001107983 */ /* 0x000f280000100800 */
[----:B------:R-:W2:Y:S04]  /*a7cc0*/  LDL.LU R20, [R1+0x1610] ;  /* 0x0016100001147983 */ /* 0x000ea80000300800 */
[----:B------:R-:W2:Y:S04]  /*a7cd0*/  LDL.LU R21, [R1+0x1614] ;  /* 0x0016140001157983 */ /* 0x000ea80000300800 */
[----:B------:R-:W2:Y:S04]  /*a7ce0*/  LDL.LU R22, [R1+0x1618] ;  /* 0x0016180001167983 */ /* 0x000ea80000300800 */
[----:B------:R-:W2:Y:S04]  /*a7cf0*/  LDL.LU R23, [R1+0x161c] ;  /* 0x00161c0001177983 */ /* 0x000ea80000300800 */
[----:B0-----:R-:W2:Y:S04]  /*a7d00*/  LDL R11, [R1+0x2edc] ;  /* 0x002edc00010b7983 */ /* 0x001ea80000100800 */
[----:B-1----:R-:W3:Y:S04]  /*a7d10*/  LDL R9, [R1+0x2ecc] ;  /* 0x002ecc0001097983 */ /* 0x002ee80000100800 */
[----:B------:R-:W3:Y:S04]  /*a7d20*/  LDL R10, [R1+0x2ed8] ;  /* 0x002ed800010a7983 */ /* 0x000ee80000100800 */
[----:B--2---:R-:W-:Y:S04]  /*a7d30*/  STL [R1+0xa020], R11 ;  /* 0x00a0200b01007387 */ /* 0x004fe80000100800 */
[----:B------:R-:W2:Y:S04]  /*a7d40*/  LDL R7, [R1+0x2ee8] ;  /* 0x002ee80001077983 */ /* 0x000ea80000100800 */
[----:B--2---:R-:W-:Y:S04]  /*a7d50*/  STL [R1+0xa038], R7 ;  /* 0x00a0380701007387 */ /* 0x004fe80000100800 */
[----:B------:R-:W-:Y:S04]  /*a7d60*/  STL.64 [R1+0x9ff8], R22 ;  /* 0x009ff81601007387 */ /* 0x000fe80000100a00 */
[----:B------:R0:W-:Y:S04]  /*a7d70*/  STL.64 [R1+0x9ff0], R20 ;  /* 0x009ff01401007387 */ /* 0x0001e80000100a00 */
[----:B0-----:R-:W2:Y:S04]  /*a7d80*/  LDL.LU R20, [R1+0x15e0] ;  /* 0x0015e00001147983 */ /* 0x001ea80000300800 */
[----:B------:R-:W2:Y:S04]  /*a7d90*/  LDL.LU R21, [R1+0x15e4] ;  /* 0x0015e40001157983 */ /* 0x000ea80000300800 */
[----:B------:R-:W2:Y:S04]  /*a7da0*/  LDL.LU R22, [R1+0x15e8] ;  /* 0x0015e80001167983 */ /* 0x000ea80000300800 */
[----:B------:R-:W2:Y:S04]  /*a7db0*/  LDL.LU R23, [R1+0x15ec] ;  /* 0x0015ec0001177983 */ /* 0x000ea80000300800 */
[----:B------:R-:W2:Y:S04]  /*a7dc0*/  LDL R8, [R1+0x2ec8] ;  /* 0x002ec80001087983 */ /* 0x000ea80000100800 */
[----:B------:R-:W4:Y:S04]  /*a7dd0*/  LDL R6, [R1+0x2ebc] ;  /* 0x002ebc0001067983 */ /* 0x000f280000100800 */
[----:B---3--:R-:W-:Y:S04]  /*a7de0*/  STL [R1+0xa058], R10 ;  /* 0x00a0580a01007387 */ /* 0x008fe80000100800 */
[----:B------:R-:W3:Y:S04]  /*a7df0*/  LDL R4, [R1+0x2eac] ;  /* 0x002eac0001047983 */ /* 0x000ee80000100800 */
        /* <DEDUP_REMOVED lines=21> */
[----:B---3--:R-:W-:-:S02]  /*a7f50*/  F2FP.F16.E5M2.UNPACK_B R11, R4 ;  /* 0x00000004ff0b723e */ /* 0x008fc400020004ff */
[----:B--2---:R-:W-:Y:S04]  /*a7f60*/  STL.64 [R1+0xa068], R22 ;  /* 0x00a0681601007387 */ /* 0x004fe80000100a00 */
[----:B------:R0:W-:Y:S04]  /*a7f70*/  STL.64 [R1+0xa060], R20 ;  /* 0x00a0601401007387 */ /* 0x0001e80000100a00 */
[----:B0-----:R-:W2:Y:S04]  /*a7f80*/  LDL.LU R20, [R1+0x1580] ;  /* 0x0015800001147983 */ /* 0x001ea80000300800 */
[----:B------:R-:W2:Y:S04]  /*a7f90*/  LDL.LU R21, [R1+0x1584] ;  /* 0x0015840001157983 */ /* 0x000ea80000300800 */
[----:B------:R-:W2:Y:S04]  /*a7fa0*/  LDL.LU R22, [R1+0x1588] ;  /* 0x0015880001167983 */ /* 0x000ea80000300800 */
[----:B------:R-:W2:Y:S04]  /*a7fb0*/  LDL.LU R23, [R1+0x158c] ;  /* 0x00158c0001177983 */ /* 0x000ea80000300800 */
[----:B------:R-:W3:Y:S04]  /*a7fc0*/  LDL R17, [R1+0x2f1c] ;  /* 0x002f1c0001117983 */ /* 0x000ee80000100800 */
        /* <DEDUP_REMOVED lines=13> */
[----:B------:R-:W-:-:S02]  /*a80a0*/  F2FP.F16.E5M2.UNPACK_B R4, R5 ;  /* 0x00000005ff04723e */ /* 0x000fc400020004ff */
[----:B----4-:R-:W-:-:S10]  /*a80b0*/  F2FP.F16.E5M2.UNPACK_B R5, R6 ;  /* 0x00000006ff05723e */ /* 0x010fd400020004ff */
[----:B------:R-:W-:Y:S04]  /*a80c0*/  STL.64 [R1+0x17b0], R8 ;  /* 0x0017b00801007387 */ /* 0x000fe80000100a00 */
[----:B------:R0:W-:Y:S04]  /*a80d0*/  STL.64 [R1+0x17b8], R10 ;  /* 0x0017b80a01007387 */ /* 0x0001e80000100a00 */
[----:B0-----:R-:W4:Y:S04]  /*a80e0*/  LDL.LU R10, [R1+0xa058] ;  /* 0x00a05800010a7983 */ /* 0x001f280000300800 */
[----:B------:R-:W3:Y:S04]  /*a80f0*/  LDL.LU.64 R8, [R1+0xa050] ;  /* 0x00a0500001087983 */ /* 0x000ee80000300a00 */
[----:B------:R2:W-:Y:S02]  /*a8100*/  STL.64 [R1+0x60], R4 ;  /* 0x0000600401007387 */ /* 0x0005e40000100a00 */
[----:B--2---:R-:W-:Y:S02]  /*a8110*/  HMMA.16816.F32 R4, R12, R4, R20 ;  /* 0x000000040c04723c */ /* 0x004fe40000001814 */
[----:B------:R-:W2:Y:S04]  /*a8120*/  LDL.LU.64 R22, [R1+0xa048] ;  /* 0x00a0480001167983 */ /* 0x000ea80000300a00 */
[----:B------:R-:W2:-:S13]  /*a8130*/  LDL.LU.64 R20, [R1+0xa040] ;  /* 0x00a0400001147983 */ /* 0x000e9a0000300a00 */
[----:B------:R-:W-:Y:S04]  /*a8140*/  STL.64 [R1+0x17d0], R4 ;  /* 0x0017d00401007387 */ /* 0x000fe80000100a00 */
[----:B------:R0:W-:Y:S01]  /*a8150*/  STL.64 [R1+0x17d8], R6 ;  /* 0x0017d80601007387 */ /* 0x0001e20000100a00 */
[----:B---3--:R-:W-:Y:S02]  /*a8160*/  F2FP.F16.E5M2.UNPACK_B R8, R8 ;  /* 0x00000008ff08723e */ /* 0x008fe400020004ff */
[----:B------:R-:W-:Y:S01]  /*a8170*/  F2FP.F16.E5M2.UNPACK_B R9, R9 ;  /* 0x00000009ff09723e */ /* 0x000fe200020004ff */
[----:B0-----:R-:W3:Y:S01]  /*a8180*/  LDL.LU R7, [R1+0xa038] ;  /* 0x00a0380001077983 */ /* 0x001ee20000300800 */
[----:B----4-:R-:W-:-:S03]  /*a8190*/  F2FP.F16.E5M2.UNPACK_B R4, R10 ;  /* 0x0000000aff04723e */ /* 0x010fc600020004ff */
[----:B------:R2:W-:Y:S02]  /*a81a0*/  STL.64 [R1+0x58], R8 ;  /* 0x0000580801007387 */ /* 0x0005e40000100a00 */
[----:B--2---:R-:W-:Y:S02]  /*a81b0*/  HMMA.16816.F32 R8, R12, R8, R20 ;  /* 0x000000080c08723c */ /* 0x004fe40000001814 */
[----:B------:R-:W2:Y:S04]  /*a81c0*/  LDL.LU.64 R22, [R1+0xa030] ;  /* 0x00a0300001167983 */ /* 0x000ea80000300a00 */
[----:B------:R-:W2:-:S13]  /*a81d0*/  LDL.LU.64 R20, [R1+0xa028] ;  /* 0x00a0280001147983 */ /* 0x000e9a0000300a00 */
[----:B------:R-:W-:Y:S04]  /*a81e0*/  STL.64 [R1+0x17f0], R8 ;  /* 0x0017f00801007387 */ /* 0x000fe80000100a00 */
[----:B------:R0:W-:Y:S04]  /*a81f0*/  STL.64 [R1+0x17f8], R10 ;  /* 0x0017f80a01007387 */ /* 0x0001e80000100a00 */
[----:B0-----:R-:W4:Y:S01]  /*a8200*/  LDL.LU R11, [R1+0xa020] ;  /* 0x00a02000010b7983 */ /* 0x001f220000300800 */
[----:B---3--:R-:W-:Y:S02]  /*a8210*/  F2FP.F16.E5M2.UNPACK_B R8, R7 ;  /* 0x00000007ff08723e */ /* 0x008fe400020004ff */
[----:B----4-:R-:W-:-:S05]  /*a8220*/  F2FP.F16.E5M2.UNPACK_B R5, R11 ;  /* 0x0000000bff05723e */ /* 0x010fca00020004ff */
[----:B------:R2:W-:Y:S02]  /*a8230*/  STL.64 [R1+0x50], R4 ;  /* 0x0000500401007387 */ /* 0x0005e40000100a00 */
[----:B--2---:R-:W-:Y:S02]  /*a8240*/  HMMA.16816.F32 R4, R12, R4, R20 ;  /* 0x000000040c04723c */ /* 0x004fe40000001814 */
[----:B------:R-:W2:Y:S04]  /*a8250*/  LDL.LU.64 R22, [R1+0xa018] ;  /* 0x00a0180001167983 */ /* 0x000ea80000300a00 */
[----:B------:R-:W2:-:S13]  /*a8260*/  LDL.LU.64 R20, [R1+0xa010] ;  /* 0x00a0100001147983 */ /* 0x000e9a0000300a00 */
[----:B------:R-:W-:Y:S04]  /*a8270*/  STL.64 [R1+0x1810], R4 ;  /* 0x0018100401007387 */ /* 0x000fe80000100a00 */
[----:B------:R0:W-:Y:S04]  /*a8280*/  STL.64 [R1+0x1818], R6 ;  /* 0x0018180601007387 */ /* 0x0001e80000100a00 */
[----:B0-----:R-:W3:Y:S04]  /*a8290*/  LDL.LU R6, [R1+0xa008] ;  /* 0x00a0080001067983 */ /* 0x001ee80000300800 */
[----:B------:R-:W4:Y:S01]  /*a82a0*/  LDL.LU.64 R4, [R1+0xa000] ;  /* 0x00a0000001047983 */ /* 0x000f220000300a00 */
[----:B---3--:R-:W-:-:S05]  /*a82b0*/  F2FP.F16.E5M2.UNPACK_B R9, R6 ;  /* 0x00000006ff09723e */ /* 0x008fca00020004ff */
        /* <DEDUP_REMOVED lines=8> */
[----:B----4-:R-:W-:-:S02]  /*a8340*/  F2FP.F16.E5M2.UNPACK_B R6, R5 ;  /* 0x00000005ff06723e */ /* 0x010fc400020004ff */
[----:B------:R-:W-:-:S05]  /*a8350*/  F2FP.F16.E5M2.UNPACK_B R7, R4 ;  /* 0x00000004ff07723e */ /* 0x000fca00020004ff */
        /* <DEDUP_REMOVED lines=55> */
[----:B------:R-:W2:Y:S04]  /*a86d0*/  LDL R3, [R1+0x2f7c] ;  /* 0x002f7c0001037983 */ /* 0x000ea80000100800 */
        /* <DEDUP_REMOVED lines=8> */
[----:B---3--:R0:W-:Y:S04]  /*a8760*/  STL.64 [R1+0x9f68], R18 ;  /* 0x009f681201007387 */ /* 0x0081e80000100a00 */
[----:B0-----:R-:W3:Y:S04]  /*a8770*/  LDL R18, [R1+0x2f68] ;  /* 0x002f680001127983 */ /* 0x001ee80000100800 */
[----:B------:R-:W3:Y:S04]  /*a8780*/  LDL R19, [R1+0x2f6c] ;  /* 0x002f6c0001137983 */ /* 0x000ee80000100800 */
[----:B--2---:R0:W-:Y:S04]  /*a8790*/  STL.64 [R1+0x9f60], R16 ;  /* 0x009f601001007387 */ /* 0x0041e80000100a00 */
[----:B0-----:R-:W2:Y:S04]  /*a87a0*/  LDL R17, [R1+0x2f5c] ;  /* 0x002f5c0001117983 */ /* 0x001ea80000100800 */
[----:B---3--:R0:W-:Y:S04]  /*a87b0*/  STL.64 [R1+0x9fa8], R18 ;  /* 0x009fa81201007387 */ /* 0x0081e80000100a00 */
[----:B------:R-:W3:Y:S04]  /*a87c0*/  LDL R16, [R1+0x2f58] ;  /* 0x002f580001107983 */ /* 0x000ee80000100800 */
[----:B0-----:R-:W3:Y:S04]  /*a87d0*/  LDL R19, [R1+0x2f4c] ;  /* 0x002f4c0001137983 */ /* 0x001ee80000100800 */
[----:B--2---:R-:W-:Y:S04]  /*a87e0*/  STL [R1+0x9fa0], R17 ;  /* 0x009fa01101007387 */ /* 0x004fe80000100800 */
[----:B------:R-:W4:Y:S04]  /*a87f0*/  LDL R27, [R1+0x2f9c] ;  /* 0x002f9c00011b7983 */ /* 0x000f280000100800 */
[----:B------:R-:W2:Y:S04]  /*a8800*/  LDL R24, [R1+0x2fa8] ;  /* 0x002fa80001187983 */ /* 0x000ea80000100800 */
[----:B------:R-:W2:Y:S04]  /*a8810*/  LDL R25, [R1+0x2fac] ;  /* 0x002fac0001197983 */ /* 0x000ea80000100800 */
        /* <DEDUP_REMOVED lines=20> */
[----:B---3--:R-:W-:-:S02]  /*a8960*/  F2FP.F16.E5M2.UNPACK_B R19, R19 ;  /* 0x00000013ff13723e */ /* 0x008fc400020004ff */
[----:B----4-:R-:W-:Y:S04]  /*a8970*/  STL.64 [R1+0x9fb8], R6 ;  /* 0x009fb80601007387 */ /* 0x010fe80000100a00 */
[----:B--2---:R0:W-:Y:S04]  /*a8980*/  STL.64 [R1+0x9fb0], R4 ;  /* 0x009fb00401007387 */ /* 0x0041e80000100a00 */
[----:B0-----:R-:W2:Y:S04]  /*a8990*/  LDL.LU R4, [R1+0x2540] ;  /* 0x0025400001047983 */ /* 0x001ea80000300800 */
[----:B------:R-:W2:Y:S04]  /*a89a0*/  LDL.LU R5, [R1+0x2544] ;  /* 0x0025440001057983 */ /* 0x000ea80000300800 */
[----:B------:R-:W2:Y:S04]  /*a89b0*/  LDL.LU R6, [R1+0x2548] ;  /* 0x0025480001067983 */ /* 0x000ea80000300800 */
[----:B------:R-:W2:Y:S04]  /*a89c0*/  LDL.LU R7, [R1+0x254c] ;  /* 0x00254c0001077983 */ /* 0x000ea80000300800 */
[----:B------:R-:W3:Y:S04]  /*a89d0*/  LDL R23, [R1+0x2fbc] ;  /* 0x002fbc0001177983 */ /* 0x000ee80000100800 */
[----:B------:R-:W4:Y:S04]  /*a89e0*/  LDL R20, [R1+0x2fc8] ;  /* 0x002fc80001147983 */ /* 0x000f280000100800 */
[----:B------:R-:W3:Y:S04]  /*a89f0*/  LDL R21, [R1+0x2fcc] ;  /* 0x002fcc0001157983 */ /* 0x000ee80000100800 */
[----:B------:R-:W3:Y:S04]  /*a8a00*/  LDL R0, [R1+0x2fd8] ;  /* 0x002fd80001007983 */ /* 0x000ee80000100800 */
[----:B------:R-:W3:Y:S04]  /*a8a10*/  LDL.LU R8, [R1+0x29c0] ;  /* 0x0029c00001087983 */ /* 0x000ee80000300800 */
[----:B------:R-:W3:Y:S04]  /*a8a20*/  LDL.LU R9, [R1+0x29c4] ;  /* 0x0029c40001097983 */ /* 0x000ee80000300800 */
[----:B------:R-:W3:Y:S04]  /*a8a30*/  LDL.LU R10, [R1+0x29c8] ;  /* 0x0029c800010a7983 */ /* 0x000ee80000300800 */
[----:B------:R-:W3:Y:S01]  /*a8a40*/  LDL.LU R11, [R1+0x29cc] ;  /* 0x0029cc00010b7983 */ /* 0x000ee20000300800 */
[----:B------:R-:W-:-:S03]  /*a8a50*/  F2FP.F16.E5M2.UNPACK_B R24, R16 ;  /* 0x00000010ff18723e */ /* 0x000fc600020004ff */
        /* <DEDUP_REMOVED lines=8> */
[----:B--2---:R-:W-:-:S05]  /*a8ae0*/  F2FP.F16.E5M2.UNPACK_B R25, R17 ;  /* 0x00000011ff19723e */ /* 0x004fca00020004ff */
        /* <DEDUP_REMOVED lines=26> */
[----:B------:R-:W2:Y:S01]  /*a8c90*/  LDL.LU.64 R16, [R1+0x9f50] ;  /* 0x009f500001107983 */ /* 0x000ea20000300a00 */
[----:B------:R-:W-:-:S02]  /*a8ca0*/  F2FP.F16.E5M2.UNPACK_B R28, R28 ;  /* 0x0000001cff1c723e */ /* 0x000fc400020004ff */
[----:B------:R-:W-:-:S07]  /*a8cb0*/  F2FP.F16.E5M2.UNPACK_B R29, R29 ;  /* 0x0000001dff1d723e */ /* 0x000fce00020004ff */
        /* <DEDUP_REMOVED lines=8> */
[----:B------:R-:W-:Y:S04]  /*a8d40*/  STL [R1+0x9edc], R28 ;  /* 0x009edc1c01007387 */ /* 0x000fe80000100800 */
[----:B------:R-:W-:Y:S01]  /*a8d50*/  STL [R1+0x9ed8], R29 ;  /* 0x009ed81d01007387 */ /* 0x000fe20000100800 */
[----:B------:R-:W-:Y:S02]  /*a8d60*/  F2FP.F16.E5M2.UNPACK_B R24, R24 ;  /* 0x00000018ff18723e */ /* 0x000fe400020004ff */
[----:B------:R-:W-:Y:S01]  /*a8d70*/  F2FP.F16.E5M2.UNPACK_B R25, R25 ;  /* 0x00000019ff19723e */ /* 0x000fe200020004ff */
[----:B--2---:R-:W-:-:S15]  /*a8d80*/  HMMA.16816.F32 R16, R12, R26, R16 ;  /* 0x0000001a0c10723c */ /* 0x004fde0000001810 */
[----:B------:R-:W-:-:S04]  /*a8d90*/  NOP ;  /* 0x0000000000007918 */ /* 0x000fc80000000000 */
[----:B------:R-:W-:Y:S04]  /*a8da0*/  STL.64 [R1+0x19f0], R16 ;  /* 0x0019f01001007387 */ /* 0x000fe80000100a00 */
[----:B------:R0:W-:Y:S04]  /*a8db0*/  STL.64 [R1+0x19f8], R18 ;  /* 0x0019f81201007387 */ /* 0x0001e80000100a00 */
[----:B0-----:R-:W2:Y:S04]  /*a8dc0*/  LDL.LU.64 R18, [R1+0x9f38] ;  /* 0x009f380001127983 */ /* 0x001ea80000300a00 */
[----:B------:R-:W2:Y:S01]  /*a8dd0*/  LDL.LU.64 R16, [R1+0x9f30] ;  /* 0x009f300001107983 */ /* 0x000ea20000300a00 */
[----:B------:R-:W-:Y:S01]  /*a8de0*/  HMMA.16816.F32 R4, R12, R24, R4 ;  /* 0x000000180c04723c */ /* 0x000fe20000001804 */
[----:B------:R-:W-:-:S02]  /*a8df0*/  F2FP.F16.E5M2.UNPACK_B R22, R22 ;  /* 0x00000016ff16723e */ /* 0x000fc400020004ff */
[----:B---3--:R-:W-:Y:S01]  /*a8e00*/  F2FP.F16.E5M2.UNPACK_B R23, R23 ;  /* 0x00000017ff17723e */ /* 0x008fe200020004ff */
[----:B------:R-:W-:Y:S04]  /*a8e10*/  STL.64 [R1+0x9ce8], R26 ;  /* 0x009ce81a01007387 */ /* 0x000fe80000100a00 */
[----:B------:R-:W-:Y:S11]  /*a8e20*/  STL.64 [R1+0x9ce0], R24 ;  /* 0x009ce01801007387 */ /* 0x000ff60000100a00 */
[----:B------:R-:W-:Y:S04]  /*a8e30*/  STL.64 [R1+0x1a30], R4 ;  /* 0x001a300401007387 */ /* 0x000fe80000100a00 */
[----:B------:R2:W-:Y:S01]  /*a8e40*/  STL.64 [R1+0x1a38], R6 ;  /* 0x001a380601007387 */ /* 0x0005e20000100a00 */
[----:B----4-:R-:W-:-:S02]  /*a8e50*/  F2FP.F16.E5M2.UNPACK_B R20, R20 ;  /* 0x00000014ff14723e */ /* 0x010fc400020004ff */
[----:B------:R-:W-:Y:S01]  /*a8e60*/  F2FP.F16.E5M2.UNPACK_B R21, R21 ;  /* 0x00000015ff15723e */ /* 0x000fe200020004ff */
        /* <DEDUP_REMOVED lines=27> */
[----:B------:R-:W2:Y:S04]  /*a9020*/  LDL R11, [R1+0x2ffc] ;  /* 0x002ffc00010b7983 */ /* 0x000ea80000100800 */
[----:B------:R-:W4:Y:S04]  /*a9030*/  LDL R8, [R1+0x3008] ;  /* 0x0030080001087983 */ /* 0x000f280000100800 */
[----:B------:R-:W3:Y:S04]  /*a9040*/  LDL R19, [R1+0x2fdc] ;  /* 0x002fdc0001137983 */ /* 0x000ee80000100800 */
[----:B------:R-:W3:Y:S04]  /*a9050*/  LDL R16, [R1+0x2fe8] ;  /* 0x002fe80001107983 */ /* 0x000ee80000100800 */
[----:B------:R-:W3:Y:S04]  /*a9060*/  LDL R17, [R1+0x2fec] ;  /* 0x002fec0001117983 */ /* 0x000ee80000100800 */
        /* <DEDUP_REMOVED lines=12> */
[----:B------:R-:W-:-:S02]  /*a9130*/  F2FP.F16.E5M2.UNPACK_B R18, R0 ;  /* 0x00000000ff12723e */ /* 0x000fc400020004ff */
[----:B------:R-:W-:Y:S01]  /*a9140*/  F2FP.F16.E5M2.UNPACK_B R19, R19 ;  /* 0x00000013ff13723e */ /* 0x000fe200020004ff */
[----:B----4-:R-:W-:Y:S04]  /*a9150*/  STL.64 [R1+0x9f18], R26 ;  /* 0x009f181a01007387 */ /* 0x010fe80000100a00 */
[----:B---3--:R0:W-:Y:S04]  /*a9160*/  STL.64 [R1+0x9f10], R24 ;  /* 0x009f101801007387 */ /* 0x0081e80000100a00 */
[----:B0-----:R-:W3:Y:S04]  /*a9170*/  LDL.LU R24, [R1+0x2a80] ;  /* 0x002a800001187983 */ /* 0x001ee80000300800 */
[----:B------:R-:W3:Y:S04]  /*a9180*/  LDL.LU R25, [R1+0x2a84] ;  /* 0x002a840001197983 */ /* 0x000ee80000300800 */
[----:B------:R-:W3:Y:S04]  /*a9190*/  LDL.LU R26, [R1+0x2a88] ;  /* 0x002a8800011a7983 */ /* 0x000ee80000300800 */
[----:B------:R-:W3:Y:S01]  /*a91a0*/  LDL.LU R27, [R1+0x2a8c] ;  /* 0x002a8c00011b7983 */ /* 0x000ee20000300800 */
[----:B------:R-:W-:-:S02]  /*a91b0*/  F2FP.F16.E5M2.UNPACK_B R16, R16 ;  /* 0x00000010ff10723e */ /* 0x000fc400020004ff */
[----:B------:R-:W-:Y:S01]  /*a91c0*/  F2FP.F16.E5M2.UNPACK_B R17, R17 ;  /* 0x00000011ff11723e */ /* 0x000fe200020004ff */
[C---:B--2---:R-:W-:Y:S01]  /*a91d0*/  HMMA.16816.F32 R8, R12.reuse, R18, R8 ;  /* 0x000000120c08723c */ /* 0x044fe20000001808 */
[----:B------:R-:W2:Y:S04]  /*a91e0*/  LDL R7, [R1+0x301c] ;  /* 0x00301c0001077983 */ /* 0x000ea80000100800 */
[----:B------:R-:W4:Y:S04]  /*a91f0*/  LDL R4, [R1+0x3028] ;  /* 0x0030280001047983 */ /* 0x000f280000100800 */
[----:B------:R-:W2:Y:S04]  /*a9200*/  LDL R5, [R1+0x302c] ;  /* 0x00302c0001057983 */ /* 0x000ea80000100800 */
[----:B------:R-:W2:Y:S04]  /*a9210*/  LDL R2, [R1+0x3038] ;  /* 0x0030380001027983 */ /* 0x000ea80000100800 */
[----:B------:R-:W2:Y:S04]  /*a9220*/  LDL R3, [R1+0x303c] ;  /* 0x00303c0001037983 */ /* 0x000ea80000100800 */
        /* <DEDUP_REMOVED lines=19> */
[----:B--2---:R-:W-:-:S02]  /*a9360*/  F2FP.F16.E5M2.UNPACK_B R10, R10 ;  /* 0x0000000aff0a723e */ /* 0x004fc400020004ff */
[----:B------:R-:W-:Y:S01]  /*a9370*/  F2FP.F16.E5M2.UNPACK_B R11, R11 ;  /* 0x0000000bff0b723e */ /* 0x000fe200020004ff */
        /* <DEDUP_REMOVED lines=9> */
[----:B----4-:R-:W-:-:S02]  /*a9410*/  F2FP.F16.E5M2.UNPACK_B R8, R8 ;  /* 0x00000008ff08723e */ /* 0x010fc400020004ff */
[----:B------:R-:W-:-:S07]  /*a9420*/  F2FP.F16.E5M2.UNPACK_B R9, R9 ;  /* 0x00000009ff09723e */ /* 0x000fce00020004ff */
[----:B---3--:R-:W-:-:S15]  /*a9430*/  HMMA.16816.F32 R24, R12, R8, R24 ;  /* 0x000000080c18723c */ /* 0x008fde0000001818 */
[----:B------:R-:W-:-:S04]  /*a9440*/  NOP ;  /* 0x0000000000007918 */ /* 0x000fc80000000000 */
[----:B------:R-:W-:Y:S04]  /*a9450*/  STL.64 [R1+0x1d20], R24 ;  /* 0x001d201801007387 */ /* 0x000fe80000100a00 */
[----:B------:R0:W-:Y:S04]  /*a9460*/  STL.64 [R1+0x1d28], R26 ;  /* 0x001d281a01007387 */ /* 0x0001e80000100a00 */
[----:B0-----:R-:W3:Y:S04]  /*a9470*/  LDL.LU.64 R26, [R1+0x9ef8] ;  /* 0x009ef800011a7983 */ /* 0x001ee80000300a00 */
[----:B------:R-:W3:Y:S01]  /*a9480*/  LDL.LU.64 R24, [R1+0x9ef0] ;  /* 0x009ef00001187983 */ /* 0x000ee20000300a00 */
[----:B------:R-:W-:-:S02]  /*a9490*/  F2FP.F16.E5M2.UNPACK_B R6, R6 ;  /* 0x00000006ff06723e */ /* 0x000fc400020004ff */
[----:B------:R-:W-:Y:S01]  /*a94a0*/  F2FP.F16.E5M2.UNPACK_B R7, R7 ;  /* 0x00000007ff07723e */ /* 0x000fe200020004ff */
        /* <DEDUP_REMOVED lines=12> */
[----:B------:R-:W-:-:S02]  /*a9570*/  F2FP.F16.E5M2.UNPACK_B R4, R4 ;  /* 0x00000004ff04723e */ /* 0x000fc400020004ff */
[----:B------:R-:W-:-:S07]  /*a9580*/  F2FP.F16.E5M2.UNPACK_B R5, R5 ;  /* 0x00000005ff05723e */ /* 0x000fce00020004ff */
[C---:B----4-:R-:W-:Y:S01]  /*a9590*/  HMMA.16816.F32 R8, R12.reuse, R4, R8 ;  /* 0x000000040c08723c */ /* 0x050fe20000001808 */
[----:B------:R-:W-:Y:S02]  /*a95a0*/  F2FP.F16.E5M2.UNPACK_B R2, R2 ;  /* 0x00000002ff02723e */ /* 0x000fe400020004ff */
[----:B------:R-:W-:Y:S01]  /*a95b0*/  F2FP.F16.E5M2.UNPACK_B R3, R3 ;  /* 0x00000003ff03723e */ /* 0x000fe200020004ff */
        /* <DEDUP_REMOVED lines=5299> */
[----:B------:R-:W2:Y:S04]  /*be0f0*/  LDL.LU.64 R24, [R1+0x8450] ;  /* 0x0084500001187983 */ /* 0x000ea80000300a00 */
[----:B------:R-:W2:Y:S01]  /*be100*/  LDL.LU R0, [R1+0x4ab0] ;  /* 0x004ab00001007983 */ /* 0x000ea20000300800 */
[C---:B---3--:R-:W-:Y:S08]  /*be110*/  HMMA.16816.F32 R4, R12.reuse, R16, R4 ;  /* 0x000000100c04723c */ /* 0x048ff00000001804 */
[C---:B----4-:R-:W-:Y:S11]  /*be120*/  HMMA.16816.F32 R8, R12.reuse, R18, R8 ;  /* 0x000000120c08723c */ /* 0x050ff60000001808 */
[----:B------:R-:W-:Y:S04]  /*be130*/  STL.64 [R1+0x1070], R4 ;  /* 0x0010700401007387 */ /* 0x000fe80000100a00 */
[----:B------:R2:W-:Y:S02]  /*be140*/  STL.64 [R1+0x1078], R6 ;  /* 0x0010780601007387 */ /* 0x0005e40000100a00 */
[C---:B--2---:R-:W-:Y:S02]  /*be150*/  HMMA.16816.F32 R4, R12.reuse, R28, R20 ;  /* 0x0000001c0c04723c */ /* 0x044fe40000001814 */
[----:B------:R-:W2:Y:S04]  /*be160*/  LDL.LU R20, [R1+0x2a0] ;  /* 0x0002a00001147983 */ /* 0x000ea80000300800 */
[----:B------:R-:W-:Y:S04]  /*be170*/  STL.64 [R1+0x1050], R8 ;  /* 0x0010500801007387 */ /* 0x000fe80000100a00 */
[----:B------:R-:W-:Y:S09]  /*be180*/  STL.64 [R1+0x1058], R10 ;  /* 0x0010580a01007387 */ /* 0x000ff20000100a00 */
        /* <DEDUP_REMOVED lines=42> */
[----:B------:R0:W-:Y:S04]  /*be430*/  STL [R1+0x83bc], R29 ;  /* 0x0083bc1d01007387 */ /* 0x0001e80000100800 */
[----:B0-----:R-:W4:Y:S04]  /*be440*/  LDL.LU R29, [R1+0x4aa8] ;  /* 0x004aa800011d7983 */ /* 0x001f280000300800 */
        /* <DEDUP_REMOVED lines=34> */
[----:B0-----:R-:W4:Y:S04]  /*be670*/  LDL.LU R22, [R1+0x4aac] ;  /* 0x004aac0001167983 */ /* 0x001f280000300800 */
        /* <DEDUP_REMOVED lines=45> */
[----:B------:R-:W-:Y:S04]  /*be950*/  STL.64 [R1+0x8168], R6 ;  /* 0x0081680601007387 */ /* 0x000fe80000100a00 */
[----:B------:R0:W-:Y:S02]  /*be960*/  STL.64 [R1+0x8160], R4 ;  /* 0x0081600401007387 */ /* 0x0001e40000100a00 */
[----:B0-----:R-:W-:-:S10]  /*be970*/  IMAD R4, R21, 0x100, R20 ;  /* 0x0000010015047824 */ /* 0x001fd400078e0214 */
[----:B------:R-:W-:Y:S04]  /*be980*/  STL.64 [R1+0xf50], R8 ;  /* 0x000f500801007387 */ /* 0x000fe80000100a00 */
[----:B------:R-:W-:Y:S04]  /*be990*/  STL.64 [R1+0xf58], R10 ;  /* 0x000f580a01007387 */ /* 0x000fe80000100a00 */
[----:B------:R-:W-:Y:S04]  /*be9a0*/  STL [R1+0x8134], R2 ;  /* 0x0081340201007387 */ /* 0x000fe80000100800 */
[----:B------:R-:W-:Y:S01]  /*be9b0*/  STL [R1+0x8130], R3 ;  /* 0x0081300301007387 */ /* 0x000fe20000100800 */
[----:B--2---:R-:W-:-:S15]  /*be9c0*/  HMMA.16816.F32 R12, R12, R2, R24 ;  /* 0x000000020c0c723c */ /* 0x004fde0000001818 */
[----:B------:R-:W-:-:S04]  /*be9d0*/  NOP ;  /* 0x0000000000007918 */ /* 0x000fc80000000000 */
[----:B------:R0:W-:Y:S04]  /*be9e0*/  STL.64 [R1+0xf20], R12 ;  /* 0x000f200c01007387 */ /* 0x0001e80000100a00 */
[----:B------:R-:W-:Y:S01]  /*be9f0*/  STL.64 [R1+0xf28], R14 ;  /* 0x000f280e01007387 */ /* 0x000fe20000100a00 */
[----:B0-----:R-:W-:-:S03]  /*bea00*/  F2FP.F16.E5M2.UNPACK_B R13, R4 ;  /* 0x00000004ff0d723e */ /* 0x001fc600020004ff */
[----:B------:R-:W2:Y:S04]  /*bea10*/  LDL.LU R4, [R1+0xd50] ;  /* 0x000d500001047983 */ /* 0x000ea80000300800 */
[----:B------:R-:W2:Y:S04]  /*bea20*/  LDL.LU R5, [R1+0xd54] ;  /* 0x000d540001057983 */ /* 0x000ea80000300800 */
[----:B------:R-:W3:Y:S04]  /*bea30*/  LDL.LU R6, [R1+0xd58] ;  /* 0x000d580001067983 */ /* 0x000ee80000300800 */
[----:B------:R-:W3:Y:S01]  /*bea40*/  LDL.LU R7, [R1+0xd5c] ;  /* 0x000d5c0001077983 */ /* 0x000ee20000300800 */
[----:B------:R-:W-:-:S03]  /*bea50*/  IMAD R8, R19, 0x100, R18 ;  /* 0x0000010013087824 */ /* 0x000fc600078e0212 */
[----:B---3--:R-:W-:Y:S04]  /*bea60*/  STL.64 [R1+0x81e0], R6 ;  /* 0x0081e00601007387 */ /* 0x008fe80000100a00 */
[----:B--2---:R0:W-:Y:S04]  /*bea70*/  STL.64 [R1+0x81d8], R4 ;  /* 0x0081d80401007387 */ /* 0x0041e80000100a00 */
[----:B------:R-:W2:Y:S04]  /*bea80*/  LDL.LU R16, [R1+0xd00] ;  /* 0x000d000001107983 */ /* 0x000ea80000300800 */
[----:B------:R-:W2:Y:S04]  /*bea90*/  LDL.LU R17, [R1+0xd04] ;  /* 0x000d040001117983 */ /* 0x000ea80000300800 */
[----:B------:R-:W3:Y:S04]  /*beaa0*/  LDL.LU R18, [R1+0xd08] ;  /* 0x000d080001127983 */ /* 0x000ee80000300800 */
[----:B------:R-:W3:Y:S04]  /*beab0*/  LDL.LU R19, [R1+0xd0c] ;  /* 0x000d0c0001137983 */ /* 0x000ee80000300800 */
[----:B---3--:R1:W-:Y:S04]  /*beac0*/  STL.64 [R1+0x81f0], R18 ;  /* 0x0081f01201007387 */ /* 0x0083e80000100a00 */
[----:B--2---:R-:W-:Y:S04]  /*bead0*/  STL.64 [R1+0x81e8], R16 ;  /* 0x0081e81001007387 */ /* 0x004fe80000100a00 */
[----:B------:R-:W2:Y:S04]  /*beae0*/  LDL R2, [R1] ;  /* 0x0000000001027983 */ /* 0x000ea80000100800 */
[----:B------:R-:W2:Y:S04]  /*beaf0*/  LDL R3, [R1+0x4] ;  /* 0x0000040001037983 */ /* 0x000ea80000100800 */
[----:B0-----:R-:W3:Y:S04]  /*beb00*/  LDL.LU R4, [R1+0xca0] ;  /* 0x000ca00001047983 */ /* 0x001ee80000300800 */
[----:B------:R-:W3:Y:S04]  /*beb10*/  LDL.LU R5, [R1+0xca4] ;  /* 0x000ca40001057983 */ /* 0x000ee80000300800 */
[----:B------:R-:W2:Y:S04]  /*beb20*/  LDL.LU R6, [R1+0xca8] ;  /* 0x000ca80001067983 */ /* 0x000ea80000300800 */
[----:B------:R-:W2:Y:S04]  /*beb30*/  LDL.LU R7, [R1+0xcac] ;  /* 0x000cac0001077983 */ /* 0x000ea80000300800 */
[----:B--2---:R-:W-:Y:S04]  /*beb40*/  STL.64 [R1+0x8200], R6 ;  /* 0x0082000601007387 */ /* 0x004fe80000100a00 */
[----:B---3--:R0:W-:Y:S04]  /*beb50*/  STL.64 [R1+0x81f8], R4 ;  /* 0x0081f80401007387 */ /* 0x0081e80000100a00 */
        /* <DEDUP_REMOVED lines=28> */
[----:B-1----:R-:W2:Y:S04]  /*bed20*/  LDL R18, [R1+0x28] ;  /* 0x0000280001127983 */ /* 0x002ea80000100800 */
[----:B------:R-:W2:Y:S04]  /*bed30*/  LDL R19, [R1+0x2c] ;  /* 0x00002c0001137983 */ /* 0x000ea80000100800 */
[----:B--2---:R-:W-:Y:S04]  /*bed40*/  STL.64 [R1+0x8268], R18 ;  /* 0x0082681201007387 */ /* 0x004fe80000100a00 */
[----:B---3--:R-:W-:Y:S04]  /*bed50*/  STL.64 [R1+0x8248], R6 ;  /* 0x0082480601007387 */ /* 0x008fe80000100a00 */
[----:B------:R0:W-:Y:S04]  /*bed60*/  STL.64 [R1+0x8240], R4 ;  /* 0x0082400401007387 */ /* 0x0001e80000100a00 */
[----:B0-----:R-:W2:Y:S04]  /*bed70*/  LDL.LU R4, [R1+0x120] ;  /* 0x0001200001047983 */ /* 0x001ea80000300800 */
[----:B------:R-:W2:Y:S04]  /*bed80*/  LDL.LU R5, [R1+0x124] ;  /* 0x0001240001057983 */ /* 0x000ea80000300800 */
[----:B------:R-:W3:Y:S04]  /*bed90*/  LDL.LU R6, [R1+0x128] ;  /* 0x0001280001067983 */ /* 0x000ee80000300800 */
[----:B------:R-:W3:Y:S04]  /*beda0*/  LDL.LU R7, [R1+0x12c] ;  /* 0x00012c0001077983 */ /* 0x000ee80000300800 */
[----:B------:R-:W2:Y:S04]  /*bedb0*/  LDL R16, [R1+0x30] ;  /* 0x0000300001107983 */ /* 0x000ea80000100800 */
        /* <DEDUP_REMOVED lines=28> */
[----:B------:R-:W3:Y:S04]  /*bef80*/  LDL R16, [R1+0x50] ;  /* 0x0000500001107983 */ /* 0x000ee80000100800 */
[----:B------:R-:W3:Y:S04]  /*bef90*/  LDL R17, [R1+0x54] ;  /* 0x0000540001117983 */ /* 0x000ee80000100800 */
[----:B--2---:R-:W-:Y:S04]  /*befa0*/  STL.64 [R1+0x82c8], R18 ;  /* 0x0082c81201007387 */ /* 0x004fe80000100a00 */
[----:B---3--:R-:W-:Y:S04]  /*befb0*/  STL.64 [R1+0x82e0], R16 ;  /* 0x0082e01001007387 */ /* 0x008fe80000100a00 */
[----:B------:R-:W-:Y:S04]  /*befc0*/  STL.64 [R1+0x82a8], R6 ;  /* 0x0082a80601007387 */ /* 0x000fe80000100a00 */
        /* <DEDUP_REMOVED lines=91> */
[----:B----4-:R-:W-:-:S02]  /*bf580*/  IMAD R29, R29, 0x100, R22 ;  /* 0x000001001d1d7824 */ /* 0x010fc400078e0216 */
[----:B------:R-:W-:Y:S01]  /*bf590*/  IMAD R0, R0, 0x100, R23 ;  /* 0x0000010000007824 */ /* 0x000fe200078e0217 */
[----:B---3--:R-:W-:Y:S04]  /*bf5a0*/  STL.64 [R1+0x83b0], R6 ;  /* 0x0083b00601007387 */ /* 0x008fe80000100a00 */
[----:B--2---:R0:W-:Y:S04]  /*bf5b0*/  STL.64 [R1+0x83a8], R4 ;  /* 0x0083a80401007387 */ /* 0x0041e80000100a00 */
[----:B0-----:R-:W2:Y:S04]  /*bf5c0*/  LDL.LU R4, [R1+0x210] ;  /* 0x0002100001047983 */ /* 0x001ea80000300800 */
[----:B------:R-:W2:Y:S04]  /*bf5d0*/  LDL.LU R5, [R1+0x214] ;  /* 0x0002140001057983 */ /* 0x000ea80000300800 */
[----:B------:R-:W2:Y:S04]  /*bf5e0*/  LDL.LU R6, [R1+0x218] ;  /* 0x0002180001067983 */ /* 0x000ea80000300800 */
[----:B------:R-:W2:Y:S01]  /*bf5f0*/  LDL.LU R7, [R1+0x21c] ;  /* 0x00021c0001077983 */ /* 0x000ea20000300800 */
[----:B------:R-:W-:-:S02]  /*bf600*/  F2FP.F16.E5M2.UNPACK_B R12, R8 ;  /* 0x00000008ff0c723e */ /* 0x000fc400020004ff */
[----:B------:R-:W-:Y:S02]  /*bf610*/  F2FP.F16.E5M2.UNPACK_B R14, R29 ;  /* 0x0000001dff0e723e */ /* 0x000fe400020004ff */
[----:B------:R-:W-:Y:S01]  /*bf620*/  F2FP.F16.E5M2.UNPACK_B R15, R0 ;  /* 0x00000000ff0f723e */ /* 0x000fe200020004ff */
        /* <DEDUP_REMOVED lines=122> */
[C---:B--2---:R-:W-:Y:S02]  /*bfdd0*/  HMMA.16816.F32 R16, R12.reuse, R18, R4 ;  /* 0x000000120c10723c */ /* 0x044fe40000001804 */
[----:B------:R-:W2:Y:S04]  /*bfde0*/  LDL.LU.64 R6, [R1+0x8200] ;  /* 0x0082000001067983 */ /* 0x000ea80000300a00 */
[----:B------:R-:W2:Y:S02]  /*bfdf0*/  LDL.LU.64 R4, [R1+0x81f8] ;  /* 0x0081f80001047983 */ /* 0x000ea40000300a00 */
[C---:B---3--:R-:W-:Y:S11]  /*bfe00*/  HMMA.16816.F32 R24, R12.reuse, R28, R24 ;  /* 0x0000001c0c18723c */ /* 0x048ff60000001818 */
        /* <DEDUP_REMOVED lines=12> */
[----:B0-----:R-:W3:Y:S04]  /*bfed0*/  LDL.LU.64 R26, [R1+0x81d0] ;  /* 0x0081d000011a7983 */ /* 0x001ee80000300a00 */
[----:B------:R-:W4:Y:S04]  /*bfee0*/  LDL.LU.64 R24, [R1+0x81c8] ;  /* 0x0081c80001187983 */ /* 0x000f280000300a00 */
[----:B------:R-:W-:Y:S04]  /*bfef0*/  STL [R1+0x8138], R28 ;  /* 0x0081381c01007387 */ /* 0x000fe80000100800 */
[----:B------:R-:W-:Y:S01]  /*bff00*/  STL [R1+0x8118], R29 ;  /* 0x0081181d01007387 */ /* 0x000fe20000100800 */
[C---:B---3--:R-:W-:Y:S08]  /*bff10*/  HMMA.16816.F32 R16, R12.reuse, R26, R16 ;  /* 0x0000001a0c10723c */ /* 0x048ff00000001810 */
[C---:B----4-:R-:W-:Y:S11]  /*bff20*/  HMMA.16816.F32 R20, R12.reuse, R24, R20 ;  /* 0x000000180c14723c */ /* 0x050ff60000001814 */
        /* <DEDUP_REMOVED lines=10> */
[----:B--2---:R-:W-:-:S15]  /*bffd0*/  HMMA.16816.F32 R24, R12, R22, R4 ;  /* 0x000000160c18723c */ /* 0x004fde0000001804 */
[----:B------:R-:W-:-:S04]  /*bffe0*/  NOP ;  /* 0x0000000000007918 */ /* 0x000fc80000000000 */
[----:B------:R0:W-:Y:S04]  /*bfff0*/  STL.64 [R1+0xbb0], R24 ;  /* 0x000bb01801007387 */ /* 0x0001e80000100a00 */
[----:B------:R1:W-:Y:S04]  /*c0000*/  STL.64 [R1+0xbb8], R26 ;  /* 0x000bb81a01007387 */ /* 0x0003e80000100a00 */
[----:B0-----:R-:W2:Y:S04]  /*c0010*/  LDL.64 R24, [R1+0x90] ;  /* 0x0000900001187983 */ /* 0x001ea80000100a00 */
[----:B-1----:R-:W2:Y:S01]  /*c0020*/  LDL.LU.64 R26, [R1+0x88] ;  /* 0x00008800011a7983 */ /* 0x002ea20000300a00 */
[----:B---3--:R-:W-:-:S15]  /*c0030*/  HMMA.16816.F32 R4, R12, R20, R8 ;  /* 0x000000140c04723c */ /* 0x008fde0000001808 */
[----:B------:R-:W-:-:S04]  /*c0040*/  NOP ;  /* 0x0000000000007918 */ /* 0x000fc80000000000 */
[----:B------:R-:W-:Y:S04]  /*c0050*/  STL.64 [R1+0xba0], R4 ;  /* 0x000ba00401007387 */ /* 0x000fe80000100a00 */
[----:B------:R-:W-:Y:S04]  /*c0060*/  STL.64 [R1+0xba8], R6 ;  /* 0x000ba80601007387 */ /* 0x000fe80000100a00 */
[----:B--2---:R-:W-:Y:S04]  /*c0070*/  STL.64 [R1+0x8110], R26 ;  /* 0x0081101a01007387 */ /* 0x004fe80000100a00 */
[----:B------:R0:W-:Y:S04]  /*c0080*/  STL.64 [R1+0x8108], R24 ;  /* 0x0081081801007387 */ /* 0x0001e80000100a00 */
[----:B0-----:R-:W2:Y:S04]  /*c0090*/  LDL.LU R24, [R1+0xf30] ;  /* 0x000f300001187983 */ /* 0x001ea80000300800 */
[----:B------:R-:W2:Y:S04]  /*c00a0*/  LDL.LU R25, [R1+0xf34] ;  /* 0x000f340001197983 */ /* 0x000ea80000300800 */
[----:B------:R-:W3:Y:S01]  /*c00b0*/  LDL.LU R26, [R1+0xf38] ;  /* 0x000f3800011a7983 */ /* 0x000ee20000300800 */
[----:B------:R-:W-:-:S03]  /*c00c0*/  IMAD.MOV.U32 R27, RZ, RZ, R0 ;  /* 0x000000ffff1b7224 */ /* 0x000fc600078e0000 */
        /* <DEDUP_REMOVED lines=9> */
[----:B------:R-:W2:Y:S01]  /*c0160*/  LDL.LU R6, [R1+0xdf8] ;  /* 0x000df80001067983 */ /* 0x000ea20000300800 */
[----:B------:R-:W-:-:S03]  /*c0170*/  IMAD.MOV.U32 R7, RZ, RZ, R0 ;  /* 0x000000ffff077224 */ /* 0x000fc600078e0000 */
[----:B------:R-:W3:Y:S04]  /*c0180*/  LDL.LU R0, [R1+0x81a0] ;  /* 0x0081a00001007983 */ /* 0x000ee80000300800 */
[----:B--2---:R-:W-:Y:S04]  /*c0190*/  STL.64 [R1+0x8198], R6 ;  /* 0x0081980601007387 */ /* 0x004fe80000100a00 */
[----:B------:R0:W-:Y:S04]  /*c01a0*/  STL.64 [R1+0x8190], R4 ;  /* 0x0081900401007387 */ /* 0x0001e80000100a00 */
[----:B------:R-:W4:Y:S04]  /*c01b0*/  LDL.LU R8, [R1+0xdd0] ;  /* 0x000dd00001087983 */ /* 0x000f280000300800 */
[----:B------:R-:W4:Y:S04]  /*c01c0*/  LDL.LU R9, [R1+0xdd4] ;  /* 0x000dd40001097983 */ /* 0x000f280000300800 */
[----:B------:R-:W4:Y:S04]  /*c01d0*/  LDL.LU R10, [R1+0xdd8] ;  /* 0x000dd800010a7983 */ /* 0x000f280000300800 */
[----:B------:R-:W4:Y:S04]  /*c01e0*/  LDL.LU R11, [R1+0xddc] ;  /* 0x000ddc00010b7983 */ /* 0x000f280000300800 */
[----:B0-----:R-:W2:Y:S04]  /*c01f0*/  LDL.LU R4, [R1+0xda0] ;  /* 0x000da00001047983 */ /* 0x001ea80000300800 */
[----:B------:R-:W2:Y:S04]  /*c0200*/  LDL.LU R5, [R1+0xda4] ;  /* 0x000da40001057983 */ /* 0x000ea80000300800 */
[----:B------:R-:W2:Y:S04]  /*c0210*/  LDL.LU R6, [R1+0xda8] ;  /* 0x000da80001067983 */ /* 0x000ea80000300800 */
[----:B------:R-:W2:Y:S04]  /*c0220*/  LDL.LU R29, [R1+0x4ab8] ;  /* 0x004ab800011d7983 */ /* 0x000ea80000300800 */
[----:B------:R-:W2:Y:S01]  /*c0230*/  LDL.LU R28, [R1+0x4ac4] ;  /* 0x004ac400011c7983 */ /* 0x000ea20000300800 */
[----:B---3--:R-:W-:-:S03]  /*c0240*/  IMAD.MOV.U32 R7, RZ, RZ, R0 ;  /* 0x000000ffff077224 */ /* 0x008fc600078e0000 */
[----:B--2---:R0:W-:Y:S04]  /*c0250*/  STL [R1+0x813c], R28 ;  /* 0x00813c1c01007387 */ /* 0x0041e80000100800 */
[----:B0-----:R-:W2:Y:S04]  /*c0260*/  LDL.LU R28, [R1+0x4abc] ;  /* 0x004abc00011c7983 */ /* 0x001ea80000300800 */
[----:B------:R-:W3:Y:S04]  /*c0270*/  LDL.LU R2, [R1+0x4acc] ;  /* 0x004acc0001027983 */ /* 0x000ee80000300800 */
[----:B------:R-:W2:Y:S04]  /*c0280*/  LDL.LU R3, [R1+0x4ad4] ;  /* 0x004ad40001037983 */ /* 0x000ea80000300800 */
[----:B------:R-:W2:Y:S04]  /*c0290*/  LDL.LU R0, [R1+0x4ad0] ;  /* 0x004ad00001007983 */ /* 0x000ea80000300800 */
[----:B------:R-:W-:Y:S04]  /*c02a0*/  STL.64 [R1+0x8128], R26 ;  /* 0x0081281a01007387 */ /* 0x000fe80000100a00 */
        /* <DEDUP_REMOVED lines=11> */
[----:B------:R-:W2:Y:S01]  /*c0360*/  LDL.LU R27, [R1+0xedc] ;  /* 0x000edc00011b7983 */ /* 0x000ea20000300800 */
[C---:B----4-:R-:W-:Y:S03]  /*c0370*/  HMMA.16816.F32 R8, R12.reuse, R16, R8 ;  /* 0x000000100c08723c */ /* 0x050fe60000001808 */
        /* <DEDUP_REMOVED lines=14> */
[----:B0-----:R-:W2:Y:S04]  /*c0460*/  LDL.LU.64 R6, [R1+0x8198] ;  /* 0x0081980001067983 */ /* 0x001ea80000300a00 */
[----:B------:R-:W2:Y:S04]  /*c0470*/  LDL.LU.64 R4, [R1+0x8190] ;  /* 0x0081900001047983 */ /* 0x000ea80000300a00 */
[----:B------:R-:W-:Y:S04]  /*c0480*/  STL [R1+0x7f3c], R18 ;  /* 0x007f3c1201007387 */ /* 0x000fe80000100800 */
[----:B------:R0:W-:Y:S04]  /*c0490*/  STL [R1+0x7f38], R19 ;  /* 0x007f381301007387 */ /* 0x0001e80000100800 */
[----:B0-----:R-:W2:Y:S04]  /*c04a0*/  LDL.LU.64 R18, [R1+0x98] ;  /* 0x0000980001127983 */ /* 0x001ea80000300a00 */
[----:B------:R-:W-:Y:S04]  /*c04b0*/  STL.64 [R1+0xb80], R8 ;  /* 0x000b800801007387 */ /* 0x000fe80000100a00 */
[----:B------:R0:W-:Y:S04]  /*c04c0*/  STL.64 [R1+0xb88], R10 ;  /* 0x000b880a01007387 */ /* 0x0001e80000100a00 */
[----:B0-----:R-:W2:Y:S04]  /*c04d0*/  LDL.LU.64 R10, [R1+0x8188] ;  /* 0x00818800010a7983 */ /* 0x001ea80000300a00 */
[----:B------:R-:W3:Y:S04]  /*c04e0*/  LDL.LU.64 R8, [R1+0x8180] ;  /* 0x0081800001087983 */ /* 0x000ee80000300a00 */
        /* <DEDUP_REMOVED lines=25> */
[----:B------:R-:W3:Y:S01]  /*c0680*/  LDL.LU.64 R24, [R1+0x8150] ;  /* 0x0081500001187983 */ /* 0x000ee20000300a00 */
[----:B------:R-:W-:Y:S01]  /*c0690*/  IMAD R29, R29, 0x100, R28 ;  /* 0x000001001d1d7824 */ /* 0x000fe200078e021c */
[----:B---3--:R-:W-:-:S15]  /*c06a0*/  HMMA.16816.F32 R24, R12, R4, R24 ;  /* 0x000000040c18723c */ /* 0x008fde0000001818 */
[----:B------:R-:W-:-:S04]  /*c06b0*/  NOP ;  /* 0x0000000000007918 */ /* 0x000fc80000000000 */
[----:B------:R-:W-:Y:S04]  /*c06c0*/  STL.64 [R1+0xb20], R24 ;  /* 0x000b201801007387 */ /* 0x000fe80000100a00 */
[----:B------:R0:W-:Y:S04]  /*c06d0*/  STL.64 [R1+0xb28], R26 ;  /* 0x000b281a01007387 */ /* 0x0001e80000100a00 */
[----:B0-----:R-:W2:Y:S04]  /*c06e0*/  LDL.LU.64 R26, [R1+0x8148] ;  /* 0x00814800011a7983 */ /* 0x001ea80000300a00 */
[----:B------:R-:W2:Y:S04]  /*c06f0*/  LDL.LU.64 R24, [R1+0x8140] ;  /* 0x0081400001187983 */ /* 0x000ea80000300a00 */
[----:B------:R0:W-:Y:S04]  /*c0700*/  STL [R1+0x7f10], R5 ;  /* 0x007f100501007387 */ /* 0x0001e80000100800 */
[----:B0-----:R-:W3:Y:S04]  /*c0710*/  LDL.LU R5, [R1+0x4ac8] ;  /* 0x004ac80001057983 */ /* 0x001ee80000300800 */
[----:B------:R-:W2:Y:S01]  /*c0720*/  LDL.LU R28, [R1+0x813c] ;  /* 0x00813c00011c7983 */ /* 0x000ea20000300800 */
[----:B------:R-:W-:-:S02]  /*c0730*/  IMAD R0, R0, 0x100, R3 ;  /* 0x0000010000007824 */ /* 0x000fc400078e0203 */
[----:B---3--:R-:W-:Y:S02]  /*c0740*/  IMAD R5, R5, 0x100, R2 ;  /* 0x0000010005057824 */ /* 0x008fe400078e0202 */
[----:B--2---:R-:W-:Y:S02]  /*c0750*/  IMAD R17, R17, 0x100, R28 ;  /* 0x0000010011117824 */ /* 0x004fe400078e021c */
[----:B------:R-:W2:Y:S04]  /*c0760*/  LDL.LU R28, [R1+0x8138] ;  /* 0x00813800011c7983 */ /* 0x000ea80000300800 */
[----:B------:R-:W3:Y:S04]  /*c0770*/  LDL.LU R2, [R1+0x8134] ;  /* 0x0081340001027983 */ /* 0x000ee80000300800 */
[----:B------:R-:W3:Y:S02]  /*c0780*/  LDL.LU R3, [R1+0x8130] ;  /* 0x0081300001037983 */ /* 0x000ee40000300800 */
[----:B---3--:R-:W-:Y:S02]  /*c0790*/  HMMA.16816.F32 R12, R12, R2, R24 ;  /* 0x000000020c0c723c */ /* 0x008fe40000001818 */
[----:B------:R-:W3:Y:S04]  /*c07a0*/  LDL.LU.64 R26, [R1+0x8128] ;  /* 0x00812800011a7983 */ /* 0x000ee80000300a00 */
[----:B------:R-:W3:Y:S04]  /*c07b0*/  LDL.LU.64 R24, [R1+0x8120] ;  /* 0x0081200001187983 */ /* 0x000ee80000300a00 */
        /* <DEDUP_REMOVED lines=8> */
[----:B------:R-:W2:Y:S06]  /*c0840*/  LDL.LU R29, [R1+0x8118] ;  /* 0x00811800011d7983 */ /* 0x000eac0000300800 */
[----:B---3--:R-:W-:-:S15]  /*c0850*/  HMMA.16816.F32 R24, R12, R18, R24 ;  /* 0x000000120c18723c */ /* 0x008fde0000001818 */
[----:B------:R-:W-:-:S04]  /*c0860*/  NOP ;  /* 0x0000000000007918 */ /* 0x000fc80000000000 */
[----:B------:R-:W-:Y:S04]  /*c0870*/  STL.64 [R1+0xb10], R24 ;  /* 0x000b101801007387 */ /* 0x000fe80000100a00 */
[----:B------:R0:W-:Y:S04]  /*c0880*/  STL.64 [R1+0xb18], R26 ;  /* 0x000b181a01007387 */ /* 0x0001e80000100a00 */
[----:B0-----:R-:W4:Y:S04]  /*c0890*/  LDL.LU.64 R26, [R1+0x8110] ;  /* 0x00811000011a7983 */ /* 0x001f280000300a00 */
[----:B------:R-:W3:Y:S04]  /*c08a0*/  LDL.LU.64 R24, [R1+0x8108] ;  /* 0x0081080001187983 */ /* 0x000ee80000300a00 */
[----:B------:R-:W-:Y:S01]  /*c08b0*/  STL.64 [R1+0x7f20], R6 ;  /* 0x007f200601007387 */ /* 0x000fe20000100a00 */
[----:B------:R-:W-:Y:S01]  /*c08c0*/  IMAD.MOV.U32 R0, RZ, RZ, R19 ;  /* 0x000000ffff007224 */ /* 0x000fe200078e0013 */
[----:B---3--:R-:W-:Y:S01]  /*c08d0*/  HMMA.16816.F32 R8, R12, R24, R8 ;  /* 0x000000180c08723c */ /* 0x008fe20000001808 */
[----:B------:R-:W-:-:S15]  /*c08e0*/  IMAD.MOV.U32 R5, RZ, RZ, R24 ;  /* 0x000000ffff057224 */ /* 0x000fde00078e0018 */
[----:B------:R-:W-:-:S03]  /*c08f0*/  NOP ;  /* 0x0000000000007918 */ /* 0x000fc60000000000 */
[----:B------:R-:W-:Y:S04]  /*c0900*/  STL.64 [R1+0xb00], R8 ;  /* 0x000b000801007387 */ /* 0x000fe80000100a00 */
[----:B------:R-:W-:Y:S04]  /*c0910*/  STL.64 [R1+0xb08], R10 ;  /* 0x000b080a01007387 */ /* 0x000fe80000100a00 */
[----:B------:R4:W-:Y:S02]  /*c0920*/  STL.64 [R1+0x7f18], R4 ;  /* 0x007f180401007387 */ /* 0x0009e40000100a00 */
[----:B----4-:R-:W-:Y:S01]  /*c0930*/  HMMA.16816.F32 R4, R12, R26, R20 ;  /* 0x0000001a0c04723c */ /* 0x010fe20000001814 */
[----:B------:R-:W-:-:S02]  /*c0940*/  IMAD.MOV.U32 R19, RZ, RZ, R26 ;  /* 0x000000ffff137224 */ /* 0x000fc400078e001a */
[----:B------:R-:W-:-:S15]  /*c0950*/  IMAD.MOV.U32 R3, RZ, RZ, R27 ;  /* 0x000000ffff037224 */ /* 0x000fde00078e001b */
[----:B------:R-:W-:Y:S01]  /*c0960*/  NOP ;  /* 0x0000000000007918 */ /* 0x000fe20000000000 */
[----:B------:R-:W-:Y:S04]  /*c0970*/  STL.64 [R1+0xaf0], R4 ;  /* 0x000af00401007387 */ /* 0x000fe80000100a00 */
[----:B------:R-:W-:Y:S04]  /*c0980*/  STL.64 [R1+0xaf8], R6 ;  /* 0x000af80601007387 */ /* 0x000fe80000100a00 */
[----:B------:R-:W-:Y:S04]  /*c0990*/  STL [R1+0x8104], R19 ;  /* 0x0081041301007387 */ /* 0x000fe80000100800 */
[----:B------:R-:W-:Y:S04]  /*c09a0*/  STL [R1+0x8100], R16 ;  /* 0x0081001001007387 */ /* 0x000fe80000100800 */
        /* <DEDUP_REMOVED lines=13> */
[----:B----4-:R-:W-:Y:S04]  /*c0a80*/  STL.64 [R1+0x7f70], R22 ;  /* 0x007f701601007387 */ /* 0x010fe80000100a00 */
[----:B---3--:R0:W-:Y:S04]  /*c0a90*/  STL.64 [R1+0x7f68], R20 ;  /* 0x007f681401007387 */ /* 0x0081e80000100a00 */
        /* <DEDUP_REMOVED lines=45> */
[----:B----4-:R0:W-:Y:S04]  /*c0d70*/  STL.64 [R1+0x8038], R26 ;  /* 0x0080381a01007387 */ /* 0x0101e80000100a00 */
[----:B------:R-:W4:Y:S04]  /*c0d80*/  LDL R6, [R1+0x38] ;  /* 0x0000380001067983 */ /* 0x000f280000100800 */
[----:B------:R-:W4:Y:S04]  /*c0d90*/  LDL R7, [R1+0x3c] ;  /* 0x00003c0001077983 */ /* 0x000f280000100800 */
[----:B----4-:R-:W-:Y:S04]  /*c0da0*/  STL.64 [R1+0x8040], R6 ;  /* 0x0080400601007387 */ /* 0x010fe80000100a00 */
[----:B------:R-:W4:Y:S04]  /*c0db0*/  LDL.LU R24, [R1+0x1b60] ;  /* 0x001b600001187983 */ /* 0x000f280000300800 */
[----:B------:R-:W4:Y:S04]  /*c0dc0*/  LDL.LU R25, [R1+0x1b64] ;  /* 0x001b640001197983 */ /* 0x000f280000300800 */
[----:B0-----:R-:W2:Y:S04]  /*c0dd0*/  LDL.LU R26, [R1+0x1b68] ;  /* 0x001b6800011a7983 */ /* 0x001ea80000300800 */
[----:B------:R-:W2:Y:S04]  /*c0de0*/  LDL.LU R27, [R1+0x1b6c] ;  /* 0x001b6c00011b7983 */ /* 0x000ea80000300800 */
[----:B--2---:R-:W-:Y:S04]  /*c0df0*/  STL.64 [R1+0x8050], R26 ;  /* 0x0080501a01007387 */ /* 0x004fe80000100a00 */
[----:B----4-:R0:W-:Y:S04]  /*c0e00*/  STL.64 [R1+0x8048], R24 ;  /* 0x0080481801007387 */ /* 0x0101e80000100a00 */
[----:B------:R-:W2:Y:S04]  /*c0e10*/  LDL R4, [R1+0x40] ;  /* 0x0000400001047983 */ /* 0x000ea80000100800 */
[----:B------:R-:W2:Y:S04]  /*c0e20*/  LDL R5, [R1+0x44] ;  /* 0x0000440001057983 */ /* 0x000ea80000100800 */
[----:B--2---:R-:W-:Y:S04]  /*c0e30*/  STL.64 [R1+0x8058], R4 ;  /* 0x0080580401007387 */ /* 0x004fe80000100a00 */
[----:B0-----:R-:W2:Y:S04]  /*c0e40*/  LDL.LU R24, [R1+0x1b70] ;  /* 0x001b700001187983 */ /* 0x001ea80000300800 */
[----:B------:R-:W2:Y:S04]  /*c0e50*/  LDL.LU R25, [R1+0x1b74] ;  /* 0x001b740001197983 */ /* 0x000ea80000300800 */
[----:B------:R-:W4:Y:S04]  /*c0e60*/  LDL.LU R26, [R1+0x1b78] ;  /* 0x001b7800011a7983 */ /* 0x000f280000300800 */
[----:B------:R-:W4:Y:S04]  /*c0e70*/  LDL.LU R27, [R1+0x1b7c] ;  /* 0x001b7c00011b7983 */ /* 0x000f280000300800 */
[----:B----4-:R-:W-:Y:S04]  /*c0e80*/  STL.64 [R1+0x8068], R26 ;  /* 0x0080681a01007387 */ /* 0x010fe80000100a00 */
[----:B--2---:R0:W-:Y:S04]  /*c0e90*/  STL.64 [R1+0x8060], R24 ;  /* 0x0080601801007387 */ /* 0x0041e80000100a00 */
[----:B------:R-:W2:Y:S04]  /*c0ea0*/  LDL R6, [R1+0x48] ;  /* 0x0000480001067983 */ /* 0x000ea80000100800 */
[----:B------:R-:W2:Y:S04]  /*c0eb0*/  LDL R7, [R1+0x4c] ;  /* 0x00004c0001077983 */ /* 0x000ea80000100800 */
[----:B--2---:R1:W-:Y:S04]  /*c0ec0*/  STL.64 [R1+0x8070], R6 ;  /* 0x0080700601007387 */ /* 0x0043e80000100a00 */
        /* <DEDUP_REMOVED lines=8> */
[----:B-1----:R-:W4:Y:S04]  /*c0f50*/  LDL R6, [R1+0x58] ;  /* 0x0000580001067983 */ /* 0x002f280000100800 */
[----:B------:R-:W4:Y:S04]  /*c0f60*/  LDL R7, [R1+0x5c] ;  /* 0x00005c0001077983 */ /* 0x000f280000100800 */
[----:B--2---:R1:W-:Y:S04]  /*c0f70*/  STL.64 [R1+0x8088], R4 ;  /* 0x0080880401007387 */ /* 0x0043e80000100a00 */
[----:B----4-:R-:W-:Y:S04]  /*c0f80*/  STL.64 [R1+0x80a0], R6 ;  /* 0x0080a00601007387 */ /* 0x010fe80000100a00 */
[----:B0-----:R-:W2:Y:S04]  /*c0f90*/  LDL.LU R24, [R1+0x1b90] ;  /* 0x001b900001187983 */ /* 0x001ea80000300800 */
[----:B------:R-:W2:Y:S04]  /*c0fa0*/  LDL.LU R25, [R1+0x1b94] ;  /* 0x001b940001197983 */ /* 0x000ea80000300800 */
[----:B------:R-:W4:Y:S04]  /*c0fb0*/  LDL.LU R26, [R1+0x1b98] ;  /* 0x001b9800011a7983 */ /* 0x000f280000300800 */
[----:B------:R-:W4:Y:S04]  /*c0fc0*/  LDL.LU R27, [R1+0x1b9c] ;  /* 0x001b9c00011b7983 */ /* 0x000f280000300800 */
[----:B-1----:R-:W2:Y:S04]  /*c0fd0*/  LDL R4, [R1+0x60] ;  /* 0x0000600001047983 */ /* 0x002ea80000100800 */
[----:B------:R-:W2:Y:S04]  /*c0fe0*/  LDL R5, [R1+0x64] ;  /* 0x0000640001057983 */ /* 0x000ea80000100800 */
[----:B--2---:R-:W-:Y:S04]  /*c0ff0*/  STL.64 [R1+0x80b8], R4 ;  /* 0x0080b80401007387 */ /* 0x004fe80000100a00 */
[----:B----4-:R-:W-:Y:S04]  /*c1000*/  STL.64 [R1+0x8098], R26 ;  /* 0x0080981a01007387 */ /* 0x010fe80000100a00 */
[----:B------:R0:W-:Y:S04]  /*c1010*/  STL.64 [R1+0x8090], R24 ;  /* 0x0080901801007387 */ /* 0x0001e80000100a00 */
[----:B0-----:R-:W2:Y:S04]  /*c1020*/  LDL.LU R24, [R1+0x1ba0] ;  /* 0x001ba00001187983 */ /* 0x001ea80000300800 */
[----:B------:R-:W2:Y:S04]  /*c1030*/  LDL.LU R25, [R1+0x1ba4] ;  /* 0x001ba40001197983 */ /* 0x000ea80000300800 */
[----:B------:R-:W4:Y:S04]  /*c1040*/  LDL.LU R26, [R1+0x1ba8] ;  /* 0x001ba800011a7983 */ /* 0x000f280000300800 */
[----:B------:R-:W4:Y:S04]  /*c1050*/  LDL.LU R27, [R1+0x1bac] ;  /* 0x001bac00011b7983 */ /* 0x000f280000300800 */
[----:B------:R-:W2:Y:S04]  /*c1060*/  LDL R6, [R1+0x68] ;  /* 0x0000680001067983 */ /* 0x000ea80000100800 */
        /* <DEDUP_REMOVED lines=18> */
[----:B------:R-:W3:Y:S04]  /*c1190*/  LDL R7, [R1+0x7c] ;  /* 0x00007c0001077983 */ /* 0x000ee80000100800 */
[----:B------:R-:W3:Y:S01]  /*c11a0*/  LDL.LU R16, [R1+0x1bf0] ;  /* 0x001bf00001107983 */ /* 0x000ee20000300800 */
[----:B------:R-:W-:-:S03]  /*c11b0*/  IMAD.MOV.U32 R2, RZ, RZ, R18 ;  /* 0x000000ffff027224 */ /* 0x000fc600078e0012 */
[----:B------:R-:W3:Y:S04]  /*c11c0*/  LDL.LU R17, [R1+0x1bf4] ;  /* 0x001bf40001117983 */ /* 0x000ee80000300800 */
[----:B------:R-:W3:Y:S04]  /*c11d0*/  LDL.LU R18, [R1+0x1bf8] ;  /* 0x001bf80001127983 */ /* 0x000ee80000300800 */
[----:B------:R-:W3:Y:S04]  /*c11e0*/  LDL.LU R19, [R1+0x1bfc] ;  /* 0x001bfc0001137983 */ /* 0x000ee80000300800 */
[----:B------:R-:W3:Y:S04]  /*c11f0*/  LDL.LU.64 R10, [R1+0x80] ;  /* 0x00008000010a7983 */ /* 0x000ee80000300a00 */
        /* <DEDUP_REMOVED lines=18> */
[C---:B------:R-:W-:Y:S03]  /*c1320*/  HMMA.16816.F32 R16, R12.reuse, R10, R16 ;  /* 0x0000000a0c10723c */ /* 0x040fe60000001810 */
[----:B----4-:R-:W-:Y:S04]  /*c1330*/  STL.64 [R1+0x8018], R22 ;  /* 0x0080181601007387 */ /* 0x010fe80000100a00 */
[----:B---3--:R0:W-:Y:S04]  /*c1340*/  STL.64 [R1+0x8010], R20 ;  /* 0x0080101401007387 */ /* 0x0081e80000100a00 */
[----:B0-----:R-:W3:Y:S04]  /*c1350*/  LDL.LU R20, [R1+0x1b40] ;  /* 0x001b400001147983 */ /* 0x001ee80000300800 */
[----:B------:R-:W3:Y:S04]  /*c1360*/  LDL.LU R21, [R1+0x1b44] ;  /* 0x001b440001157983 */ /* 0x000ee80000300800 */
[----:B------:R-:W4:Y:S04]  /*c1370*/  LDL.LU R22, [R1+0x1b48] ;  /* 0x001b480001167983 */ /* 0x000f280000300800 */
[----:B------:R-:W4:Y:S01]  /*c1380*/  LDL.LU R23, [R1+0x1b4c] ;  /* 0x001b4c0001177983 */ /* 0x000f220000300800 */
[----:B--2---:R-:W-:Y:S03]  /*c1390*/  HMMA.16816.F32 R4, R12, R6, R24 ;  /* 0x000000060c04723c */ /* 0x004fe60000001818 */
[----:B----4-:R-:W-:Y:S04]  /*c13a0*/  STL.64 [R1+0x8030], R22 ;  /* 0x0080301601007387 */ /* 0x010fe80000100a00 */
[----:B---3--:R0:W-:Y:S04]  /*c13b0*/  STL.64 [R1+0x8028], R20 ;  /* 0x0080281401007387 */ /* 0x0081e80000100a00 */
[----:B0-----:R-:W2:Y:S04]  /*c13c0*/  LDL.LU R20, [R1+0x1b50] ;  /* 0x001b500001147983 */ /* 0x001ea80000300800 */
[----:B------:R-:W2:Y:S04]  /*c13d0*/  LDL.LU R21, [R1+0x1b54] ;  /* 0x001b540001157983 */ /* 0x000ea80000300800 */
[----:B------:R-:W2:Y:S04]  /*c13e0*/  LDL.LU R22, [R1+0x1b58] ;  /* 0x001b580001167983 */ /* 0x000ea80000300800 */
[----:B------:R-:W2:Y:S04]  /*c13f0*/  LDL.LU R23, [R1+0x1b5c] ;  /* 0x001b5c0001177983 */ /* 0x000ea80000300800 */
[----:B------:R-:W-:Y:S04]  /*c1400*/  STL.64 [R1+0xae0], R16 ;  /* 0x000ae01001007387 */ /* 0x000fe80000100a00 */
[----:B------:R0:W-:Y:S04]  /*c1410*/  STL.64 [R1+0xae8], R18 ;  /* 0x000ae81201007387 */ /* 0x0001e80000100a00 */
[----:B0-----:R-:W3:Y:S04]  /*c1420*/  LDL.LU R19, [R1+0x8104] ;  /* 0x0081040001137983 */ /* 0x001ee80000300800 */
[----:B------:R-:W4:Y:S04]  /*c1430*/  LDL.LU R16, [R1+0x8100] ;  /* 0x0081000001107983 */ /* 0x000f280000300800 */
[----:B------:R-:W2:Y:S01]  /*c1440*/  LDL.LU R8, [R1+0x1ab0] ;  /* 0x001ab00001087983 */ /* 0x000ea20000300800 */
[----:B------:R-:W-:-:S03]  /*c1450*/  IMAD.MOV.U32 R17, RZ, RZ, R10 ;  /* 0x000000ffff117224 */ /* 0x000fc600078e000a */
[----:B------:R-:W2:Y:S01]  /*c1460*/  LDL.LU R9, [R1+0x1ab4] ;  /* 0x001ab40001097983 */ /* 0x000ea20000300800 */
[----:B------:R-:W-:-:S03]  /*c1470*/  IMAD.MOV.U32 R18, RZ, RZ, R11 ;  /* 0x000000ffff127224 */ /* 0x000fc600078e000b */
[----:B------:R-:W2:Y:S04]  /*c1480*/  LDL.LU R10, [R1+0x1ab8] ;  /* 0x001ab800010a7983 */ /* 0x000ea80000300800 */
[----:B------:R-:W2:Y:S04]  /*c1490*/  LDL.LU R11, [R1+0x1abc] ;  /* 0x001abc00010b7983 */ /* 0x000ea80000300800 */
        /* <DEDUP_REMOVED lines=52> */
[----:B0-----:R-:W4:Y:S04]  /*c17e0*/  LDL.LU R4, [R1+0x1a80] ;  /* 0x001a800001047983 */ /* 0x001f280000300800 */
[----:B------:R-:W4:Y:S04]  /*c17f0*/  LDL.LU R5, [R1+0x1a84] ;  /* 0x001a840001057983 */ /* 0x000f280000300800 */
[----:B-1----:R-:W4:Y:S04]  /*c1800*/  LDL.LU R6, [R1+0x1a88] ;  /* 0x001a880001067983 */ /* 0x002f280000300800 */
[----:B------:R-:W4:Y:S01]  /*c1810*/  LDL.LU R7, [R1+0x1a8c] ;  /* 0x001a8c0001077983 */ /* 0x000f220000300800 */
        /* <DEDUP_REMOVED lines=68> */
[C---:B--2---:R-:W-:Y:S08]  /*c1c60*/  HMMA.16816.F32 R8, R12.reuse, R22, R8 ;  /* 0x000000160c08723c */ /* 0x044ff00000001808 */
[----:B---3--:R-:W-:Y:S11]  /*c1c70*/  HMMA.16816.F32 R24, R12, R20, R24 ;  /* 0x000000140c18723c */ /* 0x008ff60000001818 */
[----:B------:R-:W-:Y:S04]  /*c1c80*/  STL.64 [R1+0x9a0], R8 ;  /* 0x0009a00801007387 */ /* 0x000fe80000100a00 */
[----:B------:R0:W-:Y:S04]  /*c1c90*/  STL.64 [R1+0x9a8], R10 ;  /* 0x0009a80a01007387 */ /* 0x0001e80000100a00 */
[----:B0-----:R-:W2:Y:S04]  /*c1ca0*/  LDL.LU.64 R10, [R1+0x7f50] ;  /* 0x007f5000010a7983 */ /* 0x001ea80000300a00 */
[----:B------:R-:W3:Y:S04]  /*c1cb0*/  LDL.LU.64 R8, [R1+0x7f48] ;  /* 0x007f480001087983 */ /* 0x000ee80000300a00 */
[----:B------:R0:W-:Y:S04]  /*c1cc0*/  STL.64 [R1+0x990], R24 ;  /* 0x0009901801007387 */ /* 0x0001e80000100a00 */
[----:B------:R1:W-:Y:S01]  /*c1cd0*/  STL.64 [R1+0x998], R26 ;  /* 0x0009981a01007387 */ /* 0x0003e20000100a00 */
[----:B0-----:R-:W-:-:S02]  /*c1ce0*/  IMAD.MOV.U32 R24, RZ, RZ, R19 ;  /* 0x000000ffff187224 */ /* 0x001fc400078e0013 */
[----:B-1----:R-:W-:Y:S02]  /*c1cf0*/  IMAD.MOV.U32 R26, RZ, RZ, R17 ;  /* 0x000000ffff1a7224 */ /* 0x002fe400078e0011 */
[----:B------:R-:W-:Y:S02]  /*c1d00*/  IMAD.MOV.U32 R27, RZ, RZ, R18 ;  /* 0x000000ffff1b7224 */ /* 0x000fe400078e0012 */
[----:B------:R-:W-:Y:S01]  /*c1d10*/  IMAD.MOV.U32 R25, RZ, RZ, R3 ;  /* 0x000000ffff197224 */ /* 0x000fe200078e0003 */
[----:B------:R-:W4:Y:S04]  /*c1d20*/  LDL.LU R17, [R1+0x7f40] ;  /* 0x007f400001117983 */ /* 0x000f280000300800 */
        /* <DEDUP_REMOVED lines=14> */
[C---:B----4-:R-:W-:Y:S03]  /*c1e10*/  HMMA.16816.F32 R4, R12.reuse, R16, R4 ;  /* 0x000000100c04723c */ /* 0x050fe60000001804 */
[----:B--2---:R-:W-:Y:S04]  /*c1e20*/  STL.64 [R1+0x7ec8], R22 ;  /* 0x007ec81601007387 */ /* 0x004fe80000100a00 */
[----:B------:R0:W-:Y:S02]  /*c1e30*/  STL.64 [R1+0x7ec0], R20 ;  /* 0x007ec01401007387 */ /* 0x0001e40000100a00 */
[----:B0-----:R-:W-:Y:S01]  /*c1e40*/  HMMA.16816.F32 R20, R12, R18, R24 ;  /* 0x000000120c14723c */ /* 0x001fe20000001818 */
[----:B------:R-:W-:-:S15]  /*c1e50*/  IMAD.MOV.U32 R27, RZ, RZ, R0 ;  /* 0x000000ffff1b7224 */ /* 0x000fde00078e0000 */
[----:B------:R-:W-:-:S03]  /*c1e60*/  NOP ;  /* 0x0000000000007918 */ /* 0x000fc60000000000 */
[----:B------:R0:W-:Y:S04]  /*c1e70*/  STL.64 [R1+0x980], R20 ;  /* 0x0009801401007387 */ /* 0x0001e80000100a00 */
[----:B------:R1:W-:Y:S04]  /*c1e80*/  STL.64 [R1+0x988], R22 ;  /* 0x0009881601007387 */ /* 0x0003e80000100a00 */
[----:B------:R2:W-:Y:S04]  /*c1e90*/  STL.64 [R1+0x970], R4 ;  /* 0x0009700401007387 */ /* 0x0005e80000100a00 */
[----:B------:R4:W-:Y:S04]  /*c1ea0*/  STL.64 [R1+0x978], R6 ;  /* 0x0009780601007387 */ /* 0x0009e80000100a00 */
[----:B------:R-:W3:Y:S04]  /*c1eb0*/  LDL.LU R0, [R1+0x4af0] ;  /* 0x004af00001007983 */ /* 0x000ee80000300800 */
[----:B0-----:R-:W3:Y:S04]  /*c1ec0*/  LDL.LU R20, [R1+0x1a10] ;  /* 0x001a100001147983 */ /* 0x001ee80000300800 */
[----:B------:R-:W3:Y:S04]  /*c1ed0*/  LDL.LU R21, [R1+0x1a14] ;  /* 0x001a140001157983 */ /* 0x000ee80000300800 */
[----:B-1----:R-:W3:Y:S04]  /*c1ee0*/  LDL.LU R22, [R1+0x1a18] ;  /* 0x001a180001167983 */ /* 0x002ee80000300800 */
[----:B------:R-:W3:Y:S04]  /*c1ef0*/  LDL.LU R23, [R1+0x1a1c] ;  /* 0x001a1c0001177983 */ /* 0x000ee80000300800 */
[----:B--2---:R-:W2:Y:S04]  /*c1f00*/  LDL.LU R4, [R1+0x1a60] ;  /* 0x001a600001047983 */ /* 0x004ea80000300800 */
[----:B------:R-:W2:Y:S04]  /*c1f10*/  LDL.LU R5, [R1+0x1a64] ;  /* 0x001a640001057983 */ /* 0x000ea80000300800 */
[----:B----4-:R-:W4:Y:S04]  /*c1f20*/  LDL.LU R6, [R1+0x1a68] ;  /* 0x001a680001067983 */ /* 0x010f280000300800 */
[----:B------:R-:W4:Y:S01]  /*c1f30*/  LDL.LU R7, [R1+0x1a6c] ;  /* 0x001a6c0001077983 */ /* 0x000f220000300800 */
[----:B------:R-:W-:-:S03]  /*c1f40*/  IMAD.MOV.U32 R26, RZ, RZ, R2 ;  /* 0x000000ffff1a7224 */ /* 0x000fc600078e0002 */
[----:B----4-:R-:W-:Y:S04]  /*c1f50*/  STL.64 [R1+0x7f30], R6 ;  /* 0x007f300601007387 */ /* 0x010fe80000100a00 */
[----:B--2---:R0:W-:Y:S04]  /*c1f60*/  STL.64 [R1+0x7f28], R4 ;  /* 0x007f280401007387 */ /* 0x0041e80000100a00 */
[----:B0-----:R-:W2:Y:S04]  /*c1f70*/  LDL.LU R4, [R1+0x1a70] ;  /* 0x001a700001047983 */ /* 0x001ea80000300800 */
[----:B------:R-:W2:Y:S04]  /*c1f80*/  LDL.LU R5, [R1+0x1a74] ;  /* 0x001a740001057983 */ /* 0x000ea80000300800 */
[----:B------:R-:W2:Y:S04]  /*c1f90*/  LDL.LU R6, [R1+0x1a78] ;  /* 0x001a780001067983 */ /* 0x000ea80000300800 */
[----:B------:R-:W2:Y:S04]  /*c1fa0*/  LDL.LU R7, [R1+0x1a7c] ;  /* 0x001a7c0001077983 */ /* 0x000ea80000300800 */
[----:B------:R-:W4:Y:S04]  /*c1fb0*/  LDL.LU R29, [R1+0x4adc] ;  /* 0x004adc00011d7983 */ /* 0x000f280000300800 */
[----:B------:R-:W2:Y:S04]  /*c1fc0*/  LDL.LU R25, [R1+0x4ad8] ;  /* 0x004ad80001197983 */ /* 0x000ea80000300800 */
[----:B------:R-:W2:Y:S04]  /*c1fd0*/  LDL.LU R2, [R1+0x4ae4] ;  /* 0x004ae40001027983 */ /* 0x000ea80000300800 */
[----:B------:R-:W2:Y:S04]  /*c1fe0*/  LDL.LU R24, [R1+0x4ae0] ;  /* 0x004ae00001187983 */ /* 0x000ea80000300800 */
        /* <DEDUP_REMOVED lines=55> */
[----:B------:R0:W-:Y:S01]  /*c2360*/  STL.64 [R1+0x7cd0], R4 ;  /* 0x007cd00401007387 */ /* 0x0001e20000100a00 */
[----:B------:R-:W-:-:S03]  /*c2370*/  IMAD R9, R9, 0x100, R3 ;  /* 0x0000010009097824 */ /* 0x000fc600078e0203 */
[----:B0-----:R-:W3:Y:S04]  /*c2380*/  LDL.LU R4, [R1+0x1a00] ;  /* 0x001a000001047983 */ /* 0x001ee80000300800 */
[----:B------:R-:W3:Y:S04]  /*c2390*/  LDL.LU R5, [R1+0x1a04] ;  /* 0x001a040001057983 */ /* 0x000ee80000300800 */
[----:B------:R-:W3:Y:S04]  /*c23a0*/  LDL.LU R6, [R1+0x1a08] ;  /* 0x001a080001067983 */ /* 0x000ee80000300800 */
[----:B------:R-:W3:Y:S01]  /*c23b0*/  LDL.LU R7, [R1+0x1a0c] ;  /* 0x001a0c0001077983 */ /* 0x000ee20000300800 */
[----:B----4-:R-:W-:-:S02]  /*c23c0*/  IMAD R25, R25, 0x100, R29 ;  /* 0x0000010019197824 */ /* 0x010fc400078e021d */
[----:B------:R-:W-:Y:S01]  /*c23d0*/  IMAD R24, R24, 0x100, R2 ;  /* 0x0000010018187824 */ /* 0x000fe200078e0202 */
[----:B------:R-:W4:Y:S04]  /*c23e0*/  LDL.LU R29, [R1+0x7ee8] ;  /* 0x007ee800011d7983 */ /* 0x000f280000300800 */
[----:B------:R-:W2:Y:S04]  /*c23f0*/  LDL.LU R2, [R1+0x7ee4] ;  /* 0x007ee40001027983 */ /* 0x000ea80000300800 */
[----:B------:R-:W2:Y:S01]  /*c2400*/  LDL.LU R3, [R1+0x7ee0] ;  /* 0x007ee00001037983 */ /* 0x000ea20000300800 */
[----:B------:R-:W-:Y:S01]  /*c2410*/  IMAD R8, R0, 0x100, R8 ;  /* 0x0000010000087824 */ /* 0x000fe200078e0208 */
[----:B--2---:R-:W-:Y:S02]  /*c2420*/  HMMA.16816.F32 R12, R12, R2, R20 ;  /* 0x000000020c0c723c */ /* 0x004fe40000001814 */
[----:B------:R-:W2:Y:S04]  /*c2430*/  LDL.LU.64 R22, [R1+0x7ed8] ;  /* 0x007ed80001167983 */ /* 0x000ea80000300a00 */
[----:B------:R-:W2:-:S13]  /*c2440*/  LDL.LU.64 R20, [R1+0x7ed0] ;  /* 0x007ed00001147983 */ /* 0x000e9a0000300a00 */
[----:B------:R-:W-:Y:S04]  /*c2450*/  STL.64 [R1+0x910], R12 ;  /* 0x0009100c01007387 */ /* 0x000fe80000100a00 */
[----:B------:R0:W-:Y:S01]  /*c2460*/  STL [R1+0x918], R14 ;  /* 0x0009180e01007387 */ /* 0x0001e20000100800 */
[----:B------:R-:W-:Y:S01]  /*c2470*/  IMAD.MOV.U32 R0, RZ, RZ, R15 ;  /* 0x000000ffff007224 */ /* 0x000fe200078e000f */
[----:B------:R-:W-:Y:S02]  /*c2480*/  F2FP.F16.E5M2.UNPACK_B R15, R8 ;  /* 0x00000008ff0f723e */ /* 0x000fe400020004ff */
[----:B0-----:R-:W-:Y:S02]  /*c2490*/  F2FP.F16.E5M2.UNPACK_B R14, R9 ;  /* 0x00000009ff0e723e */ /* 0x001fe400020004ff */
[----:B------:R-:W-:-:S02]  /*c24a0*/  F2FP.F16.E5M2.UNPACK_B R12, R25 ;  /* 0x00000019ff0c723e */ /* 0x000fc400020004ff */
[----:B------:R-:W-:Y:S01]  /*c24b0*/  F2FP.F16.E5M2.UNPACK_B R13, R24 ;  /* 0x00000018ff0d723e */ /* 0x000fe200020004ff */
[----:B------:R-:W-:Y:S04]  /*c24c0*/  STL [R1+0x7c94], R2 ;  /* 0x007c940201007387 */ /* 0x000fe80000100800 */
        /* <DEDUP_REMOVED lines=13> */
[C---:B--2---:R-:W-:Y:S08]  /*c25a0*/  HMMA.16816.F32 R8, R12.reuse, R24, R16 ;  /* 0x000000180c08723c */ /* 0x044ff00000001810 */
[C---:B0-----:R-:W-:Y:S01]  /*c25b0*/  HMMA.16816.F32 R4, R12.reuse, R26, R20 ;  /* 0x0000001a0c04723c */ /* 0x041fe20000001814 */
        /* <DEDUP_REMOVED lines=18> */
[----:B------:R-:W3:Y:S04]  /*c26e0*/  LDL.LU R2, [R1] ;  /* 0x0000000001027983 */ /* 0x000ee80000300800 */
[----:B------:R-:W3:Y:S04]  /*c26f0*/  LDL.LU R3, [R1+0x4] ;  /* 0x0000040001037983 */ /* 0x000ee80000300800 */
[----:B--2---:R-:W-:Y:S04]  /*c2700*/  STL.64 [R1+0x7d38], R22 ;  /* 0x007d381601007387 */ /* 0x004fe80000100a00 */
[----:B------:R0:W-:Y:S04]  /*c2710*/  STL.64 [R1+0x7d30], R20 ;  /* 0x007d301401007387 */ /* 0x0001e80000100a00 */
[----:B0-----:R-:W2:Y:S04]  /*c2720*/  LDL.LU R20, [R1+0x1840] ;  /* 0x0018400001147983 */ /* 0x001ea80000300800 */
[----:B------:R-:W2:Y:S04]  /*c2730*/  LDL.LU R21, [R1+0x1844] ;  /* 0x0018440001157983 */ /* 0x000ea80000300800 */
[----:B------:R-:W2:Y:S04]  /*c2740*/  LDL.LU R22, [R1+0x1848] ;  /* 0x0018480001167983 */ /* 0x000ea80000300800 */
[----:B------:R-:W2:Y:S04]  /*c2750*/  LDL.LU R23, [R1+0x184c] ;  /* 0x00184c0001177983 */ /* 0x000ea80000300800 */
[----:B--2---:R0:W-:Y:S04]  /*c2760*/  STL.64 [R1+0x7d48], R22 ;  /* 0x007d481601007387 */ /* 0x0041e80000100a00 */
[----:B0-----:R-:W2:Y:S04]  /*c2770*/  LDL.LU R22, [R1+0x8] ;  /* 0x0000080001167983 */ /* 0x001ea80000300800 */
[----:B------:R-:W2:Y:S04]  /*c2780*/  LDL.LU R23, [R1+0xc] ;  /* 0x00000c0001177983 */ /* 0x000ea80000300800 */
[----:B------:R0:W-:Y:S04]  /*c2790*/  STL.64 [R1+0x7d40], R20 ;  /* 0x007d401401007387 */ /* 0x0001e80000100a00 */
[----:B--2---:R-:W-:Y:S04]  /*c27a0*/  STL.64 [R1+0x7d60], R22 ;  /* 0x007d601601007387 */ /* 0x004fe80000100a00 */
[----:B------:R-:W2:Y:S04]  /*c27b0*/  LDL.LU R24, [R1+0x1820] ;  /* 0x0018200001187983 */ /* 0x000ea80000300800 */
[----:B------:R-:W2:Y:S04]  /*c27c0*/  LDL.LU R25, [R1+0x1824] ;  /* 0x0018240001197983 */ /* 0x000ea80000300800 */
[----:B------:R-:W2:Y:S04]  /*c27d0*/  LDL.LU R26, [R1+0x1828] ;  /* 0x00182800011a7983 */ /* 0x000ea80000300800 */
[----:B------:R-:W2:Y:S04]  /*c27e0*/  LDL.LU R27, [R1+0x182c] ;  /* 0x00182c00011b7983 */ /* 0x000ea80000300800 */
[----:B0-----:R-:W2:Y:S04]  /*c27f0*/  LDL.LU R20, [R1+0x10] ;  /* 0x0000100001147983 */ /* 0x001ea80000300800 */
[----:B------:R-:W2:Y:S04]  /*c2800*/  LDL.LU R21, [R1+0x14] ;  /* 0x0000140001157983 */ /* 0x000ea80000300800 */
[----:B--2---:R-:W-:Y:S04]  /*c2810*/  STL.64 [R1+0x7d78], R20 ;  /* 0x007d781401007387 */ /* 0x004fe80000100a00 */
        /* <DEDUP_REMOVED lines=26> */
[----:B------:R-:W3:Y:S04]  /*c29c0*/  LDL.LU R20, [R1+0x30] ;  /* 0x0000300001147983 */ /* 0x000ee80000300800 */
[----:B------:R-:W3:Y:S04]  /*c29d0*/  LDL.LU R21, [R1+0x34] ;  /* 0x0000340001157983 */ /* 0x000ee80000300800 */
        /* <DEDUP_REMOVED lines=10> */
[----:B--2---:R-:W-:Y:S04]  /*c2a80*/  STL.64 [R1+0x7df0], R22 ;  /* 0x007df01601007387 */ /* 0x004fe80000100a00 */
[----:B---3--:R-:W-:Y:S04]  /*c2a90*/  STL.64 [R1+0x7db8], R26 ;  /* 0x007db81a01007387 */ /* 0x008fe80000100a00 */
        /* <DEDUP_REMOVED lines=255> */
[----:B--2---:R2:W-:Y:S04]  /*c3a90*/  STL.64 [R1+0x7c38], R20 ;  /* 0x007c381401007387 */ /* 0x0045e80000100a00 */
[----:B0-----:R-:W4:Y:S04]  /*c3aa0*/  LDL.LU R8, [R1+0x1750] ;  /* 0x0017500001087983 */ /* 0x001f280000300800 */
[----:B------:R-:W4:Y:S04]  /*c3ab0*/  LDL.LU R9, [R1+0x1754] ;  /* 0x0017540001097983 */ /* 0x000f280000300800 */
[----:B-1----:R-:W2:Y:S04]  /*c3ac0*/  LDL.LU R10, [R1+0x1758] ;  /* 0x00175800010a7983 */ /* 0x002ea80000300800 */
[----:B------:R-:W2:Y:S04]  /*c3ad0*/  LDL.LU R11, [R1+0x175c] ;  /* 0x00175c00010b7983 */ /* 0x000ea80000300800 */
[----:B--2---:R0:W-:Y:S04]  /*c3ae0*/  STL.64 [R1+0x7c50], R10 ;  /* 0x007c500a01007387 */ /* 0x0041e80000100a00 */
[----:B----4-:R-:W-:Y:S04]  /*c3af0*/  STL.64 [R1+0x7c48], R8 ;  /* 0x007c480801007387 */ /* 0x010fe80000100a00 */
[----:B------:R-:W2:Y:S04]  /*c3b00*/  LDL.LU R16, [R1+0x2e78] ;  /* 0x002e780001107983 */ /* 0x000ea80000300800 */
[----:B--2---:R-:W-:Y:S04]  /*c3b10*/  STL [R1+0x7c78], R16 ;  /* 0x007c781001007387 */ /* 0x004fe80000100800 */
[----:B------:R-:W2:Y:S04]  /*c3b20*/  LDL.LU R20, [R1+0x1730] ;  /* 0x0017300001147983 */ /* 0x000ea80000300800 */
[----:B------:R-:W2:Y:S04]  /*c3b30*/  LDL.LU R21, [R1+0x1734] ;  /* 0x0017340001157983 */ /* 0x000ea80000300800 */
[----:B------:R-:W4:Y:S04]  /*c3b40*/  LDL.LU R22, [R1+0x1738] ;  /* 0x0017380001167983 */ /* 0x000f280000300800 */
[----:B------:R-:W4:Y:S04]  /*c3b50*/  LDL.LU R23, [R1+0x173c] ;  /* 0x00173c0001177983 */ /* 0x000f280000300800 */
[----:B0-----:R-:W2:Y:S04]  /*c3b60*/  LDL.LU R10, [R1+0x2e5c] ;  /* 0x002e5c00010a7983 */ /* 0x001ea80000300800 */
[----:B--2---:R-:W-:Y:S04]  /*c3b70*/  STL [R1+0x7c98], R10 ;  /* 0x007c980a01007387 */ /* 0x004fe80000100800 */
[----:B------:R-:W2:Y:S04]  /*c3b80*/  LDL.LU R11, [R1+0x2e68] ;  /* 0x002e6800010b7983 */ /* 0x000ea80000300800 */
[----:B--2---:R-:W-:Y:S04]  /*c3b90*/  STL [R1+0x7c9c], R11 ;  /* 0x007c9c0b01007387 */ /* 0x004fe80000100800 */
[----:B----4-:R-:W-:Y:S04]  /*c3ba0*/  STL.64 [R1+0x7c60], R22 ;  /* 0x007c601601007387 */ /* 0x010fe80000100a00 */
[----:B------:R0:W-:Y:S04]  /*c3bb0*/  STL.64 [R1+0x7c58], R20 ;  /* 0x007c581401007387 */ /* 0x0001e80000100a00 */
[----:B0-----:R-:W2:Y:S04]  /*c3bc0*/  LDL.LU R20, [R1+0x1710] ;  /* 0x0017100001147983 */ /* 0x001ea80000300800 */
[----:B------:R-:W2:Y:S04]  /*c3bd0*/  LDL.LU R21, [R1+0x1714] ;  /* 0x0017140001157983 */ /* 0x000ea80000300800 */
[----:B------:R-:W4:Y:S04]  /*c3be0*/  LDL.LU R22, [R1+0x1718] ;  /* 0x0017180001167983 */ /* 0x000f280000300800 */
[----:B------:R-:W4:Y:S04]  /*c3bf0*/  LDL.LU R23, [R1+0x171c] ;  /* 0x00171c0001177983 */ /* 0x000f280000300800 */
[----:B------:R-:W2:Y:S04]  /*c3c00*/  LDL.LU R11, [R1+0x4afc] ;  /* 0x004afc00010b7983 */ /* 0x000ea80000300800 */
[----:B------:R-:W2:Y:S04]  /*c3c10*/  LDL.LU R10, [R1+0x4b04] ;  /* 0x004b0400010a7983 */ /* 0x000ea80000300800 */
[----:B------:R-:W3:Y:S04]  /*c3c20*/  LDL.LU R2, [R1+0x4b0c] ;  /* 0x004b0c0001027983 */ /* 0x000ee80000300800 */
[----:B------:R-:W3:Y:S04]  /*c3c30*/  LDL.LU R3, [R1+0x4b14] ;  /* 0x004b140001037983 */ /* 0x000ee80000300800 */
[----:B------:R-:W3:Y:S04]  /*c3c40*/  LDL.LU R16, [R1+0x2e48] ;  /* 0x002e480001107983 */ /* 0x000ee80000300800 */
[----:B------:R-:W3:Y:S04]  /*c3c50*/  LDL.LU R8, [R1+0x2e4c] ;  /* 0x002e4c0001087983 */ /* 0x000ee80000300800 */
[----:B------:R-:W3:Y:S04]  /*c3c60*/  LDL.LU R9, [R1+0x2e58] ;  /* 0x002e580001097983 */ /* 0x000ee80000300800 */
[----:B--2---:R-:W-:Y:S04]  /*c3c70*/  STL.64 [R1+0x7ca8], R10 ;  /* 0x007ca80a01007387 */ /* 0x004fe80000100a00 */
[----:B---3--:R0:W-:Y:S04]  /*c3c80*/  STL.64 [R1+0x7ca0], R8 ;  /* 0x007ca00801007387 */ /* 0x0081e80000100a00 */
        /* <DEDUP_REMOVED lines=14> */
[----:B------:R-:W4:Y:S04]  /*c3d70*/  LDL.LU R22, [R1+0x1658] ;  /* 0x0016580001167983 */ /* 0x000f280000300800 */
[----:B------:R-:W4:Y:S01]  /*c3d80*/  LDL.LU R23, [R1+0x165c] ;  /* 0x00165c0001177983 */ /* 0x000f220000300800 */
[C---:B--2---:R-:W-:Y:S03]  /*c3d90*/  HMMA.16816.F32 R8, R12.reuse, R6, R8 ;  /* 0x000000060c08723c */ /* 0x044fe60000001808 */
[----:B----4-:R-:W-:Y:S04]  /*c3da0*/  STL.64 [R1+0x7c88], R22 ;  /* 0x007c881601007387 */ /* 0x010fe80000100a00 */
[----:B---3--:R0:W-:Y:S04]  /*c3db0*/  STL.64 [R1+0x7c80], R20 ;  /* 0x007c801401007387 */ /* 0x0081e80000100a00 */
[----:B0-----:R-:W2:Y:S04]  /*c3dc0*/  LDL.LU R20, [R1+0x14e0] ;  /* 0x0014e00001147983 */ /* 0x001ea80000300800 */
[----:B------:R-:W2:Y:S04]  /*c3dd0*/  LDL.LU R21, [R1+0x14e4] ;  /* 0x0014e40001157983 */ /* 0x000ea80000300800 */
[----:B------:R-:W2:Y:S04]  /*c3de0*/  LDL.LU R22, [R1+0x14e8] ;  /* 0x0014e80001167983 */ /* 0x000ea80000300800 */
[----:B------:R-:W2:Y:S04]  /*c3df0*/  LDL.LU R23, [R1+0x14ec] ;  /* 0x0014ec0001177983 */ /* 0x000ea80000300800 */
[----:B------:R-:W3:Y:S04]  /*c3e00*/  LDL.LU R17, [R1+0x2e7c] ;  /* 0x002e7c0001117983 */ /* 0x000ee80000300800 */
        /* <DEDUP_REMOVED lines=22> */
[----:B------:R-:W4:Y:S01]  /*c3f70*/  LDL.LU R5, [R1+0x4b00] ;  /* 0x004b000001057983 */ /* 0x000f220000300800 */
[----:B---3--:R-:W-:-:S02]  /*c3f80*/  IMAD R6, R6, 0x100, R2 ;  /* 0x0000010006067824 */ /* 0x008fc400078e0202 */
[----:B------:R-:W-:Y:S02]  /*c3f90*/  IMAD R7, R7, 0x100, R3 ;  /* 0x0000010007077824 */ /* 0x000fe400078e0203 */
[----:B--2---:R-:W-:Y:S02]  /*c3fa0*/  IMAD R4, R4, 0x100, R11 ;  /* 0x0000010004047824 */ /* 0x004fe400078e020b */
[----:B----4-:R-:W-:Y:S01]  /*c3fb0*/  IMAD R5, R5, 0x100, R10 ;  /* 0x0000010005057824 */ /* 0x010fe200078e020a */
[----:B------:R-:W2:Y:S04]  /*c3fc0*/  LDL.LU R11, [R1+0x7c9c] ;  /* 0x007c9c00010b7983 */ /* 0x000ea80000300800 */
[----:B------:R-:W3:Y:S04]  /*c3fd0*/  LDL.LU R10, [R1+0x7c98] ;  /* 0x007c9800010a7983 */ /* 0x000ee80000300800 */
[----:B------:R-:W4:Y:S04]  /*c3fe0*/  LDL.LU R2, [R1+0x7c94] ;  /* 0x007c940001027983 */ /* 0x000f280000300800 */
[----:B------:R-:W4:Y:S01]  /*c3ff0*/  LDL.LU R3, [R1+0x7c90] ;  /* 0x007c900001037983 */ /* 0x000f220000300800 */
[----:B------:R-:W-:-:S02]  /*c4000*/  F2FP.F16.E5M2.UNPACK_B R16, R16.H1 ;  /* 0x00000010ff10723e */ /* 0x000fc400030004ff */
[----:B------:R-:W-:Y:S01]  /*c4010*/  F2FP.F16.E5M2.UNPACK_B R8, R8.H1 ;  /* 0x00000008ff08723e */ /* 0x000fe200030004ff */
[----:B----4-:R-:W-:Y:S01]  /*c4020*/  HMMA.16816.F32 R12, R12, R2, R20 ;  /* 0x000000020c0c723c */ /* 0x010fe20000001814 */
[----:B------:R-:W4:Y:S04]  /*c4030*/  LDL.LU.64 R22, [R1+0x7c88] ;  /* 0x007c880001167983 */ /* 0x000f280000300a00 */
[----:B------:R-:W4:Y:S04]  /*c4040*/  LDL.LU.64 R20, [R1+0x7c80] ;  /* 0x007c800001147983 */ /* 0x000f280000300a00 */
[----:B------:R-:W2:Y:S04]  /*c4050*/  LDL.LU R3, [R1+0x2e6c] ;  /* 0x002e6c0001037983 */ /* 0x000ea80000300800 */
[----:B------:R-:W-:Y:S06]  /*c4060*/  STL [R1+0x98], R16 ;  /* 0x0000981001007387 */ /* 0x000fec0000100800 */
[----:B------:R0:W-:Y:S04]  /*c4070*/  STL.64 [R1+0xc0], R12 ;  /* 0x0000c00c01007387 */ /* 0x0001e80000100a00 */
[----:B------:R1:W-:Y:S04]  /*c4080*/  STL.64 [R1+0xc8], R14 ;  /* 0x0000c80e01007387 */ /* 0x0003e80000100a00 */
[----:B------:R1:W-:Y:S01]  /*c4090*/  STL [R1+0x9c], R8 ;  /* 0x00009c0801007387 */ /* 0x0003e20000100800 */
[----:B0-----:R-:W-:-:S02]  /*c40a0*/  F2FP.F16.E5M2.UNPACK_B R12, R4 ;  /* 0x00000004ff0c723e */ /* 0x001fc400020004ff */
[----:B------:R-:W-:Y:S01]  /*c40b0*/  F2FP.F16.E5M2.UNPACK_B R13, R5 ;  /* 0x00000005ff0d723e */ /* 0x000fe200020004ff */
[----:B------:R-:W-:Y:S02]  /*c40c0*/  IMAD.MOV.U32 R4, RZ, RZ, R16 ;  /* 0x000000ffff047224 */ /* 0x000fe400078e0010 */
[----:B------:R-:W-:Y:S01]  /*c40d0*/  IMAD.MOV.U32 R5, RZ, RZ, R8 ;  /* 0x000000ffff057224 */ /* 0x000fe200078e0008 */
[----:B-1----:R-:W-:Y:S02]  /*c40e0*/  F2FP.F16.E5M2.UNPACK_B R14, R6 ;  /* 0x00000006ff0e723e */ /* 0x002fe400020004ff */
[----:B------:R-:W-:Y:S01]  /*c40f0*/  F2FP.F16.E5M2.UNPACK_B R15, R7 ;  /* 0x00000007ff0f723e */ /* 0x000fe200020004ff */
[----:B------:R-:W2:Y:S06]  /*c4100*/  LDL.LU R16, [R1+0x7c78] ;  /* 0x007c780001107983 */ /* 0x000eac0000300800 */
[----:B----4-:R-:W-:Y:S01]  /*c4110*/  HMMA.16816.F32 R4, R12, R4, R20 ;  /* 0x000000040c04723c */ /* 0x010fe20000001814 */
[----:B------:R-:W4:Y:S04]  /*c4120*/  LDL.LU.64 R22, [R1+0x7c70] ;  /* 0x007c700001167983 */ /* 0x000f280000300a00 */
[----:B------:R-:W4:Y:S01]  /*c4130*/  LDL.LU.64 R20, [R1+0x7c68] ;  /* 0x007c680001147983 */ /* 0x000f220000300a00 */
[----:B------:R-:W-:-:S02]  /*c4140*/  F2FP.F16.E5M2.UNPACK_B R8, R9.H1 ;  /* 0x00000009ff08723e */ /* 0x000fc400030004ff */
[----:B---3--:R-:W-:-:S11]  /*c4150*/  F2FP.F16.E5M2.UNPACK_B R9, R10.H1 ;  /* 0x0000000aff09723e */ /* 0x008fd600030004ff */
[----:B------:R2:W-:Y:S04]  /*c4160*/  STL.64 [R1+0xb0], R4 ;  /* 0x0000b00401007387 */ /* 0x0005e80000100a00 */
[----:B------:R-:W-:Y:S04]  /*c4170*/  STL.64 [R1+0xb8], R6 ;  /* 0x0000b80601007387 */ /* 0x000fe80000100a00 */
[----:B------:R4:W-:Y:S01]  /*c4180*/  STL.64 [R1+0x90], R8 ;  /* 0x0000900801007387 */ /* 0x0009e20000100a00 */
[----:B--2---:R-:W-:Y:S02]  /*c4190*/  F2FP.F16.E5M2.UNPACK_B R4, R11.H1 ;  /* 0x0000000bff04723e */ /* 0x004fe400030004ff */
[----:B----4-:R-:W-:Y:S01]  /*c41a0*/  HMMA.16816.F32 R8, R12, R8, R20 ;  /* 0x000000080c08723c */ /* 0x010fe20000001814 */
[----:B------:R-:W2:Y:S04]  /*c41b0*/  LDL.LU.64 R22, [R1+0x7c60] ;  /* 0x007c600001167983 */ /* 0x000ea80000300a00 */
[----:B------:R-:W2:Y:S01]  /*c41c0*/  LDL.LU.64 R20, [R1+0x7c58] ;  /* 0x007c580001147983 */ /* 0x000ea20000300a00 */
[----:B------:R-:W-:-:S13]  /*c41d0*/  F2FP.F16.E5M2.UNPACK_B R5, R3.H1 ;  /* 0x00000003ff05723e */ /* 0x000fda00030004ff */
        /* <DEDUP_REMOVED lines=9> */
[----:B------:R-:W-:-:S07]  /*c4270*/  F2FP.F16.E5M2.UNPACK_B R3, R17.H1 ;  /* 0x00000011ff03723e */ /* 0x000fce00030004ff */
[----:B---3--:R-:W-:Y:S03]  /*c4280*/  HMMA.16816.F32 R8, R12, R2, R8 ;  /* 0x000000020c08723c */ /* 0x008fe60000001808 */
[----:B------:R0:W-:Y:S04]  /*c4290*/  STL.64 [R1+0xe0], R4 ;  /* 0x0000e00401007387 */ /* 0x0001e80000100a00 */
[----:B------:R-:W-:Y:S04]  /*c42a0*/  STL.64 [R1+0xe8], R6 ;  /* 0x0000e80601007387 */ /* 0x000fe80000100a00 */
[----:B------:R1:W-:Y:S01]  /*c42b0*/  STL.64 [R1+0x80], R2 ;  /* 0x0000800201007387 */ /* 0x0003e20000100a00 */
[----:B0-----:R-:W-:-:S02]  /*c42c0*/  F2FP.F16.E5M2.UNPACK_B R4, R18.H1 ;  /* 0x00000012ff04723e */ /* 0x001fc400030004ff */
[----:B------:R-:W-:-:S05]  /*c42d0*/  F2FP.F16.E5M2.UNPACK_B R5, R19.H1 ;  /* 0x00000013ff05723e */ /* 0x000fca00030004ff */
[----:B------:R-:W-:Y:S04]  /*c42e0*/  STL.64 [R1+0x150], R8 ;  /* 0x0001500801007387 */ /* 0x000fe80000100a00 */
[----:B------:R-:W-:Y:S04]  /*c42f0*/  STL.64 [R1+0x158], R10 ;  /* 0x0001580a01007387 */ /* 0x000fe80000100a00 */
[----:B------:R2:W-:Y:S01]  /*c4300*/  STL.64 [R1+0x78], R4 ;  /* 0x0000780401007387 */ /* 0x0005e20000100a00 */
[----:B-1----:R-:W-:Y:S02]  /*c4310*/  F2FP.F16.E5M2.UNPACK_B R2, R28.H1 ;  /* 0x0000001cff02723e */ /* 0x002fe400030004ff */
[----:B------:R-:W-:-:S02]  /*c4320*/  F2FP.F16.E5M2.UNPACK_B R3, R29.H1 ;  /* 0x0000001dff03723e */ /* 0x000fc400030004ff */
[----:B------:R-:W-:Y:S01]  /*c4330*/  F2FP.F16.E5M2.UNPACK_B R0, R0.H1 ;  /* 0x00000000ff00723e */ /* 0x000fe200030004ff */
        /* <DEDUP_REMOVED lines=6282> */
[----:B0-----:R-:W2:Y:S04]  /*dcbe0*/  LDL.LU.64 R22, [R1+0x98] ;  /* 0x0000980001167983 */ /* 0x001ea80000300a00 */
        /* <DEDUP_REMOVED lines=74> */
[----:B------:R-:W-:Y:S01]  /*dd090*/  STL [R1+0x5b2c], R0 ;  /* 0x005b2c0001007387 */ /* 0x000fe20000100800 */
[----:B--2---:R-:W-:Y:S03]  /*dd0a0*/  HMMA.16816.F32 R4, R12, R28, R24 ;  /* 0x0000001c0c04723c */ /* 0x004fe60000001818 */
[----:B------:R-:W2:-:S15]  /*dd0b0*/  LDL.LU R24, [R1+0xa70] ;  /* 0x000a700001187983 */ /* 0x000e9e0000300800 */
[----:B------:R-:W-:Y:S01]  /*dd0c0*/  NOP ;  /* 0x0000000000007918 */ /* 0x000fe20000000000 */
[----:B------:R0:W-:Y:S04]  /*dd0d0*/  STL.64 [R1+0x10d0], R4 ;  /* 0x0010d00401007387 */ /* 0x0001e80000100a00 */
[----:B------:R-:W-:Y:S04]  /*dd0e0*/  STL.64 [R1+0x10d8], R6 ;  /* 0x0010d80601007387 */ /* 0x000fe80000100a00 */
[----:B------:R-:W2:Y:S04]  /*dd0f0*/  LDL.LU R25, [R1+0xa74] ;  /* 0x000a740001197983 */ /* 0x000ea80000300800 */
[----:B------:R-:W3:Y:S04]  /*dd100*/  LDL.LU R26, [R1+0xa78] ;  /* 0x000a7800011a7983 */ /* 0x000ee80000300800 */
[----:B------:R-:W3:Y:S04]  /*dd110*/  LDL.LU R27, [R1+0xa7c] ;  /* 0x000a7c00011b7983 */ /* 0x000ee80000300800 */
[----:B0-----:R-:W4:Y:S04]  /*dd120*/  LDL.LU.64 R4, [R1+0x68] ;  /* 0x0000680001047983 */ /* 0x001f280000300a00 */
[----:B----4-:R-:W-:Y:S04]  /*dd130*/  STL.64 [R1+0x5ce0], R4 ;  /* 0x005ce00401007387 */ /* 0x010fe80000100a00 */
        /* <DEDUP_REMOVED lines=12> */
[----:B------:R-:W4:Y:S04]  /*dd200*/  LDL.LU.64 R4, [R1+0x88] ;  /* 0x0000880001047983 */ /* 0x000f280000300a00 */
        /* <DEDUP_REMOVED lines=25> */
[----:B------:R-:W3:Y:S04]  /*dd3a0*/  LDL.LU R8, [R1+0xa90] ;  /* 0x000a900001087983 */ /* 0x000ee80000300800 */
[----:B------:R-:W3:Y:S04]  /*dd3b0*/  LDL.LU R9, [R1+0xa94] ;  /* 0x000a940001097983 */ /* 0x000ee80000300800 */
[----:B------:R-:W3:Y:S04]  /*dd3c0*/  LDL.LU R10, [R1+0xa98] ;  /* 0x000a9800010a7983 */ /* 0x000ee80000300800 */
[----:B------:R-:W3:Y:S04]  /*dd3d0*/  LDL.LU R11, [R1+0xa9c] ;  /* 0x000a9c00010b7983 */ /* 0x000ee80000300800 */
[----:B------:R-:W3:Y:S04]  /*dd3e0*/  LDL.LU.64 R20, [R1+0x58] ;  /* 0x0000580001147983 */ /* 0x000ee80000300a00 */
[----:B------:R-:W3:Y:S01]  /*dd3f0*/  LDL.LU R16, [R1+0xa80] ;  /* 0x000a800001107983 */ /* 0x000ee20000300800 */
[----:B------:R-:W-:-:S03]  /*dd400*/  IMAD.MOV.U32 R2, RZ, RZ, R29 ;  /* 0x000000ffff027224 */ /* 0x000fc600078e001d */
[----:B------:R-:W3:Y:S04]  /*dd410*/  LDL.LU R17, [R1+0xa84] ;  /* 0x000a840001117983 */ /* 0x000ee80000300800 */
[----:B------:R-:W3:Y:S04]  /*dd420*/  LDL.LU R18, [R1+0xa88] ;  /* 0x000a880001127983 */ /* 0x000ee80000300800 */
[----:B------:R-:W3:Y:S04]  /*dd430*/  LDL.LU R19, [R1+0xa8c] ;  /* 0x000a8c0001137983 */ /* 0x000ee80000300800 */
[----:B------:R-:W3:Y:S04]  /*dd440*/  LDL.64 R22, [R1+0x50] ;  /* 0x0000500001167983 */ /* 0x000ee80000100a00 */
[----:B------:R-:W3:Y:S04]  /*dd450*/  LDL.LU.64 R28, [R1+0x48] ;  /* 0x00004800011c7983 */ /* 0x000ee80000300a00 */
[----:B------:R-:W-:Y:S01]  /*dd460*/  STL [R1+0x5b34], R2 ;  /* 0x005b340201007387 */ /* 0x000fe20000100800 */
[----:B----4-:R-:W-:-:S02]  /*dd470*/  IMAD.MOV.U32 R0, RZ, RZ, R5 ;  /* 0x000000ffff007224 */ /* 0x010fc400078e0005 */
[----:B------:R-:W-:Y:S01]  /*dd480*/  IMAD.MOV.U32 R3, RZ, RZ, R4 ;  /* 0x000000ffff037224 */ /* 0x000fe200078e0004 */
        /* <DEDUP_REMOVED lines=10> */
[----:B--2---:R-:W-:Y:S01]  /*dd530*/  HMMA.16816.F32 R24, R12, R2, R24 ;  /* 0x000000020c18723c */ /* 0x004fe20000001818 */
[----:B------:R-:W-:-:S15]  /*dd540*/  IMAD.MOV.U32 R2, RZ, RZ, R3 ;  /* 0x000000ffff027224 */ /* 0x000fde00078e0003 */
[----:B------:R-:W-:-:S03]  /*dd550*/  NOP ;  /* 0x0000000000007918 */ /* 0x000fc60000000000 */
[----:B------:R-:W-:Y:S04]  /*dd560*/  STL.64 [R1+0x1090], R24 ;  /* 0x0010901801007387 */ /* 0x000fe80000100a00 */
[----:B------:R0:W-:Y:S04]  /*dd570*/  STL.64 [R1+0x1098], R26 ;  /* 0x0010981a01007387 */ /* 0x0001e80000100a00 */
[----:B0-----:R-:W2:Y:S04]  /*dd580*/  LDL.LU.64 R26, [R1+0x5cd8] ;  /* 0x005cd800011a7983 */ /* 0x001ea80000300a00 */
[----:B------:R-:W2:Y:S04]  /*dd590*/  LDL.LU.64 R24, [R1+0x5cd0] ;  /* 0x005cd00001187983 */ /* 0x000ea80000300a00 */
[----:B------:R0:W-:Y:S04]  /*dd5a0*/  STL [R1+0x5b40], R2 ;  /* 0x005b400201007387 */ /* 0x0001e80000100800 */
[----:B0-----:R-:W2:Y:S02]  /*dd5b0*/  LDL.LU.64 R2, [R1+0x78] ;  /* 0x0000780001027983 */ /* 0x001ea40000300a00 */
        /* <DEDUP_REMOVED lines=14> */
[----:B0-----:R-:W4:Y:S04]  /*dd6a0*/  LDL.LU.64 R26, [R1+0x5cb8] ;  /* 0x005cb800011a7983 */ /* 0x001f280000300a00 */
[----:B------:R-:W4:Y:S01]  /*dd6b0*/  LDL.LU.64 R24, [R1+0x5cb0] ;  /* 0x005cb00001187983 */ /* 0x000f220000300a00 */
[----:B------:R-:W-:-:S05]  /*dd6c0*/  IMAD.MOV.U32 R2, RZ, RZ, R3 ;  /* 0x000000ffff027224 */ /* 0x000fca00078e0003 */
[----:B------:R-:W-:Y:S01]  /*dd6d0*/  STL [R1+0x5b4c], R2 ;  /* 0x005b4c0201007387 */ /* 0x000fe20000100800 */
[----:B----4-:R-:W-:-:S15]  /*dd6e0*/  HMMA.16816.F32 R24, R12, R4, R24 ;  /* 0x000000040c18723c */ /* 0x010fde0000001818 */
[----:B------:R-:W-:-:S04]  /*dd6f0*/  NOP ;  /* 0x0000000000007918 */ /* 0x000fc80000000000 */
[----:B------:R-:W-:Y:S04]  /*dd700*/  STL.64 [R1+0x1040], R24 ;  /* 0x0010401801007387 */ /* 0x000fe80000100a00 */
[----:B------:R0:W-:Y:S04]  /*dd710*/  STL.64 [R1+0x1048], R26 ;  /* 0x0010481a01007387 */ /* 0x0001e80000100a00 */
[----:B0-----:R-:W2:Y:S04]  /*dd720*/  LDL.LU.64 R26, [R1+0x5ca8] ;  /* 0x005ca800011a7983 */ /* 0x001ea80000300a00 */
[----:B------:R-:W2:Y:S01]  /*dd730*/  LDL.LU.64 R24, [R1+0x5ca0] ;  /* 0x005ca00001187983 */ /* 0x000ea20000300a00 */
[----:B------:R-:W-:-:S02]  /*dd740*/  IMAD.MOV.U32 R0, RZ, RZ, R5 ;  /* 0x000000ffff007224 */ /* 0x000fc400078e0005 */
[----:B------:R-:W-:-:S03]  /*dd750*/  IMAD.MOV.U32 R3, RZ, RZ, R4 ;  /* 0x000000ffff037224 */ /* 0x000fc600078e0004 */
[----:B------:R-:W-:Y:S04]  /*dd760*/  STL [R1+0x5b54], R0 ;  /* 0x005b540001007387 */ /* 0x000fe80000100800 */
[----:B------:R-:W-:Y:S01]  /*dd770*/  STL [R1+0x5b50], R3 ;  /* 0x005b500301007387 */ /* 0x000fe20000100800 */
[----:B---3--:R-:W-:Y:S01]  /*dd780*/  IMAD.MOV.U32 R2, RZ, RZ, R7 ;  /* 0x000000ffff027224 */ /* 0x008fe200078e0007 */
[----:B--2---:R-:W-:-:S15]  /*dd790*/  HMMA.16816.F32 R24, R12, R6, R24 ;  /* 0x000000060c18723c */ /* 0x004fde0000001818 */
[----:B------:R-:W-:-:S04]  /*dd7a0*/  NOP ;  /* 0x0000000000007918 */ /* 0x000fc80000000000 */
[----:B------:R-:W-:Y:S04]  /*dd7b0*/  STL.64 [R1+0x1030], R24 ;  /* 0x0010301801007387 */ /* 0x000fe80000100a00 */
[----:B------:R0:W-:Y:S04]  /*dd7c0*/  STL.64 [R1+0x1038], R26 ;  /* 0x0010381a01007387 */ /* 0x0001e80000100a00 */
[----:B0-----:R-:W2:Y:S04]  /*dd7d0*/  LDL.LU.64 R26, [R1+0x5c98] ;  /* 0x005c9800011a7983 */ /* 0x001ea80000300a00 */
[----:B------:R-:W2:Y:S01]  /*dd7e0*/  LDL.LU.64 R24, [R1+0x5c90] ;  /* 0x005c900001187983 */ /* 0x000ea20000300a00 */
[----:B------:R-:W-:Y:S03]  /*dd7f0*/  HMMA.16816.F32 R4, R12, R20, R8 ;  /* 0x000000140c04723c */ /* 0x000fe60000001808 */
[----:B------:R-:W-:Y:S01]  /*dd800*/  STL [R1+0x5b58], R2 ;  /* 0x005b580201007387 */ /* 0x000fe20000100800 */
[----:B------:R-:W-:-:S02]  /*dd810*/  IMAD.MOV.U32 R3, RZ, RZ, R21 ;  /* 0x000000ffff037224 */ /* 0x000fc400078e0015 */
[----:B------:R-:W-:-:S13]  /*dd820*/  IMAD.MOV.U32 R0, RZ, RZ, R20 ;  /* 0x000000ffff007224 */ /* 0x000fda00078e0014 */
[----:B------:R-:W-:Y:S04]  /*dd830*/  STL.64 [R1+0x1020], R4 ;  /* 0x0010200401007387 */ /* 0x000fe80000100a00 */
[----:B------:R0:W-:Y:S02]  /*dd840*/  STL.64 [R1+0x1028], R6 ;  /* 0x0010280601007387 */ /* 0x0001e40000100a00 */
[C---:B0-----:R-:W-:Y:S01]  /*dd850*/  HMMA.16816.F32 R4, R12.reuse, R22, R16 ;  /* 0x000000160c04723c */ /* 0x041fe20000001810 */
[----:B------:R-:W-:Y:S01]  /*dd860*/  IMAD.MOV.U32 R2, RZ, RZ, R23 ;  /* 0x000000ffff027224 */ /* 0x000fe200078e0017 */
[----:B------:R-:W-:Y:S04]  /*dd870*/  STL [R1+0x5b60], R3 ;  /* 0x005b600301007387 */ /* 0x000fe80000100800 */
[----:B------:R-:W-:Y:S04]  /*dd880*/  STL [R1+0x5b5c], R0 ;  /* 0x005b5c0001007387 */ /* 0x000fe80000100800 */
[----:B------:R-:W-:Y:S09]  /*dd890*/  STL [R1+0x5b64], R2 ;  /* 0x005b640201007387 */ /* 0x000ff20000100800 */
[----:B------:R-:W-:Y:S04]  /*dd8a0*/  STL.64 [R1+0x1010], R4 ;  /* 0x0010100401007387 */ /* 0x000fe80000100a00 */
[----:B------:R2:W-:Y:S02]  /*dd8b0*/  STL.64 [R1+0x1018], R6 ;  /* 0x0010180601007387 */ /* 0x0005e40000100a00 */
[----:B--2---:R-:W-:-:S15]  /*dd8c0*/  HMMA.16816.F32 R4, R12, R28, R24 ;  /* 0x0000001c0c04723c */ /* 0x004fde0000001818 */
[----:B------:R-:W-:-:S04]  /*dd8d0*/  NOP ;  /* 0x0000000000007918 */ /* 0x000fc80000000000 */
[----:B------:R-:W-:Y:S04]  /*dd8e0*/  STL.64 [R1+0xff0], R4 ;  /* 0x000ff00401007387 */ /* 0x000fe80000100a00 */
[----:B------:R-:W-:Y:S04]  /*dd8f0*/  STL.64 [R1+0xff8], R6 ;  /* 0x000ff80601007387 */ /* 0x000fe80000100a00 */
        /* <DEDUP_REMOVED lines=11> */
[----:B------:R-:W-:Y:S02]  /*dd9b0*/  IMAD.MOV.U32 R0, RZ, RZ, R29 ;  /* 0x000000ffff007224 */ /* 0x000fe400078e001d */
        /* <DEDUP_REMOVED lines=31> */
[----:B------:R-:W3:Y:S04]  /*ddbb0*/  LDL.LU.64 R8, [R1+0x18] ;  /* 0x0000180001087983 */ /* 0x000ee80000300a00 */
        /* <DEDUP_REMOVED lines=9> */
[----:B------:R-:W2:Y:S04]  /*ddc50*/  LDL.LU.64 R24, [R1+0x8] ;  /* 0x0000080001187983 */ /* 0x000ea80000300a00 */
[----:B------:R-:W2:Y:S04]  /*ddc60*/  LDL.64 R26, [R1] ;  /* 0x00000000011a7983 */ /* 0x000ea80000100a00 */
        /* <DEDUP_REMOVED lines=50> */
[----:B------:R-:W-:Y:S01]  /*ddf90*/  HMMA.16816.F32 R4, R12, R10, R4 ;  /* 0x0000000a0c04723c */ /* 0x000fe20000001804 */
[----:B---3--:R-:W-:-:S07]  /*ddfa0*/  IMAD.MOV.U32 R3, RZ, RZ, R9 ;  /* 0x000000ffff037224 */ /* 0x008fce00078e0009 */
[----:B--2---:R-:W-:-:S15]  /*ddfb0*/  HMMA.16816.F32 R20, R12, R8, R20 ;  /* 0x000000080c14723c */ /* 0x004fde0000001814 */
[----:B------:R-:W-:-:S04]  /*ddfc0*/  NOP ;  /* 0x0000000000007918 */ /* 0x000fc80000000000 */
[----:B------:R-:W-:Y:S04]  /*ddfd0*/  STL.64 [R1+0xf50], R20 ;  /* 0x000f501401007387 */ /* 0x000fe80000100a00 */
[----:B------:R0:W-:Y:S04]  /*ddfe0*/  STL.64 [R1+0xf58], R22 ;  /* 0x000f581601007387 */ /* 0x0001e80000100a00 */
[----:B0-----:R-:W2:Y:S04]  /*ddff0*/  LDL.LU.64 R22, [R1+0x5c30] ;  /* 0x005c300001167983 */ /* 0x001ea80000300a00 */
[----:B------:R-:W2:Y:S01]  /*de000*/  LDL.LU.64 R20, [R1+0x5c28] ;  /* 0x005c280001147983 */ /* 0x000ea20000300a00 */
[----:B------:R-:W-:-:S02]  /*de010*/  IMAD.MOV.U32 R0, RZ, RZ, R8 ;  /* 0x000000ffff007224 */ /* 0x000fc400078e0008 */
[----:B------:R-:W-:Y:S01]  /*de020*/  IMAD.MOV.U32 R2, RZ, RZ, R11 ;  /* 0x000000ffff027224 */ /* 0x000fe200078e000b */
[----:B------:R-:W-:Y:S04]  /*de030*/  STL [R1+0x5b90], R3 ;  /* 0x005b900301007387 */ /* 0x000fe80000100800 */
[----:B------:R-:W-:Y:S04]  /*de040*/  STL [R1+0x5b8c], R0 ;  /* 0x005b8c0001007387 */ /* 0x000fe80000100800 */
[----:B------:R-:W-:Y:S04]  /*de050*/  STL [R1+0x5b94], R2 ;  /* 0x005b940201007387 */ /* 0x000fe80000100800 */
[----:B------:R-:W-:Y:S04]  /*de060*/  STL.64 [R1+0xf20], R4 ;  /* 0x000f200401007387 */ /* 0x000fe80000100a00 */
[----:B------:R0:W-:Y:S02]  /*de070*/  STL.64 [R1+0xf28], R6 ;  /* 0x000f280601007387 */ /* 0x0001e40000100a00 */
[----:B0-----:R-:W-:-:S15]  /*de080*/  HMMA.16816.F32 R4, R12, R24, R16 ;  /* 0x000000180c04723c */ /* 0x001fde0000001810 */
[----:B------:R-:W-:-:S04]  /*de090*/  NOP ;  /* 0x0000000000007918 */ /* 0x000fc80000000000 */
[----:B------:R-:W-:Y:S04]  /*de0a0*/  STL.64 [R1+0xf10], R4 ;  /* 0x000f100401007387 */ /* 0x000fe80000100a00 */
[----:B------:R2:W-:Y:S04]  /*de0b0*/  STL.64 [R1+0xf18], R6 ;  /* 0x000f180601007387 */ /* 0x0005e80000100a00 */
[----:B------:R-:W3:Y:S01]  /*de0c0*/  LDL.LU R8, [R1+0x970] ;  /* 0x0009700001087983 */ /* 0x000ee20000300800 */
[----:B--2---:R-:W-:-:S15]  /*de0d0*/  HMMA.16816.F32 R4, R12, R26, R20 ;  /* 0x0000001a0c04723c */ /* 0x004fde0000001814 */
[----:B------:R-:W-:-:S04]  /*de0e0*/  NOP ;  /* 0x0000000000007918 */ /* 0x000fc80000000000 */
[----:B------:R-:W-:Y:S04]  /*de0f0*/  STL.64 [R1+0xf00], R4 ;  /* 0x000f000401007387 */ /* 0x000fe80000100a00 */
[----:B------:R-:W-:Y:S04]  /*de100*/  STL.64 [R1+0xf08], R6 ;  /* 0x000f080601007387 */ /* 0x000fe80000100a00 */
[----:B------:R-:W3:Y:S04]  /*de110*/  LDL.LU R9, [R1+0x974] ;  /* 0x0009740001097983 */ /* 0x000ee80000300800 */
[----:B------:R-:W2:Y:S04]  /*de120*/  LDL.LU R10, [R1+0x978] ;  /* 0x00097800010a7983 */ /* 0x000ea80000300800 */
[----:B------:R-:W2:Y:S04]  /*de130*/  LDL.LU R11, [R1+0x97c] ;  /* 0x00097c00010b7983 */ /* 0x000ea80000300800 */
[----:B------:R-:W2:Y:S04]  /*de140*/  LDL.LU R20, [R1+0x9b0] ;  /* 0x0009b00001147983 */ /* 0x000ea80000300800 */
[----:B------:R-:W2:Y:S04]  /*de150*/  LDL.LU R21, [R1+0x9b4] ;  /* 0x0009b40001157983 */ /* 0x000ea80000300800 */
[----:B------:R-:W2:Y:S04]  /*de160*/  LDL.LU R22, [R1+0x9b8] ;  /* 0x0009b80001167983 */ /* 0x000ea80000300800 */
[----:B------:R-:W2:Y:S01]  /*de170*/  LDL.LU R23, [R1+0x9bc] ;  /* 0x0009bc0001177983 */ /* 0x000ea20000300800 */
[----:B------:R-:W-:-:S02]  /*de180*/  IMAD.MOV.U32 R3, RZ, RZ, R24 ;  /* 0x000000ffff037224 */ /* 0x000fc400078e0018 */
[----:B------:R-:W-:Y:S01]  /*de190*/  IMAD.MOV.U32 R0, RZ, RZ, R25 ;  /* 0x000000ffff007224 */ /* 0x000fe200078e0019 */
[----:B------:R-:W4:Y:S04]  /*de1a0*/  LDL.LU R24, [R1+0x9d0] ;  /* 0x0009d00001187983 */ /* 0x000f280000300800 */
[----:B------:R-:W4:Y:S01]  /*de1b0*/  LDL.LU R25, [R1+0x9d4] ;  /* 0x0009d40001197983 */ /* 0x000f220000300800 */
[----:B------:R-:W-:-:S03]  /*de1c0*/  IMAD.MOV.U32 R2, RZ, RZ, R27 ;  /* 0x000000ffff027224 */ /* 0x000fc600078e001b */
        /* <DEDUP_REMOVED lines=19> */
[----:B---3--:R0:W-:Y:S04]  /*de300*/  STL.64 [R1+0x5bc8], R8 ;  /* 0x005bc80801007387 */ /* 0x0081e80000100a00 */
[----:B0-----:R-:W3:Y:S04]  /*de310*/  LDL.LU R8, [R1+0x980] ;  /* 0x0009800001087983 */ /* 0x001ee80000300800 */
[----:B------:R-:W3:Y:S04]  /*de320*/  LDL.LU R9, [R1+0x984] ;  /* 0x0009840001097983 */ /* 0x000ee80000300800 */
[----:B------:R-:W3:Y:S04]  /*de330*/  LDL.LU R10, [R1+0x988] ;  /* 0x00098800010a7983 */ /* 0x000ee80000300800 */
[----:B------:R-:W3:Y:S04]  /*de340*/  LDL.LU R11, [R1+0x98c] ;  /* 0x00098c00010b7983 */ /* 0x000ee80000300800 */
[----:B------:R-:W2:Y:S04]  /*de350*/  LDL.LU R4, [R1+0x950] ;  /* 0x0009500001047983 */ /* 0x000ea80000300800 */
        /* <DEDUP_REMOVED lines=12> */
[----:B0-----:R-:W4:Y:S04]  /*de420*/  LDL.LU.64 R26, [R1+0x5c20] ;  /* 0x005c2000011a7983 */ /* 0x001f280000300a00 */
[----:B------:R-:W2:Y:S04]  /*de430*/  LDL.LU.64 R24, [R1+0x5c18] ;  /* 0x005c180001187983 */ /* 0x000ea80000300a00 */
[----:B------:R0:W-:Y:S04]  /*de440*/  STL [R1+0x5b0c], R28 ;  /* 0x005b0c1c01007387 */ /* 0x0001e80000100800 */
[----:B0-----:R-:W2:Y:S04]  /*de450*/  LDL.LU R28, [R1+0x4ce0] ;  /* 0x004ce000011c7983 */ /* 0x001ea80000300800 */
[----:B------:R0:W-:Y:S04]  /*de460*/  STL [R1+0x5b08], R29 ;  /* 0x005b081d01007387 */ /* 0x0001e80000100800 */
[----:B0-----:R-:W2:Y:S01]  /*de470*/  LDL.LU R29, [R1+0x4ce8] ;  /* 0x004ce800011d7983 */ /* 0x001ea20000300800 */
        /* <DEDUP_REMOVED lines=67> */
[----:B------:R4:W-:Y:S01]  /*de8b0*/  STL.64 [R1+0x58f0], R8 ;  /* 0x0058f00801007387 */ /* 0x0009e20000100a00 */
[C---:B--2---:R-:W-:Y:S08]  /*de8c0*/  HMMA.16816.F32 R16, R12.reuse, R6, R16 ;  /* 0x000000060c10723c */ /* 0x044ff00000001810 */
[----:B----4-:R-:W-:Y:S01]  /*de8d0*/  HMMA.16816.F32 R8, R12, R4, R20 ;  /* 0x000000040c08723c */ /* 0x010fe20000001814 */
[----:B------:R-:W-:Y:S10]  /*de8e0*/  STL.64 [R1+0x58d8], R6 ;  /* 0x0058d80601007387 */ /* 0x000ff40000100a00 */
[----:B------:R-:W-:Y:S04]  /*de8f0*/  STL.64 [R1+0xd70], R16 ;  /* 0x000d701001007387 */ /* 0x000fe80000100a00 */
[----:B------:R-:W-:Y:S04]  /*de900*/  STL.64 [R1+0xd78], R18 ;  /* 0x000d781201007387 */ /* 0x000fe80000100a00 */
[----:B------:R0:W-:Y:S04]  /*de910*/  STL.64 [R1+0x58d0], R4 ;  /* 0x0058d00401007387 */ /* 0x0001e80000100a00 */
[----:B------:R-:W-:Y:S04]  /*de920*/  STL.64 [R1+0xd20], R8 ;  /* 0x000d200801007387 */ /* 0x000fe80000100a00 */
[----:B------:R1:W-:Y:S01]  /*de930*/  STL.64 [R1+0xd28], R10 ;  /* 0x000d280a01007387 */ /* 0x0003e20000100a00 */
[----:B0-----:R-:W-:-:S05]  /*de940*/  IMAD R4, R25, 0x100, R24 ;  /* 0x0000010019047824 */ /* 0x001fca00078e0218 */
[----:B------:R0:W-:Y:S04]  /*de950*/  STL [R1+0x920], R4 ;  /* 0x0009200401007387 */ /* 0x0001e80000100800 */
[----:B-1----:R-:W2:Y:S01]  /*de960*/  LDL.LU R10, [R1] ;  /* 0x00000000010a7983 */ /* 0x002ea20000300800 */
[----:B------:R-:W-:-:S03]  /*de970*/  IMAD.MOV.U32 R11, RZ, RZ, R2 ;  /* 0x000000ffff0b7224 */ /* 0x000fc600078e0002 */
[----:B------:R-:W3:Y:S04]  /*de980*/  LDL.LU R2, [R1+0x5b94] ;  /* 0x005b940001027983 */ /* 0x000ee80000300800 */
[----:B--2---:R1:W-:Y:S04]  /*de990*/  STL.64 [R1+0x5950], R10 ;  /* 0x0059500a01007387 */ /* 0x0043e80000100a00 */
[----:B0-----:R-:W2:Y:S04]  /*de9a0*/  LDL.LU R4, [R1+0x1f0] ;  /* 0x0001f00001047983 */ /* 0x001ea80000300800 */
[----:B------:R-:W2:Y:S04]  /*de9b0*/  LDL.LU R5, [R1+0x1f4] ;  /* 0x0001f40001057983 */ /* 0x000ea80000300800 */
[----:B------:R-:W4:Y:S04]  /*de9c0*/  LDL.LU R6, [R1+0x1f8] ;  /* 0x0001f80001067983 */ /* 0x000f280000300800 */
[----:B------:R-:W4:Y:S01]  /*de9d0*/  LDL.LU R7, [R1+0x1fc] ;  /* 0x0001fc0001077983 */ /* 0x000f220000300800 */
[----:B------:R-:W-:-:S02]  /*de9e0*/  IMAD R28, R28, 0x100, R26 ;  /* 0x000001001c1c7824 */ /* 0x000fc400078e021a */
[----:B------:R-:W-:Y:S02]  /*de9f0*/  IMAD R29, R29, 0x100, R27 ;  /* 0x000001001d1d7824 */ /* 0x000fe400078e021b */
[----:B------:R-:W-:Y:S02]  /*dea00*/  IMAD.MOV.U32 R26, RZ, RZ, R3 ;  /* 0x000000ffff1a7224 */ /* 0x000fe400078e0003 */
[----:B------:R-:W-:Y:S01]  /*dea10*/  IMAD.MOV.U32 R27, RZ, RZ, R0 ;  /* 0x000000ffff1b7224 */ /* 0x000fe200078e0000 */
[----:B----4-:R-:W-:Y:S04]  /*dea20*/  STL.64 [R1+0x5960], R6 ;  /* 0x0059600601007387 */ /* 0x010fe80000100a00 */
[----:B--2---:R0:W-:Y:S04]  /*dea30*/  STL.64 [R1+0x5958], R4 ;  /* 0x0059580401007387 */ /* 0x0041e80000100a00 */
[----:B------:R-:W2:Y:S04]  /*dea40*/  LDL.LU R3, [R1+0x5b90] ;  /* 0x005b900001037983 */ /* 0x000ea80000300800 */
[----:B------:R-:W4:Y:S04]  /*dea50*/  LDL.LU R0, [R1+0x5b8c] ;  /* 0x005b8c0001007983 */ /* 0x000f280000300800 */
[----:B------:R-:W2:Y:S04]  /*dea60*/  LDL.LU R8, [R1+0x220] ;  /* 0x0002200001087983 */ /* 0x000ea80000300800 */
[----:B------:R-:W2:Y:S04]  /*dea70*/  LDL.LU R9, [R1+0x224] ;  /* 0x0002240001097983 */ /* 0x000ea80000300800 */
[----:B-1----:R-:W2:Y:S04]  /*dea80*/  LDL.LU R10, [R1+0x228] ;  /* 0x00022800010a7983 */ /* 0x002ea80000300800 */
[----:B------:R-:W2:Y:S01]  /*dea90*/  LDL.LU R11, [R1+0x22c] ;  /* 0x00022c00010b7983 */ /* 0x000ea20000300800 */
[----:B---3--:R-:W-:-:S03]  /*deaa0*/  IMAD.MOV.U32 R25, RZ, RZ, R2 ;  /* 0x000000ffff197224 */ /* 0x008fc600078e0002 */
[----:B--2---:R4:W-:Y:S04]  /*deab0*/  STL.64 [R1+0x5970], R10 ;  /* 0x0059700a01007387 */ /* 0x0049e80000100a00 */
[----:B------:R1:W-:Y:S04]  /*deac0*/  STL.64 [R1+0x5968], R8 ;  /* 0x0059680801007387 */ /* 0x0003e80000100a00 */
[----:B------:R-:W2:Y:S04]  /*dead0*/  LDL.LU R24, [R1+0x10] ;  /* 0x0000100001187983 */ /* 0x000ea80000300800 */
[----:B------:R-:W3:Y:S04]  /*deae0*/  LDL.LU R2, [R1+0x5b88] ;  /* 0x005b880001027983 */ /* 0x000ee80000300800 */
[----:B------:R-:W-:Y:S04]  /*deaf0*/  STL.64 [R1+0x5980], R26 ;  /* 0x0059801a01007387 */ /* 0x000fe80000100a00 */
[----:B--2---:R-:W-:Y:S04]  /*deb00*/  STL.64 [R1+0x5978], R24 ;  /* 0x0059781801007387 */ /* 0x004fe80000100a00 */
[----:B0-----:R-:W2:Y:S04]  /*deb10*/  LDL.LU R4, [R1+0x250] ;  /* 0x0002500001047983 */ /* 0x001ea80000300800 */
[----:B------:R-:W2:Y:S04]  /*deb20*/  LDL.LU R5, [R1+0x254] ;  /* 0x0002540001057983 */ /* 0x000ea80000300800 */
[----:B------:R-:W2:Y:S04]  /*deb30*/  LDL.LU R6, [R1+0x258] ;  /* 0x0002580001067983 */ /* 0x000ea80000300800 */
[----:B------:R-:W2:Y:S01]  /*deb40*/  LDL.LU R7, [R1+0x25c] ;  /* 0x00025c0001077983 */ /* 0x000ea20000300800 */
[----:B----4-:R-:W-:-:S02]  /*deb50*/  IMAD.MOV.U32 R10, RZ, RZ, R0 ;  /* 0x000000ffff0a7224 */ /* 0x010fc400078e0000 */
[----:B------:R-:W-:Y:S01]  /*deb60*/  IMAD.MOV.U32 R11, RZ, RZ, R3 ;  /* 0x000000ffff0b7224 */ /* 0x000fe200078e0003 */
[----:B--2---:R-:W-:Y:S04]  /*deb70*/  STL.64 [R1+0x5990], R6 ;  /* 0x0059900601007387 */ /* 0x004fe80000100a00 */
[----:B------:R0:W-:Y:S04]  /*deb80*/  STL.64 [R1+0x5988], R4 ;  /* 0x0059880401007387 */ /* 0x0001e80000100a00 */
[----:B------:R-:W2:Y:S04]  /*deb90*/  LDL.LU R0, [R1+0x5b84] ;  /* 0x005b840001007983 */ /* 0x000ea80000300800 */
[----:B------:R-:W4:Y:S04]  /*deba0*/  LDL.LU R3, [R1+0x5b80] ;  /* 0x005b800001037983 */ /* 0x000f280000300800 */
[----:B-1----:R-:W2:Y:S01]  /*debb0*/  LDL.LU R8, [R1+0x20] ;  /* 0x0000200001087983 */ /* 0x002ea20000300800 */
[----:B---3--:R-:W-:-:S03]  /*debc0*/  IMAD.MOV.U32 R9, RZ, RZ, R2 ;  /* 0x000000ffff097224 */ /* 0x008fc600078e0002 */
[----:B------:R-:W3:Y:S04]  /*debd0*/  LDL.LU R2, [R1+0x5b7c] ;  /* 0x005b7c0001027983 */ /* 0x000ee80000300800 */
[----:B------:R4:W-:Y:S04]  /*debe0*/  STL.64 [R1+0x59a0], R10 ;  /* 0x0059a00a01007387 */ /* 0x0009e80000100a00 */
        /* <DEDUP_REMOVED lines=11> */
[----:B------:R-:W-:Y:S04]  /*deca0*/  STL.64 [R1+0x59b8], R10 ;  /* 0x0059b80a01007387 */ /* 0x000fe80000100a00 */
[----:B0-----:R-:W2:Y:S04]  /*decb0*/  LDL.LU R4, [R1+0x290] ;  /* 0x0002900001047983 */ /* 0x001ea80000300800 */
[----:B------:R-:W2:Y:S04]  /*decc0*/  LDL.LU R5, [R1+0x294] ;  /* 0x0002940001057983 */ /* 0x000ea80000300800 */
[----:B------:R-:W2:Y:S04]  /*decd0*/  LDL.LU R6, [R1+0x298] ;  /* 0x0002980001067983 */ /* 0x000ea80000300800 */
[----:B------:R-:W2:Y:S01]  /*dece0*/  LDL.LU R7, [R1+0x29c] ;  /* 0x00029c0001077983 */ /* 0x000ea20000300800 */
[----:B---3--:R-:W-:-:S03]  /*decf0*/  IMAD.MOV.U32 R9, RZ, RZ, R2 ;  /* 0x000000ffff097224 */ /* 0x008fc600078e0002 */
[----:B--2---:R-:W-:Y:S04]  /*ded00*/  STL.64 [R1+0x59c8], R6 ;  /* 0x0059c80601007387 */ /* 0x004fe80000100a00 */
[----:B------:R0:W-:Y:S04]  /*ded10*/  STL.64 [R1+0x59c0], R4 ;  /* 0x0059c00401007387 */ /* 0x0001e80000100a00 */
[----:B------:R-:W2:Y:S04]  /*ded20*/  LDL.LU R8, [R1+0x30] ;  /* 0x0000300001087983 */ /* 0x000ea80000300800 */
[----:B------:R-:W3:Y:S04]  /*ded30*/  LDL.LU R2, [R1+0x5b70] ;  /* 0x005b700001027983 */ /* 0x000ee80000300800 */
[----:B--2---:R1:W-:Y:S04]  /*ded40*/  STL.64 [R1+0x59d0], R8 ;  /* 0x0059d00801007387 */ /* 0x0043e80000100a00 */
        /* <DEDUP_REMOVED lines=30> */
[----:B------:R-:W2:Y:S01]  /*def30*/  LDL.LU R8, [R1+0x50] ;  /* 0x0000500001087983 */ /* 0x000ea20000300800 */
        /* <DEDUP_REMOVED lines=22> */
[----:B------:R-:W3:Y:S01]  /*df0a0*/  LDL.LU R2, [R1+0x5b4c] ;  /* 0x005b4c0001027983 */ /* 0x000ee20000300800 */
[----:B------:R-:W-:Y:S02]  /*df0b0*/  IMAD.MOV.U32 R10, RZ, RZ, R3 ;  /* 0x000000ffff0a7224 */ /* 0x000fe400078e0003 */
[----:B----4-:R-:W-:Y:S01]  /*df0c0*/  IMAD.MOV.U32 R11, RZ, RZ, R0 ;  /* 0x000000ffff0b7224 */ /* 0x010fe200078e0000 */
[----:B--2---:R-:W-:Y:S04]  /*df0d0*/  STL.64 [R1+0x5a60], R8 ;  /* 0x005a600801007387 */ /* 0x004fe80000100a00 */
[----:B------:R-:W-:Y:S04]  /*df0e0*/  STL.64 [R1+0x5a40], R6 ;  /* 0x005a400601007387 */ /* 0x000fe80000100a00 */
[----:B------:R0:W-:Y:S04]  /*df0f0*/  STL.64 [R1+0x5a38], R4 ;  /* 0x005a380401007387 */ /* 0x0001e80000100a00 */
[----:B0-----:R-:W2:Y:S04]  /*df100*/  LDL.LU R4, [R1+0x320] ;  /* 0x0003200001047983 */ /* 0x001ea80000300800 */
[----:B------:R-:W2:Y:S04]  /*df110*/  LDL.LU R5, [R1+0x324] ;  /* 0x0003240001057983 */ /* 0x000ea80000300800 */
[----:B------:R-:W4:Y:S04]  /*df120*/  LDL.LU R6, [R1+0x328] ;  /* 0x0003280001067983 */ /* 0x000f280000300800 */
[----:B------:R-:W4:Y:S04]  /*df130*/  LDL.LU R7, [R1+0x32c] ;  /* 0x00032c0001077983 */ /* 0x000f280000300800 */
[----:B------:R-:W2:Y:S04]  /*df140*/  LDL.LU R3, [R1+0x5b48] ;  /* 0x005b480001037983 */ /* 0x000ea80000300800 */
[----:B------:R-:W2:Y:S04]  /*df150*/  LDL.LU R0, [R1+0x5b44] ;  /* 0x005b440001007983 */ /* 0x000ea80000300800 */
[----:B------:R-:W2:Y:S01]  /*df160*/  LDL.LU R8, [R1+0x70] ;  /* 0x0000700001087983 */ /* 0x000ea20000300800 */
[----:B---3--:R-:W-:-:S03]  /*df170*/  IMAD.MOV.U32 R9, RZ, RZ, R2 ;  /* 0x000000ffff097224 */ /* 0x008fc600078e0002 */
[----:B------:R-:W3:Y:S04]  /*df180*/  LDL.LU R2, [R1+0x5b40] ;  /* 0x005b400001027983 */ /* 0x000ee80000300800 */
[----:B------:R-:W-:Y:S04]  /*df190*/  STL.64 [R1+0x5a78], R10 ;  /* 0x005a780a01007387 */ /* 0x000fe80000100a00 */
[----:B--2---:R-:W-:Y:S04]  /*df1a0*/  STL.64 [R1+0x5a90], R8 ;  /* 0x005a900801007387 */ /* 0x004fe80000100a00 */
[----:B----4-:R-:W-:Y:S04]  /*df1b0*/  STL.64 [R1+0x5a58], R6 ;  /* 0x005a580601007387 */ /* 0x010fe80000100a00 */
[----:B------:R0:W-:Y:S04]  /*df1c0*/  STL.64 [R1+0x5a50], R4 ;  /* 0x005a500401007387 */ /* 0x0001e80000100a00 */
[----:B0-----:R-:W2:Y:S04]  /*df1d0*/  LDL.LU R4, [R1+0x350] ;  /* 0x0003500001047983 */ /* 0x001ea80000300800 */
[----:B------:R-:W2:Y:S04]  /*df1e0*/  LDL.LU R5, [R1+0x354] ;  /* 0x0003540001057983 */ /* 0x000ea80000300800 */
[----:B------:R-:W4:Y:S04]  /*df1f0*/  LDL.LU R6, [R1+0x358] ;  /* 0x0003580001067983 */ /* 0x000f280000300800 */
[----:B------:R-:W4:Y:S01]  /*df200*/  LDL.LU R7, [R1+0x35c] ;  /* 0x00035c0001077983 */ /* 0x000f220000300800 */
[----:B------:R-:W-:-:S02]  /*df210*/  IMAD.MOV.U32 R10, RZ, RZ, R0 ;  /* 0x000000ffff0a7224 */ /* 0x000fc400078e0000 */
[----:B------:R-:W-:Y:S01]  /*df220*/  IMAD.MOV.U32 R11, RZ, RZ, R3 ;  /* 0x000000ffff0b7224 */ /* 0x000fe200078e0003 */
[----:B------:R-:W2:Y:S04]  /*df230*/  LDL.LU R0, [R1+0x5b3c] ;  /* 0x005b3c0001007983 */ /* 0x000ea80000300800 */
[----:B------:R-:W3:Y:S04]  /*df240*/  LDL.LU R3, [R1+0x5b38] ;  /* 0x005b380001037983 */ /* 0x000ee80000300800 */
[----:B------:R-:W-:Y:S04]  /*df250*/  STL.64 [R1+0x5aa8], R10 ;  /* 0x005aa80a01007387 */ /* 0x000fe80000100a00 */
[----:B----4-:R-:W-:Y:S04]  /*df260*/  STL.64 [R1+0x5a70], R6 ;  /* 0x005a700601007387 */ /* 0x010fe80000100a00 */
[----:B--2---:R0:W-:Y:S04]  /*df270*/  STL.64 [R1+0x5a68], R4 ;  /* 0x005a680401007387 */ /* 0x0041e80000100a00 */
        /* <DEDUP_REMOVED lines=27> */
[----:B------:R-:W3:Y:S01]  /*df430*/  LDL.LU R2, [R1+0x5b28] ;  /* 0x005b280001027983 */ /* 0x000ee20000300800 */
[----:B------:R-:W-:-:S03]  /*df440*/  IMAD.MOV.U32 R10, RZ, RZ, R0 ;  /* 0x000000ffff0a7224 */ /* 0x000fc600078e0000 */
        /* <DEDUP_REMOVED lines=9> */
[----:B------:R-:W-:-:S05]  /*df4e0*/  IMAD.MOV.U32 R11, RZ, RZ, R3 ;  /* 0x000000ffff0b7224 */ /* 0x000fca00078e0003 */
[----:B------:R0:W-:Y:S04]  /*df4f0*/  STL.64 [R1+0x5b18], R10 ;  /* 0x005b180a01007387 */ /* 0x0001e80000100a00 */
[----:B--2---:R1:W-:Y:S04]  /*df500*/  STL [R1+0x5b10], R9 ;  /* 0x005b100901007387 */ /* 0x0043e80000100800 */
[----:B------:R-:W3:Y:S01]  /*df510*/  LDL.LU R8, [R1+0x910] ;  /* 0x0009100001087983 */ /* 0x000ee20000300800 */
[----:B0-----:R-:W-:-:S03]  /*df520*/  IMAD.MOV.U32 R11, RZ, RZ, R0 ;  /* 0x000000ffff0b7224 */ /* 0x001fc600078e0000 */
[----:B-1----:R-:W3:Y:S04]  /*df530*/  LDL.LU R9, [R1+0x914] ;  /* 0x0009140001097983 */ /* 0x002ee80000300800 */
[----:B------:R-:W3:Y:S04]  /*df540*/  LDL.LU R10, [R1+0x918] ;  /* 0x00091800010a7983 */ /* 0x000ee80000300800 */
[----:B------:R-:W2:Y:S04]  /*df550*/  LDL.LU R3, [R1+0x4cf4] ;  /* 0x004cf40001037983 */ /* 0x000ea80000300800 */
[----:B------:R-:W2:Y:S04]  /*df560*/  LDL.LU R0, [R1+0x4cf0] ;  /* 0x004cf00001007983 */ /* 0x000ea80000300800 */
[----:B----4-:R-:W-:Y:S04]  /*df570*/  STL.64 [R1+0x5ad0], R6 ;  /* 0x005ad00601007387 */ /* 0x010fe80000100a00 */
[----:B------:R0:W-:Y:S04]  /*df580*/  STL.64 [R1+0x5ac8], R4 ;  /* 0x005ac80401007387 */ /* 0x0001e80000100a00 */
        /* <DEDUP_REMOVED lines=10> */
[----:B------:R-:W-:-:S03]  /*df630*/  IMAD R0, R0, 0x100, R3 ;  /* 0x0000010000007824 */ /* 0x000fc600078e0203 */
[----:B----4-:R-:W-:Y:S04]  /*df640*/  STL.64 [R1+0x5b00], R6 ;  /* 0x005b000601007387 */ /* 0x010fe80000100a00 */
[----:B--2---:R0:W-:Y:S04]  /*df650*/  STL.64 [R1+0x5af8], R4 ;  /* 0x005af80401007387 */ /* 0x0041e80000100a00 */
[----:B0-----:R-:W2:Y:S04]  /*df660*/  LDL.LU R4, [R1+0x900] ;  /* 0x0009000001047983 */ /* 0x001ea80000300800 */
[----:B------:R-:W2:Y:S04]  /*df670*/  LDL.LU R5, [R1+0x904] ;  /* 0x0009040001057983 */ /* 0x000ea80000300800 */
[----:B------:R-:W2:Y:S04]  /*df680*/  LDL.LU R6, [R1+0x908] ;  /* 0x0009080001067983 */ /* 0x000ea80000300800 */
[----:B------:R-:W2:Y:S04]  /*df690*/  LDL.LU R7, [R1+0x90c] ;  /* 0x00090c0001077983 */ /* 0x000ea80000300800 */
        /* <DEDUP_REMOVED lines=12> */
[----:B------:R-:W3:Y:S02]  /*df760*/  LDL.LU R3, [R1+0x5b20] ;  /* 0x005b200001037983 */ /* 0x000ee40000300800 */
[----:B---3--:R-:W-:Y:S02]  /*df770*/  HMMA.16816.F32 R12, R12, R2, R8 ;  /* 0x000000020c0c723c */ /* 0x008fe40000001808 */
[----:B------:R-:W2:Y:S04]  /*df780*/  LDL.LU.64 R10, [R1+0x5b18] ;  /* 0x005b1800010a7983 */ /* 0x000ea80000300a00 */
[----:B------:R-:W3:-:S13]  /*df790*/  LDL.LU R9, [R1+0x5b10] ;  /* 0x005b100001097983 */ /* 0x000eda0000300800 */
[----:B------:R0:W-:Y:S04]  /*df7a0*/  STL.64 [R1+0xcd0], R12 ;  /* 0x000cd00c01007387 */ /* 0x0001e80000100a00 */
[----:B------:R1:W-:Y:S01]  /*df7b0*/  STL.64 [R1+0xcd8], R14 ;  /* 0x000cd80e01007387 */ /* 0x0003e20000100a00 */
[----:B0-----:R-:W-:Y:S02]  /*df7c0*/  F2FP.F16.E5M2.UNPACK_B R13, R28 ;  /* 0x0000001cff0d723e */ /* 0x001fe400020004ff */
[----:B-1----:R-:W-:Y:S02]  /*df7d0*/  F2FP.F16.E5M2.UNPACK_B R14, R29 ;  /* 0x0000001dff0e723e */ /* 0x002fe400020004ff */
[----:B------:R-:W-:Y:S01]  /*df7e0*/  F2FP.F16.E5M2.UNPACK_B R15, R0 ;  /* 0x00000000ff0f723e */ /* 0x000fe200020004ff */
[----:B------:R-:W4:Y:S04]  /*df7f0*/  LDL.LU R28, [R1+0x5b0c] ;  /* 0x005b0c00011c7983 */ /* 0x000f280000300800 */
[----:B------:R-:W4:Y:S01]  /*df800*/  LDL.LU R29, [R1+0x5b08] ;  /* 0x005b0800011d7983 */ /* 0x000f220000300800 */
[----:B---3--:R-:W-:-:S07]  /*df810*/  F2FP.F16.E5M2.UNPACK_B R12, R9 ;  /* 0x00000009ff0c723e */ /* 0x008fce00020004ff */
        /* <DEDUP_REMOVED lines=90> */
[----:B------:R-:W2:Y:S02]  /*dfdc0*/  LDL.LU.64 R8, [R1+0x5998] ;  /* 0x0059980001087983 */ /* 0x000ea40000300a00 */
[C---:B--2---:R-:W-:Y:S08]  /*dfdd0*/  HMMA.16816.F32 R4, R12.reuse, R8, R4 ;  /* 0x000000080c04723c */ /* 0x044ff00000001804 */
[C---:B----4-:R-:W-:Y:S11]  /*dfde0*/  HMMA.16816.F32 R8, R12.reuse, R10, R24 ;  /* 0x0000000a0c08723c */ /* 0x050ff60000001818 */
        /* <DEDUP_REMOVED lines=16> */
[----:B------:R-:W2:Y:S04]  /*dfef0*/  LDL.LU.64 R10, [R1+0x5950] ;  /* 0x00595000010a7983 */ /* 0x000ea80000300a00 */
[----:B------:R-:W-:Y:S04]  /*dff00*/  STL.64 [R1+0xb00], R24 ;  /* 0x000b001801007387 */ /* 0x000fe80000100a00 */
[----:B------:R0:W-:Y:S04]  /*dff10*/  STL.64 [R1+0xb08], R26 ;  /* 0x000b081a01007387 */ /* 0x0001e80000100a00 */
[----:B0-----:R-:W3:Y:S04]  /*dff20*/  LDL.LU.64 R26, [R1+0x5948] ;  /* 0x00594800011a7983 */ /* 0x001ee80000300a00 */
[----:B------:R-:W4:Y:S04]  /*dff30*/  LDL.LU.64 R24, [R1+0x5940] ;  /* 0x0059400001187983 */ /* 0x000f280000300a00 */
[----:B------:R-:W3:Y:S01]  /*dff40*/  LDL.LU R0, [R1+0x388c] ;  /* 0x00388c0001007983 */ /* 0x000ee20000300800 */
[C---:B--2---:R-:W-:Y:S08]  /*dff50*/  HMMA.16816.F32 R8, R12.reuse, R10, R4 ;  /* 0x0000000a0c08723c */ /* 0x044ff00000001804 */
[C---:B------:R-:W-:Y:S11]  /*dff60*/  HMMA.16816.F32 R4, R12.reuse, R28, R16 ;  /* 0x0000001c0c04723c */ /* 0x040ff60000001810 */
[----:B------:R-:W-:Y:S04]  /*dff70*/  STL.64 [R1+0xaf0], R8 ;  /* 0x000af00801007387 */ /* 0x000fe80000100a00 */
[----:B------:R-:W-:Y:S04]  /*dff80*/  STL.64 [R1+0xaf8], R10 ;  /* 0x000af80a01007387 */ /* 0x000fe80000100a00 */
[----:B------:R-:W2:Y:S04]  /*dff90*/  LDL.LU R28, [R1+0x3894] ;  /* 0x00389400011c7983 */ /* 0x000ea80000300800 */
[----:B------:R-:W2:Y:S04]  /*dffa0*/  LDL.LU R29, [R1+0x3868] ;  /* 0x00386800011d7983 */ /* 0x000ea80000300800 */
[----:B------:R-:W-:Y:S04]  /*dffb0*/  STL.64 [R1+0xae0], R4 ;  /* 0x000ae00401007387 */ /* 0x000fe80000100a00 */
[----:B------:R3:W-:Y:S02]  /*dffc0*/  STL.64 [R1+0xae8], R6 ;  /* 0x000ae80601007387 */ /* 0x0007e40000100a00 */
[----:B---3--:R-:W-:Y:S02]  /*dffd0*/  HMMA.16816.F32 R4, R12, R26, R20 ;  /* 0x0000001a0c04723c */ /* 0x008fe40000001814 */
[----:B------:R-:W4:-:S15]  /*dffe0*/  LDL.LU R20, [R1+0x1a0] ;  /* 0x0001a00001147983 */ /* 0x000f1e0000300800 */
[----:B------:R-:W-:Y:S02]  /*dfff0*/  NOP ;  /* 0x0000000000007918 */ /* 0x000fe40000000000 */
[----:B------:R0:W-:Y:S04]  /*e0000*/  STL.64 [R1+0xad0], R4 ;  /* 0x000ad00401007387 */ /* 0x0001e80000100a00 */
[----:B------:R1:W-:Y:S04]  /*e0010*/  STL.64 [R1+0xad8], R6 ;  /* 0x000ad80601007387 */ /* 0x0003e80000100a00 */
[----:B------:R-:W4:Y:S04]  /*e0020*/  LDL.LU R21, [R1+0x1a4] ;  /* 0x0001a40001157983 */ /* 0x000f280000300800 */
[----:B------:R-:W4:Y:S04]  /*e0030*/  LDL.LU R22, [R1+0x1a8] ;  /* 0x0001a80001167983 */ /* 0x000f280000300800 */
[----:B------:R-:W4:Y:S04]  /*e0040*/  LDL.LU R23, [R1+0x1ac] ;  /* 0x0001ac0001177983 */ /* 0x000f280000300800 */
[----:B0-----:R-:W3:Y:S04]  /*e0050*/  LDL.LU R4, [R1+0x110] ;  /* 0x0001100001047983 */ /* 0x001ee80000300800 */
[----:B------:R-:W3:Y:S04]  /*e0060*/  LDL.LU R5, [R1+0x114] ;  /* 0x0001140001057983 */ /* 0x000ee80000300800 */
[----:B-1----:R-:W2:Y:S04]  /*e0070*/  LDL.LU R6, [R1+0x118] ;  /* 0x0001180001067983 */ /* 0x002ea80000300800 */
        /* <DEDUP_REMOVED lines=30> */
[----:B------:R-:W-:Y:S04]  /*e0260*/  STL.64 [R1+0xac0], R20 ;  /* 0x000ac01401007387 */ /* 0x000fe80000100a00 */
[----:B------:R0:W-:Y:S04]  /*e0270*/  STL.64 [R1+0xac8], R22 ;  /* 0x000ac81601007387 */ /* 0x0001e80000100a00 */
[----:B0-----:R-:W3:Y:S04]  /*e0280*/  LDL.LU.64 R22, [R1+0x5938] ;  /* 0x0059380001167983 */ /* 0x001ee80000300a00 */
[----:B------:R-:W3:Y:S04]  /*e0290*/  LDL.LU.64 R20, [R1+0x5930] ;  /* 0x0059300001147983 */ /* 0x000ee80000300a00 */
[----:B------:R-:W3:Y:S04]  /*e02a0*/  LDL.LU R24, [R1+0x3058] ;  /* 0x0030580001187983 */ /* 0x000ee80000300800 */
[----:B------:R-:W3:Y:S04]  /*e02b0*/  LDL.LU R25, [R1+0x3878] ;  /* 0x0038780001197983 */ /* 0x000ee80000300800 */
[----:B--2---:R-:W-:Y:S04]  /*e02c0*/  STL.64 [R1+0x58b8], R26 ;  /* 0x0058b81a01007387 */ /* 0x004fe80000100a00 */
[----:B---3--:R0:W-:Y:S04]  /*e02d0*/  STL.64 [R1+0x58b0], R24 ;  /* 0x0058b01801007387 */ /* 0x0081e80000100a00 */
[----:B0-----:R-:W2:Y:S04]  /*e02e0*/  LDL.LU R24, [R1+0xf0] ;  /* 0x0000f00001187983 */ /* 0x001ea80000300800 */
[----:B------:R-:W2:Y:S04]  /*e02f0*/  LDL.LU R25, [R1+0xf4] ;  /* 0x0000f40001197983 */ /* 0x000ea80000300800 */
[----:B------:R-:W3:Y:S04]  /*e0300*/  LDL.LU R26, [R1+0xf8] ;  /* 0x0000f800011a7983 */ /* 0x000ee80000300800 */
[----:B------:R-:W3:Y:S01]  /*e0310*/  LDL.LU R27, [R1+0xfc] ;  /* 0x0000fc00011b7983 */ /* 0x000ee20000300800 */
[C---:B------:R-:W-:Y:S03]  /*e0320*/  HMMA.16816.F32 R16, R12.reuse, R22, R16 ;  /* 0x000000160c10723c */ /* 0x040fe60000001810 */
[----:B---3--:R-:W-:Y:S04]  /*e0330*/  STL.64 [R1+0x58c8], R26 ;  /* 0x0058c81a01007387 */ /* 0x008fe80000100a00 */
[----:B--2---:R0:W-:Y:S04]  /*e0340*/  STL.64 [R1+0x58c0], R24 ;  /* 0x0058c01801007387 */ /* 0x0041e80000100a00 */
[----:B0-----:R-:W2:Y:S04]  /*e0350*/  LDL.LU R24, [R1+0x100] ;  /* 0x0001000001187983 */ /* 0x001ea80000300800 */
[----:B------:R-:W2:Y:S04]  /*e0360*/  LDL.LU R25, [R1+0x104] ;  /* 0x0001040001197983 */ /* 0x000ea80000300800 */
[----:B------:R-:W2:Y:S04]  /*e0370*/  LDL.LU R26, [R1+0x108] ;  /* 0x00010800011a7983 */ /* 0x000ea80000300800 */
[----:B------:R-:W2:Y:S04]  /*e0380*/  LDL.LU R27, [R1+0x10c] ;  /* 0x00010c00011b7983 */ /* 0x000ea80000300800 */
        /* <DEDUP_REMOVED lines=10> */
[----:B0-----:R-:W4:Y:S04]  /*e0430*/  LDL.LU.64 R18, [R1+0x5918] ;  /* 0x0059180001127983 */ /* 0x001f280000300a00 */
[----:B------:R-:W3:Y:S04]  /*e0440*/  LDL.LU.64 R16, [R1+0x5910] ;  /* 0x0059100001107983 */ /* 0x000ee80000300a00 */
[----:B------:R-:W2:Y:S04]  /*e0450*/  LDL.LU R20, [R1+0x3048] ;  /* 0x0030480001147983 */ /* 0x000ea80000300800 */
[----:B------:R-:W2:Y:S01]  /*e0460*/  LDL.LU R21, [R1+0x3888] ;  /* 0x0038880001157983 */ /* 0x000ea20000300800 */
[----:B----4-:R-:W-:-:S15]  /*e0470*/  HMMA.16816.F32 R8, R12, R18, R8 ;  /* 0x000000120c08723c */ /* 0x010fde0000001808 */
[----:B------:R-:W-:-:S04]  /*e0480*/  NOP ;  /* 0x0000000000007918 */ /* 0x000fc80000000000 */
[----:B------:R-:W-:Y:S04]  /*e0490*/  STL.64 [R1+0xa90], R8 ;  /* 0x000a900801007387 */ /* 0x000fe80000100a00 */
[----:B------:R0:W-:Y:S04]  /*e04a0*/  STL.64 [R1+0xa98], R10 ;  /* 0x000a980a01007387 */ /* 0x0001e80000100a00 */
[----:B0-----:R-:W3:Y:S04]  /*e04b0*/  LDL.LU.64 R10, [R1+0x5908] ;  /* 0x00590800010a7983 */ /* 0x001ee80000300a00 */
[----:B------:R-:W3:Y:S04]  /*e04c0*/  LDL.LU.64 R8, [R1+0x5900] ;  /* 0x0059000001087983 */ /* 0x000ee80000300a00 */
[----:B------:R-:W4:Y:S04]  /*e04d0*/  LDL.LU R18, [R1+0x3898] ;  /* 0x0038980001127983 */ /* 0x000f280000300800 */
[----:B------:R-:W2:Y:S01]  /*e04e0*/  LDL.LU R19, [R1+0x3890] ;  /* 0x0038900001137983 */ /* 0x000ea20000300800 */
[----:B---3--:R-:W-:-:S15]  /*e04f0*/  HMMA.16816.F32 R8, R12, R16, R8 ;  /* 0x000000100c08723c */ /* 0x008fde0000001808 */
[----:B------:R-:W-:-:S04]  /*e0500*/  NOP ;  /* 0x0000000000007918 */ /* 0x000fc80000000000 */
[----:B------:R-:W-:Y:S04]  /*e0510*/  STL.64 [R1+0xa80], R8 ;  /* 0x000a800801007387 */ /* 0x000fe80000100a00 */
[----:B------:R0:W-:Y:S04]  /*e0520*/  STL.64 [R1+0xa88], R10 ;  /* 0x000a880a01007387 */ /* 0x0001e80000100a00 */
[----:B0-----:R-:W3:Y:S04]  /*e0530*/  LDL.LU.64 R10, [R1+0x58f8] ;  /* 0x0058f800010a7983 */ /* 0x001ee80000300a00 */
[----:B------:R-:W2:Y:S04]  /*e0540*/  LDL.LU.64 R8, [R1+0x58f0] ;  /* 0x0058f00001087983 */ /* 0x000ea80000300a00 */
[----:B------:R-:W2:Y:S04]  /*e0550*/  LDL.LU R16, [R1+0x305c] ;  /* 0x00305c0001107983 */ /* 0x000ea80000300800 */
[----:B------:R-:W2:Y:S01]  /*e0560*/  LDL.LU R17, [R1+0x3064] ;  /* 0x0030640001117983 */ /* 0x000ea20000300800 */
[----:B---3--:R-:W-:-:S15]  /*e0570*/  HMMA.16816.F32 R4, R12, R10, R4 ;  /* 0x0000000a0c04723c */ /* 0x008fde0000001804 */
        /* <DEDUP_REMOVED lines=12> */
[----:B------:R-:W3:Y:S04]  /*e0640*/  LDL.LU.64 R4, [R1+0x58d0] ;  /* 0x0058d00001047983 */ /* 0x000ee80000300a00 */
[----:B------:R-:W3:Y:S01]  /*e0650*/  LDL.LU R9, [R1+0x3074] ;  /* 0x0030740001097983 */ /* 0x000ee20000300800 */
[----:B--2---:R-:W-:-:S15]  /*e0660*/  HMMA.16816.F32 R24, R12, R6, R24 ;  /* 0x000000060c18723c */ /* 0x004fde0000001818 */
[----:B------:R-:W-:-:S04]  /*e0670*/  NOP ;  /* 0x0000000000007918 */ /* 0x000fc80000000000 */
[----:B------:R-:W-:Y:S04]  /*e0680*/  STL.64 [R1+0xa50], R24 ;  /* 0x000a501801007387 */ /* 0x000fe80000100a00 */
[----:B------:R0:W-:Y:S04]  /*e0690*/  STL.64 [R1+0xa58], R26 ;  /* 0x000a581a01007387 */ /* 0x0001e80000100a00 */
[----:B0-----:R-:W3:Y:S04]  /*e06a0*/  LDL.LU.64 R26, [R1+0x58c8] ;  /* 0x0058c800011a7983 */ /* 0x001ee80000300a00 */
[----:B------:R-:W3:Y:S02]  /*e06b0*/  LDL.LU.64 R24, [R1+0x58c0] ;  /* 0x0058c00001187983 */ /* 0x000ee40000300a00 */
[----:B---3--:R-:W-:Y:S02]  /*e06c0*/  HMMA.16816.F32 R4, R12, R4, R24 ;  /* 0x000000040c04723c */ /* 0x008fe40000001818 */
[----:B------:R-:W2:Y:S04]  /*e06d0*/  LDL.LU.64 R26, [R1+0x58b8] ;  /* 0x0058b800011a7983 */ /* 0x000ea80000300a00 */
[----:B------:R-:W3:-:S13]  /*e06e0*/  LDL.LU.64 R24, [R1+0x58b0] ;  /* 0x0058b00001187983 */ /* 0x000eda0000300a00 */
[----:B------:R0:W-:Y:S04]  /*e06f0*/  STL.64 [R1+0xa40], R4 ;  /* 0x000a400401007387 */ /* 0x0001e80000100a00 */
[----:B------:R1:W-:Y:S04]  /*e0700*/  STL.64 [R1+0xa48], R6 ;  /* 0x000a480601007387 */ /* 0x0003e80000100a00 */
[----:B0-----:R-:W2:Y:S04]  /*e0710*/  LDL.LU R4, [R1+0xc0] ;  /* 0x0000c00001047983 */ /* 0x001ea80000300800 */
[----:B------:R-:W2:Y:S04]  /*e0720*/  LDL.LU R5, [R1+0xc4] ;  /* 0x0000c40001057983 */ /* 0x000ea80000300800 */
[----:B-1----:R-:W2:Y:S04]  /*e0730*/  LDL.LU R6, [R1+0xc8] ;  /* 0x0000c80001067983 */ /* 0x002ea80000300800 */
[----:B------:R-:W2:Y:S01]  /*e0740*/  LDL.LU R7, [R1+0xcc] ;  /* 0x0000cc0001077983 */ /* 0x000ea20000300800 */
[----:B------:R-:W-:Y:S01]  /*e0750*/  VIADD R9, R9, 0x1 ;  /* 0x0000000109097836 */ /* 0x000fe20000000000 */
[----:B------:R-:W-:-:S02]  /*e0760*/  IADD3 R10, P4, PT, R10, UR45, RZ ;  /* 0x0000002d0a0a7c10 */ /* 0x000fc4000ff9e0ff */
[----:B------:R-:W-:Y:S02]  /*e0770*/  IADD3 R11, P5, PT, R11, UR45, RZ ;  /* 0x0000002d0b0b7c10 */ /* 0x000fe4000ffbe0ff */
[----:B------:R-:W-:Y:S02]  /*e0780*/  IADD3 R16, P6, PT, R16, UR45, RZ ;  /* 0x0000002d10107c10 */ /* 0x000fe4000ffde0ff */
[----:B------:R-:W-:Y:S01]  /*e0790*/  IADD3 R17, P1, PT, R17, UR45, RZ ;  /* 0x0000002d11117c10 */ /* 0x000fe2000ff3e0ff */
[----:B------:R-:W-:Y:S01]  /*e07a0*/  STL [R1+0x3074], R9 ;  /* 0x0030740901007387 */ /* 0x000fe20000100800 */
[----:B----4-:R-:W-:Y:S02]  /*e07b0*/  IADD3 R18, P2, PT, R18, UR45, RZ ;  /* 0x0000002d12127c10 */ /* 0x010fe4000ff5e0ff */
[----:B------:R-:W-:Y:S02]  /*e07c0*/  IADD3 R19, P3, PT, R19, UR45, RZ ;  /* 0x0000002d13137c10 */ /* 0x000fe4000ff7e0ff */
[----:B------:R-:W-:-:S02]  /*e07d0*/  IADD3.X R20, PT, PT, R20, UR26, RZ, P4, !PT ;  /* 0x0000001a14147c10 */ /* 0x000fc4000a7fe4ff */
[----:B------:R-:W-:Y:S02]  /*e07e0*/  IADD3 R21, P4, PT, R21, UR45, RZ ;  /* 0x0000002d15157c10 */ /* 0x000fe4000ff9e0ff */
[----:B------:R-:W-:Y:S02]  /*e07f0*/  IADD3.X R22, PT, PT, R22, UR26, RZ, P5, !PT ;  /* 0x0000001a16167c10 */ /* 0x000fe4000affe4ff */
[----:B------:R-:W-:Y:S02]  /*e0800*/  IADD3 R23, P5, PT, R23, UR45, RZ ;  /* 0x0000002d17177c10 */ /* 0x000fe4000ffbe0ff */
[----:B---3--:R-:W-:Y:S02]  /*e0810*/  IADD3.X R24, PT, PT, R24, UR26, RZ, P6, !PT ;  /* 0x0000001a18187c10 */ /* 0x008fe4000b7fe4ff */
[----:B------:R-:W-:Y:S02]  /*e0820*/  IADD3 R25, P6, PT, R25, UR45, RZ ;  /* 0x0000002d19197c10 */ /* 0x000fe4000ffde0ff */
[----:B--2---:R-:W-:-:S02]  /*e0830*/  IADD3.X R26, PT, PT, R26, UR26, RZ, P1, !PT ;  /* 0x0000001a1a1a7c10 */ /* 0x004fc40008ffe4ff */
[----:B------:R-:W-:Y:S01]  /*e0840*/  IADD3 R27, P1, PT, R27, UR45, RZ ;  /* 0x0000002d1b1b7c10 */ /* 0x000fe2000ff3e0ff */
[----:B------:R-:W-:-:S15]  /*e0850*/  HMMA.16816.F32 R4, R12, R2, R4 ;  /* 0x000000020c04723c */ /* 0x000fde0000001804 */
[----:B------:R-:W-:-:S04]  /*e0860*/  NOP ;  /* 0x0000000000007918 */ /* 0x000fc80000000000 */
[----:B------:R-:W-:Y:S04]  /*e0870*/  STL.64 [R1+0xa30], R4 ;  /* 0x000a300401007387 */ /* 0x000fe80000100a00 */
[----:B------:R-:W-:Y:S04]  /*e0880*/  STL.64 [R1+0xa38], R6 ;  /* 0x000a380601007387 */ /* 0x000fe80000100a00 */
        /* <DEDUP_REMOVED lines=14> */
[----:B------:R-:W2:Y:S01]  /*e0970*/  LDL.LU R12, [R1+0x3858] ;  /* 0x00385800010c7983 */ /* 0x000ea20000300800 */
[----:B------:R-:W-:-:S02]  /*e0980*/  IADD3.X R28, PT, PT, R28, UR26, RZ, P2, !PT ;  /* 0x0000001a1c1c7c10 */ /* 0x000fc400097fe4ff */
[----:B------:R-:W-:-:S03]  /*e0990*/  IADD3 R29, P2, PT, R29, UR45, RZ ;  /* 0x0000002d1d1d7c10 */ /* 0x000fc6000ff5e0ff */
[----:B------:R-:W-:Y:S04]  /*e09a0*/  STL [R1+0x3894], R28 ;  /* 0x0038941c01007387 */ /* 0x000fe80000100800 */
[----:B--2---:R0:W-:Y:S04]  /*e09b0*/  STL [R1+0x58a4], R12 ;  /* 0x0058a40c01007387 */ /* 0x0041e80000100800 */
[----:B------:R-:W-:Y:S04]  /*e09c0*/  STL [R1+0x3868], R29 ;  /* 0x0038681d01007387 */ /* 0x000fe80000100800 */
[----:B0-----:R-:W2:Y:S01]  /*e09d0*/  LDL.LU R12, [R1+0x3884] ;  /* 0x00388400010c7983 */ /* 0x001ea20000300800 */
[----:B------:R-:W-:-:S05]  /*e09e0*/  IADD3.X R0, PT, PT, R0, UR26, RZ, P3, !PT ;  /* 0x0000001a00007c10 */ /* 0x000fca0009ffe4ff */
[----:B------:R-:W-:Y:S01]  /*e09f0*/  STL [R1+0x388c], R0 ;  /* 0x00388c0001007387 */ /* 0x000fe20000100800 */
[----:B------:R-:W-:-:S03]  /*e0a00*/  ISETP.NE.U32.AND P0, PT, R9, UR25, PT ;  /* 0x0000001909007c0c */ /* 0x000fc6000bf05070 */
        /* <DEDUP_REMOVED lines=30> */
[----:B--2---:R-:W-:-:S05]  /*e0bf0*/  IADD3 R12, P3, PT, R12, UR45, RZ ;  /* 0x0000002d0c0c7c10 */ /* 0x004fca000ff7e0ff */
[----:B------:R0:W-:Y:S04]  /*e0c00*/  STL [R1+0x3860], R12 ;  /* 0x0038600c01007387 */ /* 0x0001e80000100800 */
[----:B0-----:R-:W2:Y:S02]  /*e0c10*/  LDL.LU R12, [R1+0x58a8] ;  /* 0x0058a800010c7983 */ /* 0x001ea40000300800 */
[----:B--2---:R-:W-:-:S05]  /*e0c20*/  IADD3.X R12, PT, PT, R12, UR26, RZ, P4, !PT ;  /* 0x0000001a0c0c7c10 */ /* 0x004fca000a7fe4ff */
[----:B------:R0:W-:Y:S04]  /*e0c30*/  STL [R1+0x3884], R12 ;  /* 0x0038840c01007387 */ /* 0x0001e80000100800 */
[----:B0-----:R-:W2:Y:S01]  /*e0c40*/  LDL.LU R12, [R1+0x58a4] ;  /* 0x0058a400010c7983 */ /* 0x001ea20000300800 */
[----:B---3--:R-:W-:Y:S02]  /*e0c50*/  IADD3.X R13, PT, PT, R13, UR26, RZ, P5, !PT ;  /* 0x0000001a0d0d7c10 */ /* 0x008fe4000affe4ff */
[----:B----4-:R-:W-:Y:S02]  /*e0c60*/  IADD3 R14, P5, PT, R14, UR45, RZ ;  /* 0x0000002d0e0e7c10 */ /* 0x010fe4000ffbe0ff */
[----:B------:R-:W-:Y:S02]  /*e0c70*/  IADD3.X R15, PT, PT, R15, UR26, RZ, P6, !PT ;  /* 0x0000001a0f0f7c10 */ /* 0x000fe4000b7fe4ff */
[----:B------:R-:W-:-:S02]  /*e0c80*/  IADD3 R2, P6, PT, R2, UR45, RZ ;  /* 0x0000002d02027c10 */ /* 0x000fc4000ffde0ff */
[----:B------:R-:W-:Y:S02]  /*e0c90*/  IADD3.X R3, PT, PT, R3, UR26, RZ, P1, !PT ;  /* 0x0000001a03037c10 */ /* 0x000fe40008ffe4ff */
[----:B------:R-:W-:Y:S02]  /*e0ca0*/  IADD3 R4, P1, PT, R4, UR45, RZ ;  /* 0x0000002d04047c10 */ /* 0x000fe4000ff3e0ff */
[----:B------:R-:W-:Y:S02]  /*e0cb0*/  IADD3.X R5, PT, PT, R5, UR26, RZ, P2, !PT ;  /* 0x0000001a05057c10 */ /* 0x000fe400097fe4ff */
[----:B------:R-:W-:Y:S02]  /*e0cc0*/  IADD3 R6, P2, PT, R6, UR45, RZ ;  /* 0x0000002d06067c10 */ /* 0x000fe4000ff5e0ff */
        /* <DEDUP_REMOVED lines=13> */
[----:B--2---:R-:W-:-:S05]  /*e0da0*/  IADD3 R12, P4, PT, R12, UR45, RZ ;  /* 0x0000002d0c0c7c10 */ /* 0x004fca000ff9e0ff */
[----:B------:R0:W-:Y:S04]  /*e0db0*/  STL [R1+0x3858], R12 ;  /* 0x0038580c01007387 */ /* 0x0001e80000100800 */
[----:B------:R-:W-:Y:S04]  /*e0dc0*/  STL [R1+0x387c], R13 ;  /* 0x00387c0d01007387 */ /* 0x000fe80000100800 */
[----:B------:R-:W-:Y:S04]  /*e0dd0*/  STL [R1+0x3850], R14 ;  /* 0x0038500e01007387 */ /* 0x000fe80000100800 */
[----:B------:R-:W-:Y:S04]  /*e0de0*/  STL [R1+0x3874], R15 ;  /* 0x0038740f01007387 */ /* 0x000fe80000100800 */
[----:B------:R-:W-:Y:S04]  /*e0df0*/  STL [R1+0x3848], R2 ;  /* 0x0038480201007387 */ /* 0x000fe80000100800 */
[----:B------:R-:W-:Y:S04]  /*e0e00*/  STL [R1+0x386c], R3 ;  /* 0x00386c0301007387 */ /* 0x000fe80000100800 */
[----:B------:R-:W-:Y:S01]  /*e0e10*/  STL [R1+0x3840], R4 ;  /* 0x0038400401007387 */ /* 0x000fe20000100800 */
[----:B------:R-:W-:-:S03]  /*e0e20*/  IADD3.X R9, PT, PT, R9, UR26, RZ, P4, !PT ;  /* 0x0000001a09097c10 */ /* 0x000fc6000a7fe4ff */
[----:B------:R-:W-:Y:S01]  /*e0e30*/  STL [R1+0x3864], R5 ;  /* 0x0038640501007387 */ /* 0x000fe20000100800 */
[----:B------:R-:W-:-:S03]  /*e0e40*/  IADD3 R10, P4, PT, R10, UR45, RZ ;  /* 0x0000002d0a0a7c10 */ /* 0x000fc6000ff9e0ff */
        /* <DEDUP_REMOVED lines=20> */
[----:B0-----:R-:W2:Y:S01]  /*e0f90*/  LDL.LU R12, [R1+0x3804] ;  /* 0x00380400010c7983 */ /* 0x001ea20000300800 */
[----:B------:R-:W-:-:S02]  /*e0fa0*/  IADD3 R28, P5, PT, R28, UR45, RZ ;  /* 0x0000002d1c1c7c10 */ /* 0x000fc4000ffbe0ff */
[----:B------:R-:W-:-:S03]  /*e0fb0*/  IADD3.X R29, PT, PT, R29, UR26, RZ, P6, !PT ;  /* 0x0000001a1d1d7c10 */ /* 0x000fc6000b7fe4ff */
[----:B------:R-:W-:Y:S04]  /*e0fc0*/  STL [R1+0x37f0], R28 ;  /* 0x0037f01c01007387 */ /* 0x000fe80000100800 */
[----:B--2---:R0:W-:Y:S04]  /*e0fd0*/  STL [R1+0x589c], R12 ;  /* 0x00589c0c01007387 */ /* 0x0041e80000100800 */
[----:B------:R-:W-:Y:S04]  /*e0fe0*/  STL [R1+0x3814], R29 ;  /* 0x0038141d01007387 */ /* 0x000fe80000100800 */
[----:B0-----:R-:W2:Y:S01]  /*e0ff0*/  LDL.LU R12, [R1+0x37e0] ;  /* 0x0037e000010c7983 */ /* 0x001ea20000300800 */
[----:B------:R-:W-:-:S05]  /*e1000*/  IADD3 R0, P6, PT, R0, UR45, RZ ;  /* 0x0000002d00007c10 */ /* 0x000fca000ffde0ff */
[----:B------:R-:W-:Y:S04]  /*e1010*/  STL [R1+0x37e8], R0 ;  /* 0x0037e80001007387 */ /* 0x000fe80000100800 */
        /* <DEDUP_REMOVED lines=30> */
[----:B--2---:R-:W-:-:S05]  /*e1200*/  IADD3.X R12, PT, PT, R12, UR26, RZ, P1, !PT ;  /* 0x0000001a0c0c7c10 */ /* 0x004fca0008ffe4ff */
[----:B------:R0:W-:Y:S04]  /*e1210*/  STL [R1+0x380c], R12 ;  /* 0x00380c0c01007387 */ /* 0x0001e80000100800 */
[----:B0-----:R-:W2:Y:S02]  /*e1220*/  LDL.LU R12, [R1+0x58a0] ;  /* 0x0058a000010c7983 */ /* 0x001ea40000300800 */
[----:B--2---:R-:W-:-:S05]  /*e1230*/  IADD3 R12, P1, PT, R12, UR45, RZ ;  /* 0x0000002d0c0c7c10 */ /* 0x004fca000ff3e0ff */
[----:B------:R0:W-:Y:S04]  /*e1240*/  STL [R1+0x37e0], R12 ;  /* 0x0037e00c01007387 */ /* 0x0001e80000100800 */
[----:B0-----:R-:W2:Y:S01]  /*e1250*/  LDL.LU R12, [R1+0x589c] ;  /* 0x00589c00010c7983 */ /* 0x001ea20000300800 */
[----:B----4-:R-:W-:Y:S02]  /*e1260*/  IADD3.X R14, PT, PT, R14, UR26, RZ, P3, !PT ;  /* 0x0000001a0e0e7c10 */ /* 0x010fe40009ffe4ff */
[----:B---3--:R-:W-:Y:S02]  /*e1270*/  IADD3 R15, P3, PT, R15, UR45, RZ ;  /* 0x0000002d0f0f7c10 */ /* 0x008fe4000ff7e0ff */
        /* <DEDUP_REMOVED lines=18> */
[----:B--2---:R-:W-:Y:S02]  /*e13a0*/  IADD3.X R12, PT, PT, R12, UR26, RZ, P2, !PT ;  /* 0x0000001a0c0c7c10 */ /* 0x004fe400097fe4ff */
[----:B------:R-:W-:-:S03]  /*e13b0*/  IADD3 R13, P2, PT, R13, UR45, RZ ;  /* 0x0000002d0d0d7c10 */ /* 0x000fc6000ff5e0ff */
[----:B------:R0:W-:Y:S04]  /*e13c0*/  STL [R1+0x3804], R12 ;  /* 0x0038040c01007387 */ /* 0x0001e80000100800 */
        /* <DEDUP_REMOVED lines=29> */
[----:B0-----:R-:W2:Y:S01]  /*e15a0*/  LDL.LU R12, [R1+0x3760] ;  /* 0x00376000010c7983 */ /* 0x001ea20000300800 */
[----:B------:R-:W-:-:S02]  /*e15b0*/  IADD3.X R28, PT, PT, R28, UR26, RZ, P3, !PT ;  /* 0x0000001a1c1c7c10 */ /* 0x000fc40009ffe4ff */
[----:B------:R-:W-:-:S03]  /*e15c0*/  IADD3 R29, P3, PT, R29, UR45, RZ ;  /* 0x0000002d1d1d7c10 */ /* 0x000fc6000ff7e0ff */
[----:B------:R-:W-:Y:S04]  /*e15d0*/  STL [R1+0x379c], R28 ;  /* 0x00379c1c01007387 */ /* 0x000fe80000100800 */
[----:B--2---:R0:W-:Y:S04]  /*e15e0*/  STL [R1+0x5894], R12 ;  /* 0x0058940c01007387 */ /* 0x0041e80000100800 */
[----:B------:R-:W-:Y:S04]  /*e15f0*/  STL [R1+0x3770], R29 ;  /* 0x0037701d01007387 */ /* 0x000fe80000100800 */
[----:B0-----:R-:W2:Y:S01]  /*e1600*/  LDL.LU R12, [R1+0x378c] ;  /* 0x00378c00010c7983 */ /* 0x001ea20000300800 */
[----:B------:R-:W-:-:S05]  /*e1610*/  IADD3.X R0, PT, PT, R0, UR26, RZ, P4, !PT ;  /* 0x0000001a00007c10 */ /* 0x000fca000a7fe4ff */
        /* <DEDUP_REMOVED lines=4423> */
[----:B------:R-:W-:-:S02]  /*f2a90*/  IADD3.X R28, PT, PT, R28, UR48, RZ, P2, !PT ;  /* 0x000000301c1c7c10 */ /* 0x000fc400097fe4ff */
[----:B--2---:R-:W-:Y:S02]  /*f2aa0*/  IADD3.X R12, PT, PT, R12, UR48, RZ, P1, !PT ;  /* 0x000000300c0c7c10 */ /* 0x004fe40008ffe4ff */
        /* <DEDUP_REMOVED lines=31> */
[----:B------:R0:W-:Y:S04]  /*f2ca0*/  STL [R1+0x47e4], R0 ;  /* 0x0047e40001007387 */ /* 0x0001e80000100800 */
[----:B------:R-:W-:Y:S04]  /*f2cb0*/  STL [R1+0x47dc], R28 ;  /* 0x0047dc1c01007387 */ /* 0x000fe80000100800 */
[----:B0-----:R-:W2:Y:S01]  /*f2cc0*/  LDL.LU R0, [R1+0x4858] ;  /* 0x0048580001007983 */ /* 0x001ea20000300800 */
[----:B------:R-:W-:-:S05]  /*f2cd0*/  IADD3 R29, P2, PT, R29, UR24, RZ ;  /* 0x000000181d1d7c10 */ /* 0x000fca000ff5e0ff */
[----:B------:R-:W-:Y:S04]  /*f2ce0*/  STL [R1+0x4848], R29 ;  /* 0x0048481d01007387 */ /* 0x000fe80000100800 */
[----:B--2---:R0:W-:Y:S04]  /*f2cf0*/  STL [R1+0x5724], R0 ;  /* 0x0057240001007387 */ /* 0x0041e80000100800 */
[----:B0-----:R-:W2:Y:S04]  /*f2d00*/  LDL.LU R0, [R1+0x47ec] ;  /* 0x0047ec0001007983 */ /* 0x001ea80000300800 */
        /* <DEDUP_REMOVED lines=58> */
[----:B------:R-:W-:Y:S02]  /*f30b0*/  IADD3.X R27, PT, PT, R27, UR48, RZ, P1, !PT ;  /* 0x000000301b1b7c10 */ /* 0x000fe40008ffe4ff */
[----:B------:R-:W-:Y:S02]  /*f30c0*/  IADD3.X R29, PT, PT, R29, UR48, RZ, P3, !PT ;  /* 0x000000301d1d7c10 */ /* 0x000fe40009ffe4ff */
[----:B------:R-:W-:Y:S02]  /*f30d0*/  IADD3.X R28, PT, PT, R28, UR48, RZ, P2, !PT ;  /* 0x000000301c1c7c10 */ /* 0x000fe400097fe4ff */
[----:B--2---:R-:W-:-:S05]  /*f30e0*/  IADD3 R0, P4, PT, R0, UR24, RZ ;  /* 0x0000001800007c10 */ /* 0x004fca000ff9e0ff */
[----:B------:R0:W-:Y:S01]  /*f30f0*/  STL [R1+0x4858], R0 ;  /* 0x0048580001007387 */ /* 0x0001e20000100800 */
[----:B------:R-:W-:Y:S02]  /*f3100*/  IADD3.X R8, PT, PT, R8, UR48, RZ, P4, !PT ;  /* 0x0000003008087c10 */ /* 0x000fe4000a7fe4ff */
[----:B------:R-:W-:Y:S01]  /*f3110*/  IADD3 R9, P4, PT, R9, UR24, RZ ;  /* 0x0000001809097c10 */ /* 0x000fe2000ff9e0ff */
[----:B0-----:R1:W5:Y:S04]  /*f3120*/  LDL.LU R0, [R1+0x5720] ;  /* 0x0057200001007983 */ /* 0x0013680000300800 */
[----:B------:R1:W-:Y:S04]  /*f3130*/  STL [R1+0x47f4], R12 ;  /* 0x0047f40c01007387 */ /* 0x0003e80000100800 */
        /* <DEDUP_REMOVED lines=16> */
[----:B------:R1:W-:Y:S01]  /*f3240*/  STL [R1+0x4884], R19 ;  /* 0x0048841301007387 */ /* 0x0003e20000100800 */
[----:B------:R-:W-:-:S03]  /*f3250*/  IADD3.X R24, PT, PT, R24, UR48, RZ, P4, !PT ;  /* 0x0000003018187c10 */ /* 0x000fc6000a7fe4ff */
        /* <DEDUP_REMOVED lines=10> */
[----:B------:R-:W-:Y:S05]  /*f3300*/  @P0 BRA `(.L_x_2) ;  /* 0xfffff58c00900947 */ /* 0x000fea000383ffff */
.L_x_1:
[----:B01----:R-:W3:Y:S01]  /*f3310*/  LDL.LU R3, [R1+0x4cf8] ;  /* 0x004cf80001037983 */ /* 0x003ee20000300800 */
[----:B------:R-:W3:Y:S03]  /*f3320*/  LDCU.64 UR44, c[0x0][0x398] ;  /* 0x00007300ff2c77ac */ /* 0x000ee60008000a00 */
[----:B------:R-:W4:Y:S01]  /*f3330*/  LDL.LU R2, [R1+0x4cfc] ;  /* 0x004cfc0001027983 */ /* 0x000f220000300800 */
[----:B------:R-:W0:Y:S03]  /*f3340*/  LDCU.64 UR16, c[0x0][0x398] ;  /* 0x00007300ff1077ac */ /* 0x000e260008000a00 */
[----:B--2---:R-:W2:Y:S01]  /*f3350*/  LDL.LU R4, [R1+0x954] ;  /* 0x0009540001047983 */ /* 0x004ea20000300800 */
[----:B------:R-:W1:Y:S03]  /*f3360*/  LDCU.64 UR14, c[0x0][0x398] ;  /* 0x00007300ff0e77ac */ /* 0x000e660008000a00 */
[----:B------:R-:W2:Y:S01]  /*f3370*/  LDL R5, [R1+0x2e30] ;  /* 0x002e300001057983 */ /* 0x000ea20000100800 */
[----:B------:R-:W4:Y:S03]  /*f3380*/  LDCU.64 UR42, c[0x0][0x398] ;  /* 0x00007300ff2a77ac */ /* 0x000f260008000a00 */
[----:B-----5:R-:W1:Y:S01]  /*f3390*/  LDL R0, [R1+0x2e38] ;  /* 0x002e380001007983 */ /* 0x020e620000100800 */
[----:B------:R-:W0:Y:S03]  /*f33a0*/  LDCU UR30, c[0x0][0x398] ;  /* 0x00007300ff1e77ac */ /* 0x000e260008000800 */
[----:B------:R-:W-:Y:S01]  /*f33b0*/  STL [R1+0x572c], R8 ;  /* 0x00572c0801007387 */ /* 0x000fe20000100800 */
[----:B------:R-:W0:Y:S03]  /*f33c0*/  LDCU.64 UR12, c[0x0][0x398] ;  /* 0x00007300ff0c77ac */ /* 0x000e260008000a00 */
[----:B------:R-:W0:Y:S01]  /*f33d0*/  LDL R6, [R1+0x2e34] ;  /* 0x002e340001067983 */ /* 0x000e220000100800 */
[----:B------:R-:W3:Y:S01]  /*f33e0*/  S2UR UR9, SR_CgaCtaId ;  /* 0x00000000000979c3 */ /* 0x000ee20000008800 */
[----:B------:R-:W0:Y:S02]  /*f33f0*/  LDCU UR6, c[0x0][0x398] ;  /* 0x00007300ff0677ac */ /* 0x000e240008000800 */
[----:B------:R-:W2:Y:S01]  /*f3400*/  LDL R13, [R1+0x2e3c] ;  /* 0x002e3c00010d7983 */ /* 0x000ea20000100800 */
[----:B------:R-:W0:Y:S01]  /*f3410*/  LDCU UR7, c[0x0][0x398] ;  /* 0x00007300ff0777ac */ /* 0x000e220008000800 */
[----:B------:R-:W-:Y:S01]  /*f3420*/  UMOV UR8, 0x400 ;  /* 0x0000040000087882 */ /* 0x000fe20000000000 */
[----:B------:R-:W0:Y:S01]  /*f3430*/  LDCU UR76, c[0x0][0x398] ;  /* 0x00007300ff4c77ac */ /* 0x000e220008000800 */
[----:B------:R-:W0:Y:S01]  /*f3440*/  LDCU UR73, c[0x0][0x398] ;  /* 0x00007300ff4977ac */ /* 0x000e220008000800 */
[----:B------:R-:W0:Y:S01]  /*f3450*/  LDCU UR74, c[0x0][0x398] ;  /* 0x00007300ff4a77ac */ /* 0x000e220008000800 */
[----:B------:R-:W0:Y:S01]  /*f3460*/  LDCU UR75, c[0x0][0x398] ;  /* 0x00007300ff4b77ac */ /* 0x000e220008000800 */
[----:B---3--:R-:W-:Y:S01]  /*f3470*/  ULEA UR35, UR9, UR8, 0x18 ;  /* 0x0000000809237291 */ /* 0x008fe2000f8ec0ff */
[----:B------:R-:W3:Y:S01]  /*f3480*/  LDCU.64 UR8, c[0x0][0x398] ;  /* 0x00007300ff0877ac */ /* 0x000ee20008000a00 */
        /* <DEDUP_REMOVED lines=52> */
[----:B------:R-:W-:-:S02]  /*f37d0*/  ISETP.GE.AND P1, PT, R3, UR45, PT ;  /* 0x0000002d03007c0c */ /* 0x000fc4000bf26270 */
[----:B----4-:R-:W-:Y:S01]  /*f37e0*/  ISETP.GE.AND P0, PT, R2, UR43, PT ;  /* 0x0000002b02007c0c */ /* 0x010fe2000bf06270 */
[----:B------:R-:W4:Y:S01]  /*f37f0*/  LDL.LU R3, [R1+0x4d00] ;  /* 0x004d000001037983 */ /* 0x000f220000300800 */
[----:B------:R-:W-:Y:S01]  /*f3800*/  IMAD.U32 R7, RZ, RZ, UR35 ;  /* 0x00000023ff077e24 */ /* 0x000fe2000f8e00ff */
[----:B------:R-:W2:Y:S02]  /*f3810*/  LDCU UR35, c[0x0][0x398] ;  /* 0x00007300ff2377ac */ /* 0x000ea40008000800 */
[----:B--2---:R-:W-:Y:S01]  /*f3820*/  LOP3.LUT R4, R4, 0xdfffffff, RZ, 0xc0, !PT ;  /* 0xdfffffff04047812 */ /* 0x004fe200078ec0ff */
[----:B------:R-:W2:Y:S01]  /*f3830*/  LDL.LU R2, [R1+0x4d04] ;  /* 0x004d040001027983 */ /* 0x000ea20000300800 */
[----:B------:R-:W2:Y:S03]  /*f3840*/  LDCU UR43, c[0x0][0x398] ;  /* 0x00007300ff2b77ac */ /* 0x000ea60008000800 */
[----:B------:R0:W-:Y:S01]  /*f3850*/  STL [R1+0x571c], R7 ;  /* 0x00571c0701007387 */ /* 0x0001e20000100800 */
[----:B------:R-:W2:Y:S01]  /*f3860*/  LDCU UR45, c[0x0][0x398] ;  /* 0x00007300ff2d77ac */ /* 0x000ea20008000800 */
[----:B-1----:R-:W-:-:S02]  /*f3870*/  ISETP.LT.AND P3, PT, R0, UR14, !P1 ;  /* 0x0000000e00007c0c */ /* 0x002fc4000cf61270 */
[----:B0-----:R-:W-:-:S13]  /*f3880*/  ISETP.LT.AND P2, PT, R6, UR16, !P1 ;  /* 0x0000001006007c0c */ /* 0x001fda000cf41270 */
[----:B------:R-:W-:Y:S02]  /*f3890*/  @P2 LOP3.LUT R4, R4, 0x20000000, RZ, 0xfc, !PT ;  /* 0x2000000004042812 */ /* 0x000fe400078efcff */
[----:B------:R-:W-:Y:S01]  /*f38a0*/  ISETP.LT.AND P2, PT, R13, UR30, !P1 ;  /* 0x0000001e0d007c0c */ /* 0x000fe2000cf41270 */
[----:B------:R-:W0:Y:S01]  /*f38b0*/  LDCU UR30, c[0x0][0x398] ;  /* 0x00007300ff1e77ac */ /* 0x000e220008000800 */
[----:B------:R-:W-:-:S04]  /*f38c0*/  LOP3.LUT R4, R4, 0xefffffff, RZ, 0xc0, !PT ;  /* 0xefffffff04047812 */ /* 0x000fc800078ec0ff */
[----:B------:R-:W-:Y:S02]  /*f38d0*/  @P3 LOP3.LUT R4, R4, 0x10000000, RZ, 0xfc, !PT ;  /* 0x1000000004043812 */ /* 0x000fe400078efcff */
[----:B------:R-:W-:Y:S02]  /*f38e0*/  ISETP.LT.AND P3, PT, R5, UR12, !P1 ;  /* 0x0000000c05007c0c */ /* 0x000fe4000cf61270 */
[----:B------:R-:W-:Y:S02]  /*f38f0*/  LOP3.LUT R4, R4, 0xf7ffffff, RZ, 0xc0, !PT ;  /* 0xf7ffffff04047812 */ /* 0x000fe400078ec0ff */
[----:B------:R-:W-:Y:S02]  /*f3900*/  ISETP.LT.AND P1, PT, R0, UR7, !P0 ;  /* 0x0000000700007c0c */ /* 0x000fe4000c721270 */
[----:B------:R-:W-:Y:S02]  /*f3910*/  @P2 LOP3.LUT R4, R4, 0x8000000, RZ, 0xfc, !PT ;  /* 0x0800000004042812 */ /* 0x000fe400078efcff */
[----:B------:R-:W-:Y:S01]  /*f3920*/  ISETP.LT.AND P2, PT, R6, UR6, !P0 ;  /* 0x0000000606007c0c */ /* 0x000fe2000c741270 */
[----:B------:R-:W1:Y:S01]  /*f3930*/  LDCU.64 UR6, c[0x0][0x398] ;  /* 0x00007300ff0677ac */ /* 0x000e620008000a00 */
[----:B------:R-:W-:-:S04]  /*f3940*/  LOP3.LUT R4, R4, 0xfbffffff, RZ, 0xc0, !PT ;  /* 0xfbffffff04047812 */ /* 0x000fc800078ec0ff */
[----:B------:R-:W-:-:S04]  /*f3950*/  @P3 LOP3.LUT R4, R4, 0x4000000, RZ, 0xfc, !PT ;  /* 0x0400000004043812 */ /* 0x000fc800078efcff */
[----:B------:R-:W-:-:S04]  /*f3960*/  LOP3.LUT R4, R4, 0xfdffffff, RZ, 0xc0, !PT ;  /* 0xfdffffff04047812 */ /* 0x000fc800078ec0ff */
[----:B------:R-:W-:Y:S02]  /*f3970*/  @P2 LOP3.LUT R4, R4, 0x2000000, RZ, 0xfc, !PT ;  /* 0x0200000004042812 */ /* 0x000fe400078efcff */
[----:B------:R-:W-:Y:S01]  /*f3980*/  ISETP.LT.AND P2, PT, R13, UR76, !P0 ;  /* 0x0000004c0d007c0c */ /* 0x000fe2000c741270 */
[----:B------:R-:W0:Y:S01]  /*f3990*/  LDCU UR76, c[0x0][0x398] ;  /* 0x00007300ff4c77ac */ /* 0x000e220008000800 */
[----:B------:R-:W-:-:S04]  /*f39a0*/  LOP3.LUT R4, R4, 0xfeffffff, RZ, 0xc0, !PT ;  /* 0xfeffffff04047812 */ /* 0x000fc800078ec0ff */
[----:B------:R-:W-:Y:S02]  /*f39b0*/  @P1 LOP3.LUT R4, R4, 0x1000000, RZ, 0xfc, !PT ;  /* 0x0100000004041812 */ /* 0x000fe400078efcff */
[----:B---3--:R-:W-:Y:S02]  /*f39c0*/  ISETP.LT.AND P1, PT, R5, UR8, !P0 ;  /* 0x0000000805007c0c */ /* 0x008fe4000c721270 */
[----:B------:R-:W-:-:S04]  /*f39d0*/  LOP3.LUT R4, R4, 0xff7fffff, RZ, 0xc0, !PT ;  /* 0xff7fffff04047812 */ /* 0x000fc800078ec0ff */
[----:B------:R-:W-:Y:S02]  /*f39e0*/  @P2 LOP3.LUT R4, R4, 0x800000, RZ, 0xfc, !PT ;  /* 0x0080000004042812 */ /* 0x000fe400078efcff */
[----:B----4-:R-:W-:Y:S01]  /*f39f0*/  ISETP.GE.AND P0, PT, R3, UR17, PT ;  /* 0x0000001103007c0c */ /* 0x010fe2000bf06270 */
[----:B------:R-:W3:Y:S01]  /*f3a00*/  LDCU.64 UR16, c[0x0][0x398] ;  /* 0x00007300ff1077ac */ /* 0x000ee20008000a00 */
[----:B------:R-:W4:Y:S01]  /*f3a10*/  LDL.LU R3, [R1+0x4d08] ;  /* 0x004d080001037983 */ /* 0x000f220000300800 */
[----:B------:R-:W-:Y:S02]  /*f3a20*/  LOP3.LUT R4, R4, 0xffbfffff, RZ, 0xc0, !PT ;  /* 0xffbfffff04047812 */ /* 0x000fe400078ec0ff */
[----:B------:R-:W-:Y:S01]  /*f3a30*/  ISETP.LT.AND P3, PT, R0, UR74, !P0 ;  /* 0x0000004a00007c0c */ /* 0x000fe2000c761270 */
[----:B------:R-:W0:Y:S01]  /*f3a40*/  LDCU UR74, c[0x0][0x398] ;  /* 0x00007300ff4a77ac */ /* 0x000e220008000800 */
[----:B------:R-:W-:Y:S02]  /*f3a50*/  @P1 LOP3.LUT R4, R4, 0x400000, RZ, 0xfc, !PT ;  /* 0x0040000004041812 */ /* 0x000fe400078efcff */
[----:B------:R-:W-:Y:S01]  /*f3a60*/  ISETP.LT.AND P1, PT, R6, UR73, !P0 ;  /* 0x0000004906007c0c */ /* 0x000fe2000c721270 */
[----:B------:R-:W0:Y:S01]  /*f3a70*/  LDCU UR73, c[0x0][0x398] ;  /* 0x00007300ff4977ac */ /* 0x000e220008000800 */
[----:B------:R-:W-:-:S02]  /*f3a80*/  LOP3.LUT R4, R4, 0xffdfffff, RZ, 0xc0, !PT ;  /* 0xffdfffff04047812 */ /* 0x000fc400078ec0ff */
[----:B------:R-:W-:Y:S01]  /*f3a90*/  ISETP.LT.AND P2, PT, R13, UR75, !P0 ;  /* 0x0000004b0d007c0c */ /* 0x000fe2000c741270 */
[----:B------:R-:W0:Y:S08]  /*f3aa0*/  LDCU UR75, c[0x0][0x398] ;  /* 0x00007300ff4b77ac */ /* 0x000e300008000800 */
[----:B------:R-:W-:Y:S02]  /*f3ab0*/  @P1 LOP3.LUT R4, R4, 0x200000, RZ, 0xfc, !PT ;  /* 0x0020000004041812 */ /* 0x000fe400078efcff */
[----:B-1----:R-:W-:-:S02]  /*f3ac0*/  ISETP.LT.AND P1, PT, R5, UR6, !P0 ;  /* 0x0000000605007c0c */ /* 0x002fc4000c721270 */
[----:B------:R-:W-:Y:S02]  /*f3ad0*/  LOP3.LUT R4, R4, 0xffefffff, RZ, 0xc0, !PT ;  /* 0xffefffff04047812 */ /* 0x000fe400078ec0ff */
[----:B--2---:R-:W-:Y:S01]  /*f3ae0*/  ISETP.GE.AND P0, PT, R2, UR15, PT ;  /* 0x0000000f02007c0c */ /* 0x004fe2000bf06270 */
[----:B------:R-:W1:Y:S01]  /*f3af0*/  LDCU.64 UR14, c[0x0][0x398] ;  /* 0x00007300ff0e77ac */ /* 0x000e620008000a00 */
[----:B------:R-:W-:Y:S01]  /*f3b00*/  @P3 LOP3.LUT R4, R4, 0x100000, RZ, 0xfc, !PT ;  /* 0x0010000004043812 */ /* 0x000fe200078efcff */
[----:B------:R-:W2:Y:S03]  /*f3b10*/  LDL.LU R2, [R1+0x4d0c] ;  /* 0x004d0c0001027983 */ /* 0x000ea60000300800 */
[----:B------:R-:W-:-:S04]  /*f3b20*/  LOP3.LUT R4, R4, 0xfff7ffff, RZ, 0xc0, !PT ;  /* 0xfff7ffff04047812 */ /* 0x000fc800078ec0ff */
[----:B------:R-:W-:Y:S02]  /*f3b30*/  @P2 LOP3.LUT R4, R4, 0x80000, RZ, 0xfc, !PT ;  /* 0x0008000004042812 */ /* 0x000fe400078efcff */
[----:B------:R-:W-:Y:S01]  /*f3b40*/  ISETP.LT.AND P3, PT, R6, UR51, !P0 ;  /* 0x0000003306007c0c */ /* 0x000fe2000c761270 */
[----:B------:R-:W0:Y:S01]  /*f3b50*/  LDCU UR51, c[0x0][0x398] ;  /* 0x00007300ff3377ac */ /* 0x000e220008000800 */
        /* <DEDUP_REMOVED lines=12> */
[----:B------:R-:W-:-:S04]  /*f3c20*/  @P1 LOP3.LUT R4, R4, 0x8000, RZ, 0xfc, !PT ;  /* 0x0000800004041812 */ /* 0x000fc800078efcff */
[----:B------:R-:W-:-:S04]  /*f3c30*/  LOP3.LUT R4, R4, 0xffffbfff, RZ, 0xc0, !PT ;  /* 0xffffbfff04047812 */ /* 0x000fc800078ec0ff */
[----:B------:R-:W-:Y:S02]  /*f3c40*/  @P0 LOP3.LUT R4, R4, 0x4000, RZ, 0xfc, !PT ;  /* 0x0000400004040812 */ /* 0x000fe400078efcff */
[----:B----4-:R-:W-:Y:S01]  /*f3c50*/  ISETP.GE.AND P0, PT, R3, UR13, PT ;  /* 0x0000000d03007c0c */ /* 0x010fe2000bf06270 */
[----:B------:R-:W3:Y:S01]  /*f3c60*/  LDCU.64 UR12, c[0x0][0x398] ;  /* 0x00007300ff0c77ac */ /* 0x000ee20008000a00 */
[----:B------:R-:W4:Y:S02]  /*f3c70*/  LDL.LU R3, [R1+0x4d10] ;  /* 0x004d100001037983 */ /* 0x000f240000300800 */
[----:B------:R-:W-:Y:S01]  /*f3c80*/  ISETP.LT.AND P3, PT, R6, UR63, !P0 ;  /* 0x0000003f06007c0c */ /* 0x000fe2000c761270 */
[----:B------:R-:W0:Y:S01]  /*f3c90*/  LDCU UR63, c[0x0][0x398] ;  /* 0x00007300ff3f77ac */ /* 0x000e220008000800 */
[----:B------:R-:W-:Y:S02]  /*f3ca0*/  ISETP.LT.AND P2, PT, R0, UR69, !P0 ;  /* 0x0000004500007c0c */ /* 0x000fe4000c741270 */
[----:B------:R-:W-:Y:S01]  /*f3cb0*/  LOP3.LUT R4, R4, 0xffffdfff, RZ, 0xc0, !PT ;  /* 0xffffdfff04047812 */ /* 0x000fe200078ec0ff */
[----:B------:R-:W0:Y:S01]  /*f3cc0*/  LDCU UR69, c[0x0][0x398] ;  /* 0x00007300ff4577ac */ /* 0x000e220008000800 */
[----:B------:R-:W-:-:S07]  /*f3cd0*/  ISETP.LT.AND P1, PT, R13, UR70, !P0 ;  /* 0x000000460d007c0c */ /* 0x000fce000c721270 */
[----:B------:R-:W-:Y:S01]  /*f3ce0*/  @P3 LOP3.LUT R4, R4, 0x2000, RZ, 0xfc, !PT ;  /* 0x0000200004043812 */ /* 0x000fe200078efcff */
[----:B------:R-:W0:Y:S03]  /*f3cf0*/  LDCU UR70, c[0x0][0x398] ;  /* 0x00007300ff4677ac */ /* 0x000e260008000800 */
[----:B------:R-:W-:-:S04]  /*f3d00*/  LOP3.LUT R4, R4, 0xffffefff, RZ, 0xc0, !PT ;  /* 0xffffefff04047812 */ /* 0x000fc800078ec0ff */
[----:B------:R-:W-:Y:S02]  /*f3d10*/  @P2 LOP3.LUT R4, R4, 0x1000, RZ, 0xfc, !PT ;  /* 0x0000100004042812 */ /* 0x000fe400078efcff */
[----:B-1----:R-:W-:Y:S02]  /*f3d20*/  ISETP.LT.AND P0, PT, R5, UR14, !P0 ;  /* 0x0000000e05007c0c */ /* 0x002fe4000c701270 */
[----:B------:R-:W-:-:S04]  /*f3d30*/  LOP3.LUT R4, R4, 0xfffff7ff, RZ, 0xc0, !PT ;  /* 0xfffff7ff04047812 */ /* 0x000fc800078ec0ff */
[----:B------:R-:W-:-:S04]  /*f3d40*/  @P1 LOP3.LUT R4, R4, 0x800, RZ, 0xfc, !PT ;  /* 0x0000080004041812 */ /* 0x000fc800078efcff */
[----:B------:R-:W-:-:S04]  /*f3d50*/  LOP3.LUT R4, R4, 0xfffffbff, RZ, 0xc0, !PT ;  /* 0xfffffbff04047812 */ /* 0x000fc800078ec0ff */
[----:B------:R-:W-:Y:S02]  /*f3d60*/  @P0 LOP3.LUT R4, R4, 0x400, RZ, 0xfc, !PT ;  /* 0x0000040004040812 */ /* 0x000fe400078efcff */
[----:B--2---:R-:W-:Y:S01]  /*f3d70*/  ISETP.GE.AND P0, PT, R2, UR9, PT ;  /* 0x0000000902007c0c */ /* 0x004fe2000bf06270 */
[----:B------:R-:W1:Y:S01]  /*f3d80*/  LDCU.64 UR8, c[0x0][0x398] ;  /* 0x00007300ff0877ac */ /* 0x000e620008000a00 */
[----:B------:R-:W2:Y:S02]  /*f3d90*/  LDL.LU R2, [R1+0x4d14] ;  /* 0x004d140001027983 */ /* 0x000ea40000300800 */
[----:B------:R-:W-:Y:S01]  /*f3da0*/  ISETP.LT.AND P3, PT, R6, UR66, !P0 ;  /* 0x0000004206007c0c */ /* 0x000fe2000c761270 */
[----:B------:R-:W0:Y:S01]  /*f3db0*/  LDCU UR66, c[0x0][0x398] ;  /* 0x00007300ff4277ac */ /* 0x000e220008000800 */
[----:B------:R-:W-:Y:S01]  /*f3dc0*/  ISETP.LT.AND P2, PT, R0, UR67, !P0 ;  /* 0x0000004300007c0c */ /* 0x000fe2000c741270 */
[----:B------:R-:W2:Y:S01]  /*f3dd0*/  LDL.LU R7, [R1+0x950] ;  /* 0x0009500001077983 */ /* 0x000ea20000300800 */
[----:B------:R-:W-:Y:S01]  /*f3de0*/  LOP3.LUT R4, R4, 0xfffffdff, RZ, 0xc0, !PT ;  /* 0xfffffdff04047812 */ /* 0x000fe200078ec0ff */
[----:B------:R-:W0:Y:S01]  /*f3df0*/  LDCU UR67, c[0x0][0x398] ;  /* 0x00007300ff4377ac */ /* 0x000e220008000800 */
[----:B------:R-:W-:-:S07]  /*f3e00*/  ISETP.LT.AND P1, PT, R13, UR68, !P0 ;  /* 0x000000440d007c0c */ /* 0x000fce000c721270 */
[----:B------:R-:W-:Y:S01]  /*f3e10*/  @P3 LOP3.LUT R4, R4, 0x200, RZ, 0xfc, !PT ;  /* 0x0000020004043812 */ /* 0x000fe200078efcff */
[----:B------:R-:W0:Y:S03]  /*f3e20*/  LDCU UR68, c[0x0][0x398] ;  /* 0x00007300ff4477ac */ /* 0x000e260008000800 */
        /* <DEDUP_REMOVED lines=30> */
[----:B------:R-:W-:Y:S02]  /*f4010*/  ISETP.LT.AND P1, PT, R13, UR60, !P0 ;  /* 0x0000003c0d007c0c */ /* 0x000fe4000c721270 */
[----:B------:R-:W-:Y:S01]  /*f4020*/  ISETP.LT.AND P2, PT, R0, UR64, !P0 ;  /* 0x0000004000007c0c */ /* 0x000fe2000c741270 */
[----:B------:R-:W0:Y:S01]  /*f4030*/  LDCU UR60, c[0x0][0x398] ;  /* 0x00007300ff3c77ac */ /* 0x000e220008000800 */
[----:B------:R-:W-:-:S02]  /*f4040*/  LOP3.LUT R4, R4, 0xfffffffd, RZ, 0xc0, !PT ;  /* 0xfffffffd04047812 */ /* 0x000fc400078ec0ff */
[----:B---3--:R-:W-:Y:S01]  /*f4050*/  ISETP.LT.AND P0, PT, R5, UR6, !P0 ;  /* 0x0000000605007c0c */ /* 0x008fe2000c701270 */
[----:B------:R-:W3:Y:S01]  /*f4060*/  LDCU UR64, c[0x0][0x398] ;  /* 0x00007300ff4077ac */ /* 0x000ee20008000800 */
[----:B------:R-:W-:-:S03]  /*f4070*/  LOP3.LUT R7, R7, 0x7fffffff, RZ, 0xc0, !PT ;  /* 0x7fffffff07077812 */ /* 0x000fc600078ec0ff */
[----:B------:R-:W-:Y:S02]  /*f4080*/  @P3 LOP3.LUT R4, R4, 0x2, RZ, 0xfc, !PT ;  /* 0x0000000204043812 */ /* 0x000fe400078efcff */
[----:B------:R-:W-:Y:S02]  /*f4090*/  @P1 LOP3.LUT R7, R7, 0x80000000, RZ, 0xfc, !PT ;  /* 0x8000000007071812 */ /* 0x000fe400078efcff */
[----:B------:R-:W-:Y:S02]  /*f40a0*/  LOP3.LUT R4, R4, 0xfffffffe, RZ, 0xc0, !PT ;  /* 0xfffffffe04047812 */ /* 0x000fe400078ec0ff */
[----:B------:R-:W-:Y:S02]  /*f40b0*/  LOP3.LUT R7, R7, 0xbfffffff, RZ, 0xc0, !PT ;  /* 0xbfffffff07077812 */ /* 0x000fe400078ec0ff */
[----:B------:R-:W-:Y:S02]  /*f40c0*/  @P2 LOP3.LUT R4, R4, 0x1, RZ, 0xfc, !PT ;  /* 0x0000000104042812 */ /* 0x000fe400078efcff */
[----:B------:R-:W-:-:S03]  /*f40d0*/  @P0 LOP3.LUT R7, R7, 0x40000000, RZ, 0xfc, !PT ;  /* 0x4000000007070812 */ /* 0x000fc600078efcff */
[----:B------:R0:W-:Y:S01]  /*f40e0*/  STL [R1+0x954], R4 ;  /* 0x0009540401007387 */ /* 0x0001e20000100800 */
[----:B----4-:R-:W-:Y:S01]  /*f40f0*/  ISETP.GE.AND P0, PT, R3, UR15, PT ;  /* 0x0000000f03007c0c */ /* 0x010fe2000bf06270 */
[----:B------:R-:W4:Y:S02]  /*f4100*/  LDCU.64 UR14, c[0x0][0x398] ;  /* 0x00007300ff0e77ac */ /* 0x000f240008000a00 */
[----:B------:R-:W3:Y:S01]  /*f4110*/  LDL.LU R3, [R1+0x4d20] ;  /* 0x004d200001037983 */ /* 0x000ee20000300800 */
        /* <DEDUP_REMOVED lines=28> */
[----:B----4-:R-:W-:Y:S01]  /*f42e0*/  ISETP.LT.AND P0, PT, R5, UR14, !P0 ;  /* 0x0000000e05007c0c */ /* 0x010fe2000c701270 */
[----:B------:R-:W4:Y:S01]  /*f42f0*/  LDCU UR14, c[0x0][0x398] ;  /* 0x00007300ff0e77ac */ /* 0x000f220008000800 */
[----:B------:R-:W-:-:S04]  /*f4300*/  LOP3.LUT R7, R7, 0xff7fffff, RZ, 0xc0, !PT ;  /* 0xff7fffff07077812 */ /* 0x000fc800078ec0ff */
[----:B------:R-:W-:-:S04]  /*f4310*/  @P1 LOP3.LUT R7, R7, 0x800000, RZ, 0xfc, !PT ;  /* 0x0080000007071812 */ /* 0x000fc800078efcff */
[----:B------:R-:W-:-:S04]  /*f4320*/  LOP3.LUT R7, R7, 0xffbfffff, RZ, 0xc0, !PT ;  /* 0xffbfffff07077812 */ /* 0x000fc800078ec0ff */
[----:B------:R-:W-:Y:S02]  /*f4330*/  @P0 LOP3.LUT R7, R7, 0x400000, RZ, 0xfc, !PT ;  /* 0x0040000007070812 */ /* 0x000fe400078efcff */
[----:B---3--:R-:W-:Y:S01]  /*f4340*/  ISETP.GE.AND P0, PT, R3, UR9, PT ;  /* 0x0000000903007c0c */ /* 0x008fe2000bf06270 */
        /* <DEDUP_REMOVED lines=12> */
[----:B-1----:R-:W-:Y:S01]  /*f4410*/  ISETP.LT.AND P0, PT, R5, UR12, !P0 ;  /* 0x0000000c05007c0c */ /* 0x002fe2000c701270 */
[----:B------:R-:W1:Y:S01]  /*f4420*/  LDCU UR12, c[0x0][0x398] ;  /* 0x00007300ff0c77ac */ /* 0x000e620008000800 */
[----:B------:R-:W-:-:S04]  /*f4430*/  LOP3.LUT R7, R7, 0xfff7ffff, RZ, 0xc0, !PT ;  /* 0xfff7ffff07077812 */ /* 0x000fc800078ec0ff */
[----:B------:R-:W-:-:S04]  /*f4440*/  @P1 LOP3.LUT R7, R7, 0x80000, RZ, 0xfc, !PT ;  /* 0x0008000007071812 */ /* 0x000fc800078efcff */
[----:B------:R-:W-:-:S04]  /*f4450*/  LOP3.LUT R7, R7, 0xfffbffff, RZ, 0xc0, !PT ;  /* 0xfffbffff07077812 */ /* 0x000fc800078ec0ff */
[----:B------:R-:W-:Y:S02]  /*f4460*/  @P0 LOP3.LUT R7, R7, 0x40000, RZ, 0xfc, !PT ;  /* 0x0004000007070812 */ /* 0x000fe400078efcff */
[----:B--2---:R-:W-:Y:S01]  /*f4470*/  ISETP.GE.AND P0, PT, R2, UR7, PT ;  /* 0x0000000702007c0c */ /* 0x004fe2000bf06270 */
[----:B------:R-:W2:Y:S01]  /*f4480*/  LDCU.64 UR6, c[0x0][0x398] ;  /* 0x00007300ff0677ac */ /* 0x000ea20008000a00 */
[----:B------:R-:W2:Y:S02]  /*f4490*/  LDL.LU R2, [R1+0x4d2c] ;  /* 0x004d2c0001027983 */ /* 0x000ea40000300800 */
[----:B------:R-:W-:Y:S01]  /*f44a0*/  ISETP.LT.AND P3, PT, R6, UR34, !P0 ;  /* 0x0000002206007c0c */ /* 0x000fe2000c761270 */
[----:B------:R-:W0:Y:S01]  /*f44b0*/  LDCU UR34, c[0x0][0x398] ;  /* 0x00007300ff2277ac */ /* 0x000e220008000800 */
[----:B------:R-:W-:Y:S02]  /*f44c0*/  ISETP.LT.AND P2, PT, R0, UR48, !P0 ;  /* 0x0000003000007c0c */ /* 0x000fe4000c741270 */
[----:B------:R-:W-:Y:S01]  /*f44d0*/  LOP3.LUT R7, R7, 0xfffdffff, RZ, 0xc0, !PT ;  /* 0xfffdffff07077812 */ /* 0x000fe200078ec0ff */
[----:B------:R-:W0:Y:S01]  /*f44e0*/  LDCU UR48, c[0x0][0x398] ;  /* 0x00007300ff3077ac */ /* 0x000e220008000800 */
[----:B------:R-:W-:-:S07]  /*f44f0*/  ISETP.LT.AND P1, PT, R13, UR47, !P0 ;  /* 0x0000002f0d007c0c */ /* 0x000fce000c721270 */
[----:B------:R-:W-:-:S04]  /*f4500*/  @P3 LOP3.LUT R7, R7, 0x20000, RZ, 0xfc, !PT ;  /* 0x0002000007073812 */ /* 0x000fc800078efcff */
[----:B------:R-:W-:-:S04]  /*f4510*/  LOP3.LUT R7, R7, 0xfffeffff, RZ, 0xc0, !PT ;  /* 0xfffeffff07077812 */ /* 0x000fc800078ec0ff */
[----:B------:R-:W-:Y:S02]  /*f4520*/  @P2 LOP3.LUT R7, R7, 0x10000, RZ, 0xfc, !PT ;  /* 0x0001000007072812 */ /* 0x000fe400078efcff */
[----:B---3--:R-:W-:Y:S01]  /*f4530*/  ISETP.LT.AND P0, PT, R5, UR8, !P0 ;  /* 0x0000000805007c0c */ /* 0x008fe2000c701270 */
[----:B------:R-:W3:Y:S01]  /*f4540*/  LDCU UR8, c[0x0][0x398] ;  /* 0x00007300ff0877ac */ /* 0x000ee20008000800 */
[----:B------:R-:W-:-:S04]  /*f4550*/  LOP3.LUT R7, R7, 0xffff7fff, RZ, 0xc0, !PT ;  /* 0xffff7fff07077812 */ /* 0x000fc800078ec0ff */
[----:B------:R-:W-:-:S04]  /*f4560*/  @P1 LOP3.LUT R7, R7, 0x8000, RZ, 0xfc, !PT ;  /* 0x0000800007071812 */ /* 0x000fc800078efcff */
[----:B------:R-:W-:-:S04]  /*f4570*/  LOP3.LUT R7, R7, 0xffffbfff, RZ, 0xc0, !PT ;  /* 0xffffbfff07077812 */ /* 0x000fc800078ec0ff */
[----:B------:R-:W-:Y:S02]  /*f4580*/  @P0 LOP3.LUT R7, R7, 0x4000, RZ, 0xfc, !PT ;  /* 0x0000400007070812 */ /* 0x000fe400078efcff */
[----:B----4-:R-:W-:Y:S01]  /*f4590*/  ISETP.GE.AND P0, PT, R3, UR17, PT ;  /* 0x0000001103007c0c */ /* 0x010fe2000bf06270 */
[----:B------:R-:W4:Y:S01]  /*f45a0*/  LDCU.64 UR16, c[0x0][0x398] ;  /* 0x00007300ff1077ac */ /* 0x000f220008000a00 */
[----:B------:R-:W3:Y:S04]  /*f45b0*/  LDL.LU R3, [R1+0x4d30] ;  /* 0x004d300001037983 */ /* 0x000ee80000300800 */
[----:B0-----:R-:W4:Y:S01]  /*f45c0*/  LDL.LU R4, [R1+0x4d34] ;  /* 0x004d340001047983 */ /* 0x001f220000300800 */
[----:B------:R-:W-:Y:S01]  /*f45d0*/  ISETP.LT.AND P3, PT, R6, UR33, !P0 ;  /* 0x0000002106007c0c */ /* 0x000fe2000c761270 */
[----:B------:R-:W0:Y:S01]  /*f45e0*/  LDCU UR33, c[0x0][0x398] ;  /* 0x00007300ff2177ac */ /* 0x000e220008000800 */
[----:B------:R-:W-:-:S02]  /*f45f0*/  ISETP.LT.AND P2, PT, R0, UR20, !P0 ;  /* 0x0000001400007c0c */ /* 0x000fc4000c741270 */
[----:B------:R-:W-:Y:S02]  /*f4600*/  LOP3.LUT R7, R7, 0xffffdfff, RZ, 0xc0, !PT ;  /* 0xffffdfff07077812 */ /* 0x000fe400078ec0ff */
[----:B------:R-:W-:Y:S01]  /*f4610*/  ISETP.LT.AND P1, PT, R13, UR21, !P0 ;  /* 0x000000150d007c0c */ /* 0x000fe2000c721270 */
[----:B------:R-:W0:Y:S06]  /*f4620*/  LDCU.64 UR20, c[0x0][0x398] ;  /* 0x00007300ff1477ac */ /* 0x000e2c0008000a00 */
[----:B------:R-:W-:-:S04]  /*f4630*/  @P3 LOP3.LUT R7, R7, 0x2000, RZ, 0xfc, !PT ;  /* 0x0000200007073812 */ /* 0x000fc800078efcff */
[----:B------:R-:W-:-:S04]  /*f4640*/  LOP3.LUT R7, R7, 0xffffefff, RZ, 0xc0, !PT ;  /* 0xffffefff07077812 */ /* 0x000fc800078ec0ff */
[----:B------:R-:W-:Y:S02]  /*f4650*/  @P2 LOP3.LUT R7, R7, 0x1000, RZ, 0xfc, !PT ;  /* 0x0000100007072812 */ /* 0x000fe400078efcff */
[----:B--2---:R-:W-:Y:S01]  /*f4660*/  ISETP.LT.AND P0, PT, R5, UR6, !P0 ;  /* 0x0000000605007c0c */ /* 0x004fe2000c701270 */
[----:B------:R-:W2:Y:S01]  /*f4670*/  LDCU UR6, c[0x0][0x398] ;  /* 0x00007300ff0677ac */ /* 0x000ea20008000800 */
[----:B------:R-:W-:-:S04]  /*f4680*/  LOP3.LUT R7, R7, 0xfffff7ff, RZ, 0xc0, !PT ;  /* 0xfffff7ff07077812 */ /* 0x000fc800078ec0ff */
[----:B------:R-:W-:-:S04]  /*f4690*/  @P1 LOP3.LUT R7, R7, 0x800, RZ, 0xfc, !PT ;  /* 0x0000080007071812 */ /* 0x000fc800078efcff */
[----:B------:R-:W-:-:S04]  /*f46a0*/  LOP3.LUT R7, R7, 0xfffffbff, RZ, 0xc0, !PT ;  /* 0xfffffbff07077812 */ /* 0x000fc800078ec0ff */
[----:B------:R-:W-:Y:S02]  /*f46b0*/  @P0 LOP3.LUT R7, R7, 0x400, RZ, 0xfc, !PT ;  /* 0x0000040007070812 */ /* 0x000fe400078efcff */
[----:B------:R-:W-:Y:S01]  /*f46c0*/  ISETP.GE.AND P0, PT, R2, UR15, PT ;  /* 0x0000000f02007c0c */ /* 0x000fe2000bf06270 */
[----:B------:R-:W0:Y:S01]  /*f46d0*/  LDCU UR15, c[0x0][0x398] ;  /* 0x00007300ff0f77ac */ /* 0x000e220008000800 */
[----:B------:R-:W-:Y:S01]  /*f46e0*/  LOP3.LUT R7, R7, 0xfffffdff, RZ, 0xc0, !PT ;  /* 0xfffffdff07077812 */ /* 0x000fe200078ec0ff */
[----:B------:R-:W2:Y:S01]  /*f46f0*/  LDL.LU R2, [R1+0x944] ;  /* 0x0009440001027983 */ /* 0x000ea20000300800 */
[----:B------:R-:W-:Y:S01]  /*f4700*/  ISETP.LT.AND P3, PT, R6, UR32, !P0 ;  /* 0x0000002006007c0c */ /* 0x000fe2000c761270 */
[----:B------:R-:W0:Y:S01]  /*f4710*/  LDCU UR32, c[0x0][0x398] ;  /* 0x00007300ff2077ac */ /* 0x000e220008000800 */
[----:B------:R-:W-:Y:S02]  /*f4720*/  ISETP.LT.AND P2, PT, R0, UR27, !P0 ;  /* 0x0000001b00007c0c */ /* 0x000fe4000c741270 */
[----:B------:R-:W-:Y:S01]  /*f4730*/  ISETP.LT.AND P1, PT, R13, UR31, !P0 ;  /* 0x0000001f0d007c0c */ /* 0x000fe2000c721270 */
[----:B------:R-:W0:Y:S08]  /*f4740*/  LDCU UR31, c[0x0][0x398] ;  /* 0x00007300ff1f77ac */ /* 0x000e300008000800 */
[----:B------:R-:W-:-:S04]  /*f4750*/  @P3 LOP3.LUT R7, R7, 0x200, RZ, 0xfc, !PT ;  /* 0x0000020007073812 */ /* 0x000fc800078efcff */
[----:B------:R-:W-:-:S04]  /*f4760*/  LOP3.LUT R7, R7, 0xfffffeff, RZ, 0xc0, !PT ;  /* 0xfffffeff07077812 */ /* 0x000fc800078ec0ff */
[----:B------:R-:W-:Y:S02]  /*f4770*/  @P2 LOP3.LUT R7, R7, 0x100, RZ, 0xfc, !PT ;  /* 0x0000010007072812 */ /* 0x000fe400078efcff */
[----:B0-----:R-:W-:Y:S01]  /*f4780*/  ISETP.LT.AND P0, PT, R5, UR20, !P0 ;  /* 0x0000001405007c0c */ /* 0x001fe2000c701270 */
[----:B------:R-:W0:Y:S01]  /*f4790*/  LDCU UR20, c[0x0][0x398] ;  /* 0x00007300ff1477ac */ /* 0x000e220008000800 */
[----:B------:R-:W-:-:S04]  /*f47a0*/  LOP3.LUT R7, R7, 0xffffff7f, RZ, 0xc0, !PT ;  /* 0xffffff7f07077812 */ /* 0x000fc800078ec0ff */
[----:B------:R-:W-:-:S04]  /*f47b0*/  @P1 LOP3.LUT R7, R7, 0x80, RZ, 0xfc, !PT ;  /* 0x0000008007071812 */ /* 0x000fc800078efcff */
[----:B------:R-:W-:-:S04]  /*f47c0*/  LOP3.LUT R7, R7, 0xffffffbf, RZ, 0xc0, !PT ;  /* 0xffffffbf07077812 */ /* 0x000fc800078ec0ff */
[----:B------:R-:W-:-:S04]  /*f47d0*/  @P0 LOP3.LUT R7, R7, 0x40, RZ, 0xfc, !PT ;  /* 0x0000004007070812 */ /* 0x000fc800078efcff */
[----:B------:R-:W-:Y:S02]  /*f47e0*/  LOP3.LUT R7, R7, 0xffffffdf, RZ, 0xc0, !PT ;  /* 0xffffffdf07077812 */ /* 0x000fe400078ec0ff */
[----:B---3--:R-:W-:Y:S01]  /*f47f0*/  ISETP.GE.AND P0, PT, R3, UR13, PT ;  /* 0x0000000d03007c0c */ /* 0x008fe2000bf06270 */
[----:B------:R-:W3:Y:S01]  /*f4800*/  LDCU UR13, c[0x0][0x398] ;  /* 0x00007300ff0d77ac */ /* 0x000ee20008000800 */
[----:B------:R-:W3:Y:S02]  /*f4810*/  LDL.LU R3, [R1+0x4d38] ;  /* 0x004d380001037983 */ /* 0x000ee40000300800 */
[----:B------:R-:W-:Y:S01]  /*f4820*/  ISETP.LT.AND P3, PT, R6, UR19, !P0 ;  /* 0x0000001306007c0c */ /* 0x000fe2000c761270 */
[----:B------:R-:W0:Y:S01]  /*f4830*/  LDCU UR19, c[0x0][0x398] ;  /* 0x00007300ff1377ac */ /* 0x000e220008000800 */
[----:B------:R-:W-:Y:S02]  /*f4840*/  ISETP.LT.AND P2, PT, R0, UR22, !P0 ;  /* 0x0000001600007c0c */ /* 0x000fe4000c741270 */
[----:B------:R-:W-:Y:S01]  /*f4850*/  ISETP.LT.AND P1, PT, R13, UR26, !P0 ;  /* 0x0000001a0d007c0c */ /* 0x000fe2000c721270 */
[----:B------:R-:W0:Y:S08]  /*f4860*/  LDCU.64 UR26, c[0x0][0x398] ;  /* 0x00007300ff1a77ac */ /* 0x000e300008000a00 */
        /* <DEDUP_REMOVED lines=10> */
[----:B------:R-:W-:Y:S01]  /*f4910*/  ISETP.GE.AND P0, PT, R4, UR9, PT ;  /* 0x0000000904007c0c */ /* 0x000fe2000bf06270 */
[----:B------:R-:W1:Y:S01]  /*f4920*/  LDCU UR9, c[0x0][0x398] ;  /* 0x00007300ff0977ac */ /* 0x000e620008000800 */
[----:B------:R-:W4:Y:S02]  /*f4930*/  LDL.LU R4, [R1+0x4d3c] ;  /* 0x004d3c0001047983 */ /* 0x000f240000300800 */
[----:B------:R-:W-:Y:S02]  /*f4940*/  ISETP.LT.AND P3, PT, R6, UR24, !P0 ;  /* 0x0000001806007c0c */ /* 0x000fe4000c761270 */
[----:B------:R-:W-:Y:S01]  /*f4950*/  ISETP.LT.AND P1, PT, R13, UR46, !P0 ;  /* 0x0000002e0d007c0c */ /* 0x000fe2000c721270 */
[----:B------:R-:W1:Y:S01]  /*f4960*/  LDCU.64 UR46, c[0x0][0x398] ;  /* 0x00007300ff2e77ac */ /* 0x000e620008000a00 */
[----:B------:R-:W-:-:S02]  /*f4970*/  ISETP.LT.AND P2, PT, R0, UR25, !P0 ;  /* 0x0000001900007c0c */ /* 0x000fc4000c741270 */
[----:B------:R-:W-:Y:S01]  /*f4980*/  LOP3.LUT R7, R7, 0xfffffffd, RZ, 0xc0, !PT ;  /* 0xfffffffd07077812 */ /* 0x000fe200078ec0ff */
[----:B------:R-:W1:Y:S01]  /*f4990*/  LDCU.64 UR24, c[0x0][0x398] ;  /* 0x00007300ff1877ac */ /* 0x000e620008000a00 */
[----:B0-----:R-:W-:Y:S02]  /*f49a0*/  ISETP.LT.AND P0, PT, R5, UR26, !P0 ;  /* 0x0000001a05007c0c */ /* 0x001fe4000c701270 */
[----:B--2---:R-:W-:Y:S01]  /*f49b0*/  LOP3.LUT R2, R2, 0x7fffffff, RZ, 0xc0, !PT ;  /* 0x7fffffff02027812 */ /* 0x004fe200078ec0ff */
[----:B------:R-:W0:Y:S02]  /*f49c0*/  LDCU UR26, c[0x0][0x398] ;  /* 0x00007300ff1a77ac */ /* 0x000e240008000800 */
[----:B------:R-:W-:Y:S02]  /*f49d0*/  @P3 LOP3.LUT R7, R7, 0x2, RZ, 0xfc, !PT ;  /* 0x0000000207073812 */ /* 0x000fe400078efcff */
[----:B------:R-:W-:Y:S02]  /*f49e0*/  @P1 LOP3.LUT R2, R2, 0x80000000, RZ, 0xfc, !PT ;  /* 0x8000000002021812 */ /* 0x000fe400078efcff */
[----:B------:R-:W-:-:S02]  /*f49f0*/  LOP3.LUT R7, R7, 0xfffffffe, RZ, 0xc0, !PT ;  /* 0xfffffffe07077812 */ /* 0x000fc400078ec0ff */
[----:B------:R-:W-:Y:S02]  /*f4a00*/  LOP3.LUT R2, R2, 0xbfffffff, RZ, 0xc0, !PT ;  /* 0xbfffffff02027812 */ /* 0x000fe400078ec0ff */
[----:B------:R-:W-:Y:S02]  /*f4a10*/  @P2 LOP3.LUT R7, R7, 0x1, RZ, 0xfc, !PT ;  /* 0x0000000107072812 */ /* 0x000fe400078efcff */
[----:B------:R-:W-:-:S03]  /*f4a20*/  @P0 LOP3.LUT R2, R2, 0x40000000, RZ, 0xfc, !PT ;  /* 0x4000000002020812 */ /* 0x000fc600078efcff */
[----:B------:R2:W-:Y:S01]  /*f4a30*/  STL [R1+0x950], R7 ;  /* 0x0009500701007387 */ /* 0x0005e20000100800 */
[----:B------:R-:W-:Y:S02]  /*f4a40*/  LOP3.LUT R2, R2, 0xdfffffff, RZ, 0xc0, !PT ;  /* 0xdfffffff02027812 */ /* 0x000fe400078ec0ff */
[----:B---3--:R-:W-:Y:S01]  /*f4a50*/  ISETP.GE.AND P0, PT, R3, UR7, PT ;  /* 0x0000000703007c0c */ /* 0x008fe2000bf06270 */
[----:B------:R-:W3:Y:S01]  /*f4a60*/  LDCU UR7, c[0x0][0x398] ;  /* 0x00007300ff0777ac */ /* 0x000ee20008000800 */
[----:B------:R-:W2:Y:S02]  /*f4a70*/  LDL.LU R3, [R1+0x4d40] ;  /* 0x004d400001037983 */ /* 0x000ea40000300800 */
[----:B------:R-:W-:Y:S02]  /*f4a80*/  ISETP.LT.AND P3, PT, R6, UR29, !P0 ;  /* 0x0000001d06007c0c */ /* 0x000fe4000c761270 */
[----:B------:R-:W-:Y:S01]  /*f4a90*/  ISETP.LT.AND P2, PT, R0, UR28, !P0 ;  /* 0x0000001c00007c0c */ /* 0x000fe2000c741270 */
[----:B------:R-:W0:Y:S01]  /*f4aa0*/  LDCU.64 UR28, c[0x0][0x398] ;  /* 0x00007300ff1c77ac */ /* 0x000e220008000a00 */
[----:B------:R-:W-:-:S09]  /*f4ab0*/  ISETP.LT.AND P1, PT, R13, UR11, !P0 ;  /* 0x0000000b0d007c0c */ /* 0x000fd2000c721270 */
        /* <DEDUP_REMOVED lines=10> */
[----:B----4-:R-:W-:Y:S01]  /*f4b60*/  ISETP.GE.AND P0, PT, R4, UR21, PT ;  /* 0x0000001504007c0c */ /* 0x010fe2000bf06270 */
[----:B------:R-:W4:Y:S01]  /*f4b70*/  LDCU UR21, c[0x0][0x398] ;  /* 0x00007300ff1577ac */ /* 0x000f220008000800 */
[----:B------:R-:W3:Y:S02]  /*f4b80*/  LDL.LU R4, [R1+0x4d44] ;  /* 0x004d440001047983 */ /* 0x000ee40000300800 */
[----:B------:R-:W-:Y:S02]  /*f4b90*/  ISETP.LT.AND P3, PT, R6, UR41, !P0 ;  /* 0x0000002906007c0c */ /* 0x000fe4000c761270 */
[----:B------:R-:W-:Y:S01]  /*f4ba0*/  ISETP.LT.AND P2, PT, R0, UR10, !P0 ;  /* 0x0000000a00007c0c */ /* 0x000fe2000c741270 */
[----:B------:R-:W0:Y:S01]  /*f4bb0*/  LDCU UR10, c[0x0][0x398] ;  /* 0x00007300ff0a77ac */ /* 0x000e220008000800 */
[----:B------:R-:W-:-:S02]  /*f4bc0*/  LOP3.LUT R2, R2, 0xfdffffff, RZ, 0xc0, !PT ;  /* 0xfdffffff02027812 */ /* 0x000fc400078ec0ff */
[----:B------:R-:W-:Y:S01]  /*f4bd0*/  ISETP.LT.AND P1, PT, R13, UR40, !P0 ;  /* 0x000000280d007c0c */ /* 0x000fe2000c721270 */
[----:B------:R-:W1:Y:S06]  /*f4be0*/  LDCU.64 UR40, c[0x0][0x398] ;  /* 0x00007300ff2877ac */ /* 0x000e6c0008000a00 */
        /* <DEDUP_REMOVED lines=10> */
[----:B--2---:R-:W-:Y:S01]  /*f4c90*/  ISETP.GE.AND P0, PT, R3, UR17, PT ;  /* 0x0000001103007c0c */ /* 0x004fe2000bf06270 */
[----:B------:R-:W2:Y:S01]  /*f4ca0*/  LDCU UR17, c[0x0][0x398] ;  /* 0x00007300ff1177ac */ /* 0x000ea20008000800 */
[----:B------:R-:W2:Y:S02]  /*f4cb0*/  LDL.LU R3, [R1+0x4d48] ;  /* 0x004d480001037983 */ /* 0x000ea40000300800 */
[----:B------:R-:W-:Y:S01]  /*f4cc0*/  ISETP.LT.AND P3, PT, R6, UR18, !P0 ;  /* 0x0000001206007c0c */ /* 0x000fe2000c761270 */
[----:B------:R-:W0:Y:S01]  /*f4cd0*/  LDCU UR18, c[0x0][0x398] ;  /* 0x00007300ff1277ac */ /* 0x000e220008000800 */
[----:B------:R-:W-:Y:S02]  /*f4ce0*/  ISETP.LT.AND P2, PT, R0, UR38, !P0 ;  /* 0x0000002600007c0c */ /* 0x000fe4000c741270 */
[----:B------:R-:W-:Y:S01]  /*f4cf0*/  ISETP.LT.AND P1, PT, R13, UR39, !P0 ;  /* 0x000000270d007c0c */ /* 0x000fe2000c721270 */
[----:B------:R-:W0:Y:S08]  /*f4d00*/  LDCU.64 UR38, c[0x0][0x398] ;  /* 0x00007300ff2677ac */ /* 0x000e300008000a00 */
[----:B------:R-:W-:-:S04]  /*f4d10*/  @P3 LOP3.LUT R2, R2, 0x200000, RZ, 0xfc, !PT ;  /* 0x0020000002023812 */ /* 0x000fc800078efcff */
[----:B------:R-:W-:-:S04]  /*f4d20*/  LOP3.LUT R2, R2, 0xffefffff, RZ, 0xc0, !PT ;  /* 0xffefffff02027812 */ /* 0x000fc800078ec0ff */
[----:B------:R-:W-:Y:S02]  /*f4d30*/  @P2 LOP3.LUT R2, R2, 0x100000, RZ, 0xfc, !PT ;  /* 0x0010000002022812 */ /* 0x000fe400078efcff */
[----:B------:R-:W-:Y:S02]  /*f4d40*/  ISETP.LT.AND P0, PT, R5, UR46, !P0 ;  /* 0x0000002e05007c0c */ /* 0x000fe4000c701270 */
[----:B------:R-:W-:-:S04]  /*f4d50*/  LOP3.LUT R2, R2, 0xfff7ffff, RZ, 0xc0, !PT ;  /* 0xfff7ffff02027812 */ /* 0x000fc800078ec0ff */
[----:B------:R-:W-:-:S04]  /*f4d60*/  @P1 LOP3.LUT R2, R2, 0x80000, RZ, 0xfc, !PT ;  /* 0x0008000002021812 */ /* 0x000fc800078efcff */
[----:B------:R-:W-:-:S04]  /*f4d70*/  LOP3.LUT R2, R2, 0xfffbffff, RZ, 0xc0, !PT ;  /* 0xfffbffff02027812 */ /* 0x000fc800078ec0ff */
[----:B------:R-:W-:Y:S02]  /*f4d80*/  @P0 LOP3.LUT R2, R2, 0x40000, RZ, 0xfc, !PT ;  /* 0x0004000002020812 */ /* 0x000fe400078efcff */
[----:B---3--:R-:W-:Y:S01]  /*f4d90*/  ISETP.GE.AND P0, PT, R4, UR27, PT ;  /* 0x0000001b04007c0c */ /* 0x008fe2000bf06270 */
[----:B------:R-:W3:Y:S01]  /*f4da0*/  LDCU UR27, c[0x0][0x398] ;  /* 0x00007300ff1b77ac */ /* 0x000ee20008000800 */
[----:B------:R-:W3:Y:S02]  /*f4db0*/  LDL.LU R4, [R1+0x4d4c] ;  /* 0x004d4c0001047983 */ /* 0x000ee40000300800 */
[----:B------:R-:W-:Y:S01]  /*f4dc0*/  ISETP.LT.AND P3, PT, R6, UR23, !P0 ;  /* 0x0000001706007c0c */ /* 0x000fe2000c761270 */
[----:B------:R-:W0:Y:S01]  /*f4dd0*/  LDCU UR23, c[0x0][0x398] ;  /* 0x00007300ff1777ac */ /* 0x000e220008000800 */
[----:B------:R-:W-:Y:S02]  /*f4de0*/  ISETP.LT.AND P2, PT, R0, UR37, !P0 ;  /* 0x0000002500007c0c */ /* 0x000fe4000c741270 */
[----:B------:R-:W-:-:S02]  /*f4df0*/  LOP3.LUT R2, R2, 0xfffdffff, RZ, 0xc0, !PT ;  /* 0xfffdffff02027812 */ /* 0x000fc400078ec0ff */
[----:B------:R-:W-:Y:S01]  /*f4e00*/  ISETP.LT.AND P1, PT, R13, UR36, !P0 ;  /* 0x000000240d007c0c */ /* 0x000fe2000c721270 */
[----:B------:R-:W0:Y:S06]  /*f4e10*/  LDCU.64 UR36, c[0x0][0x398] ;  /* 0x00007300ff2477ac */ /* 0x000e2c0008000a00 */
[----:B------:R-:W-:-:S04]  /*f4e20*/  @P3 LOP3.LUT R2, R2, 0x20000, RZ, 0xfc, !PT ;  /* 0x0002000002023812 */ /* 0x000fc800078efcff */
[----:B------:R-:W-:-:S04]  /*f4e30*/  LOP3.LUT R2, R2, 0xfffeffff, RZ, 0xc0, !PT ;  /* 0xfffeffff02027812 */ /* 0x000fc800078ec0ff */
[----:B------:R-:W-:Y:S02]  /*f4e40*/  @P2 LOP3.LUT R2, R2, 0x10000, RZ, 0xfc, !PT ;  /* 0x0001000002022812 */ /* 0x000fe400078efcff */
[----:B-1----:R-:W-:Y:S01]  /*f4e50*/  ISETP.LT.AND P0, PT, R5, UR40, !P0 ;  /* 0x0000002805007c0c */ /* 0x002fe2000c701270 */
[----:B------:R-:W1:Y:S01]  /*f4e60*/  LDCU UR40, c[0x0][0x398] ;  /* 0x00007300ff2877ac */ /* 0x000e620008000800 */
        /* <DEDUP_REMOVED lines=12> */
[----:B------:R-:W0:Y:S08]  /*f4f30*/  LDCU UR66, c[0x0][0x398] ;  /* 0x00007300ff4277ac */ /* 0x000e300008000800 */
[----:B------:R-:W-:Y:S01]  /*f4f40*/  @P3 LOP3.LUT R2, R2, 0x2000, RZ, 0xfc, !PT ;  /* 0x0000200002023812 */ /* 0x000fe200078efcff */
[----:B------:R-:W1:Y:S03]  /*f4f50*/  LDCU UR35, c[0x0][0x398] ;  /* 0x00007300ff2377ac */ /* 0x000e660008000800 */
[----:B------:R-:W-:-:S04]  /*f4f60*/  LOP3.LUT R2, R2, 0xffffefff, RZ, 0xc0, !PT ;  /* 0xffffefff02027812 */ /* 0x000fc800078ec0ff */
[----:B------:R-:W-:Y:S02]  /*f4f70*/  @P2 LOP3.LUT R2, R2, 0x1000, RZ, 0xfc, !PT ;  /* 0x0000100002022812 */ /* 0x000fe400078efcff */
[----:B0-----:R-:W-:Y:S02]  /*f4f80*/  ISETP.LT.AND P0, PT, R5, UR38, !P0 ;  /* 0x0000002605007c0c */ /* 0x001fe4000c701270 */
[----:B------:R-:W-:-:S04]  /*f4f90*/  LOP3.LUT R2, R2, 0xfffff7ff, RZ, 0xc0, !PT ;  /* 0xfffff7ff02027812 */ /* 0x000fc800078ec0ff */
[----:B------:R-:W-:-:S04]  /*f4fa0*/  @P1 LOP3.LUT R2, R2, 0x800, RZ, 0xfc, !PT ;  /* 0x0000080002021812 */ /* 0x000fc800078efcff */
[----:B------:R-:W-:-:S04]  /*f4fb0*/  LOP3.LUT R2, R2, 0xfffffbff, RZ, 0xc0, !PT ;  /* 0xfffffbff02027812 */ /* 0x000fc800078ec0ff */
[----:B------:R-:W-:Y:S02]  /*f4fc0*/  @P0 LOP3.LUT R2, R2, 0x400, RZ, 0xfc, !PT ;  /* 0x0000040002020812 */ /* 0x000fe400078efcff */
[----:B---3--:R-:W-:Y:S01]  /*f4fd0*/  ISETP.GE.AND P0, PT, R4, UR29, PT ;  /* 0x0000001d04007c0c */ /* 0x008fe2000bf06270 */
[----:B------:R-:W0:Y:S01]  /*f4fe0*/  LDCU UR29, c[0x0][0x398] ;  /* 0x00007300ff1d77ac */ /* 0x000e220008000800 */
[----:B------:R-:W3:Y:S02]  /*f4ff0*/  LDL.LU R4, [R1+0x4d54] ;  /* 0x004d540001047983 */ /* 0x000ee40000300800 */
        /* <DEDUP_REMOVED lines=10> */
[----:B------:R-:W-:Y:S01]  /*f50a0*/  ISETP.LT.AND P0, PT, R5, UR36, !P0 ;  /* 0x0000002405007c0c */ /* 0x000fe2000c701270 */
[----:B------:R-:W0:Y:S01]  /*f50b0*/  LDCU UR36, c[0x0][0x398] ;  /* 0x00007300ff2477ac */ /* 0x000e220008000800 */
[----:B------:R-:W-:-:S04]  /*f50c0*/  LOP3.LUT R2, R2, 0xffffff7f, RZ, 0xc0, !PT ;  /* 0xffffff7f02027812 */ /* 0x000fc800078ec0ff */
[----:B------:R-:W-:-:S04]  /*f50d0*/  @P1 LOP3.LUT R2, R2, 0x80, RZ, 0xfc, !PT ;  /* 0x0000008002021812 */ /* 0x000fc800078efcff */
[----:B------:R-:W-:-:S04]  /*f50e0*/  LOP3.LUT R2, R2, 0xffffffbf, RZ, 0xc0, !PT ;  /* 0xffffffbf02027812 */ /* 0x000fc800078ec0ff */
[----:B------:R-:W-:-:S04]  /*f50f0*/  @P0 LOP3.LUT R2, R2, 0x40, RZ, 0xfc, !PT ;  /* 0x0000004002020812 */ /* 0x000fc800078efcff */
[----:B------:R-:W-:Y:S02]  /*f5100*/  LOP3.LUT R2, R2, 0xffffffdf, RZ, 0xc0, !PT ;  /* 0xffffffdf02027812 */ /* 0x000fe400078ec0ff */
[----:B--2---:R-:W-:Y:S01]  /*f5110*/  ISETP.GE.AND P0, PT, R3, UR47, PT ;  /* 0x0000002f03007c0c */ /* 0x004fe2000bf06270 */
[----:B------:R-:W2:Y:S01]  /*f5120*/  LDCU.64 UR46, c[0x0][0x398] ;  /* 0x00007300ff2e77ac */ /* 0x000ea20008000a00 */
[----:B------:R-:W4:Y:S04]  /*f5130*/  LDL.LU R3, [R1+0x4d58] ;  /* 0x004d580001037983 */ /* 0x000f280000300800 */
[----:B------:R-:W4:Y:S01]  /*f5140*/  LDL.LU R7, [R1+0x940] ;  /* 0x0009400001077983 */ /* 0x000f220000300800 */
[----:B------:R-:W-:Y:S01]  /*f5150*/  ISETP.LT.AND P3, PT, R6, UR65, !P0 ;  /* 0x0000004106007c0c */ /* 0x000fe2000c761270 */
[----:B------:R-:W1:Y:S01]  /*f5160*/  LDCU UR65, c[0x0][0x398] ;  /* 0x00007300ff4177ac */ /* 0x000e620008000800 */
[----:B------:R-:W-:-:S02]  /*f5170*/  ISETP.LT.AND P2, PT, R0, UR67, !P0 ;  /* 0x0000004300007c0c */ /* 0x000fc4000c741270 */
[----:B0-----:R-:W-:Y:S01]  /*f5180*/  ISETP.LT.AND P1, PT, R13, UR66, !P0 ;  /* 0x000000420d007c0c */ /* 0x001fe2000c721270 */
[----:B------:R-:W0:Y:S08]  /*f5190*/  LDCU UR67, c[0x0][0x398] ;  /* 0x00007300ff4377ac */ /* 0x000e300008000800 */
        /* <DEDUP_REMOVED lines=9> */
[----:B------:R-:W-:Y:S02]  /*f5230*/  @P0 LOP3.LUT R2, R2, 0x4, RZ, 0xfc, !PT ;  /* 0x0000000402020812 */ /* 0x000fe400078efcff */
[----:B---3--:R-:W-:Y:S01]  /*f5240*/  ISETP.GE.AND P0, PT, R4, UR41, PT ;  /* 0x0000002904007c0c */ /* 0x008fe2000bf06270 */
[----:B------:R-:W3:Y:S03]  /*f5250*/  LDCU UR41, c[0x0][0x398] ;  /* 0x00007300ff2977ac */ /* 0x000ee60008000800 */
[----:B--2---:R-:W-:Y:S01]  /*f5260*/  ISETP.LT.AND P3, PT, R6, UR46, !P0 ;  /* 0x0000002e06007c0c */ /* 0x004fe2000c761270 */
[----:B------:R-:W2:Y:S01]  /*f5270*/  LDCU UR46, c[0x0][0x398] ;  /* 0x00007300ff2e77ac */ /* 0x000ea20008000800 */
[----:B-1----:R-:W-:Y:S02]  /*f5280*/  ISETP.LT.AND P2, PT, R0, UR65, !P0 ;  /* 0x0000004100007c0c */ /* 0x002fe4000c741270 */
[----:B------:R-:W-:Y:S01]  /*f5290*/  LOP3.LUT R2, R2, 0xfffffffd, RZ, 0xc0, !PT ;  /* 0xfffffffd02027812 */ /* 0x000fe200078ec0ff */
[----:B------:R-:W1:Y:S08]  /*f52a0*/  LDCU UR65, c[0x0][0x398] ;  /* 0x00007300ff4177ac */ /* 0x000e700008000800 */
[----:B------:R-:W-:-:S04]  /*f52b0*/  @P3 LOP3.LUT R2, R2, 0x2, RZ, 0xfc, !PT ;  /* 0x0000000202023812 */ /* 0x000fc800078efcff */
[----:B------:R-:W-:-:S04]  /*f52c0*/  LOP3.LUT R2, R2, 0xfffffffe, RZ, 0xc0, !PT ;  /* 0xfffffffe02027812 */ /* 0x000fc800078ec0ff */
[----:B------:R-:W-:-:S05]  /*f52d0*/  @P2 LOP3.LUT R2, R2, 0x1, RZ, 0xfc, !PT ;  /* 0x0000000102022812 */ /* 0x000fca00078efcff */
[----:B------:R0:W-:Y:S04]  /*f52e0*/  STL [R1+0x944], R2 ;  /* 0x0009440201007387 */ /* 0x0001e80000100800 */
[----:B0-----:R-:W2:Y:S04]  /*f52f0*/  LDL.LU R2, [R1+0x4d5c] ;  /* 0x004d5c0001027983 */ /* 0x001ea80000300800 */
[----:B------:R-:W3:Y:S01]  /*f5300*/  LDL.LU R4, [R1+0x4d60] ;  /* 0x004d600001047983 */ /* 0x000ee20000300800 */
[----:B------:R-:W-:Y:S01]  /*f5310*/  ISETP.LT.AND P1, PT, R13, UR67, !P0 ;  /* 0x000000430d007c0c */ /* 0x000fe2000c721270 */
[----:B------:R-:W0:Y:S01]  /*f5320*/  LDCU UR67, c[0x0][0x398] ;  /* 0x00007300ff4377ac */ /* 0x000e220008000800 */
[----:B------:R-:W-:Y:S01]  /*f5330*/  ISETP.LT.AND P0, PT, R5, UR66, !P0 ;  /* 0x0000004205007c0c */ /* 0x000fe2000c701270 */
[----:B------:R-:W0:Y:S01]  /*f5340*/  LDCU UR66, c[0x0][0x398] ;  /* 0x00007300ff4277ac */ /* 0x000e220008000800 */
[----:B----4-:R-:W-:-:S09]  /*f5350*/  LOP3.LUT R7, R7, 0x7fffffff, RZ, 0xc0, !PT ;  /* 0x7fffffff07077812 */ /* 0x010fd200078ec0ff */
[----:B------:R-:W-:-:S04]  /*f5360*/  @P1 LOP3.LUT R7, R7, 0x80000000, RZ, 0xfc, !PT ;  /* 0x8000000007071812 */ /* 0x000fc800078efcff */
[----:B------:R-:W-:-:S04]  /*f5370*/  LOP3.LUT R7, R7, 0xbfffffff, RZ, 0xc0, !PT ;  /* 0xbfffffff07077812 */ /* 0x000fc800078ec0ff */
[----:B------:R-:W-:Y:S02]  /*f5380*/  @P0 LOP3.LUT R7, R7, 0x40000000, RZ, 0xfc, !PT ;  /* 0x4000000007070812 */ /* 0x000fe400078efcff */
[----:B------:R-:W-:Y:S01]  /*f5390*/  ISETP.GE.AND P0, PT, R3, UR39, PT ;  /* 0x0000002703007c0c */ /* 0x000fe2000bf06270 */
[----:B------:R-:W4:Y:S01]  /*f53a0*/  LDCU.64 UR38, c[0x0][0x398] ;  /* 0x00007300ff2677ac */ /* 0x000f220008000a00 */
[----:B------:R-:W3:Y:S02]  /*f53b0*/  LDL.LU R3, [R1+0x4d64] ;  /* 0x004d640001037983 */ /* 0x000ee40000300800 */
[----:B------:R-:W-:Y:S01]  /*f53c0*/  ISETP.LT.AND P3, PT, R6, UR40, !P0 ;  /* 0x0000002806007c0c */ /* 0x000fe2000c761270 */
[----:B------:R-:W1:Y:S01]  /*f53d0*/  LDCU UR40, c[0x0][0x398] ;  /* 0x00007300ff2877ac */ /* 0x000e620008000800 */
[----:B0-----:R-:W-:Y:S02]  /*f53e0*/  ISETP.LT.AND P2, PT, R0, UR67, !P0 ;  /* 0x0000004300007c0c */ /* 0x001fe4000c741270 */
        /* <DEDUP_REMOVED lines=17> */
[----:B----4-:R-:W-:Y:S02]  /*f5500*/  ISETP.LT.AND P3, PT, R13, UR38, !P0 ;  /* 0x000000260d007c0c */ /* 0x010fe4000c761270 */
[----:B---3--:R-:W-:Y:S01]  /*f5510*/  ISETP.LT.AND P2, PT, R6, UR41, !P0 ;  /* 0x0000002906007c0c */ /* 0x008fe2000c741270 */
[----:B------:R-:W3:Y:S01]  /*f5520*/  LDCU UR41, c[0x0][0x398] ;  /* 0x00007300ff2977ac */ /* 0x000ee20008000800 */
[----:B-1----:R-:W-:-:S09]  /*f5530*/  ISETP.LT.AND P1, PT, R0, UR40, !P0 ;  /* 0x0000002800007c0c */ /* 0x002fd2000c721270 */
[----:B------:R-:W-:Y:S01]  /*f5540*/  @P3 LOP3.LUT R7, R7, 0x800000, RZ, 0xfc, !PT ;  /* 0x0080000007073812 */ /* 0x000fe200078efcff */
[----:B------:R-:W1:Y:S03]  /*f5550*/  LDCU UR40, c[0x0][0x398] ;  /* 0x00007300ff2877ac */ /* 0x000e660008000800 */
[----:B------:R-:W-:-:S04]  /*f5560*/  LOP3.LUT R7, R7, 0xfdffffff, RZ, 0xc0, !PT ;  /* 0xfdffffff07077812 */ /* 0x000fc800078ec0ff */
[----:B------:R-:W-:Y:S02]  /*f5570*/  @P2 LOP3.LUT R7, R7, 0x2000000, RZ, 0xfc, !PT ;  /* 0x0200000007072812 */ /* 0x000fe400078efcff */
[----:B------:R-:W-:Y:S01]  /*f5580*/  ISETP.LT.AND P0, PT, R5, UR63, !P0 ;  /* 0x0000003f05007c0c */ /* 0x000fe2000c701270 */
[----:B------:R-:W4:Y:S01]  /*f5590*/  LDCU UR63, c[0x0][0x398] ;  /* 0x00007300ff3f77ac */ /* 0x000f220008000800 */
[----:B------:R-:W-:-:S04]  /*f55a0*/  LOP3.LUT R7, R7, 0xfeffffff, RZ, 0xc0, !PT ;  /* 0xfeffffff07077812 */ /* 0x000fc800078ec0ff */
[----:B------:R-:W-:-:S04]  /*f55b0*/  @P1 LOP3.LUT R7, R7, 0x1000000, RZ, 0xfc, !PT ;  /* 0x0100000007071812 */ /* 0x000fc800078efcff */
[----:B------:R-:W-:-:S04]  /*f55c0*/  LOP3.LUT R7, R7, 0xffbfffff, RZ, 0xc0, !PT ;  /* 0xffbfffff07077812 */ /* 0x000fc800078ec0ff */
[----:B------:R-:W-:Y:S02]  /*f55d0*/  @P0 LOP3.LUT R7, R7, 0x400000, RZ, 0xfc, !PT ;  /* 0x0040000007070812 */ /* 0x000fe400078efcff */
[----:B------:R-:W-:Y:S01]  /*f55e0*/  ISETP.GE.AND P0, PT, R4, UR47, PT ;  /* 0x0000002f04007c0c */ /* 0x000fe2000bf06270 */
[----:B------:R-:W0:Y:S03]  /*f55f0*/  LDCU UR47, c[0x0][0x398] ;  /* 0x00007300ff2f77ac */ /* 0x000e260008000800 */
[----:B---3--:R-:W-:Y:S02]  /*f5600*/  ISETP.LT.AND P3, PT, R6, UR41, !P0 ;  /* 0x0000002906007c0c */ /* 0x008fe4000c761270 */
[----:B-1----:R-:W-:Y:S01]  /*f5610*/  ISETP.LT.AND P2, PT, R0, UR40, !P0 ;  /* 0x0000002800007c0c */ /* 0x002fe2000c741270 */
[----:B------:R-:W1:Y:S01]  /*f5620*/  LDCU.64 UR40, c[0x0][0x398] ;  /* 0x00007300ff2877ac */ /* 0x000e620008000a00 */
[----:B------:R-:W-:-:S02]  /*f5630*/  LOP3.LUT R7, R7, 0xffdfffff, RZ, 0xc0, !PT ;  /* 0xffdfffff07077812 */ /* 0x000fc400078ec0ff */
[----:B------:R-:W-:Y:S01]  /*f5640*/  ISETP.LT.AND P1, PT, R13, UR71, !P0 ;  /* 0x000000470d007c0c */ /* 0x000fe2000c721270 */
[----:B------:R-:W3:Y:S06]  /*f5650*/  LDCU UR71, c[0x0][0x398] ;  /* 0x00007300ff4777ac */ /* 0x000eec0008000800 */
[----:B------:R-:W-:-:S04]  /*f5660*/  @P3 LOP3.LUT R7, R7, 0x200000, RZ, 0xfc, !PT ;  /* 0x0020000007073812 */ /* 0x000fc800078efcff */
        /* <DEDUP_REMOVED lines=8> */
[----:B------:R-:W-:Y:S01]  /*f56f0*/  ISETP.GE.AND P0, PT, R3, UR39, PT ;  /* 0x0000002703007c0c */ /* 0x000fe2000bf06270 */
[----:B------:R-:W0:Y:S01]  /*f5700*/  LDCU.64 UR38, c[0x0][0x398] ;  /* 0x00007300ff2677ac */ /* 0x000e220008000a00 */
[----:B------:R-:W3:Y:S02]  /*f5710*/  LDL.LU R3, [R1+0x4d6c] ;  /* 0x004d6c0001037983 */ /* 0x000ee40000300800 */
[----:B-1----:R-:W-:Y:S02]  /*f5720*/  ISETP.LT.AND P1, PT, R6, UR40, !P0 ;  /* 0x0000002806007c0c */ /* 0x002fe4000c721270 */
[----:B------:R-:W-:Y:S02]  /*f5730*/  LOP3.LUT R7, R7, 0xfffdffff, RZ, 0xc0, !PT ;  /* 0xfffdffff07077812 */ /* 0x000fe400078ec0ff */
[----:B--2---:R-:W-:Y:S01]  /*f5740*/  ISETP.LT.AND P3, PT, R0, UR37, !P0 ;  /* 0x0000002500007c0c */ /* 0x004fe2000c761270 */
[----:B------:R-:W1:Y:S01]  /*f5750*/  LDCU UR37, c[0x0][0x398] ;  /* 0x00007300ff2577ac */ /* 0x000e620008000800 */
[----:B------:R-:W-:Y:S01]  /*f5760*/  ISETP.LT.AND P2, PT, R13, UR62, !P0 ;  /* 0x0000003e0d007c0c */ /* 0x000fe2000c741270 */
[----:B------:R-:W2:Y:S06]  /*f5770*/  LDCU UR62, c[0x0][0x398] ;  /* 0x00007300ff3e77ac */ /* 0x000eac0008000800 */
[----:B------:R-:W-:-:S02]  /*f5780*/  @P1 LOP3.LUT R7, R7, 0x20000, RZ, 0xfc, !PT ;  /* 0x0002000007071812 */ /* 0x000fc400078efcff */
[----:B------:R-:W-:Y:S01]  /*f5790*/  ISETP.LT.AND P1, PT, R5, UR61, !P0 ;  /* 0x0000003d05007c0c */ /* 0x000fe2000c721270 */
[----:B------:R-:W0:Y:S01]  /*f57a0*/  LDCU UR61, c[0x0][0x398] ;  /* 0x00007300ff3d77ac */ /* 0x000e220008000800 */
[----:B------:R-:W-:-:S04]  /*f57b0*/  LOP3.LUT R7, R7, 0xfffeffff, RZ, 0xc0, !PT ;  /* 0xfffeffff07077812 */ /* 0x000fc800078ec0ff */
[----:B------:R-:W-:-:S04]  /*f57c0*/  @P3 LOP3.LUT R7, R7, 0x10000, RZ, 0xfc, !PT ;  /* 0x0001000007073812 */ /* 0x000fc800078efcff */
[----:B------:R-:W-:-:S04]  /*f57d0*/  LOP3.LUT R7, R7, 0xffff7fff, RZ, 0xc0, !PT ;  /* 0xffff7fff07077812 */ /* 0x000fc800078ec0ff */
[----:B------:R-:W-:Y:S02]  /*f57e0*/  @P2 LOP3.LUT R7, R7, 0x8000, RZ, 0xfc, !PT ;  /* 0x0000800007072812 */ /* 0x000fe400078efcff */
[----:B------:R-:W-:Y:S01]  /*f57f0*/  ISETP.GE.AND P0, PT, R2, UR41, PT ;  /* 0x0000002902007c0c */ /* 0x000fe2000bf06270 */
[----:B------:R-:W1:Y:S01]  /*f5800*/  LDCU.64 UR40, c[0x0][0x398] ;  /* 0x00007300ff2877ac */ /* 0x000e620008000a00 */
[----:B------:R-:W2:Y:S01]  /*f5810*/  LDL.LU R2, [R1+0x4d70] ;  /* 0x004d700001027983 */ /* 0x000ea20000300800 */
[----:B------:R-:W-:Y:S02]  /*f5820*/  LOP3.LUT R7, R7, 0xffffbfff, RZ, 0xc0, !PT ;  /* 0xffffbfff07077812 */ /* 0x000fe400078ec0ff */
[----:B0-----:R-:W-:Y:S02]  /*f5830*/  ISETP.LT.AND P3, PT, R6, UR38, !P0 ;  /* 0x0000002606007c0c */ /* 0x001fe4000c761270 */
[----:B------:R-:W-:Y:S02]  /*f5840*/  @P1 LOP3.LUT R7, R7, 0x4000, RZ, 0xfc, !PT ;  /* 0x0000400007071812 */ /* 0x000fe400078efcff */
[----:B------:R-:W-:Y:S01]  /*f5850*/  ISETP.LT.AND P2, PT, R0, UR77, !P0 ;  /* 0x0000004d00007c0c */ /* 0x000fe2000c741270 */
[----:B------:R-:W0:Y:S01]  /*f5860*/  LDCU UR77, c[0x0][0x398] ;  /* 0x00007300ff4d77ac */ /* 0x000e220008000800 */
[----:B------:R-:W-:-:S02]  /*f5870*/  LOP3.LUT R7, R7, 0xffffdfff, RZ, 0xc0, !PT ;  /* 0xffffdfff07077812 */ /* 0x000fc400078ec0ff */
[----:B------:R-:W-:Y:S01]  /*f5880*/  ISETP.LT.AND P1, PT, R13, UR59, !P0 ;  /* 0x0000003b0d007c0c */ /* 0x000fe2000c721270 */
[----:B------:R-:W0:Y:S04]  /*f5890*/  LDCU UR59, c[0x0][0x398] ;  /* 0x00007300ff3b77ac */ /* 0x000e280008000800 */
        /* <DEDUP_REMOVED lines=10> */
[----:B------:R-:W3:Y:S01]  /*f5940*/  LDCU.64 UR38, c[0x0][0x398] ;  /* 0x00007300ff2677ac */ /* 0x000ee20008000a00 */
[----:B------:R-:W4:Y:S02]  /*f5950*/  LDL.LU R3, [R1+0x4d74] ;  /* 0x004d740001037983 */ /* 0x000f240000300800 */
[----:B-1----:R-:W-:Y:S02]  /*f5960*/  ISETP.LT.AND P3, PT, R6, UR40, !P0 ;  /* 0x0000002806007c0c */ /* 0x002fe4000c761270 */
[----:B------:R-:W-:Y:S01]  /*f5970*/  ISETP.LT.AND P2, PT, R0, UR76, !P0 ;  /* 0x0000004c00007c0c */ /* 0x000fe2000c741270 */
[----:B------:R-:W4:Y:S01]  /*f5980*/  LDL.LU R4, [R1+0x93c] ;  /* 0x00093c0001047983 */ /* 0x000f220000300800 */
[----:B------:R-:W-:Y:S01]  /*f5990*/  LOP3.LUT R7, R7, 0xfffffdff, RZ, 0xc0, !PT ;  /* 0xfffffdff07077812 */ /* 0x000fe200078ec0ff */
[----:B------:R-:W1:Y:S01]  /*f59a0*/  LDCU UR76, c[0x0][0x398] ;  /* 0x00007300ff4c77ac */ /* 0x000e620008000800 */
        /* <DEDUP_REMOVED lines=11> */
[----:B--2---:R-:W-:Y:S01]  /*f5a60*/  ISETP.GE.AND P0, PT, R2, UR41, PT ;  /* 0x0000002902007c0c */ /* 0x004fe2000bf06270 */
[----:B------:R-:W2:Y:S01]  /*f5a70*/  LDCU.64 UR40, c[0x0][0x398] ;  /* 0x00007300ff2877ac */ /* 0x000ea20008000a00 */
[----:B------:R-:W4:Y:S02]  /*f5a80*/  LDL.LU R2, [R1+0x4d78] ;  /* 0x004d780001027983 */ /* 0x000f240000300800 */
[----:B---3--:R-:W-:Y:S02]  /*f5a90*/  ISETP.LT.AND P3, PT, R6, UR38, !P0 ;  /* 0x0000002606007c0c */ /* 0x008fe4000c761270 */
[----:B------:R-:W-:Y:S01]  /*f5aa0*/  ISETP.LT.AND P2, PT, R0, UR75, !P0 ;  /* 0x0000004b00007c0c */ /* 0x000fe2000c741270 */
[----:B------:R-:W3:Y:S01]  /*f5ab0*/  LDCU UR75, c[0x0][0x398] ;  /* 0x00007300ff4b77ac */ /* 0x000ee20008000800 */
[----:B------:R-:W-:-:S02]  /*f5ac0*/  LOP3.LUT R7, R7, 0xffffffdf, RZ, 0xc0, !PT ;  /* 0xffffffdf07077812 */ /* 0x000fc400078ec0ff */
[----:B------:R-:W-:Y:S01]  /*f5ad0*/  ISETP.LT.AND P1, PT, R13, UR53, !P0 ;  /* 0x000000350d007c0c */ /* 0x000fe2000c721270 */
[----:B------:R-:W0:Y:S06]  /*f5ae0*/  LDCU UR53, c[0x0][0x398] ;  /* 0x00007300ff3577ac */ /* 0x000e2c0008000800 */
        /* <DEDUP_REMOVED lines=9> */
[----:B----4-:R-:W-:Y:S01]  /*f5b80*/  ISETP.GE.AND P0, PT, R3, UR39, PT ;  /* 0x0000002703007c0c */ /* 0x010fe2000bf06270 */
[----:B------:R-:W4:Y:S01]  /*f5b90*/  LDCU.64 UR38, c[0x0][0x398] ;  /* 0x00007300ff2677ac */ /* 0x000f220008000a00 */
[----:B------:R-:W3:Y:S02]  /*f5ba0*/  LDL.LU R3, [R1+0x4d7c] ;  /* 0x004d7c0001037983 */ /* 0x000ee40000300800 */
[----:B--2---:R-:W-:Y:S02]  /*f5bb0*/  ISETP.LT.AND P3, PT, R6, UR40, !P0 ;  /* 0x0000002806007c0c */ /* 0x004fe4000c761270 */
[----:B------:R-:W-:Y:S01]  /*f5bc0*/  ISETP.LT.AND P1, PT, R13, UR68, !P0 ;  /* 0x000000440d007c0c */ /* 0x000fe2000c721270 */
[----:B------:R-:W2:Y:S01]  /*f5bd0*/  LDCU UR68, c[0x0][0x398] ;  /* 0x00007300ff4477ac */ /* 0x000ea20008000800 */
[----:B------:R-:W-:-:S02]  /*f5be0*/  ISETP.LT.AND P2, PT, R0, UR74, !P0 ;  /* 0x0000004a00007c0c */ /* 0x000fc4000c741270 */
[----:B------:R-:W-:Y:S01]  /*f5bf0*/  LOP3.LUT R7, R7, 0xfffffffd, RZ, 0xc0, !PT ;  /* 0xfffffffd07077812 */ /* 0x000fe200078ec0ff */
[----:B------:R-:W0:Y:S01]  /*f5c00*/  LDCU UR74, c[0x0][0x398] ;  /* 0x00007300ff4a77ac */ /* 0x000e220008000800 */
[----:B------:R-:W-:Y:S02]  /*f5c10*/  ISETP.LT.AND P0, PT, R5, UR52, !P0 ;  /* 0x0000003405007c0c */ /* 0x000fe4000c701270 */
[----:B------:R-:W-:Y:S01]  /*f5c20*/  LOP3.LUT R4, R4, 0x7fffffff, RZ, 0xc0, !PT ;  /* 0x7fffffff04047812 */ /* 0x000fe200078ec0ff */
        /* <DEDUP_REMOVED lines=8> */
[----:B------:R-:W-:Y:S01]  /*f5cb0*/  ISETP.GE.AND P0, PT, R2, UR41, PT ;  /* 0x0000002902007c0c */ /* 0x000fe2000bf06270 */
[----:B------:R-:W1:Y:S02]  /*f5cc0*/  LDCU.64 UR40, c[0x0][0x398] ;  /* 0x00007300ff2877ac */ /* 0x000e640008000a00 */
[----:B------:R-:W2:Y:S01]  /*f5cd0*/  LDL.LU R2, [R1+0x4d80] ;  /* 0x004d800001027983 */ /* 0x000ea20000300800 */
[----:B----4-:R-:W-:Y:S02]  /*f5ce0*/  ISETP.LT.AND P3, PT, R6, UR38, !P0 ;  /* 0x0000002606007c0c */ /* 0x010fe4000c761270 */
[----:B------:R-:W-:Y:S01]  /*f5cf0*/  ISETP.LT.AND P2, PT, R0, UR73, !P0 ;  /* 0x0000004900007c0c */ /* 0x000fe2000c741270 */
[----:B0-----:R-:W4:Y:S01]  /*f5d00*/  LDL.LU R7, [R1+0x4d84] ;  /* 0x004d840001077983 */ /* 0x001f220000300800 */
        /* <DEDUP_REMOVED lines=16> */
[----:B-1----:R-:W-:Y:S01]  /*f5e10*/  ISETP.LT.AND P3, PT, R6, UR40, !P0 ;  /* 0x0000002806007c0c */ /* 0x002fe2000c761270 */
[----:B------:R-:W1:Y:S01]  /*f5e20*/  LDCU UR40, c[0x0][0x398] ;  /* 0x00007300ff2877ac */ /* 0x000e620008000800 */
[----:B------:R-:W-:Y:S02]  /*f5e30*/  ISETP.LT.AND P2, PT, R0, UR72, !P0 ;  /* 0x0000004800007c0c */ /* 0x000fe4000c741270 */
[----:B------:R-:W-:Y:S01]  /*f5e40*/  LOP3.LUT R4, R4, 0xfdffffff, RZ, 0xc0, !PT ;  /* 0xfdffffff04047812 */ /* 0x000fe200078ec0ff */
[----:B------:R-:W0:Y:S01]  /*f5e50*/  LDCU UR72, c[0x0][0x398] ;  /* 0x00007300ff4877ac */ /* 0x000e220008000800 */
[----:B------:R-:W-:-:S07]  /*f5e60*/  ISETP.LT.AND P1, PT, R13, UR33, !P0 ;  /* 0x000000210d007c0c */ /* 0x000fce000c721270 */
        /* <DEDUP_REMOVED lines=13> */
[----:B---3--:R-:W-:Y:S02]  /*f5f40*/  ISETP.LT.AND P3, PT, R6, UR38, !P0 ;  /* 0x0000002606007c0c */ /* 0x008fe4000c761270 */
[----:B------:R-:W-:Y:S01]  /*f5f50*/  ISETP.LT.AND P2, PT, R0, UR70, !P0 ;  /* 0x0000004600007c0c */ /* 0x000fe2000c741270 */
[----:B------:R-:W3:Y:S01]  /*f5f60*/  LDL.LU R8, [R1+0x4d90] ;  /* 0x004d900001087983 */ /* 0x000ee20000300800 */
[----:B------:R-:W-:Y:S01]  /*f5f70*/  ISETP.LT.AND P1, PT, R13, UR32, !P0 ;  /* 0x000000200d007c0c */ /* 0x000fe2000c721270 */
[----:B------:R-:W0:Y:S08]  /*f5f80*/  LDCU.64 UR32, c[0x0][0x398] ;  /* 0x00007300ff2077ac */ /* 0x000e300008000a00 */
        /* <DEDUP_REMOVED lines=11> */
[----:B------:R-:W4:Y:S03]  /*f6040*/  LDCU.64 UR38, c[0x0][0x398] ;  /* 0x00007300ff2677ac */ /* 0x000f260008000a00 */
[----:B0-----:R-:W-:Y:S01]  /*f6050*/  ISETP.LT.AND P1, PT, R6, UR32, !P0 ;  /* 0x0000002006007c0c */ /* 0x001fe2000c721270 */
[----:B------:R-:W0:Y:S01]  /*f6060*/  LDCU UR32, c[0x0][0x398] ;  /* 0x00007300ff2077ac */ /* 0x000e220008000800 */
[----:B------:R-:W-:Y:S02]  /*f6070*/  LOP3.LUT R4, R4, 0xfffdffff, RZ, 0xc0, !PT ;  /* 0xfffdffff04047812 */ /* 0x000fe400078ec0ff */
[----:B------:R-:W-:Y:S01]  /*f6080*/  ISETP.LT.AND P3, PT, R0, UR20, !P0 ;  /* 0x0000001400007c0c */ /* 0x000fe2000c761270 */
[----:B------:R-:W0:Y:S01]  /*f6090*/  LDCU UR20, c[0x0][0x398] ;  /* 0x00007300ff1477ac */ /* 0x000e220008000800 */
[----:B------:R-:W-:-:S07]  /*f60a0*/  ISETP.LT.AND P2, PT, R13, UR19, !P0 ;  /* 0x000000130d007c0c */ /* 0x000fce000c741270 */
[----:B------:R-:W-:Y:S02]  /*f60b0*/  @P1 LOP3.LUT R4, R4, 0x20000, RZ, 0xfc, !PT ;  /* 0x0002000004041812 */ /* 0x000fe400078efcff */
[----:B------:R-:W-:Y:S01]  /*f60c0*/  ISETP.LT.AND P1, PT, R5, UR22, !P0 ;  /* 0x0000001605007c0c */ /* 0x000fe2000c721270 */
[----:B------:R-:W0:Y:S01]  /*f60d0*/  LDCU UR22, c[0x0][0x398] ;  /* 0x00007300ff1677ac */ /* 0x000e220008000800 */
[----:B------:R-:W-:Y:S01]  /*f60e0*/  ISETP.GE.AND P0, PT, R3, UR33, PT ;  /* 0x0000002103007c0c */ /* 0x000fe2000bf06270 */
[----:B------:R-:W0:Y:S01]  /*f60f0*/  LDCU UR33, c[0x0][0x398] ;  /* 0x00007300ff2177ac */ /* 0x000e220008000800 */
[----:B------:R-:W3:Y:S01]  /*f6100*/  LDL.LU R3, [R1+0x4d94] ;  /* 0x004d940001037983 */ /* 0x000ee20000300800 */
[----:B------:R-:W-:-:S04]  /*f6110*/  LOP3.LUT R4, R4, 0xfffeffff, RZ, 0xc0, !PT ;  /* 0xfffeffff04047812 */ /* 0x000fc800078ec0ff */
[----:B------:R-:W-:-:S04]  /*f6120*/  @P3 LOP3.LUT R4, R4, 0x10000, RZ, 0xfc, !PT ;  /* 0x0001000004043812 */ /* 0x000fc800078efcff */
[----:B------:R-:W-:-:S04]  /*f6130*/  LOP3.LUT R4, R4, 0xffff7fff, RZ, 0xc0, !PT ;  /* 0xffff7fff04047812 */ /* 0x000fc800078ec0ff */
[----:B------:R-:W-:-:S04]  /*f6140*/  @P2 LOP3.LUT R4, R4, 0x8000, RZ, 0xfc, !PT ;  /* 0x0000800004042812 */ /* 0x000fc800078efcff */
[----:B------:R-:W-:-:S04]  /*f6150*/  LOP3.LUT R4, R4, 0xffffbfff, RZ, 0xc0, !PT ;  /* 0xffffbfff04047812 */ /* 0x000fc800078ec0ff */
[----:B------:R-:W-:Y:S02]  /*f6160*/  @P1 LOP3.LUT R4, R4, 0x4000, RZ, 0xfc, !PT ;  /* 0x0000400004041812 */ /* 0x000fe400078efcff */
[----:B----4-:R-:W-:Y:S01]  /*f6170*/  ISETP.LT.AND P1, PT, R6, UR38, !P0 ;  /* 0x0000002606007c0c */ /* 0x010fe2000c721270 */
[----:B------:R-:W4:Y:S01]  /*f6180*/  LDCU UR38, c[0x0][0x3b8] ;  /* 0x00007700ff2677ac */ /* 0x000f220008000800 */
[----:B------:R-:W-:Y:S02]  /*f6190*/  ISETP.LT.AND P3, PT, R0, UR15, !P0 ;  /* 0x0000000f00007c0c */ /* 0x000fe4000c761270 */
[----:B------:R-:W-:Y:S02]  /*f61a0*/  LOP3.LUT R4, R4, 0xffffdfff, RZ, 0xc0, !PT ;  /* 0xffffdfff04047812 */ /* 0x000fe400078ec0ff */
[----:B------:R-:W-:Y:S01]  /*f61b0*/  ISETP.LT.AND P2, PT, R13, UR14, !P0 ;  /* 0x0000000e0d007c0c */ /* 0x000fe2000c741270 */
[----:B------:R-:W0:Y:S06]  /*f61c0*/  LDCU.64 UR14, c[0x0][0x398] ;  /* 0x00007300ff0e77ac */ /* 0x000e2c0008000a00 */
[----:B------:R-:W-:-:S04]  /*f61d0*/  @P1 LOP3.LUT R4, R4, 0x2000, RZ, 0xfc, !PT ;  /* 0x0000200004041812 */ /* 0x000fc800078efcff */
[----:B------:R-:W-:Y:S02]  /*f61e0*/  LOP3.LUT R4, R4, 0xffffefff, RZ, 0xc0, !PT ;  /* 0xffffefff04047812 */ /* 0x000fe400078ec0ff */
[----:B------:R-:W-:Y:S02]  /*f61f0*/  ISETP.LT.AND P1, PT, R5, UR13, !P0 ;  /* 0x0000000d05007c0c */ /* 0x000fe4000c721270 */
[----:B------:R-:W-:-:S04]  /*f6200*/  @P3 LOP3.LUT R4, R4, 0x1000, RZ, 0xfc, !PT ;  /* 0x0000100004043812 */ /* 0x000fc800078efcff */
[----:B------:R-:W-:-:S04]  /*f6210*/  LOP3.LUT R4, R4, 0xfffff7ff, RZ, 0xc0, !PT ;  /* 0xfffff7ff04047812 */ /* 0x000fc800078ec0ff */
[----:B------:R-:W-:Y:S02]  /*f6220*/  @P2 LOP3.LUT R4, R4, 0x800, RZ, 0xfc, !PT ;  /* 0x0000080004042812 */ /* 0x000fe400078efcff */
[----:B--2---:R-:W-:Y:S01]  /*f6230*/  ISETP.GE.AND P0, PT, R2, UR39, PT ;  /* 0x0000002702007c0c */ /* 0x004fe2000bf06270 */
[----:B------:R-:W2:Y:S01]  /*f6240*/  LDCU UR39, c[0x0][0x3b8] ;  /* 0x00007700ff2777ac */ /* 0x000ea20008000800 */
[----:B------:R-:W2:Y:S01]  /*f6250*/  LDL.LU R2, [R1+0x4d98] ;  /* 0x004d980001027983 */ /* 0x000ea20000300800 */
[----:B------:R-:W-:Y:S02]  /*f6260*/  LOP3.LUT R4, R4, 0xfffffbff, RZ, 0xc0, !PT ;  /* 0xfffffbff04047812 */ /* 0x000fe400078ec0ff */
[----:B------:R-:W-:Y:S01]  /*f6270*/  ISETP.LT.AND P3, PT, R0, UR9, !P0 ;  /* 0x0000000900007c0c */ /* 0x000fe2000c761270 */
[----:B------:R-:W4:Y:S01]  /*f6280*/  LDL.LU R7, [R1+0x938] ;  /* 0x0009380001077983 */ /* 0x000f220000300800 */
[----:B------:R-:W-:Y:S02]  /*f6290*/  @P1 LOP3.LUT R4, R4, 0x400, RZ, 0xfc, !PT ;  /* 0x0000040004041812 */ /* 0x000fe400078efcff */
[----:B0-----:R-:W-:Y:S01]  /*f62a0*/  ISETP.LT.AND P1, PT, R6, UR14, !P0 ;  /* 0x0000000e06007c0c */ /* 0x001fe2000c721270 */
[----:B------:R-:W0:Y:S01]  /*f62b0*/  LDCU UR14, c[0x0][0x398] ;  /* 0x00007300ff0e77ac */ /* 0x000e220008000800 */
[----:B------:R-:W-:-:S02]  /*f62c0*/  LOP3.LUT R4, R4, 0xfffffdff, RZ, 0xc0, !PT ;  /* 0xfffffdff04047812 */ /* 0x000fc400078ec0ff */
[----:B------:R-:W-:Y:S01]  /*f62d0*/  ISETP.LT.AND P2, PT, R13, UR12, !P0 ;  /* 0x0000000c0d007c0c */ /* 0x000fe2000c741270 */
[----:B------:R-:W0:Y:S08]  /*f62e0*/  LDCU.64 UR12, c[0x0][0x398] ;  /* 0x00007300ff0c77ac */ /* 0x000e300008000a00 */
[----:B------:R-:W-:-:S04]  /*f62f0*/  @P1 LOP3.LUT R4, R4, 0x200, RZ, 0xfc, !PT ;  /* 0x0000020004041812 */ /* 0x000fc800078efcff */
[----:B------:R-:W-:-:S04]  /*f6300*/  LOP3.LUT R4, R4, 0xfffffeff, RZ, 0xc0, !PT ;  /* 0xfffffeff04047812 */ /* 0x000fc800078ec0ff */
[----:B------:R-:W-:Y:S02]  /*f6310*/  @P3 LOP3.LUT R4, R4, 0x100, RZ, 0xfc, !PT ;  /* 0x0000010004043812 */ /* 0x000fe400078efcff */
[----:B------:R-:W-:Y:S02]  /*f6320*/  ISETP.LT.AND P1, PT, R5, UR11, !P0 ;  /* 0x0000000b05007c0c */ /* 0x000fe4000c721270 */
[----:B------:R-:W-:-:S04]  /*f6330*/  LOP3.LUT R4, R4, 0xffffff7f, RZ, 0xc0, !PT ;  /* 0xffffff7f04047812 */ /* 0x000fc800078ec0ff */
[----:B------:R-:W-:Y:S02]  /*f6340*/  @P2 LOP3.LUT R4, R4, 0x80, RZ, 0xfc, !PT ;  /* 0x0000008004042812 */ /* 0x000fe400078efcff */
[----:B---3--:R-:W-:Y:S01]  /*f6350*/  ISETP.GE.AND P0, PT, R8, UR15, PT ;  /* 0x0000000f08007c0c */ /* 0x008fe2000bf06270 */
[----:B------:R-:W3:Y:S01]  /*f6360*/  LDCU UR15, c[0x0][0x398] ;  /* 0x00007300ff0f77ac */ /* 0x000ee20008000800 */
[----:B------:R-:W-:-:S04]  /*f6370*/  LOP3.LUT R4, R4, 0xffffffbf, RZ, 0xc0, !PT ;  /* 0xffffffbf04047812 */ /* 0x000fc800078ec0ff */
[----:B------:R-:W-:Y:S02]  /*f6380*/  @P1 LOP3.LUT R4, R4, 0x40, RZ, 0xfc, !PT ;  /* 0x0000004004041812 */ /* 0x000fe400078efcff */
[----:B0-----:R-:W-:Y:S02]  /*f6390*/  ISETP.LT.AND P1, PT, R6, UR12, !P0 ;  /* 0x0000000c06007c0c */ /* 0x001fe4000c721270 */
[----:B------:R-:W-:Y:S02]  /*f63a0*/  LOP3.LUT R4, R4, 0xffffffdf, RZ, 0xc0, !PT ;  /* 0xffffffdf04047812 */ /* 0x000fe400078ec0ff */
[----:B------:R-:W-:Y:S02]  /*f63b0*/  ISETP.LT.AND P3, PT, R0, UR7, !P0 ;  /* 0x0000000700007c0c */ /* 0x000fe4000c761270 */
[----:B------:R-:W-:Y:S01]  /*f63c0*/  ISETP.LT.AND P2, PT, R13, UR10, !P0 ;  /* 0x0000000a0d007c0c */ /* 0x000fe2000c741270 */
[----:B------:R-:W0:Y:S06]  /*f63d0*/  LDCU.64 UR10, c[0x0][0x398] ;  /* 0x00007300ff0a77ac */ /* 0x000e2c0008000a00 */
[----:B------:R-:W-:-:S02]  /*f63e0*/  @P1 LOP3.LUT R4, R4, 0x20, RZ, 0xfc, !PT ;  /* 0x0000002004041812 */ /* 0x000fc400078efcff */
[----:B------:R-:W-:Y:S01]  /*f63f0*/  ISETP.LT.AND P1, PT, R5, UR8, !P0 ;  /* 0x0000000805007c0c */ /* 0x000fe2000c721270 */
[----:B------:R-:W0:Y:S01]  /*f6400*/  LDCU.64 UR8, c[0x0][0x398] ;  /* 0x00007300ff0877ac */ /* 0x000e220008000a00 */
[----:B------:R-:W-:Y:S01]  /*f6410*/  ISETP.GE.AND P0, PT, R3, UR13, PT ;  /* 0x0000000d03007c0c */ /* 0x000fe2000bf06270 */
[----:B------:R-:W0:Y:S01]  /*f6420*/  LDCU.64 UR12, c[0x0][0x398] ;  /* 0x00007300ff0c77ac */ /* 0x000e220008000a00 */
[----:B------:R-:W3:Y:S01]  /*f6430*/  LDL.LU R3, [R1+0x4d9c] ;  /* 0x004d9c0001037983 */ /* 0x000ee20000300800 */
[----:B------:R-:W-:-:S04]  /*f6440*/  LOP3.LUT R4, R4, 0xffffffef, RZ, 0xc0, !PT ;  /* 0xffffffef04047812 */ /* 0x000fc800078ec0ff */
[----:B------:R-:W-:-:S04]  /*f6450*/  @P3 LOP3.LUT R4, R4, 0x10, RZ, 0xfc, !PT ;  /* 0x0000001004043812 */ /* 0x000fc800078efcff */
[----:B------:R-:W-:-:S04]  /*f6460*/  LOP3.LUT R4, R4, 0xfffffff7, RZ, 0xc0, !PT ;  /* 0xfffffff704047812 */ /* 0x000fc800078ec0ff */
[----:B------:R-:W-:-:S04]  /*f6470*/  @P2 LOP3.LUT R4, R4, 0x8, RZ, 0xfc, !PT ;  /* 0x0000000804042812 */ /* 0x000fc800078efcff */
[----:B------:R-:W-:-:S04]  /*f6480*/  LOP3.LUT R4, R4, 0xfffffffb, RZ, 0xc0, !PT ;  /* 0xfffffffb04047812 */ /* 0x000fc800078ec0ff */
[----:B------:R-:W-:Y:S02]  /*f6490*/  @P1 LOP3.LUT R4, R4, 0x4, RZ, 0xfc, !PT ;  /* 0x0000000404041812 */ /* 0x000fe400078efcff */
[----:B0-----:R-:W-:Y:S02]  /*f64a0*/  ISETP.LT.AND P1, PT, R6, UR8, !P0 ;  /* 0x0000000806007c0c */ /* 0x001fe4000c721270 */
[----:B------:R-:W-:Y:S01]  /*f64b0*/  ISETP.LT.AND P3, PT, R0, UR6, !P0 ;  /* 0x0000000600007c0c */ /* 0x000fe2000c761270 */
[----:B------:R-:W0:Y:S01]  /*f64c0*/  LDCU.64 UR6, c[0x0][0x398] ;  /* 0x00007300ff0677ac */ /* 0x000e220008000a00 */
[----:B------:R-:W-:-:S09]  /*f64d0*/  LOP3.LUT R4, R4, 0xfffffffd, RZ, 0xc0, !PT ;  /* 0xfffffffd04047812 */ /* 0x000fd200078ec0ff */
[----:B------:R-:W-:-:S04]  /*f64e0*/  @P1 LOP3.LUT R4, R4, 0x2, RZ, 0xfc, !PT ;  /* 0x0000000204041812 */ /* 0x000fc800078efcff */
[----:B------:R-:W-:-:S04]  /*f64f0*/  LOP3.LUT R4, R4, 0xfffffffe, RZ, 0xc0, !PT ;  /* 0xfffffffe04047812 */ /* 0x000fc800078ec0ff */
[----:B------:R-:W-:Y:S02]  /*f6500*/  @P3 LOP3.LUT R4, R4, 0x1, RZ, 0xfc, !PT ;  /* 0x0000000104043812 */ /* 0x000fe400078efcff */
[----:B------:R-:W-:Y:S02]  /*f6510*/  ISETP.LT.AND P2, PT, R13, UR17, !P0 ;  /* 0x000000110d007c0c */ /* 0x000fe4000c741270 */
[----:B------:R-:W-:Y:S01]  /*f6520*/  ISETP.LT.AND P1, PT, R5, UR16, !P0 ;  /* 0x0000001005007c0c */ /* 0x000fe2000c721270 */
[----:B------:R0:W-:Y:S01]  /*f6530*/  STL [R1+0x93c], R4 ;  /* 0x00093c0401007387 */ /* 0x0001e20000100800 */
[----:B------:R-:W0:Y:S01]  /*f6540*/  LDCU.64 UR16, c[0x0][0x398] ;  /* 0x00007300ff1077ac */ /* 0x000e220008000a00 */
[----:B--2---:R-:W-:Y:S01]  /*f6550*/  ISETP.GE.AND P0, PT, R2, UR9, PT ;  /* 0x0000000902007c0c */ /* 0x004fe2000bf06270 */
[----:B------:R-:W2:Y:S01]  /*f6560*/  LDCU.64 UR8, c[0x0][0x398] ;  /* 0x00007300ff0877ac */ /* 0x000ea20008000a00 */
[----:B------:R-:W2:Y:S01]  /*f6570*/  LDL.LU R2, [R1+0x4da0] ;  /* 0x004da00001027983 */ /* 0x000ea20000300800 */
[----:B----4-:R-:W-:-:S05]  /*f6580*/  LOP3.LUT R7, R7, 0x7fffffff, RZ, 0xc0, !PT ;  /* 0x7fffffff07077812 */ /* 0x010fca00078ec0ff */
[----:B------:R-:W-:Y:S02]  /*f6590*/  @P2 LOP3.LUT R7, R7, 0x80000000, RZ, 0xfc, !PT ;  /* 0x8000000007072812 */ /* 0x000fe400078efcff */
[----:B0-----:R-:W-:Y:S02]  /*f65a0*/  ISETP.LT.AND P3, PT, R6, UR6, !P0 ;  /* 0x0000000606007c0c */ /* 0x001fe4000c761270 */
[----:B------:R-:W-:-:S04]  /*f65b0*/  LOP3.LUT R7, R7, 0xbfffffff, RZ, 0xc0, !PT ;  /* 0xbfffffff07077812 */ /* 0x000fc800078ec0ff */
[----:B------:R-:W-:Y:S02]  /*f65c0*/  @P1 LOP3.LUT R7, R7, 0x40000000, RZ, 0xfc, !PT ;  /* 0x4000000007071812 */ /* 0x000fe400078efcff */
[----:B------:R-:W-:Y:S01]  /*f65d0*/  ISETP.LT.AND P2, PT, R0, UR18, !P0 ;  /* 0x0000001200007c0c */ /* 0x000fe2000c741270 */
[----:B------:R-:W0:Y:S01]  /*f65e0*/  LDCU.64 UR18, c[0x0][0x398] ;  /* 0x00007300ff1277ac */ /* 0x000e220008000a00 */
[----:B------:R-:W-:-:S04]  /*f65f0*/  LOP3.LUT R7, R7, 0xdfffffff, RZ, 0xc0, !PT ;  /* 0xdfffffff07077812 */ /* 0x000fc800078ec0ff */
[----:B------:R-:W-:Y:S02]  /*f6600*/  @P3 LOP3.LUT R7, R7, 0x20000000, RZ, 0xfc, !PT ;  /* 0x2000000007073812 */ /* 0x000fe400078efcff */
[----:B------:R-:W-:Y:S01]  /*f6610*/  ISETP.LT.AND P1, PT, R13, UR23, !P0 ;  /* 0x000000170d007c0c */ /* 0x000fe2000c721270 */
[----:B------:R-:W4:Y:S01]  /*f6620*/  LDCU UR23, c[0x0][0x398] ;  /* 0x00007300ff1777ac */ /* 0x000f220008000800 */
        /* <DEDUP_REMOVED lines=11> */
[----:B--2---:R-:W-:Y:S01]  /*f66e0*/  ISETP.LT.AND P3, PT, R6, UR8, !P0 ;  /* 0x0000000806007c0c */ /* 0x004fe2000c761270 */
[----:B------:R-:W2:Y:S01]  /*f66f0*/  LDCU UR8, c[0x0][0x398] ;  /* 0x00007300ff0877ac */ /* 0x000ea20008000800 */
        /* <DEDUP_REMOVED lines=8> */
[----:B------:R-:W0:Y:S01]  /*f6780*/  LDCU.64 UR26, c[0x0][0x398] ;  /* 0x00007300ff1a77ac */ /* 0x000e220008000a00 */
[----:B------:R-:W-:-:S04]  /*f6790*/  LOP3.LUT R7, R7, 0xff7fffff, RZ, 0xc0, !PT ;  /* 0xff7fffff07077812 */ /* 0x000fc800078ec0ff */
[----:B------:R-:W-:-:S04]  /*f67a0*/  @P1 LOP3.LUT R7, R7, 0x800000, RZ, 0xfc, !PT ;  /* 0x0080000007071812 */ /* 0x000fc800078efcff */
[----:B------:R-:W-:-:S04]  /*f67b0*/  LOP3.LUT R7, R7, 0xffbfffff, RZ, 0xc0, !PT ;  /* 0xffbfffff07077812 */ /* 0x000fc800078ec0ff */
[----:B------:R-:W-:Y:S02]  /*f67c0*/  @P0 LOP3.LUT R7, R7, 0x400000, RZ, 0xfc, !PT ;  /* 0x0040000007070812 */ /* 0x000fe400078efcff */
[----:B------:R-:W-:Y:S01]  /*f67d0*/  ISETP.GE.AND P0, PT, R2, UR9, PT ;  /* 0x0000000902007c0c */ /* 0x000fe2000bf06270 */
[----:B------:R-:W0:Y:S01]  /*f67e0*/  LDCU UR9, c[0x0][0x398] ;  /* 0x00007300ff0977ac */ /* 0x000e220008000800 */
[----:B------:R-:W2:Y:S02]  /*f67f0*/  LDL.LU R2, [R1+0x4da8] ;  /* 0x004da80001027983 */ /* 0x000ea40000300800 */
[----:B---3--:R-:W-:Y:S01]  /*f6800*/  ISETP.LT.AND P3, PT, R6, UR6, !P0 ;  /* 0x0000000606007c0c */ /* 0x008fe2000c761270 */
[----:B------:R-:W3:Y:S01]  /*f6810*/  LDCU UR6, c[0x0][0x398] ;  /* 0x00007300ff0677ac */ /* 0x000ee20008000800 */
        /* <DEDUP_REMOVED lines=15> */
[----:B------:R-:W4:Y:S01]  /*f6910*/  LDCU UR7, c[0x0][0x398] ;  /* 0x00007300ff0777ac */ /* 0x000f220008000800 */
        /* <DEDUP_REMOVED lines=15> */
[----:B--2---:R-:W-:Y:S01]  /*f6a10*/  ISETP.GE.AND P0, PT, R2, UR11, PT ;  /* 0x0000000b02007c0c */ /* 0x004fe2000bf06270 */
[----:B------:R-:W2:Y:S01]  /*f6a20*/  LDCU UR11, c[0x0][0x398] ;  /* 0x00007300ff0b77ac */ /* 0x000ea20008000800 */
        /* <DEDUP_REMOVED lines=18> */
[----:B------:R-:W3:Y:S01]  /*f6b50*/  LDCU UR13, c[0x0][0x398] ;  /* 0x00007300ff0d77ac */ /* 0x000ee20008000800 */
[----:B------:R-:W3:Y:S02]  /*f6b60*/  LDL.LU R3, [R1+0x4db4] ;  /* 0x004db40001037983 */ /* 0x000ee40000300800 */
[----:B------:R-:W-:Y:S02]  /*f6b70*/  ISETP.LT.AND P3, PT, R6, UR16, !P0 ;  /* 0x0000001006007c0c */ /* 0x000fe4000c761270 */
[----:B------:R-:W-:Y:S01]  /*f6b80*/  ISETP.LT.AND P2, PT, R0, UR46, !P0 ;  /* 0x0000002e00007c0c */ /* 0x000fe2000c741270 */
[----:B------:R-:W4:Y:S01]  /*f6b90*/  LDL.LU R4, [R1+0x934] ;  /* 0x0009340001047983 */ /* 0x000f220000300800 */
        /* <DEDUP_REMOVED lines=16> */
[----:B0-----:R-:W-:Y:S01]  /*f6ca0*/  ISETP.LT.AND P3, PT, R6, UR18, !P0 ;  /* 0x0000001206007c0c */ /* 0x001fe2000c761270 */
        /* <DEDUP_REMOVED lines=18> */
[----:B--2---:R-:W-:Y:S01]  /*f6dd0*/  ISETP.LT.AND P3, PT, R6, UR16, !P0 ;  /* 0x0000001006007c0c */ /* 0x004fe2000c761270 */
[----:B------:R-:W2:Y:S01]  /*f6de0*/  LDCU UR16, c[0x0][0x398] ;  /* 0x00007300ff1077ac */ /* 0x000ea20008000800 */
[----:B------:R-:W-:Y:S02]  /*f6df0*/  ISETP.LT.AND P1, PT, R13, UR66, !P0 ;  /* 0x000000420d007c0c */ /* 0x000fe4000c721270 */
[----:B------:R-:W-:Y:S01]  /*f6e00*/  ISETP.LT.AND P2, PT, R0, UR67, !P0 ;  /* 0x0000004300007c0c */ /* 0x000fe2000c741270 */
[----:B------:R-:W0:Y:S01]  /*f6e10*/  LDCU UR67, c[0x0][0x398] ;  /* 0x00007300ff4377ac */ /* 0x000e220008000800 */
[----:B------:R-:W-:-:S02]  /*f6e20*/  LOP3.LUT R7, R7, 0xfffffffd, RZ, 0xc0, !PT ;  /* 0xfffffffd07077812 */ /* 0x000fc400078ec0ff */
[----:B------:R-:W-:Y:S01]  /*f6e30*/  ISETP.LT.AND P0, PT, R5, UR63, !P0 ;  /* 0x0000003f05007c0c */ /* 0x000fe2000c701270 */
[----:B------:R-:W0:Y:S01]  /*f6e40*/  LDCU UR63, c[0x0][0x3b8] ;  /* 0x00007700ff3f77ac */ /* 0x000e220008000800 */
[----:B----4-:R-:W-:-:S03]  /*f6e50*/  LOP3.LUT R4, R4, 0x7fffffff, RZ, 0xc0, !PT ;  /* 0x7fffffff04047812 */ /* 0x010fc600078ec0ff */
[----:B------:R-:W-:Y:S01]  /*f6e60*/  @P3 LOP3.LUT R7, R7, 0x2, RZ, 0xfc, !PT ;  /* 0x0000000207073812 */ /* 0x000fe200078efcff */
[----:B------:R-:W4:Y:S01]  /*f6e70*/  LDCU UR66, c[0x0][0x3b8] ;  /* 0x00007700ff4277ac */ /* 0x000f220008000800 */
[----:B------:R-:W-:Y:S02]  /*f6e80*/  @P1 LOP3.LUT R4, R4, 0x80000000, RZ, 0xfc, !PT ;  /* 0x8000000004041812 */ /* 0x000fe400078efcff */
[----:B------:R-:W-:Y:S02]  /*f6e90*/  LOP3.LUT R7, R7, 0xfffffffe, RZ, 0xc0, !PT ;  /* 0xfffffffe07077812 */ /* 0x000fe400078ec0ff */
[----:B------:R-:W-:Y:S02]  /*f6ea0*/  LOP3.LUT R4, R4, 0xbfffffff, RZ, 0xc0, !PT ;  /* 0xbfffffff04047812 */ /* 0x000fe400078ec0ff */
[----:B------:R-:W-:Y:S02]  /*f6eb0*/  @P2 LOP3.LUT R7, R7, 0x1, RZ, 0xfc, !PT ;  /* 0x0000000107072812 */ /* 0x000fe400078efcff */
[----:B------:R-:W-:-:S03]  /*f6ec0*/  @P0 LOP3.LUT R4, R4, 0x40000000, RZ, 0xfc, !PT ;  /* 0x4000000004040812 */ /* 0x000fc600078efcff */
[----:B------:R0:W-:Y:S01]  /*f6ed0*/  STL [R1+0x938], R7 ;  /* 0x0009380701007387 */ /* 0x0001e20000100800 */
[----:B------:R-:W-:Y:S01]  /*f6ee0*/  ISETP.GE.AND P0, PT, R2, UR17, PT ;  /* 0x0000001102007c0c */ /* 0x000fe2000bf06270 */
[----:B------:R-:W0:Y:S02]  /*f6ef0*/  LDCU UR17, c[0x0][0x398] ;  /* 0x00007300ff1177ac */ /* 0x000e240008000800 */
[----:B------:R-:W2:Y:S01]  /*f6f00*/  LDL.LU R2, [R1+0x4dc0] ;  /* 0x004dc00001027983 */ /* 0x000ea20000300800 */
[----:B------:R-:W-:Y:S02]  /*f6f10*/  ISETP.LT.AND P3, PT, R6, UR28, !P0 ;  /* 0x0000001c06007c0c */ /* 0x000fe4000c761270 */
[----:B------:R-:W-:Y:S01]  /*f6f20*/  ISETP.LT.AND P2, PT, R0, UR32, !P0 ;  /* 0x0000002000007c0c */ /* 0x000fe2000c741270 */
[----:B------:R-:W0:Y:S01]  /*f6f30*/  LDCU UR32, c[0x0][0x398] ;  /* 0x00007300ff2077ac */ /* 0x000e220008000800 */
[----:B------:R-:W-:Y:S02]  /*f6f40*/  LOP3.LUT R4, R4, 0xdfffffff, RZ, 0xc0, !PT ;  /* 0xdfffffff04047812 */ /* 0x000fe400078ec0ff */
        /* <DEDUP_REMOVED lines=14> */
[----:B------:R-:W-:Y:S02]  /*f7030*/  ISETP.LT.AND P3, PT, R6, UR26, !P0 ;  /* 0x0000001a06007c0c */ /* 0x000fe4000c761270 */
[----:B0-----:R-:W-:Y:S01]  /*f7040*/  ISETP.LT.AND P2, PT, R0, UR32, !P0 ;  /* 0x0000002000007c0c */ /* 0x001fe2000c741270 */
[----:B------:R-:W0:Y:S01]  /*f7050*/  LDCU UR32, c[0x0][0x3b8] ;  /* 0x00007700ff2077ac */ /* 0x000e220008000800 */
        /* <DEDUP_REMOVED lines=14> */
[----:B------:R-:W2:Y:S02]  /*f7140*/  LDL.LU R2, [R1+0x4dc8] ;  /* 0x004dc80001027983 */ /* 0x000ea40000300800 */
[----:B---3--:R-:W-:Y:S02]  /*f7150*/  ISETP.LT.AND P3, PT, R6, UR28, !P0 ;  /* 0x0000001c06007c0c */ /* 0x008fe4000c761270 */
[----:B------:R-:W-:Y:S01]  /*f7160*/  ISETP.LT.AND P2, PT, R0, UR33, !P0 ;  /* 0x0000002100007c0c */ /* 0x000fe2000c741270 */
[----:B------:R-:W3:Y:S01]  /*f7170*/  LDCU UR33, c[0x0][0x3b8] ;  /* 0x00007700ff2177ac */ /* 0x000ee20008000800 */
[----:B------:R-:W-:-:S02]  /*f7180*/  LOP3.LUT R4, R4, 0xffdfffff, RZ, 0xc0, !PT ;  /* 0xffdfffff04047812 */ /* 0x000fc400078ec0ff */
[----:B0-----:R-:W-:Y:S01]  /*f7190*/  ISETP.LT.AND P1, PT, R13, UR31, !P0 ;  /* 0x0000001f0d007c0c */ /* 0x001fe2000c721270 */
        /* <DEDUP_REMOVED lines=14> */
[----:B0-----:R-:W-:Y:S01]  /*f7280*/  ISETP.LT.AND P2, PT, R0, UR41, !P0 ;  /* 0x0000002900007c0c */ /* 0x001fe2000c741270 */
[----:B------:R-:W0:Y:S01]  /*f7290*/  LDCU UR41, c[0x0][0x3b8] ;  /* 0x00007700ff2977ac */ /* 0x000e220008000800 */
[----:B------:R-:W-:-:S02]  /*f72a0*/  LOP3.LUT R4, R4, 0xfffdffff, RZ, 0xc0, !PT ;  /* 0xfffdffff04047812 */ /* 0x000fc400078ec0ff */
[----:B------:R-:W-:Y:S01]  /*f72b0*/  ISETP.LT.AND P1, PT, R13, UR62, !P0 ;  /* 0x0000003e0d007c0c */ /* 0x000fe2000c721270 */
[----:B------:R-:W2:Y:S06]  /*f72c0*/  LDCU UR62, c[0x0][0x3b8] ;  /* 0x00007700ff3e77ac */ /* 0x000eac0008000800 */
        /* <DEDUP_REMOVED lines=11> */
[----:B------:R-:W2:Y:S02]  /*f7380*/  LDL.LU R2, [R1+0x4dd0] ;  /* 0x004dd00001027983 */ /* 0x000ea40000300800 */
[----:B----4-:R-:W-:Y:S02]  /*f7390*/  ISETP.LT.AND P3, PT, R6, UR28, !P0 ;  /* 0x0000001c06007c0c */ /* 0x010fe4000c761270 */
[----:B------:R-:W-:Y:S01]  /*f73a0*/  ISETP.LT.AND P2, PT, R0, UR31, !P0 ;  /* 0x0000001f00007c0c */ /* 0x000fe2000c741270 */
[----:B------:R-:W4:Y:S01]  /*f73b0*/  LDL.LU R7, [R1+0x4dd4] ;  /* 0x004dd40001077983 */ /* 0x000f220000300800 */
[----:B------:R-:W-:Y:S01]  /*f73c0*/  LOP3.LUT R4, R4, 0xffffdfff, RZ, 0xc0, !PT ;  /* 0xffffdfff04047812 */ /* 0x000fe200078ec0ff */
[----:B------:R-:W0:Y:S01]  /*f73d0*/  LDCU.64 UR30, c[0x0][0x398] ;  /* 0x00007300ff1e77ac */ /* 0x000e220008000a00 */
        /* <DEDUP_REMOVED lines=13> */
[----:B------:R-:W3:Y:S02]  /*f74b0*/  LDL R3, [R1+0xa0] ;  /* 0x0000a00001037983 */ /* 0x000ee40000100800 */
        /* <DEDUP_REMOVED lines=36> */
[----:B------:R-:W4:Y:S03]  /*f7700*/  LDCU UR31, c[0x0][0x3b8] ;  /* 0x00007700ff1f77ac */ /* 0x000f260008000800 */
[----:B---3--:R-:W-:Y:S01]  /*f7710*/  ISETP.LT.AND P3, PT, R6, UR28, !P0 ;  /* 0x0000001c06007c0c */ /* 0x008fe2000c761270 */
[----:B------:R-:W3:Y:S01]  /*f7720*/  LDCU UR28, c[0x0][0x3b8] ;  /* 0x00007700ff1c77ac */ /* 0x000ee20008000800 */
[----:B------:R-:W-:Y:S02]  /*f7730*/  ISETP.LT.AND P2, PT, R0, UR54, !P0 ;  /* 0x0000003600007c0c */ /* 0x000fe4000c741270 */
[----:B------:R-:W-:Y:S01]  /*f7740*/  LOP3.LUT R4, R4, 0xfffffffd, RZ, 0xc0, !PT ;  /* 0xfffffffd04047812 */ /* 0x000fe200078ec0ff */
[----:B------:R-:W0:Y:S08]  /*f7750*/  LDCU UR54, c[0x0][0x3b8] ;  /* 0x00007700ff3677ac */ /* 0x000e300008000800 */
[----:B------:R-:W-:-:S04]  /*f7760*/  @P3 LOP3.LUT R4, R4, 0x2, RZ, 0xfc, !PT ;  /* 0x0000000204043812 */ /* 0x000fc800078efcff */
[----:B------:R-:W-:-:S04]  /*f7770*/  LOP3.LUT R4, R4, 0xfffffffe, RZ, 0xc0, !PT ;  /* 0xfffffffe04047812 */ /* 0x000fc800078ec0ff */
[----:B------:R-:W-:-:S05]  /*f7780*/  @P2 LOP3.LUT R4, R4, 0x1, RZ, 0xfc, !PT ;  /* 0x0000000104042812 */ /* 0x000fca00078efcff */
[----:B------:R-:W-:Y:S01]  /*f7790*/  STL [R1+0x934], R4 ;  /* 0x0009340401007387 */ /* 0x000fe20000100800 */
[----:B------:R-:W-:Y:S01]  /*f77a0*/  IMAD R3, R3, UR32, RZ ;  /* 0x0000002003037c24 */ /* 0x000fe2000f8e02ff */
[----:B------:R-:W0:Y:S04]  /*f77b0*/  LDCU UR32, c[0x0][0x3b8] ;  /* 0x00007700ff2077ac */ /* 0x000e280008000800 */
[----:B------:R1:W-:Y:S02]  /*f77c0*/  STL [R1+0x3750], R3 ;  /* 0x0037500301007387 */ /* 0x0003e40000100800 */
[----:B-1----:R-:W-:Y:S01]  /*f77d0*/  VIADD R3, R3, UR36 ;  /* 0x0000002403037c36 */ /* 0x002fe20008000000 */
[----:B------:R-:W1:Y:S04]  /*f77e0*/  LDCU UR36, c[0x0][0x3b8] ;  /* 0x00007700ff2477ac */ /* 0x000e680008000800 */
[----:B------:R0:W-:Y:S02]  /*f77f0*/  STL [R1+0x28ac], R3 ;  /* 0x0028ac0301007387 */ /* 0x0001e40000100800 */
[----:B0-----:R-:W-:Y:S01]  /*f7800*/  VIADD R3, R3, UR35 ;  /* 0x0000002303037c36 */ /* 0x001fe20008000000 */
        /* <DEDUP_REMOVED lines=18> */
[----:B------:R-:W0:Y:S03]  /*f7930*/  LDCU UR48, c[0x0][0x3b8] ;  /* 0x00007700ff3077ac */ /* 0x000e260008000800 */
[----:B------:R-:W-:Y:S01]  /*f7940*/  VIADD R14, R3, UR46 ;  /* 0x0000002e030e7c36 */ /* 0x000fe20008000000 */
[----:B------:R1:W-:Y:S01]  /*f7950*/  STL [R1+0x2418], R3 ;  /* 0x0024180301007387 */ /* 0x0003e20000100800 */
[----:B------:R-:W0:Y:S02]  /*f7960*/  LDCU UR46, c[0x0][0x3b8] ;  /* 0x00007700ff2e77ac */ /* 0x000e240008000800 */
[----:B------:R-:W-:Y:S01]  /*f7970*/  VIADD R9, R14, UR47 ;  /* 0x0000002f0e097c36 */ /* 0x000fe20008000000 */
[----:B------:R-:W-:Y:S01]  /*f7980*/  STL [R1+0x2414], R14 ;  /* 0x0024140e01007387 */ /* 0x000fe20000100800 */
[----:B------:R-:W0:Y:S03]  /*f7990*/  LDCU UR47, c[0x0][0x3b8] ;  /* 0x00007700ff2f77ac */ /* 0x000e260008000800 */
[----:B------:R-:W-:Y:S01]  /*f79a0*/  STL [R1+0x5720], R14 ;  /* 0x0057200e01007387 */ /* 0x000fe20000100800 */
[----:B-1----:R-:W-:Y:S01]  /*f79b0*/  VIADD R3, R9, UR37 ;  /* 0x0000002509037c36 */ /* 0x002fe20008000000 */
[----:B------:R-:W1:Y:S02]  /*f79c0*/  LDCU UR37, c[0x0][0x3b8] ;  /* 0x00007700ff2577ac */ /* 0x000e640008000800 */
[----:B------:R-:W-:Y:S04]  /*f79d0*/  STL [R1+0x2410], R9 ;  /* 0x0024100901007387 */ /* 0x000fe80000100800 */
[----:B------:R-:W-:Y:S04]  /*f79e0*/  STL [R1+0x5724], R9 ;  /* 0x0057240901007387 */ /* 0x000fe80000100800 */
[----:B------:R0:W-:Y:S02]  /*f79f0*/  STL [R1+0x240c], R3 ;  /* 0x00240c0301007387 */ /* 0x0001e40000100800 */
[----:B0-----:R-:W-:Y:S01]  /*f7a00*/  VIADD R3, R3, UR26 ;  /* 0x0000001a03037c36 */ /* 0x001fe20008000000 */
[----:B------:R-:W0:Y:S03]  /*f7a10*/  LDCU UR26, c[0x0][0x3b8] ;  /* 0x00007700ff1a77ac */ /* 0x000e260008000800 */
[----:B------:R-:W-:Y:S01]  /*f7a20*/  VIADD R10, R3, UR49 ;  /* 0x00000031030a7c36 */ /* 0x000fe20008000000 */
[----:B------:R1:W-:Y:S01]  /*f7a30*/  STL [R1+0x2408], R3 ;  /* 0x0024080301007387 */ /* 0x0003e20000100800 */
[----:B------:R-:W0:Y:S03]  /*f7a40*/  LDCU UR49, c[0x0][0x3b8] ;  /* 0x00007700ff3177ac */ /* 0x000e260008000800 */
[----:B------:R-:W-:Y:S01]  /*f7a50*/  STL [R1+0x2404], R10 ;  /* 0x0024040a01007387 */ /* 0x000fe20000100800 */
[----:B-1----:R-:W-:-:S03]  /*f7a60*/  VIADD R3, R10, UR30 ;  /* 0x0000001e0a037c36 */ /* 0x002fc60008000000 */
[----:B------:R-:W-:Y:S01]  /*f7a70*/  STL [R1+0x5728], R10 ;  /* 0x0057280a01007387 */ /* 0x000fe20000100800 */
[----:B------:R-:W1:Y:S03]  /*f7a80*/  LDCU UR30, c[0x0][0x3b8] ;  /* 0x00007700ff1e77ac */ /* 0x000e660008000800 */
[----:B------:R2:W-:Y:S02]  /*f7a90*/  STL [R1+0x2400], R3 ;  /* 0x0024000301007387 */ /* 0x0005e40000100800 */
[----:B--2---:R-:W-:Y:S01]  /*f7aa0*/  VIADD R3, R3, UR27 ;  /* 0x0000001b03037c36 */ /* 0x004fe20008000000 */
[----:B------:R-:W2:Y:S03]  /*f7ab0*/  LDCU UR27, c[0x0][0x3b8] ;  /* 0x00007700ff1b77ac */ /* 0x000ea60008000800 */
[----:B---3--:R-:W-:Y:S01]  /*f7ac0*/  VIADD R12, R3, UR28 ;  /* 0x0000001c030c7c36 */ /* 0x008fe20008000000 */
[----:B------:R3:W-:Y:S01]  /*f7ad0*/  STL [R1+0x23fc], R3 ;  /* 0x0023fc0301007387 */ /* 0x0007e20000100800 */
[----:B------:R-:W0:Y:S02]  /*f7ae0*/  LDCU UR28, c[0x0][0x3b8] ;  /* 0x00007700ff1c77ac */ /* 0x000e240008000800 */
[----:B----4-:R-:W-:Y:S01]  /*f7af0*/  VIADD R15, R12, UR31 ;  /* 0x0000001f0c0f7c36 */ /* 0x010fe20008000000 */
[----:B------:R-:W-:Y:S01]  /*f7b00*/  STL [R1+0x23f8], R12 ;  /* 0x0023f80c01007387 */ /* 0x000fe20000100800 */
[----:B------:R-:W4:Y:S02]  /*f7b10*/  LDCU UR31, c[0x0][0x3b8] ;  /* 0x00007700ff1f77ac */ /* 0x000f240008000800 */
[----:B---3--:R-:W-:Y:S01]  /*f7b20*/  VIADD R3, R15, UR32 ;  /* 0x000000200f037c36 */ /* 0x008fe20008000000 */
[----:B------:R-:W-:Y:S01]  /*f7b30*/  STL [R1+0x5730], R12 ;  /* 0x0057300c01007387 */ /* 0x000fe20000100800 */
[----:B------:R-:W3:Y:S03]  /*f7b40*/  LDCU UR32, c[0x0][0x3b8] ;  /* 0x00007700ff2077ac */ /* 0x000ee60008000800 */
[----:B------:R-:W-:Y:S04]  /*f7b50*/  STL [R1+0x23f4], R15 ;  /* 0x0023f40f01007387 */ /* 0x000fe80000100800 */
        /* <DEDUP_REMOVED lines=11> */
[----:B------:R-:W0:Y:S03]  /*f7c10*/  LDCU UR38, c[0x0][0x3b8] ;  /* 0x00007700ff2677ac */ /* 0x000e260008000800 */
[----:B------:R-:W-:Y:S01]  /*f7c20*/  STL [R1+0x23e0], R11 ;  /* 0x0023e00b01007387 */ /* 0x000fe20000100800 */
        /* <DEDUP_REMOVED lines=27> */
[----:B--2---:R-:W-:Y:S01]  /*f7de0*/  VIADD R3, R3, UR27 ;  /* 0x0000001b03037c36 */ /* 0x004fe20008000000 */
[----:B------:R-:W2:Y:S04]  /*f7df0*/  LDCU UR27, c[0x0][0x3b8] ;  /* 0x00007700ff1b77ac */ /* 0x000ea80008000800 */
[----:B------:R0:W-:Y:S02]  /*f7e00*/  STL [R1+0xa18], R3 ;  /* 0x000a180301007387 */ /* 0x0001e40000100800 */
[----:B0-----:R-:W-:Y:S01]  /*f7e10*/  VIADD R3, R3, UR28 ;  /* 0x0000001c03037c36 */ /* 0x001fe20008000000 */
[----:B------:R-:W0:Y:S04]  /*f7e20*/  LDCU UR28, c[0x0][0x3b8] ;  /* 0x00007700ff1c77ac */ /* 0x000e280008000800 */
[----:B------:R4:W-:Y:S02]  /*f7e30*/  STL [R1+0xa14], R3 ;  /* 0x000a140301007387 */ /* 0x0009e40000100800 */
[----:B----4-:R-:W-:Y:S01]  /*f7e40*/  VIADD R3, R3, UR31 ;  /* 0x0000001f03037c36 */ /* 0x010fe20008000000 */
[----:B------:R-:W4:Y:S04]  /*f7e50*/  LDCU UR31, c[0x0][0x3b8] ;  /* 0x00007700ff1f77ac */ /* 0x000f280008000800 */
[----:B------:R3:W-:Y:S02]  /*f7e60*/  STL [R1+0xa10], R3 ;  /* 0x000a100301007387 */ /* 0x0007e40000100800 */
[----:B---3--:R-:W-:Y:S01]  /*f7e70*/  VIADD R3, R3, UR32 ;  /* 0x0000002003037c36 */ /* 0x008fe20008000000 */
[----:B------:R-:W3:Y:S04]  /*f7e80*/  LDCU UR32, c[0x0][0x3b8] ;  /* 0x00007700ff2077ac */ /* 0x000ee80008000800 */
        /* <DEDUP_REMOVED lines=590> */
[----:B------:R-:W-:Y:S01]  /*fa370*/  ISETP.LT.AND P1, PT, R13, UR55, !P0 ;  /* 0x000000370d007c0c */ /* 0x000fe2000c721270 */
[----:B------:R-:W1:Y:S03]  /*fa380*/  LDCU UR55, c[0x0][0x3b8] ;  /* 0x00007700ff3777ac */ /* 0x000e660008000800 */
[----:B------:R0:W-:Y:S01]  /*fa390*/  STL [R1+0x6c], R3 ;  /* 0x00006c0301007387 */ /* 0x0001e20000100800 */
[----:B------:R-:W-:Y:S01]  /*fa3a0*/  LOP3.LUT R2, R2, 0x7fffffff, RZ, 0xc0, !PT ;  /* 0x7fffffff02027812 */ /* 0x000fe200078ec0ff */
[----:B------:R-:W1:Y:S01]  /*fa3b0*/  LDCU UR37, c[0x0][0x3b8] ;  /* 0x00007700ff2577ac */ /* 0x000e620008000800 */
[----:B0-----:R-:W-:Y:S01]  /*fa3c0*/  VIADD R3, R3, UR26 ;  /* 0x0000001a03037c36 */ /* 0x001fe20008000000 */
[----:B------:R-:W0:Y:S04]  /*fa3d0*/  LDCU UR26, c[0x0][0x3b8] ;  /* 0x00007700ff1a77ac */ /* 0x000e280008000800 */
[----:B------:R1:W-:Y:S02]  /*fa3e0*/  STL [R1+0x68], R3 ;  /* 0x0000680301007387 */ /* 0x0003e40000100800 */
[----:B-1----:R-:W-:Y:S01]  /*fa3f0*/  VIADD R3, R3, UR48 ;  /* 0x0000003003037c36 */ /* 0x002fe20008000000 */
[----:B------:R-:W1:Y:S04]  /*fa400*/  LDCU UR48, c[0x0][0x3b8] ;  /* 0x00007700ff3077ac */ /* 0x000e680008000800 */
[----:B------:R0:W-:Y:S02]  /*fa410*/  STL [R1+0x64], R3 ;  /* 0x0000640301007387 */ /* 0x0001e40000100800 */
[----:B0-----:R-:W-:Y:S01]  /*fa420*/  VIADD R3, R3, UR30 ;  /* 0x0000001e03037c36 */ /* 0x001fe20008000000 */
[----:B------:R-:W-:Y:S01]  /*fa430*/  ISETP.LT.AND P0, PT, R5, UR56, !P0 ;  /* 0x0000003805007c0c */ /* 0x000fe2000c701270 */
[----:B------:R-:W0:Y:S03]  /*fa440*/  LDCU UR30, c[0x0][0x3b8] ;  /* 0x00007700ff1e77ac */ /* 0x000e260008000800 */
[----:B------:R2:W-:Y:S01]  /*fa450*/  STL [R1+0x60], R3 ;  /* 0x0000600301007387 */ /* 0x0005e20000100800 */
[----:B------:R-:W-:Y:S01]  /*fa460*/  @P1 LOP3.LUT R2, R2, 0x80000000, RZ, 0xfc, !PT ;  /* 0x8000000002021812 */ /* 0x000fe200078efcff */
[----:B------:R-:W0:Y:S01]  /*fa470*/  LDCU UR56, c[0x0][0x3b8] ;  /* 0x00007700ff3877ac */ /* 0x000e220008000800 */
[----:B--2---:R-:W-:Y:S01]  /*fa480*/  VIADD R3, R3, UR27 ;  /* 0x0000001b03037c36 */ /* 0x004fe20008000000 */
[----:B------:R-:W2:Y:S04]  /*fa490*/  LDCU UR27, c[0x0][0x3b8] ;  /* 0x00007700ff1b77ac */ /* 0x000ea80008000800 */
[----:B------:R0:W-:Y:S02]  /*fa4a0*/  STL [R1+0x5c], R3 ;  /* 0x00005c0301007387 */ /* 0x0001e40000100800 */
[----:B0-----:R-:W-:Y:S01]  /*fa4b0*/  VIADD R3, R3, UR28 ;  /* 0x0000001c03037c36 */ /* 0x001fe20008000000 */
[----:B------:R-:W-:Y:S01]  /*fa4c0*/  LOP3.LUT R2, R2, 0xbfffffff, RZ, 0xc0, !PT ;  /* 0xbfffffff02027812 */ /* 0x000fe200078ec0ff */
[----:B------:R-:W0:Y:S03]  /*fa4d0*/  LDCU UR28, c[0x0][0x3b8] ;  /* 0x00007700ff1c77ac */ /* 0x000e260008000800 */
[----:B------:R4:W-:Y:S02]  /*fa4e0*/  STL [R1+0x58], R3 ;  /* 0x0000580301007387 */ /* 0x0009e40000100800 */
[----:B----4-:R-:W-:Y:S01]  /*fa4f0*/  VIADD R3, R3, UR31 ;  /* 0x0000001f03037c36 */ /* 0x010fe20008000000 */
[----:B------:R-:W-:Y:S01]  /*fa500*/  @P0 LOP3.LUT R2, R2, 0x40000000, RZ, 0xfc, !PT ;  /* 0x4000000002020812 */ /* 0x000fe200078efcff */
[----:B------:R-:W4:Y:S03]  /*fa510*/  LDCU UR31, c[0x0][0x3b8] ;  /* 0x00007700ff1f77ac */ /* 0x000f260008000800 */
[----:B------:R3:W-:Y:S02]  /*fa520*/  STL [R1+0x54], R3 ;  /* 0x0000540301007387 */ /* 0x0007e40000100800 */
[----:B---3--:R-:W-:Y:S01]  /*fa530*/  VIADD R3, R3, UR32 ;  /* 0x0000002003037c36 */ /* 0x008fe20008000000 */
[----:B------:R-:W3:Y:S04]  /*fa540*/  LDCU UR32, c[0x0][0x3b8] ;  /* 0x00007700ff2077ac */ /* 0x000ee80008000800 */
[----:B------:R0:W-:Y:S02]  /*fa550*/  STL [R1+0x50], R3 ;  /* 0x0000500301007387 */ /* 0x0001e40000100800 */
[----:B0-----:R-:W-:Y:S01]  /*fa560*/  VIADD R3, R3, UR35 ;  /* 0x0000002303037c36 */ /* 0x001fe20008000000 */
[----:B------:R-:W-:Y:S01]  /*fa570*/  LOP3.LUT R2, R2, 0xdfffffff, RZ, 0xc0, !PT ;  /* 0xdfffffff02027812 */ /* 0x000fe200078ec0ff */
[----:B------:R-:W0:Y:S03]  /*fa580*/  LDCU UR35, c[0x0][0x3b8] ;  /* 0x00007700ff2377ac */ /* 0x000e260008000800 */
[----:B------:R1:W-:Y:S02]  /*fa590*/  STL [R1+0x4c], R3 ;  /* 0x00004c0301007387 */ /* 0x0003e40000100800 */
[----:B-1----:R-:W-:Y:S01]  /*fa5a0*/  VIADD R3, R3, UR33 ;  /* 0x0000002103037c36 */ /* 0x002fe20008000000 */
[----:B------:R-:W1:Y:S04]  /*fa5b0*/  LDCU UR33, c[0x0][0x3b8] ;  /* 0x00007700ff2177ac */ /* 0x000e680008000800 */
[----:B------:R0:W-:Y:S02]  /*fa5c0*/  STL [R1+0x48], R3 ;  /* 0x0000480301007387 */ /* 0x0001e40000100800 */
[----:B0-----:R-:W-:Y:S01]  /*fa5d0*/  VIADD R3, R3, UR36 ;  /* 0x0000002403037c36 */ /* 0x001fe20008000000 */
[----:B------:R-:W0:Y:S04]  /*fa5e0*/  LDCU UR36, c[0x0][0x3b8] ;  /* 0x00007700ff2477ac */ /* 0x000e280008000800 */
[----:B------:R1:W-:Y:S02]  /*fa5f0*/  STL [R1+0x44], R3 ;  /* 0x0000440301007387 */ /* 0x0003e40000100800 */
[----:B-1----:R-:W-:-:S05]  /*fa600*/  VIADD R3, R3, UR38 ;  /* 0x0000002603037c36 */ /* 0x002fca0008000000 */
[----:B------:R1:W-:Y:S02]  /*fa610*/  STL [R1+0x40], R3 ;  /* 0x0000400301007387 */ /* 0x0003e40000100800 */
[----:B-1----:R-:W-:Y:S01]  /*fa620*/  VIADD R3, R3, UR39 ;  /* 0x0000002703037c36 */ /* 0x002fe20008000000 */
[----:B------:R-:W1:Y:S04]  /*fa630*/  LDCU.64 UR38, c[0x0][0x398] ;  /* 0x00007300ff2677ac */ /* 0x000e680008000a00 */
[----:B------:R0:W-:Y:S02]  /*fa640*/  STL [R1+0x3c], R3 ;  /* 0x00003c0301007387 */ /* 0x0001e40000100800 */
[----:B0-----:R-:W-:Y:S01]  /*fa650*/  VIADD R3, R3, UR41 ;  /* 0x0000002903037c36 */ /* 0x001fe20008000000 */
[----:B------:R-:W0:Y:S04]  /*fa660*/  LDCU UR41, c[0x0][0x3b8] ;  /* 0x00007700ff2977ac */ /* 0x000e280008000800 */
[----:B------:R1:W-:Y:S02]  /*fa670*/  STL [R1+0x38], R3 ;  /* 0x0000380301007387 */ /* 0x0003e40000100800 */
[----:B-1----:R-:W-:Y:S01]  /*fa680*/  VIADD R3, R3, UR45 ;  /* 0x0000002d03037c36 */ /* 0x002fe20008000000 */
[----:B------:R-:W1:Y:S03]  /*fa690*/  LDCU UR45, c[0x0][0x3b8] ;  /* 0x00007700ff2d77ac */ /* 0x000e660008000800 */
[----:B------:R-:W-:Y:S01]  /*fa6a0*/  VIADD R4, R3, UR46 ;  /* 0x0000002e03047c36 */ /* 0x000fe20008000000 */
[----:B------:R0:W-:Y:S01]  /*fa6b0*/  STL [R1+0x34], R3 ;  /* 0x0000340301007387 */ /* 0x0001e20000100800 */
[----:B------:R-:W1:Y:S03]  /*fa6c0*/  LDCU UR46, c[0x0][0x398] ;  /* 0x00007300ff2e77ac */ /* 0x000e660008000800 */
[----:B0-----:R-:W4:Y:S04]  /*fa6d0*/  LDL.LU R3, [R1+0x4dd8] ;  /* 0x004dd80001037983 */ /* 0x001f280000300800 */
[----:B------:R0:W-:Y:S02]  /*fa6e0*/  STL [R1+0x30], R4 ;  /* 0x0000300401007387 */ /* 0x0001e40000100800 */
[----:B0-----:R-:W-:Y:S01]  /*fa6f0*/  VIADD R4, R4, UR47 ;  /* 0x0000002f04047c36 */ /* 0x001fe20008000000 */
[----:B------:R-:W0:Y:S04]  /*fa700*/  LDCU UR47, c[0x0][0x398] ;  /* 0x00007300ff2f77ac */ /* 0x000e280008000800 */
[----:B------:R1:W-:Y:S04]  /*fa710*/  STL [R1+0x2c], R4 ;  /* 0x00002c0401007387 */ /* 0x0003e80000100800 */
[----:B------:R-:W4:Y:S01]  /*fa720*/  LDL R10, [R1+0x2e30] ;  /* 0x002e3000010a7983 */ /* 0x000f220000100800 */
[----:B-1----:R-:W-:-:S05]  /*fa730*/  VIADD R4, R4, UR49 ;  /* 0x0000003104047c36 */ /* 0x002fca0008000000 */
        /* <DEDUP_REMOVED lines=9> */
[----:B--2---:R-:W-:Y:S01]  /*fa7d0*/  VIADD R4, R4, UR27 ;  /* 0x0000001b04047c36 */ /* 0x004fe20008000000 */
[----:B------:R-:W2:Y:S04]  /*fa7e0*/  LDCU.64 UR26, c[0x0][0x398] ;  /* 0x00007300ff1a77ac */ /* 0x000ea80008000a00 */
[----:B------:R0:W-:Y:S02]  /*fa7f0*/  STL [R1+0x18], R4 ;  /* 0x0000180401007387 */ /* 0x0001e40000100800 */
[----:B0-----:R-:W-:Y:S01]  /*fa800*/  VIADD R4, R4, UR52 ;  /* 0x0000003404047c36 */ /* 0x001fe20008000000 */
[----:B------:R-:W0:Y:S04]  /*fa810*/  LDCU UR52, c[0x0][0x398] ;  /* 0x00007300ff3477ac */ /* 0x000e280008000800 */
[----:B------:R1:W-:Y:S02]  /*fa820*/  STL [R1+0x14], R4 ;  /* 0x0000140401007387 */ /* 0x0003e40000100800 */
[----:B-1----:R-:W-:Y:S01]  /*fa830*/  VIADD R4, R4, UR53 ;  /* 0x0000003504047c36 */ /* 0x002fe20008000000 */
[----:B------:R-:W1:Y:S04]  /*fa840*/  LDCU UR53, c[0x0][0x398] ;  /* 0x00007300ff3577ac */ /* 0x000e680008000800 */
[----:B------:R3:W-:Y:S02]  /*fa850*/  STL [R1+0x10], R4 ;  /* 0x0000100401007387 */ /* 0x0007e40000100800 */
[----:B---3--:R-:W-:-:S05]  /*fa860*/  VIADD R4, R4, UR32 ;  /* 0x0000002004047c36 */ /* 0x008fca0008000000 */
[----:B------:R3:W-:Y:S02]  /*fa870*/  STL [R1+0xc], R4 ;  /* 0x00000c0401007387 */ /* 0x0007e40000100800 */
[----:B---3--:R-:W-:Y:S01]  /*fa880*/  VIADD R4, R4, UR54 ;  /* 0x0000003604047c36 */ /* 0x008fe20008000000 */
[----:B------:R-:W3:Y:S03]  /*fa890*/  LDCU UR54, c[0x0][0x398] ;  /* 0x00007300ff3677ac */ /* 0x000ee60008000800 */
[----:B------:R-:W-:Y:S01]  /*fa8a0*/  VIADD R5, R4, UR33 ;  /* 0x0000002104057c36 */ /* 0x000fe20008000000 */
[----:B------:R0:W-:Y:S01]  /*fa8b0*/  STL [R1+0x8], R4 ;  /* 0x0000080401007387 */ /* 0x0001e20000100800 */
[----:B------:R-:W1:Y:S03]  /*fa8c0*/  LDCU.64 UR32, c[0x0][0x398] ;  /* 0x00007300ff2077ac */ /* 0x000e660008000a00 */
[----:B0-----:R-:W3:Y:S04]  /*fa8d0*/  LDL.LU R4, [R1+0x4ddc] ;  /* 0x004ddc0001047983 */ /* 0x001ee80000300800 */
[----:B------:R0:W-:Y:S02]  /*fa8e0*/  STL [R1+0x4], R5 ;  /* 0x0000040501007387 */ /* 0x0001e40000100800 */
[----:B0-----:R-:W-:Y:S01]  /*fa8f0*/  VIADD R5, R5, UR55 ;  /* 0x0000003705057c36 */ /* 0x001fe20008000000 */
[----:B------:R-:W0:Y:S04]  /*fa900*/  LDCU UR55, c[0x0][0x398] ;  /* 0x00007300ff3777ac */ /* 0x000e280008000800 */
[----:B------:R0:W-:Y:S01]  /*fa910*/  STL [R1], R5 ;  /* 0x0000000501007387 */ /* 0x0001e20000100800 */
[----:B----4-:R-:W-:-:S03]  /*fa920*/  ISETP.GE.AND P0, PT, R3, UR29, PT ;  /* 0x0000001d03007c0c */ /* 0x010fc6000bf06270 */
[----:B------:R-:W4:Y:S01]  /*fa930*/  LDL.LU R3, [R1+0x4de0] ;  /* 0x004de00001037983 */ /* 0x000f220000300800 */
[----:B--2---:R-:W-:Y:S02]  /*fa940*/  ISETP.LT.AND P3, PT, R6, UR26, !P0 ;  /* 0x0000001a06007c0c */ /* 0x004fe4000c761270 */
[----:B------:R-:W-:Y:S01]  /*fa950*/  ISETP.LT.AND P2, PT, R0, UR67, !P0 ;  /* 0x0000004300007c0c */ /* 0x000fe2000c741270 */
[----:B------:R-:W-:Y:S01]  /*fa960*/  VIADD R29, R5, UR37 ;  /* 0x00000025051d7c36 */ /* 0x000fe20008000000 */
[----:B------:R-:W-:Y:S01]  /*fa970*/  ISETP.LT.AND P1, PT, R13, UR40, !P0 ;  /* 0x000000280d007c0c */ /* 0x000fe2000c721270 */
[----:B------:R-:W2:Y:S08]  /*fa980*/  LDCU UR67, c[0x0][0x3b8] ;  /* 0x00007700ff4377ac */ /* 0x000eb00008000800 */
[----:B------:R-:W-:-:S04]  /*fa990*/  @P3 LOP3.LUT R2, R2, 0x20000000, RZ, 0xfc, !PT ;  /* 0x2000000002023812 */ /* 0x000fc800078efcff */
[----:B------:R-:W-:-:S04]  /*fa9a0*/  LOP3.LUT R2, R2, 0xefffffff, RZ, 0xc0, !PT ;  /* 0xefffffff02027812 */ /* 0x000fc800078ec0ff */
[----:B------:R-:W-:Y:S02]  /*fa9b0*/  @P2 LOP3.LUT R2, R2, 0x10000000, RZ, 0xfc, !PT ;  /* 0x1000000002022812 */ /* 0x000fe400078efcff */
[----:B------:R-:W-:Y:S02]  /*fa9c0*/  ISETP.LT.AND P0, PT, R10, UR34, !P0 ;  /* 0x000000220a007c0c */ /* 0x000fe4000c701270 */
[----:B------:R-:W-:-:S04]  /*fa9d0*/  LOP3.LUT R2, R2, 0xf7ffffff, RZ, 0xc0, !PT ;  /* 0xf7ffffff02027812 */ /* 0x000fc800078ec0ff */
[----:B------:R-:W-:-:S04]  /*fa9e0*/  @P1 LOP3.LUT R2, R2, 0x8000000, RZ, 0xfc, !PT ;  /* 0x0800000002021812 */ /* 0x000fc800078efcff */
[----:B------:R-:W-:-:S04]  /*fa9f0*/  LOP3.LUT R2, R2, 0xfbffffff, RZ, 0xc0, !PT ;  /* 0xfbffffff02027812 */ /* 0x000fc800078ec0ff */
[----:B------:R-:W-:-:S04]  /*faa00*/  @P0 LOP3.LUT R2, R2, 0x4000000, RZ, 0xfc, !PT ;  /* 0x0400000002020812 */ /* 0x000fc800078efcff */
[----:B------:R-:W-:Y:S02]  /*faa10*/  LOP3.LUT R2, R2, 0xfdffffff, RZ, 0xc0, !PT ;  /* 0xfdffffff02027812 */ /* 0x000fe400078ec0ff */
[----:B---3--:R-:W-:Y:S01]  /*faa20*/  ISETP.GE.AND P0, PT, R4, UR27, PT ;  /* 0x0000001b04007c0c */ /* 0x008fe2000bf06270 */
[----:B------:R-:W3:Y:S01]  /*faa30*/  LDCU.64 UR26, c[0x0][0x398] ;  /* 0x00007300ff1a77ac */ /* 0x000ee20008000a00 */
[----:B------:R-:W2:Y:S02]  /*faa40*/  LDL.LU R4, [R1+0x4de4] ;  /* 0x004de40001047983 */ /* 0x000ea40000300800 */
[----:B-1----:R-:W-:Y:S02]  /*faa50*/  ISETP.LT.AND P3, PT, R6, UR32, !P0 ;  /* 0x0000002006007c0c */ /* 0x002fe4000c761270 */
[----:B------:R-:W-:Y:S01]  /*faa60*/  ISETP.LT.AND P2, PT, R0, UR46, !P0 ;  /* 0x0000002e00007c0c */ /* 0x000fe2000c741270 */
[----:B------:R-:W1:Y:S01]  /*faa70*/  LDCU UR46, c[0x0][0x398] ;  /* 0x00007300ff2e77ac */ /* 0x000e620008000800 */
[----:B------:R-:W-:-:S09]  /*faa80*/  ISETP.LT.AND P1, PT, R13, UR77, !P0 ;  /* 0x0000004d0d007c0c */ /* 0x000fd2000c721270 */
[----:B------:R-:W-:Y:S01]  /*faa90*/  @P3 LOP3.LUT R2, R2, 0x2000000, RZ, 0xfc, !PT ;  /* 0x0200000002023812 */ /* 0x000fe200078efcff */
[----:B------:R-:W-:Y:S01]  /*faaa0*/  VIADD R28, R29, UR36 ;  /* 0x000000241d1c7c36 */ /* 0x000fe20008000000 */
[----:B------:R-:W-:Y:S01]  /*faab0*/  ISETP.LT.AND P0, PT, R10, UR76, !P0 ;  /* 0x0000004c0a007c0c */ /* 0x000fe2000c701270 */
[----:B------:R-:W0:Y:S01]  /*faac0*/  LDCU UR77, c[0x0][0x398] ;  /* 0x00007300ff4d77ac */ /* 0x000e220008000800 */
[----:B------:R-:W-:Y:S01]  /*faad0*/  LOP3.LUT R2, R2, 0xfeffffff, RZ, 0xc0, !PT ;  /* 0xfeffffff02027812 */ /* 0x000fe200078ec0ff */
[----:B------:R-:W-:Y:S01]  /*faae0*/  VIADD R27, R28, UR31 ;  /* 0x0000001f1c1b7c36 */ /* 0x000fe20008000000 */
[----:B------:R-:W0:Y:S02]  /*faaf0*/  LDCU UR76, c[0x0][0x398] ;  /* 0x00007300ff4c77ac */ /* 0x000e240008000800 */
[----:B------:R-:W-:Y:S01]  /*fab00*/  @P2 LOP3.LUT R2, R2, 0x1000000, RZ, 0xfc, !PT ;  /* 0x0100000002022812 */ /* 0x000fe200078efcff */
[----:B------:R-:W0:Y:S03]  /*fab10*/  LDCU.64 UR36, c[0x0][0x398] ;  /* 0x00007300ff2477ac */ /* 0x000e260008000a00 */
[----:B------:R-:W-:-:S04]  /*fab20*/  LOP3.LUT R2, R2, 0xff7fffff, RZ, 0xc0, !PT ;  /* 0xff7fffff02027812 */ /* 0x000fc800078ec0ff */
[----:B------:R-:W-:-:S04]  /*fab30*/  @P1 LOP3.LUT R2, R2, 0x800000, RZ, 0xfc, !PT ;  /* 0x0080000002021812 */ /* 0x000fc800078efcff */
[----:B------:R-:W-:-:S04]  /*fab40*/  LOP3.LUT R2, R2, 0xffbfffff, RZ, 0xc0, !PT ;  /* 0xffbfffff02027812 */ /* 0x000fc800078ec0ff */
[----:B------:R-:W-:Y:S02]  /*fab50*/  @P0 LOP3.LUT R2, R2, 0x400000, RZ, 0xfc, !PT ;  /* 0x0040000002020812 */ /* 0x000fe400078efcff */
[----:B----4-:R-:W-:Y:S01]  /*fab60*/  ISETP.GE.AND P0, PT, R3, UR33, PT ;  /* 0x0000002103007c0c */ /* 0x010fe2000bf06270 */
[----:B------:R-:W-:Y:S01]  /*fab70*/  VIADD R26, R27, UR28 ;  /* 0x0000001c1b1a7c36 */ /* 0x000fe20008000000 */
[----:B------:R-:W4:Y:S01]  /*fab80*/  LDL.LU R3, [R1+0x4de8] ;  /* 0x004de80001037983 */ /* 0x000f220000300800 */
[----:B------:R-:W-:Y:S01]  /*fab90*/  LOP3.LUT R2, R2, 0xffdfffff, RZ, 0xc0, !PT ;  /* 0xffdfffff02027812 */ /* 0x000fe200078ec0ff */
[----:B------:R-:W0:Y:S01]  /*faba0*/  LDCU.64 UR32, c[0x0][0x398] ;  /* 0x00007300ff2077ac */ /* 0x000e220008000a00 */
[----:B------:R-:W-:Y:S02]  /*fabb0*/  ISETP.LT.AND P3, PT, R6, UR38, !P0 ;  /* 0x0000002606007c0c */ /* 0x000fe4000c761270 */
[----:B------:R-:W-:Y:S01]  /*fabc0*/  ISETP.LT.AND P2, PT, R0, UR51, !P0 ;  /* 0x0000003300007c0c */ /* 0x000fe2000c741270 */
[----:B------:R-:W0:Y:S01]  /*fabd0*/  LDCU UR51, c[0x0][0x398] ;  /* 0x00007300ff3377ac */ /* 0x000e220008000800 */
[----:B------:R-:W-:Y:S01]  /*fabe0*/  ISETP.LT.AND P1, PT, R13, UR47, !P0 ;  /* 0x0000002f0d007c0c */ /* 0x000fe2000c721270 */
[----:B------:R-:W0:Y:S08]  /*fabf0*/  LDCU.64 UR28, c[0x0][0x398] ;  /* 0x00007300ff1c77ac */ /* 0x000e300008000a00 */
        /* <DEDUP_REMOVED lines=12> */
[----:B------:R-:W-:Y:S01]  /*facc0*/  VIADD R25, R26, UR30 ;  /* 0x0000001e1a197c36 */ /* 0x000fe20008000000 */
[----:B------:R-:W2:Y:S01]  /*facd0*/  LDL.LU R4, [R1+0x4dec] ;  /* 0x004dec0001047983 */ /* 0x000ea20000300800 */
[----:B------:R-:W1:Y:S01]  /*face0*/  LDCU.64 UR30, c[0x0][0x398] ;  /* 0x00007300ff1e77ac */ /* 0x000e620008000a00 */
[----:B------:R-:W-:Y:S02]  /*facf0*/  ISETP.LT.AND P3, PT, R6, UR48, !P0 ;  /* 0x0000003006007c0c */ /* 0x000fe4000c761270 */
[----:B0-----:R-:W-:Y:S01]  /*fad00*/  ISETP.LT.AND P2, PT, R0, UR51, !P0 ;  /* 0x0000003300007c0c */ /* 0x001fe2000c741270 */
[----:B------:R-:W0:Y:S01]  /*fad10*/  LDCU UR51, c[0x0][0x398] ;  /* 0x00007300ff3377ac */ /* 0x000e220008000800 */
[----:B------:R-:W-:Y:S01]  /*fad20*/  ISETP.LT.AND P1, PT, R13, UR47, !P0 ;  /* 0x0000002f0d007c0c */ /* 0x000fe2000c721270 */
[----:B------:R-:W0:Y:S08]  /*fad30*/  LDCU.64 UR38, c[0x0][0x398] ;  /* 0x00007300ff2677ac */ /* 0x000e300008000a00 */
[----:B------:R-:W-:-:S04]  /*fad40*/  @P3 LOP3.LUT R2, R2, 0x20000, RZ, 0xfc, !PT ;  /* 0x0002000002023812 */ /* 0x000fc800078efcff */
[----:B------:R-:W-:-:S04]  /*fad50*/  LOP3.LUT R2, R2, 0xfffeffff, RZ, 0xc0, !PT ;  /* 0xfffeffff02027812 */ /* 0x000fc800078ec0ff */
[----:B------:R-:W-:Y:S02]  /*fad60*/  @P2 LOP3.LUT R2, R2, 0x10000, RZ, 0xfc, !PT ;  /* 0x0001000002022812 */ /* 0x000fe400078efcff */
[----:B-1----:R-:W-:Y:S01]  /*fad70*/  ISETP.LT.AND P0, PT, R10, UR46, !P0 ;  /* 0x0000002e0a007c0c */ /* 0x002fe2000c701270 */
[----:B------:R-:W-:Y:S01]  /*fad80*/  VIADD R24, R25, UR35 ;  /* 0x0000002319187c36 */ /* 0x000fe20008000000 */
[----:B------:R-:W-:Y:S01]  /*fad90*/  LOP3.LUT R2, R2, 0xffff7fff, RZ, 0xc0, !PT ;  /* 0xffff7fff02027812 */ /* 0x000fe200078ec0ff */
[----:B------:R-:W1:Y:S03]  /*fada0*/  LDCU.64 UR34, c[0x0][0x398] ;  /* 0x00007300ff2277ac */ /* 0x000e660008000a00 */
[----:B------:R-:W-:Y:S01]  /*fadb0*/  @P1 LOP3.LUT R2, R2, 0x8000, RZ, 0xfc, !PT ;  /* 0x0000800002021812 */ /* 0x000fe200078efcff */
[----:B------:R-:W0:Y:S03]  /*fadc0*/  LDCU.64 UR46, c[0x0][0x398] ;  /* 0x00007300ff2e77ac */ /* 0x000e260008000a00 */
[----:B------:R-:W-:-:S04]  /*fadd0*/  LOP3.LUT R2, R2, 0xffffbfff, RZ, 0xc0, !PT ;  /* 0xffffbfff02027812 */ /* 0x000fc800078ec0ff */
[----:B------:R-:W-:Y:S02]  /*fade0*/  @P0 LOP3.LUT R2, R2, 0x4000, RZ, 0xfc, !PT ;  /* 0x0000400002020812 */ /* 0x000fe400078efcff */
[----:B----4-:R-:W-:Y:S01]  /*fadf0*/  ISETP.GE.AND P0, PT, R3, UR49, PT ;  /* 0x0000003103007c0c */ /* 0x010fe2000bf06270 */
[----:B------:R-:W-:Y:S01]  /*fae00*/  VIADD R23, R24, UR41 ;  /* 0x0000002918177c36 */ /* 0x000fe20008000000 */
[----:B------:R-:W4:Y:S01]  /*fae10*/  LDL.LU R3, [R1+0x4df0] ;  /* 0x004df00001037983 */ /* 0x000f220000300800 */
[----:B------:R-:W-:Y:S01]  /*fae20*/  LOP3.LUT R2, R2, 0xffffdfff, RZ, 0xc0, !PT ;  /* 0xffffdfff02027812 */ /* 0x000fe200078ec0ff */
[----:B------:R-:W0:Y:S02]  /*fae30*/  LDCU.64 UR40, c[0x0][0x398] ;  /* 0x00007300ff2877ac */ /* 0x000e240008000a00 */
[----:B------:R-:W4:Y:S01]  /*fae40*/  LDL.LU R5, [R1+0x4df4] ;  /* 0x004df40001057983 */ /* 0x000f220000300800 */
[----:B---3--:R-:W-:Y:S01]  /*fae50*/  ISETP.LT.AND P3, PT, R6, UR26, !P0 ;  /* 0x0000001a06007c0c */ /* 0x008fe2000c761270 */
[----:B------:R-:W3:Y:S01]  /*fae60*/  LDCU.64 UR48, c[0x0][0x398] ;  /* 0x00007300ff3077ac */ /* 0x000ee20008000a00 */
[----:B------:R-:W-:-:S02]  /*fae70*/  ISETP.LT.AND P2, PT, R0, UR53, !P0 ;  /* 0x0000003500007c0c */ /* 0x000fc4000c741270 */
[----:B------:R-:W-:Y:S01]  /*fae80*/  ISETP.LT.AND P1, PT, R13, UR52, !P0 ;  /* 0x000000340d007c0c */ /* 0x000fe2000c721270 */
[----:B------:R-:W-:-:S08]  /*fae90*/  VIADD R22, R23, UR50 ;  /* 0x0000003217167c36 */ /* 0x000fd00008000000 */
[----:B------:R-:W-:Y:S01]  /*faea0*/  @P3 LOP3.LUT R2, R2, 0x2000, RZ, 0xfc, !PT ;  /* 0x0000200002023812 */ /* 0x000fe200078efcff */
[----:B------:R-:W1:Y:S03]  /*faeb0*/  LDCU.64 UR52, c[0x0][0x398] ;  /* 0x00007300ff3477ac */ /* 0x000e660008000a00 */
[----:B------:R-:W-:-:S04]  /*faec0*/  LOP3.LUT R2, R2, 0xffffefff, RZ, 0xc0, !PT ;  /* 0xffffefff02027812 */ /* 0x000fc800078ec0ff */
[----:B------:R-:W-:Y:S02]  /*faed0*/  @P2 LOP3.LUT R2, R2, 0x1000, RZ, 0xfc, !PT ;  /* 0x0000100002022812 */ /* 0x000fe400078efcff */
[----:B0-----:R-:W-:Y:S01]  /*faee0*/  ISETP.LT.AND P0, PT, R10, UR51, !P0 ;  /* 0x000000330a007c0c */ /* 0x001fe2000c701270 */
[----:B------:R-:W0:Y:S01]  /*faef0*/  LDCU.64 UR50, c[0x0][0x398] ;  /* 0x00007300ff3277ac */ /* 0x000e220008000a00 */
[----:B------:R-:W-:-:S04]  /*faf00*/  LOP3.LUT R2, R2, 0xfffff7ff, RZ, 0xc0, !PT ;  /* 0xfffff7ff02027812 */ /* 0x000fc800078ec0ff */
[----:B------:R-:W-:-:S04]  /*faf10*/  @P1 LOP3.LUT R2, R2, 0x800, RZ, 0xfc, !PT ;  /* 0x0000080002021812 */ /* 0x000fc800078efcff */
[----:B------:R-:W-:-:S04]  /*faf20*/  LOP3.LUT R2, R2, 0xfffffbff, RZ, 0xc0, !PT ;  /* 0xfffffbff02027812 */ /* 0x000fc800078ec0ff */
[----:B------:R-:W-:-:S04]  /*faf30*/  @P0 LOP3.LUT R2, R2, 0x400, RZ, 0xfc, !PT ;  /* 0x0000040002020812 */ /* 0x000fc800078efcff */
[----:B------:R-:W-:Y:S02]  /*faf40*/  LOP3.LUT R2, R2, 0xfffffdff, RZ, 0xc0, !PT ;  /* 0xfffffdff02027812 */ /* 0x000fe400078ec0ff */
[----:B--2---:R-:W-:Y:S01]  /*faf50*/  ISETP.GE.AND P0, PT, R4, UR27, PT ;  /* 0x0000001b04007c0c */ /* 0x004fe2000bf06270 */
[----:B------:R-:W2:Y:S03]  /*faf60*/  LDCU.64 UR26, c[0x0][0x398] ;  /* 0x00007300ff1a77ac */ /* 0x000ea60008000a00 */
        /* <DEDUP_REMOVED lines=13> */
[----:B------:R-:W-:-:S04]  /*fb040*/  @P0 LOP3.LUT R2, R2, 0x40, RZ, 0xfc, !PT ;  /* 0x0000004002020812 */ /* 0x000fc800078efcff */
[----:B------:R-:W-:Y:S02]  /*fb050*/  LOP3.LUT R2, R2, 0xffffffdf, RZ, 0xc0, !PT ;  /* 0xffffffdf02027812 */ /* 0x000fe400078ec0ff */
[----:B----4-:R-:W-:Y:S02]  /*fb060*/  ISETP.GE.AND P0, PT, R3, UR31, PT ;  /* 0x0000001f03007c0c */ /* 0x010fe4000bf06270 */
[----:B------:R-:W4:Y:S02]  /*fb070*/  LDL.LU R3, [R1+0x4df8] ;  /* 0x004df80001037983 */ /* 0x000f240000300800 */
[----:B------:R-:W-:Y:S02]  /*fb080*/  ISETP.LT.AND P3, PT, R6, UR32, !P0 ;  /* 0x0000002006007c0c */ /* 0x000fe4000c761270 */
[----:B------:R-:W2:Y:S04]  /*fb090*/  LDL.LU R4, [R1+0x4dfc] ;  /* 0x004dfc0001047983 */ /* 0x000ea80000300800 */
[----:B------:R-:W2:Y:S01]  /*fb0a0*/  LDL.LU R9, [R1+0x94c] ;  /* 0x00094c0001097983 */ /* 0x000ea20000300800 */
[----:B0-----:R-:W-:-:S02]  /*fb0b0*/  ISETP.LT.AND P2, PT, R0, UR30, !P0 ;  /* 0x0000001e00007c0c */ /* 0x001fc4000c741270 */
[----:B------:R-:W-:-:S04]  /*fb0c0*/  ISETP.LT.AND P1, PT, R13, UR76, !P0 ;  /* 0x0000004c0d007c0c */ /* 0x000fc8000c721270 */
        /* <DEDUP_REMOVED lines=9> */
[----:B------:R-:W-:-:S04]  /*fb160*/  ISETP.GE.AND P0, PT, R5, UR33, PT ;  /* 0x0000002105007c0c */ /* 0x000fc8000bf06270 */
[----:B-1----:R-:W-:Y:S02]  /*fb170*/  ISETP.LT.AND P1, PT, R6, UR34, !P0 ;  /* 0x0000002206007c0c */ /* 0x002fe4000c721270 */
[----:B0-----:R-:W-:Y:S02]  /*fb180*/  ISETP.LT.AND P3, PT, R0, UR77, !P0 ;  /* 0x0000004d00007c0c */ /* 0x001fe4000c761270 */
[----:B------:R-:W-:-:S09]  /*fb190*/  LOP3.LUT R2, R2, 0xfffffffd, RZ, 0xc0, !PT ;  /* 0xfffffffd02027812 */ /* 0x000fd200078ec0ff */
[----:B------:R-:W-:-:S04]  /*fb1a0*/  @P1 LOP3.LUT R2, R2, 0x2, RZ, 0xfc, !PT ;  /* 0x0000000202021812 */ /* 0x000fc800078efcff */
[----:B------:R-:W-:-:S04]  /*fb1b0*/  LOP3.LUT R2, R2, 0xfffffffe, RZ, 0xc0, !PT ;  /* 0xfffffffe02027812 */ /* 0x000fc800078ec0ff */
[----:B------:R-:W-:-:S05]  /*fb1c0*/  @P3 LOP3.LUT R2, R2, 0x1, RZ, 0xfc, !PT ;  /* 0x0000000102023812 */ /* 0x000fca00078efcff */
[----:B------:R0:W-:Y:S04]  /*fb1d0*/  STL [R1+0x930], R2 ;  /* 0x0009300201007387 */ /* 0x0001e80000100800 */
[----:B0-----:R-:W3:Y:S01]  /*fb1e0*/  LDL.LU R2, [R1+0x4e00] ;  /* 0x004e000001027983 */ /* 0x001ee20000300800 */
[----:B------:R-:W-:Y:S02]  /*fb1f0*/  ISETP.LT.AND P2, PT, R13, UR75, !P0 ;  /* 0x0000004b0d007c0c */ /* 0x000fe4000c741270 */
[----:B------:R-:W-:Y:S02]  /*fb200*/  ISETP.LT.AND P1, PT, R10, UR74, !P0 ;  /* 0x0000004a0a007c0c */ /* 0x000fe4000c721270 */
[----:B--2---:R-:W-:-:S09]  /*fb210*/  LOP3.LUT R9, R9, 0x7fffffff, RZ, 0xc0, !PT ;  /* 0x7fffffff09097812 */ /* 0x004fd200078ec0ff */
[----:B------:R-:W-:Y:S02]  /*fb220*/  @P2 LOP3.LUT R9, R9, 0x80000000, RZ, 0xfc, !PT ;  /* 0x8000000009092812 */ /* 0x000fe400078efcff */
[----:B----4-:R-:W-:Y:S02]  /*fb230*/  ISETP.GE.AND P0, PT, R3, UR35, PT ;  /* 0x0000002303007c0c */ /* 0x010fe4000bf06270 */
[----:B------:R-:W-:Y:S01]  /*fb240*/  LOP3.LUT R9, R9, 0xbfffffff, RZ, 0xc0, !PT ;  /* 0xbfffffff09097812 */ /* 0x000fe200078ec0ff */
[----:B------:R-:W2:Y:S03]  /*fb250*/  LDL.LU R3, [R1+0x4e04] ;  /* 0x004e040001037983 */ /* 0x000ea60000300800 */
[----:B------:R-:W-:Y:S02]  /*fb260*/  @P1 LOP3.LUT R9, R9, 0x40000000, RZ, 0xfc, !PT ;  /* 0x4000000009091812 */ /* 0x000fe400078efcff */
[----:B------:R-:W-:-:S02]  /*fb270*/  ISETP.LT.AND P1, PT, R6, UR36, !P0 ;  /* 0x0000002406007c0c */ /* 0x000fc4000c721270 */
[----:B------:R-:W-:Y:S02]  /*fb280*/  ISETP.LT.AND P3, PT, R0, UR73, !P0 ;  /* 0x0000004900007c0c */ /* 0x000fe4000c761270 */
[----:B------:R-:W-:Y:S02]  /*fb290*/  LOP3.LUT R9, R9, 0xdfffffff, RZ, 0xc0, !PT ;  /* 0xdfffffff09097812 */ /* 0x000fe400078ec0ff */
[----:B------:R-:W-:-:S07]  /*fb2a0*/  ISETP.LT.AND P2, PT, R13, UR72, !P0 ;  /* 0x000000480d007c0c */ /* 0x000fce000c741270 */
[----:B------:R-:W-:-:S04]  /*fb2b0*/  @P1 LOP3.LUT R9, R9, 0x20000000, RZ, 0xfc, !PT ;  /* 0x2000000009091812 */ /* 0x000fc800078efcff */
[----:B------:R-:W-:-:S04]  /*fb2c0*/  LOP3.LUT R9, R9, 0xefffffff, RZ, 0xc0, !PT ;  /* 0xefffffff09097812 */ /* 0x000fc800078ec0ff */
[----:B------:R-:W-:Y:S02]  /*fb2d0*/  @P3 LOP3.LUT R9, R9, 0x10000000, RZ, 0xfc, !PT ;  /* 0x1000000009093812 */ /* 0x000fe400078efcff */
[----:B------:R-:W-:Y:S02]  /*fb2e0*/  ISETP.LT.AND P1, PT, R10, UR71, !P0 ;  /* 0x000000470a007c0c */ /* 0x000fe4000c721270 */
[----:B------:R-:W-:-:S04]  /*fb2f0*/  LOP3.LUT R9, R9, 0xf7ffffff, RZ, 0xc0, !PT ;  /* 0xf7ffffff09097812 */ /* 0x000fc800078ec0ff */
[----:B------:R-:W-:Y:S02]  /*fb300*/  @P2 LOP3.LUT R9, R9, 0x8000000, RZ, 0xfc, !PT ;  /* 0x0800000009092812 */ /* 0x000fe400078efcff */
[----:B------:R-:W-:Y:S02]  /*fb310*/  ISETP.GE.AND P0, PT, R4, UR37, PT ;  /* 0x0000002504007c0c */ /* 0x000fe4000bf06270 */
[----:B------:R-:W-:Y:S01]  /*fb320*/  LOP3.LUT R9, R9, 0xfbffffff, RZ, 0xc0, !PT ;  /* 0xfbffffff09097812 */ /* 0x000fe200078ec0ff */
[----:B------:R-:W4:Y:S03]  /*fb330*/  LDL.LU R4, [R1+0x4e08] ;  /* 0x004e080001047983 */ /* 0x000f260000300800 */
[----:B------:R-:W-:Y:S02]  /*fb340*/  @P1 LOP3.LUT R9, R9, 0x4000000, RZ, 0xfc, !PT ;  /* 0x0400000009091812 */ /* 0x000fe400078efcff */
[----:B------:R-:W-:-:S02]  /*fb350*/  ISETP.LT.AND P1, PT, R6, UR38, !P0 ;  /* 0x0000002606007c0c */ /* 0x000fc4000c721270 */
[----:B------:R-:W-:Y:S02]  /*fb360*/  LOP3.LUT R9, R9, 0xfdffffff, RZ, 0xc0, !PT ;  /* 0xfdffffff09097812 */ /* 0x000fe400078ec0ff */
[----:B------:R-:W-:Y:S02]  /*fb370*/  ISETP.LT.AND P3, PT, R0, UR70, !P0 ;  /* 0x0000004600007c0c */ /* 0x000fe4000c761270 */
[----:B------:R-:W-:-:S07]  /*fb380*/  ISETP.LT.AND P2, PT, R13, UR69, !P0 ;  /* 0x000000450d007c0c */ /* 0x000fce000c741270 */
[----:B------:R-:W-:Y:S02]  /*fb390*/  @P1 LOP3.LUT R9, R9, 0x2000000, RZ, 0xfc, !PT ;  /* 0x0200000009091812 */ /* 0x000fe400078efcff */
[----:B------:R-:W-:Y:S02]  /*fb3a0*/  ISETP.LT.AND P1, PT, R10, UR68, !P0 ;  /* 0x000000440a007c0c */ /* 0x000fe4000c721270 */
[----:B---3--:R-:W-:Y:S02]  /*fb3b0*/  ISETP.GE.AND P0, PT, R2, UR39, PT ;  /* 0x0000002702007c0c */ /* 0x008fe4000bf06270 */
[----:B------:R-:W3:Y:S01]  /*fb3c0*/  LDL.LU R2, [R1+0x4e0c] ;  /* 0x004e0c0001027983 */ /* 0x000ee20000300800 */
[----:B------:R-:W-:-:S04]  /*fb3d0*/  LOP3.LUT R9, R9, 0xfeffffff, RZ, 0xc0, !PT ;  /* 0xfeffffff09097812 */ /* 0x000fc800078ec0ff */
[----:B------:R-:W-:-:S04]  /*fb3e0*/  @P3 LOP3.LUT R9, R9, 0x1000000, RZ, 0xfc, !PT ;  /* 0x0100000009093812 */ /* 0x000fc800078efcff */
[----:B------:R-:W-:-:S04]  /*fb3f0*/  LOP3.LUT R9, R9, 0xff7fffff, RZ, 0xc0, !PT ;  /* 0xff7fffff09097812 */ /* 0x000fc800078ec0ff */
[----:B------:R-:W-:-:S04]  /*fb400*/  @P2 LOP3.LUT R9, R9, 0x800000, RZ, 0xfc, !PT ;  /* 0x0080000009092812 */ /* 0x000fc800078efcff */
[----:B------:R-:W-:-:S04]  /*fb410*/  LOP3.LUT R9, R9, 0xffbfffff, RZ, 0xc0, !PT ;  /* 0xffbfffff09097812 */ /* 0x000fc800078ec0ff */
[----:B------:R-:W-:Y:S02]  /*fb420*/  @P1 LOP3.LUT R9, R9, 0x400000, RZ, 0xfc, !PT ;  /* 0x0040000009091812 */ /* 0x000fe400078efcff */
[----:B------:R-:W-:Y:S02]  /*fb430*/  ISETP.LT.AND P1, PT, R6, UR40, !P0 ;  /* 0x0000002806007c0c */ /* 0x000fe4000c721270 */
        /* <DEDUP_REMOVED lines=12> */
[----:B--2---:R-:W-:Y:S02]  /*fb500*/  ISETP.GE.AND P0, PT, R3, UR41, PT ;  /* 0x0000002903007c0c */ /* 0x004fe4000bf06270 */
[----:B------:R-:W2:Y:S02]  /*fb510*/  LDL.LU R3, [R1+0x4e10] ;  /* 0x004e100001037983 */ /* 0x000ea40000300800 */
[----:B------:R-:W-:Y:S02]  /*fb520*/  ISETP.LT.AND P1, PT, R6, UR46, !P0 ;  /* 0x0000002e06007c0c */ /* 0x000fe4000c721270 */
[----:B------:R-:W-:Y:S02]  /*fb530*/  ISETP.LT.AND P3, PT, R0, UR7, !P0 ;  /* 0x0000000700007c0c */ /* 0x000fe4000c761270 */
[----:B------:R-:W-:-:S09]  /*fb540*/  ISETP.LT.AND P2, PT, R13, UR12, !P0 ;  /* 0x0000000c0d007c0c */ /* 0x000fd2000c741270 */
[----:B------:R-:W-:-:S04]  /*fb550*/  @P1 LOP3.LUT R9, R9, 0x20000, RZ, 0xfc, !PT ;  /* 0x0002000009091812 */ /* 0x000fc800078efcff */
[----:B------:R-:W-:-:S04]  /*fb560*/  LOP3.LUT R9, R9, 0xfffeffff, RZ, 0xc0, !PT ;  /* 0xfffeffff09097812 */ /* 0x000fc800078ec0ff */
[----:B------:R-:W-:Y:S02]  /*fb570*/  @P3 LOP3.LUT R9, R9, 0x10000, RZ, 0xfc, !PT ;  /* 0x0001000009093812 */ /* 0x000fe400078efcff */
[----:B------:R-:W-:Y:S02]  /*fb580*/  ISETP.LT.AND P1, PT, R10, UR11, !P0 ;  /* 0x0000000b0a007c0c */ /* 0x000fe4000c721270 */
[----:B------:R-:W-:-:S04]  /*fb590*/  LOP3.LUT R9, R9, 0xffff7fff, RZ, 0xc0, !PT ;  /* 0xffff7fff09097812 */ /* 0x000fc800078ec0ff */
[----:B------:R-:W-:-:S04]  /*fb5a0*/  @P2 LOP3.LUT R9, R9, 0x8000, RZ, 0xfc, !PT ;  /* 0x0000800009092812 */ /* 0x000fc800078efcff */
[----:B------:R-:W-:Y:S02]  /*fb5b0*/  LOP3.LUT R9, R9, 0xffffbfff, RZ, 0xc0, !PT ;  /* 0xffffbfff09097812 */ /* 0x000fe400078ec0ff */
[----:B----4-:R-:W-:Y:S02]  /*fb5c0*/  ISETP.GE.AND P0, PT, R4, UR47, PT ;  /* 0x0000002f04007c0c */ /* 0x010fe4000bf06270 */
[----:B------:R-:W-:Y:S02]  /*fb5d0*/  @P1 LOP3.LUT R9, R9, 0x4000, RZ, 0xfc, !PT ;  /* 0x0000400009091812 */ /* 0x000fe400078efcff */
[----:B------:R-:W-:Y:S02]  /*fb5e0*/  ISETP.LT.AND P1, PT, R6, UR48, !P0 ;  /* 0x0000003006007c0c */ /* 0x000fe4000c721270 */
[----:B------:R-:W-:Y:S02]  /*fb5f0*/  LOP3.LUT R9, R9, 0xffffdfff, RZ, 0xc0, !PT ;  /* 0xffffdfff09097812 */ /* 0x000fe400078ec0ff */
[----:B------:R-:W-:-:S02]  /*fb600*/  ISETP.LT.AND P3, PT, R0, UR10, !P0 ;  /* 0x0000000a00007c0c */ /* 0x000fc4000c761270 */
[----:B------:R-:W-:-:S07]  /*fb610*/  ISETP.LT.AND P2, PT, R13, UR15, !P0 ;  /* 0x0000000f0d007c0c */ /* 0x000fce000c741270 */
[----:B------:R-:W-:Y:S02]  /*fb620*/  @P1 LOP3.LUT R9, R9, 0x2000, RZ, 0xfc, !PT ;  /* 0x0000200009091812 */ /* 0x000fe400078efcff */
[----:B------:R-:W-:Y:S02]  /*fb630*/  ISETP.LT.AND P1, PT, R10, UR14, !P0 ;  /* 0x0000000e0a007c0c */ /* 0x000fe4000c721270 */
[----:B---3--:R-:W-:Y:S02]  /*fb640*/  ISETP.GE.AND P0, PT, R2, UR49, PT ;  /* 0x0000003102007c0c */ /* 0x008fe4000bf06270 */
[----:B------:R-:W3:Y:S04]  /*fb650*/  LDL.LU R2, [R1+0x4e14] ;  /* 0x004e140001027983 */ /* 0x000ee80000300800 */
[----:B------:R-:W4:Y:S04]  /*fb660*/  LDL.LU R12, [R1+0x4e18] ;  /* 0x004e1800010c7983 */ /* 0x000f280000300800 */
[----:B------:R-:W4:Y:S04]  /*fb670*/  LDL.LU R14, [R1+0x948] ;  /* 0x00094800010e7983 */ /* 0x000f280000300800 */
[----:B------:R-:W4:Y:S01]  /*fb680*/  LDL.LU R8, [R1+0x4e1c] ;  /* 0x004e1c0001087983 */ /* 0x000f220000300800 */
        /* <DEDUP_REMOVED lines=19> */
[----:B--2---:R-:W-:-:S04]  /*fb7c0*/  ISETP.GE.AND P0, PT, R3, UR51, PT ;  /* 0x0000003303007c0c */ /* 0x004fc8000bf06270 */
        /* <DEDUP_REMOVED lines=12> */
[----:B---3--:R-:W-:-:S04]  /*fb890*/  ISETP.GE.AND P0, PT, R2, UR53, PT ;  /* 0x0000003502007c0c */ /* 0x008fc8000bf06270 */
[----:B------:R-:W-:Y:S02]  /*fb8a0*/  ISETP.LT.AND P3, PT, R0, UR21, !P0 ;  /* 0x0000001500007c0c */ /* 0x000fe4000c761270 */
[----:B------:R-:W-:Y:S02]  /*fb8b0*/  ISETP.LT.AND P1, PT, R6, UR54, !P0 ;  /* 0x0000003606007c0c */ /* 0x000fe4000c721270 */
[----:B------:R-:W-:Y:S02]  /*fb8c0*/  ISETP.LT.AND P2, PT, R13, UR20, !P0 ;  /* 0x000000140d007c0c */ /* 0x000fe4000c741270 */
[----:B----4-:R-:W-:-:S07]  /*fb8d0*/  LOP3.LUT R14, R14, 0xbfffffff, RZ, 0xc0, !PT ;  /* 0xbfffffff0e0e7812 */ /* 0x010fce00078ec0ff */
[----:B------:R-:W-:Y:S02]  /*fb8e0*/  @P3 LOP3.LUT R14, R14, 0x40000000, RZ, 0xfc, !PT ;  /* 0x400000000e0e3812 */ /* 0x000fe400078efcff */
[----:B------:R-:W-:Y:S02]  /*fb8f0*/  @P1 LOP3.LUT R9, R9, 0x2, RZ, 0xfc, !PT ;  /* 0x0000000209091812 */ /* 0x000fe400078efcff */
[----:B------:R-:W-:Y:S02]  /*fb900*/  ISETP.LT.AND P1, PT, R10, UR19, !P0 ;  /* 0x000000130a007c0c */ /* 0x000fe4000c721270 */
[----:B------:R-:W-:Y:S02]  /*fb910*/  LOP3.LUT R14, R14, 0xdfffffff, RZ, 0xc0, !PT ;  /* 0xdfffffff0e0e7812 */ /* 0x000fe400078ec0ff */
[----:B------:R-:W-:Y:S02]  /*fb920*/  ISETP.GE.AND P0, PT, R12, UR55, PT ;  /* 0x000000370c007c0c */ /* 0x000fe4000bf06270 */
[----:B------:R-:W-:Y:S01]  /*fb930*/  @P2 LOP3.LUT R14, R14, 0x20000000, RZ, 0xfc, !PT ;  /* 0x200000000e0e2812 */ /* 0x000fe200078efcff */
[----:B------:R-:W2:Y:S01]  /*fb940*/  LDL.LU R12, [R1+0x5730] ;  /* 0x00573000010c7983 */ /* 0x000ea20000300800 */
[----:B------:R-:W-:-:S02]  /*fb950*/  ISETP.LT.AND P3, PT, R6, UR26, !P0 ;  /* 0x0000001a06007c0c */ /* 0x000fc4000c761270 */
[----:B------:R-:W-:-:S04]  /*fb960*/  LOP3.LUT R14, R14, 0xefffffff, RZ, 0xc0, !PT ;  /* 0xefffffff0e0e7812 */ /* 0x000fc800078ec0ff */
[----:B------:R-:W-:Y:S02]  /*fb970*/  @P1 LOP3.LUT R14, R14, 0x10000000, RZ, 0xfc, !PT ;  /* 0x100000000e0e1812 */ /* 0x000fe400078efcff */
[----:B------:R-:W-:Y:S02]  /*fb980*/  ISETP.LT.AND P2, PT, R0, UR18, !P0 ;  /* 0x0000001200007c0c */ /* 0x000fe4000c741270 */
[----:B------:R-:W-:-:S04]  /*fb990*/  LOP3.LUT R14, R14, 0xf7ffffff, RZ, 0xc0, !PT ;  /* 0xf7ffffff0e0e7812 */ /* 0x000fc800078ec0ff */
[----:B------:R-:W-:Y:S02]  /*fb9a0*/  @P3 LOP3.LUT R14, R14, 0x8000000, RZ, 0xfc, !PT ;  /* 0x080000000e0e3812 */ /* 0x000fe400078efcff */
[----:B------:R-:W-:Y:S02]  /*fb9b0*/  ISETP.LT.AND P1, PT, R13, UR17, !P0 ;  /* 0x000000110d007c0c */ /* 0x000fe4000c721270 */
[----:B------:R-:W-:-:S04]  /*fb9c0*/  LOP3.LUT R14, R14, 0xfbffffff, RZ, 0xc0, !PT ;  /* 0xfbffffff0e0e7812 */ /* 0x000fc800078ec0ff */
[----:B------:R-:W-:-:S04]  /*fb9d0*/  @P2 LOP3.LUT R14, R14, 0x4000000, RZ, 0xfc, !PT ;  /* 0x040000000e0e2812 */ /* 0x000fc800078efcff */
[----:B------:R-:W-:-:S04]  /*fb9e0*/  LOP3.LUT R14, R14, 0xfdffffff, RZ, 0xc0, !PT ;  /* 0xfdffffff0e0e7812 */ /* 0x000fc800078ec0ff */
[----:B------:R-:W-:Y:S02]  /*fb9f0*/  @P1 LOP3.LUT R14, R14, 0x2000000, RZ, 0xfc, !PT ;  /* 0x020000000e0e1812 */ /* 0x000fe400078efcff */
[----:B------:R-:W-:Y:S02]  /*fba00*/  ISETP.GE.AND P1, PT, R8, UR29, PT ;  /* 0x0000001d08007c0c */ /* 0x000fe4000bf26270 */
[----:B------:R-:W3:Y:S01]  /*fba10*/  LDL.LU R8, [R1+0x572c] ;  /* 0x00572c0001087983 */ /* 0x000ee20000300800 */
[----:B------:R-:W-:Y:S02]  /*fba20*/  ISETP.LT.AND P0, PT, R10, UR16, !P0 ;  /* 0x000000100a007c0c */ /* 0x000fe4000c701270 */
[----:B------:R-:W-:-:S11]  /*fba30*/  LOP3.LUT R14, R14, 0xfeffffff, RZ, 0xc0, !PT ;  /* 0xfeffffff0e0e7812 */ /* 0x000fd600078ec0ff */
[----:B------:R-:W-:Y:S02]  /*fba40*/  @P0 LOP3.LUT R14, R14, 0x1000000, RZ, 0xfc, !PT ;  /* 0x010000000e0e0812 */ /* 0x000fe400078efcff */
[----:B------:R-:W-:Y:S02]  /*fba50*/  ISETP.GE.AND P0, PT, R10, UR44, PT ;  /* 0x0000002c0a007c0c */ /* 0x000fe4000bf06270 */
[----:B------:R-:W-:Y:S02]  /*fba60*/  ISETP.LT.AND P2, PT, R13, UR28, !P1 ;  /* 0x0000001c0d007c0c */ /* 0x000fe4000cf41270 */
[----:B------:R-:W-:Y:S02]  /*fba70*/  LOP3.LUT R9, R9, 0xfffffffe, RZ, 0xc0, !PT ;  /* 0xfffffffe09097812 */ /* 0x000fe400078ec0ff */
[----:B------:R-:W-:-:S09]  /*fba80*/  LOP3.LUT R14, R14, 0x7fffffff, RZ, 0xc0, !PT ;  /* 0x7fffffff0e0e7812 */ /* 0x000fd200078ec0ff */
[----:B------:R-:W-:Y:S02]  /*fba90*/  @P2 LOP3.LUT R9, R9, 0x1, RZ, 0xfc, !PT ;  /* 0x0000000109092812 */ /* 0x000fe400078efcff */
[----:B---3--:R-:W-:-:S04]  /*fbaa0*/  LOP3.LUT R8, R8, 0xfffeffff, RZ, 0xc0, !PT ;  /* 0xfffeffff08087812 */ /* 0x008fc800078ec0ff */
[----:B------:R-:W-:-:S04]  /*fbab0*/  @P1 LOP3.LUT R8, R8, 0x10000, RZ, 0xfc, !PT ;  /* 0x0001000008081812 */ /* 0x000fc800078efcff */
[----:B------:R-:W-:-:S04]  /*fbac0*/  LOP3.LUT R8, R8, 0xfffbffff, RZ, 0xc0, !PT ;  /* 0xfffbffff08087812 */ /* 0x000fc800078ec0ff */
[----:B------:R-:W-:Y:S02]  /*fbad0*/  @P0 LOP3.LUT R8, R8, 0x40000, RZ, 0xfc, !PT ;  /* 0x0004000008080812 */ /* 0x000fe400078efcff */
[----:B------:R-:W-:Y:S02]  /*fbae0*/  ISETP.LT.AND P0, PT, R10, UR42, !P1 ;  /* 0x0000002a0a007c0c */ /* 0x000fe4000cf01270 */
[----:B------:R-:W3:Y:S04]  /*fbaf0*/  LDL.LU R10, [R1+0x5728] ;  /* 0x00572800010a7983 */ /* 0x000ee80000300800 */
[----:B------:R0:W-:Y:S07]  /*fbb00*/  STL [R1+0x94c], R9 ;  /* 0x00094c0901007387 */ /* 0x0001ee0000100800 */
[----:B------:R-:W-:Y:S01]  /*fbb10*/  @P0 LOP3.LUT R14, R14, 0x80000000, RZ, 0xfc, !PT ;  /* 0x800000000e0e0812 */ /* 0x000fe200078efcff */
[----:B0-----:R-:W4:Y:S04]  /*fbb20*/  LDL.LU R9, [R1+0x5724] ;  /* 0x0057240001097983 */ /* 0x001f280000300800 */
[----:B------:R0:W-:Y:S04]  /*fbb30*/  STL [R1+0x948], R14 ;  /* 0x0009480e01007387 */ /* 0x0001e80000100800 */
[----:B0-----:R-:W2:Y:S01]  /*fbb40*/  LDL.LU R14, [R1+0x5720] ;  /* 0x00572000010e7983 */ /* 0x001ea20000300800 */
[----:B------:R-:W-:-:S04]  /*fbb50*/  VIADD R21, R22, UR65 ;  /* 0x0000004116157c36 */ /* 0x000fc80008000000 */
        /* <DEDUP_REMOVED lines=10> */
[----:B------:R-:W-:Y:S01]  /*fbc00*/  VIADD R0, R2, UR67 ;  /* 0x0000004302007c36 */ /* 0x000fe20008000000 */
[----:B------:R0:W-:Y:S01]  /*fbc10*/  STL [R1+0x5dcc], R4 ;  /* 0x005dcc0401007387 */ /* 0x0001e20000100800 */
[----:B------:R-:W1:Y:S01]  /*fbc20*/  LDCU.128 UR12, c[0x0][0x390] ;  /* 0x00007200ff0c77ac */ /* 0x000e620008000c00 */
[----:B------:R-:W1:Y:S01]  /*fbc30*/  LDCU UR6, c[0x0][0x3b4] ;  /* 0x00007680ff0677ac */ /* 0x000e620008000800 */
[----:B------:R-:W1:Y:S01]  /*fbc40*/  LDCU.128 UR8, c[0x0][0x390] ;  /* 0x00007200ff0877ac */ /* 0x000e620008000c00 */
[----:B0-----:R-:W2:Y:S01]  /*fbc50*/  LDL R4, [R1+0x2418] ;  /* 0x0024180001047983 */ /* 0x001ea20000100800 */
[----:B------:R-:W0:Y:S03]  /*fbc60*/  LDCU.64 UR16, c[0x0][0x398] ;  /* 0x00007300ff1077ac */ /* 0x000e260008000a00 */
[----:B------:R1:W-:Y:S01]  /*fbc70*/  STL [R1+0x5dc8], R5 ;  /* 0x005dc80501007387 */ /* 0x0003e20000100800 */
[----:B------:R-:W0:Y:S01]  /*fbc80*/  LDCU.64 UR22, c[0x0][0x398] ;  /* 0x00007300ff1677ac */ /* 0x000e220008000a00 */
[----:B------:R-:W0:Y:S02]  /*fbc90*/  LDCU.64 UR24, c[0x0][0x398] ;  /* 0x00007300ff1877ac */ /* 0x000e240008000a00 */
[----:B-1----:R-:W2:Y:S01]  /*fbca0*/  LDL R5, [R1+0x23e4] ;  /* 0x0023e40001057983 */ /* 0x002ea20000100800 */
[----:B------:R-:W1:Y:S03]  /*fbcb0*/  LDCU.64 UR28, c[0x0][0x398] ;  /* 0x00007300ff1c77ac */ /* 0x000e660008000a00 */
[----:B------:R0:W-:Y:S01]  /*fbcc0*/  STL [R1+0x5dc4], R7 ;  /* 0x005dc40701007387 */ /* 0x0001e20000100800 */
[----:B------:R-:W1:Y:S01]  /*fbcd0*/  LDCU.64 UR30, c[0x0][0x398] ;  /* 0x00007300ff1e77ac */ /* 0x000e620008000a00 */
[----:B------:R-:W1:Y:S01]  /*fbce0*/  LDCU.64 UR32, c[0x0][0x398] ;  /* 0x00007300ff2077ac */ /* 0x000e620008000a00 */
[----:B------:R-:W1:Y:S01]  /*fbcf0*/  LDCU.64 UR34, c[0x0][0x398] ;  /* 0x00007300ff2277ac */ /* 0x000e620008000a00 */
[----:B0-----:R-:W2:Y:S01]  /*fbd00*/  LDL R7, [R1+0x23e8] ;  /* 0x0023e80001077983 */ /* 0x001ea20000100800 */
[----:B------:R-:W0:Y:S03]  /*fbd10*/  LDCU.64 UR36, c[0x0][0x398] ;  /* 0x00007300ff2477ac */ /* 0x000e260008000a00 */
[----:B------:R1:W-:Y:S01]  /*fbd20*/  STL [R1+0x5dc0], R18 ;  /* 0x005dc01201007387 */ /* 0x0003e20000100800 */
[----:B------:R-:W0:Y:S01]  /*fbd30*/  LDCU.64 UR38, c[0x0][0x398] ;  /* 0x00007300ff2677ac */ /* 0x000e220008000a00 */
[----:B------:R-:W0:Y:S02]  /*fbd40*/  LDCU.64 UR40, c[0x0][0x398] ;  /* 0x00007300ff2877ac */ /* 0x000e240008000a00 */
[----:B-1----:R-:W2:Y:S01]  /*fbd50*/  LDL R18, [R1+0x2400] ;  /* 0x0024000001127983 */ /* 0x002ea20000100800 */
[----:B------:R-:W1:Y:S03]  /*fbd60*/  LDCU.64 UR42, c[0x0][0x398] ;  /* 0x00007300ff2a77ac */ /* 0x000e660008000a00 */
[----:B------:R0:W-:Y:S01]  /*fbd70*/  STL.64 [R1+0x5db8], R16 ;  /* 0x005db81001007387 */ /* 0x0001e20000100a00 */
[----:B------:R-:W1:Y:S01]  /*fbd80*/  LDCU.64 UR48, c[0x0][0x398] ;  /* 0x00007300ff3077ac */ /* 0x000e620008000a00 */
[----:B------:R-:W1:Y:S01]  /*fbd90*/  LDCU.64 UR50, c[0x0][0x398] ;  /* 0x00007300ff3277ac */ /* 0x000e620008000a00 */
[----:B------:R-:W1:Y:S01]  /*fbda0*/  LDCU.64 UR54, c[0x0][0x398] ;  /* 0x00007300ff3677ac */ /* 0x000e620008000a00 */
[----:B0-----:R-:W2:Y:S04]  /*fbdb0*/  LDL R16, [R1+0x23ec] ;  /* 0x0023ec0001107983 */ /* 0x001ea80000100800 */
[----:B------:R-:W3:Y:S04]  /*fbdc0*/  LDL R17, [R1+0x2408] ;  /* 0x0024080001117983 */ /* 0x000ee80000100800 */
[----:B------:R0:W-:Y:S04]  /*fbdd0*/  STL [R1+0x5db0], R19 ;  /* 0x005db01301007387 */ /* 0x0001e80000100800 */
[----:B0-----:R-:W4:Y:S04]  /*fbde0*/  LDL R19, [R1+0x2e38] ;  /* 0x002e380001137983 */ /* 0x001f280000100800 */
[----:B------:R0:W-:Y:S04]  /*fbdf0*/  STL.64 [R1+0x5da8], R20 ;  /* 0x005da81401007387 */ /* 0x0001e80000100a00 */
[----:B0-----:R-:W4:Y:S04]  /*fbe00*/  LDL R20, [R1+0x23fc] ;  /* 0x0023fc0001147983 */ /* 0x001f280000100800 */
[----:B------:R-:W4:Y:S04]  /*fbe10*/  LDL R21, [R1+0x23f0] ;  /* 0x0023f00001157983 */ /* 0x000f280000100800 */
[----:B------:R-:W-:Y:S04]  /*fbe20*/  STL [R1+0x5da0], R24 ;  /* 0x005da01801007387 */ /* 0x000fe80000100800 */
[----:B------:R-:W-:Y:S04]  /*fbe30*/  STL.64 [R1+0x5d98], R22 ;  /* 0x005d981601007387 */ /* 0x000fe80000100a00 */
[----:B------:R-:W-:Y:S04]  /*fbe40*/  STL [R1+0x5d90], R25 ;  /* 0x005d901901007387 */ /* 0x000fe80000100800 */
[----:B------:R-:W-:Y:S04]  /*fbe50*/  STL.64 [R1+0x5d88], R26 ;  /* 0x005d881a01007387 */ /* 0x000fe80000100a00 */
[----:B------:R-:W-:Y:S04]  /*fbe60*/  STL.64 [R1+0x5d80], R28 ;  /* 0x005d801c01007387 */ /* 0x000fe80000100a00 */
[----:B------:R0:W-:Y:S04]  /*fbe70*/  STL [R1+0x5784], R8 ;  /* 0x0057840801007387 */ /* 0x0001e80000100800 */
[----:B0-----:R-:W4:Y:S01]  /*fbe80*/  LDL R8, [R1+0x2e30] ;  /* 0x002e300001087983 */ /* 0x001f220000100800 */
[----:B------:R-:W-:Y:S01]  /*fbe90*/  MOV.SPILL R23, UR5 ;  /* 0x0000000500177c02 */ /* 0x000fe20009000f00 */
[----:B------:R-:W-:Y:S01]  /*fbea0*/  IMAD.MOV.U32 R25, RZ, RZ, R11 ;  /* 0x000000ffff197224 */ /* 0x000fe200078e000b */
[----:B------:R-:W-:-:S03]  /*fbeb0*/  MOV.SPILL R22, UR4 ;  /* 0x0000000400167c02 */ /* 0x000fc60009000f00 */
[----:B------:R-:W-:Y:S04]  /*fbec0*/  STL [R1+0x4124], R23 ;  /* 0x0041241701007387 */ /* 0x000fe80000100800 */
[----:B------:R0:W-:Y:S02]  /*fbed0*/  STL [R1+0x4120], R22 ;  /* 0x0041201601007387 */ /* 0x0001e40000100800 */
[----:B0-----:R-:W-:-:S05]  /*fbee0*/  MOV.SPILL R22, UR14 ;  /* 0x0000000e00167c02 */ /* 0x001fca0009000f00 */
[----:B------:R0:W-:Y:S02]  /*fbef0*/  STL [R1+0x4140], R22 ;  /* 0x0041401601007387 */ /* 0x0001e40000100800 */
[----:B0-----:R-:W-:Y:S02]  /*fbf00*/  IMAD.MOV.U32 R22, RZ, RZ, R15 ;  /* 0x000000ffff167224 */ /* 0x001fe400078e000f */
[----:B--2---:R-:W-:Y:S02]  /*fbf10*/  IMAD.MOV.U32 R23, RZ, RZ, R16 ;  /* 0x000000ffff177224 */ /* 0x004fe400078e0010 */
[----:B------:R-:W-:Y:S02]  /*fbf20*/  IMAD.MOV.U32 R16, RZ, RZ, R5 ;  /* 0x000000ffff107224 */ /* 0x000fe400078e0005 */
[----:B------:R-:W-:Y:S02]  /*fbf30*/  VIADD R5, R0, UR45 ;  /* 0x0000002d00057c36 */ /* 0x000fe40008000000 */
[----:B---3--:R-:W-:-:S02]  /*fbf40*/  IMAD.MOV.U32 R24, RZ, RZ, R17 ;  /* 0x000000ffff187224 */ /* 0x008fc400078e0011 */
[----:B----4-:R-:W-:Y:S02]  /*fbf50*/  IMAD.MOV.U32 R29, RZ, RZ, R19 ;  /* 0x000000ffff1d7224 */ /* 0x010fe400078e0013 */
[----:B------:R-:W-:Y:S02]  /*fbf60*/  IMAD.MOV.U32 R27, RZ, RZ, R20 ;  /* 0x000000ffff1b7224 */ /* 0x000fe400078e0014 */
[----:B------:R-:W-:Y:S01]  /*fbf70*/  IMAD.MOV.U32 R26, RZ, RZ, R21 ;  /* 0x000000ffff1a7224 */ /* 0x000fe200078e0015 */
[----:B------:R-:W-:Y:S01]  /*fbf80*/  UMOV UR5, UR17 ;  /* 0x0000001100057c82 */ /* 0x000fe20008000000 */
[----:B------:R-:W-:Y:S01]  /*fbf90*/  IMAD.MOV.U32 R19, RZ, RZ, R10 ;  /* 0x000000ffff137224 */ /* 0x000fe200078e000a */
[----:B------:R-:W-:Y:S01]  /*fbfa0*/  UMOV UR76, UR16 ;  /* 0x00000010004c7c82 */ /* 0x000fe20008000000 */
[----:B------:R-:W0:Y:S01]  /*fbfb0*/  LDC R10, c[0x0][0x3b4] ;  /* 0x0000ed00ff0a7b82 */ /* 0x000e220000000800 */
[----:B------:R-:W-:Y:S01]  /*fbfc0*/  IMAD.MOV.U32 R21, RZ, RZ, R9 ;  /* 0x000000ffff157224 */ /* 0x000fe200078e0009 */
[----:B------:R-:W2:Y:S01]  /*fbfd0*/  LDCU.64 UR44, c[0x0][0x398] ;  /* 0x00007300ff2c77ac */ /* 0x000ea20008000a00 */
[----:B------:R-:W-:-:S02]  /*fbfe0*/  IMAD.MOV.U32 R20, RZ, RZ, R4 ;  /* 0x000000ffff147224 */ /* 0x000fc400078e0004 */
[----:B------:R-:W-:Y:S02]  /*fbff0*/  IMAD.MOV.U32 R17, RZ, RZ, R7 ;  /* 0x000000ffff117224 */ /* 0x000fe400078e0007 */
[----:B------:R-:W-:Y:S01]  /*fc000*/  IMAD R15, R8, UR6, RZ ;  /* 0x00000006080f7c24 */ /* 0x000fe2000f8e02ff */
[----:B------:R-:W3:Y:S01]  /*fc010*/  LDCU.64 UR6, c[0x0][0x390] ;  /* 0x00007200ff0677ac */ /* 0x000ee20008000a00 */
[----:B------:R4:W-:Y:S02]  /*fc020*/  STL [R1+0x57d8], R8 ;  /* 0x0057d80801007387 */ /* 0x0009e40000100800 */
[----:B----4-:R-:W-:Y:S01]  /*fc030*/  IMAD.MOV.U32 R8, RZ, RZ, R6 ;  /* 0x000000ffff087224 */ /* 0x010fe200078e0006 */
[----:B------:R-:W-:-:S04]  /*fc040*/  IADD3 R6, P0, PT, R15, UR12, RZ ;  /* 0x0000000c0f067c10 */ /* 0x000fc8000ff1e0ff */
[----:B------:R-:W-:Y:S01]  /*fc050*/  LEA.HI.X.SX32 R9, R15, UR13, 0x1, P0 ;  /* 0x0000000d0f097c11 */ /* 0x000fe200080f0eff */
[----:B0-----:R-:W-:Y:S01]  /*fc060*/  IMAD R15, R10, 0x40, R15 ;  /* 0x000000400a0f7824 */ /* 0x001fe200078e020f */
[----:B------:R-:W0:Y:S04]  /*fc070*/  LDCU.64 UR12, c[0x0][0x398] ;  /* 0x00007300ff0c77ac */ /* 0x000e280008000a00 */
[C---:B---3--:R-:W-:Y:S01]  /*fc080*/  IADD3 R10, P0, PT, R15.reuse, UR6, RZ ;  /* 0x000000060f0a7c10 */ /* 0x048fe2000ff1e0ff */
[----:B------:R-:W3:Y:S03]  /*fc090*/  LDCU UR6, c[0x0][0x3b8] ;  /* 0x00007700ff0677ac */ /* 0x000ee60008000800 */
[----:B------:R-:W-:Y:S01]  /*fc0a0*/  LEA.HI.X.SX32 R11, R15, UR7, 0x1, P0 ;  /* 0x000000070f0b7c11 */ /* 0x000fe200080f0eff */
[----:B------:R-:W4:Y:S04]  /*fc0b0*/  LDCU UR7, c[0x0][0x3b8] ;  /* 0x00007700ff0777ac */ /* 0x000f280008000800 */
[----:B------:R0:W-:Y:S04]  /*fc0c0*/  STL.64 [R1+0x5b10], R10 ;  /* 0x005b100a01007387 */ /* 0x0001e80000100a00 */
[----:B------:R-:W-:Y:S01]  /*fc0d0*/  STL [R1+0x243c], R5 ;  /* 0x00243c0501007387 */ /* 0x000fe20000100800 */
[----:B---3--:R-:W-:-:S04]  /*fc0e0*/  VIADD R4, R5, UR6 ;  /* 0x0000000605047c36 */ /* 0x008fc80008000000 */
[----:B----4-:R-:W-:Y:S01]  /*fc0f0*/  VIADD R7, R4, UR7 ;  /* 0x0000000704077c36 */ /* 0x010fe20008000000 */
[----:B------:R-:W-:Y:S01]  /*fc100*/  STL [R1+0x2438], R4 ;  /* 0x0024380401007387 */ /* 0x000fe20000100800 */
[----:B------:R-:W3:Y:S03]  /*fc110*/  LDCU.64 UR6, c[0x0][0x390] ;  /* 0x00007200ff0677ac */ /* 0x000ee60008000a00 */
[----:B------:R-:W-:Y:S01]  /*fc120*/  SHF.R.S32.HI R28, RZ, 0x1f, R7 ;  /* 0x0000001fff1c7819 */ /* 0x000fe20000011407 */
[----:B------:R-:W-:Y:S01]  /*fc130*/  STL [R1+0x2434], R7 ;  /* 0x0024340701007387 */ /* 0x000fe20000100800 */
[----:B0-----:R-:W-:-:S03]  /*fc140*/  IADD3 R10, P0, PT, R7, R6, RZ ;  /* 0x00000006070a7210 */ /* 0x001fc60007f1e0ff */
[----:B------:R-:W-:Y:S02]  /*fc150*/  STL [R1+0x2898], R28 ;  /* 0x0028981c01007387 */ /* 0x000fe40000100800 */
[----:B------:R-:W-:-:S05]  /*fc160*/  IMAD.X R11, R28, 0x1, R9, P0 ;  /* 0x000000011c0b7824 */ /* 0x000fca00000e0609 */
[----:B------:R0:W-:Y:S02]  /*fc170*/  STL.64 [R1+0x53d8], R10 ;  /* 0x0053d80a01007387 */ /* 0x0001e40000100a00 */
[----:B0-----:R-:W-:Y:S02]  /*fc180*/  IMAD.MOV.U32 R11, RZ, RZ, R29 ;  /* 0x000000ffff0b7224 */ /* 0x001fe400078e001d */
[----:B------:R-:W-:Y:S02]  /*fc190*/  IMAD.MOV.U32 R29, RZ, RZ, R27 ;  /* 0x000000ffff1d7224 */ /* 0x000fe400078e001b */
[----:B------:R-:W-:Y:S02]  /*fc1a0*/  IMAD.MOV.U32 R27, RZ, RZ, R12 ;  /* 0x000000ffff1b7224 */ /* 0x000fe400078e000c */
[----:B------:R-:W0:Y:S01]  /*fc1b0*/  LDC R12, c[0x0][0x3b4] ;  /* 0x0000ed00ff0c7b82 */ /* 0x000e220000000800 */
[----:B------:R-:W-:Y:S02]  /*fc1c0*/  IMAD.MOV.U32 R10, RZ, RZ, R8 ;  /* 0x000000ffff0a7224 */ /* 0x000fe400078e0008 */
[----:B------:R-:W-:-:S02]  /*fc1d0*/  IMAD.MOV.U32 R8, RZ, RZ, R26 ;  /* 0x000000ffff087224 */ /* 0x000fc400078e001a */
[----:B------:R-:W-:-:S03]  /*fc1e0*/  IMAD.MOV.U32 R26, RZ, RZ, R14 ;  /* 0x000000ffff1a7224 */ /* 0x000fc600078e000e */
[----:B------:R-:W4:Y:S01]  /*fc1f0*/  LDC R14, c[0x0][0x3b4] ;  /* 0x0000ed00ff0e7b82 */ /* 0x000f220000000800 */
[----:B0-----:R-:W-:Y:S02]  /*fc200*/  IMAD R15, R12, 0x40, R15 ;  /* 0x000000400c0f7824 */ /* 0x001fe400078e020f */
[----:B------:R-:W-:-:S03]  /*fc210*/  IMAD.MOV.U32 R12, RZ, RZ, R13 ;  /* 0x000000ffff0c7224 */ /* 0x000fc600078e000d */
[----:B------:R0:W-:Y:S01]  /*fc220*/  STL [R1+0x5b70], R15 ;  /* 0x005b700f01007387 */ /* 0x0001e20000100800 */
[----:B----4-:R-:W-:Y:S02]  /*fc230*/  IMAD R13, R14, 0x40, R15 ;  /* 0x000000400e0d7824 */ /* 0x010fe400078e020f */
[----:B------:R-:W-:-:S03]  /*fc240*/  IMAD.MOV.U32 R14, RZ, RZ, R12 ;  /* 0x000000ffff0e7224 */ /* 0x000fc600078e000c */
[C---:B---3--:R-:W-:Y:S01]  /*fc250*/  IADD3 R12, P0, PT, R13.reuse, UR6, RZ ;  /* 0x000000060d0c7c10 */ /* 0x048fe2000ff1e0ff */
[----:B------:R-:W3:Y:S01]  /*fc260*/  LDCU UR6, c[0x0][0x3b8] ;  /* 0x00007700ff0677ac */ /* 0x000ee20008000800 */
[----:B0-----:R-:W-:Y:S01]  /*fc270*/  IMAD.MOV.U32 R15, RZ, RZ, R7 ;  /* 0x000000ffff0f7224 */ /* 0x001fe200078e0007 */
[----:B------:R-:W-:Y:S02]  /*fc280*/  SHF.R.S32.HI R7, RZ, 0x1f, R4 ;  /* 0x0000001fff077819 */ /* 0x000fe40000011404 */
[----:B------:R-:W-:-:S05]  /*fc290*/  LEA.HI.X.SX32 R13, R13, UR7, 0x1, P0 ;  /* 0x000000070d0d7c11 */ /* 0x000fca00080f0eff */
[----:B------:R0:W-:Y:S02]  /*fc2a0*/  STL.64 [R1+0x58b8], R12 ;  /* 0x0058b80c01007387 */ /* 0x0001e40000100a00 */
[----:B0-----:R-:W-:Y:S02]  /*fc2b0*/  IADD3 R12, P0, PT, R4, R6, RZ ;  /* 0x00000006040c7210 */ /* 0x001fe40007f1e0ff */
[----:B------:R-:W4:Y:S03]  /*fc2c0*/  LDL.LU R4, [R1+0x5dcc] ;  /* 0x005dcc0001047983 */ /* 0x000f260000300800 */
[----:B------:R-:W-:Y:S01]  /*fc2d0*/  IMAD.X R13, R7, 0x1, R9, P0 ;  /* 0x00000001070d7824 */ /* 0x000fe200000e0609 */
[----:B------:R0:W-:Y:S04]  /*fc2e0*/  STL [R1+0x2894], R7 ;  /* 0x0028940701007387 */ /* 0x0001e80000100800 */
[----:B------:R1:W-:Y:S01]  /*fc2f0*/  STL.64 [R1+0x53b0], R12 ;  /* 0x0053b00c01007387 */ /* 0x0003e20000100a00 */
[----:B0-----:R-:W-:-:S02]  /*fc300*/  SHF.R.S32.HI R7, RZ, 0x1f, R5 ;  /* 0x0000001fff077819 */ /* 0x001fc40000011405 */
[----:B-1----:R-:W-:Y:S02]  /*fc310*/  IADD3 R12, P0, PT, R5, R6, RZ ;  /* 0x00000006050c7210 */ /* 0x002fe40007f1e0ff */
[----:B------:R-:W2:Y:S03]  /*fc320*/  LDL.LU R5, [R1+0x5dc8] ;  /* 0x005dc80001057983 */ /* 0x000ea60000300800 */
[----:B------:R-:W-:Y:S01]  /*fc330*/  IMAD.X R13, R7, 0x1, R9, P0 ;  /* 0x00000001070d7824 */ /* 0x000fe200000e0609 */
[----:B------:R0:W-:Y:S04]  /*fc340*/  STL [R1+0x2890], R7 ;  /* 0x0028900701007387 */ /* 0x0001e80000100800 */
[----:B------:R1:W-:Y:S04]  /*fc350*/  STL.64 [R1+0x5390], R12 ;  /* 0x0053900c01007387 */ /* 0x0003e80000100a00 */
[----:B------:R-:W-:Y:S01]  /*fc360*/  STL [R1+0x5b88], R0 ;  /* 0x005b880001007387 */ /* 0x000fe20000100800 */
[----:B0-----:R-:W-:-:S05]  /*fc370*/  SHF.R.S32.HI R7, RZ, 0x1f, R0 ;  /* 0x0000001fff077819 */ /* 0x001fca0000011400 */
[----:B------:R0:W-:Y:S01]  /*fc380*/  STL [R1+0x288c], R7 ;  /* 0x00288c0701007387 */ /* 0x0001e20000100800 */
[----:B-1----:R-:W-:-:S05]  /*fc390*/  IADD3 R12, P0, PT, R0, R6, RZ ;  /* 0x00000006000c7210 */ /* 0x002fca0007f1e0ff */
[----:B------:R-:W-:Y:S02]  /*fc3a0*/  IMAD.X R13, R7, 0x1, R9, P0 ;  /* 0x00000001070d7824 */ /* 0x000fe400000e0609 */
[----:B0-----:R-:W3:Y:S01]  /*fc3b0*/  LDL.LU R7, [R1+0x5dc4] ;  /* 0x005dc40001077983 */ /* 0x001ee20000300800 */
[----:B------:R-:W-:Y:S02]  /*fc3c0*/  IMAD.MOV.U32 R0, RZ, RZ, R15 ;  /* 0x000000ffff007224 */ /* 0x000fe400078e000f */
[----:B------:R-:W-:Y:S01]  /*fc3d0*/  IMAD.MOV.U32 R15, RZ, RZ, R26 ;  /* 0x000000ffff0f7224 */ /* 0x000fe200078e001a */
[----:B------:R0:W-:Y:S01]  /*fc3e0*/  STL.64 [R1+0x5370], R12 ;  /* 0x0053700c01007387 */ /* 0x0001e20000100a00 */
[----:B------:R-:W-:Y:S02]  /*fc3f0*/  IMAD.MOV.U32 R26, RZ, RZ, R22 ;  /* 0x000000ffff1a7224 */ /* 0x000fe400078e0016 */
[----:B------:R-:W-:Y:S02]  /*fc400*/  IMAD.MOV.U32 R22, RZ, RZ, R17 ;  /* 0x000000ffff167224 */ /* 0x000fe400078e0011 */
[----:B0-----:R-:W-:-:S02]  /*fc410*/  IMAD.MOV.U32 R12, RZ, RZ, R8 ;  /* 0x000000ffff0c7224 */ /* 0x001fc400078e0008 */
[----:B------:R-:W-:Y:S02]  /*fc420*/  IMAD.MOV.U32 R13, RZ, RZ, R29 ;  /* 0x000000ffff0d7224 */ /* 0x000fe400078e001d */
[----:B------:R-:W-:Y:S02]  /*fc430*/  IMAD.MOV.U32 R8, RZ, RZ, R27 ;  /* 0x000000ffff087224 */ /* 0x000fe400078e001b */
[----:B------:R-:W-:Y:S02]  /*fc440*/  IMAD.MOV.U32 R29, RZ, RZ, R25 ;  /* 0x000000ffff1d7224 */ /* 0x000fe400078e0019 */
[----:B------:R-:W-:Y:S02]  /*fc450*/  IMAD.MOV.U32 R27, RZ, RZ, R20 ;  /* 0x000000ffff1b7224 */ /* 0x000fe400078e0014 */
[----:B------:R-:W-:Y:S01]  /*fc460*/  IMAD.MOV.U32 R25, RZ, RZ, R16 ;  /* 0x000000ffff197224 */ /* 0x000fe200078e0010 */
[----:B------:R-:W-:Y:S01]  /*fc470*/  IADD3 R16, P0, PT, R2, R6, RZ ;  /* 0x0000000602107210 */ /* 0x000fe20007f1e0ff */
[----:B------:R-:W-:Y:S01]  /*fc480*/  IMAD.MOV.U32 R20, RZ, RZ, R18 ;  /* 0x000000ffff147224 */ /* 0x000fe200078e0012 */
[----:B------:R-:W-:-:S05]  /*fc490*/  SHF.R.S32.HI R18, RZ, 0x1f, R2 ;  /* 0x0000001fff127819 */ /* 0x000fca0000011402 */
[----:B------:R-:W-:Y:S01]  /*fc4a0*/  IMAD.X R17, R18, 0x1, R9, P0 ;  /* 0x0000000112117824 */ /* 0x000fe200000e0609 */
[----:B------:R-:W-:-:S04]  /*fc4b0*/  SHF.R.S32.HI R18, RZ, 0x1f, R3 ;  /* 0x0000001fff127819 */ /* 0x000fc80000011403 */
[----:B------:R0:W-:Y:S04]  /*fc4c0*/  STL.64 [R1+0x5350], R16 ;  /* 0x0053501001007387 */ /* 0x0001e80000100a00 */
[----:B------:R1:W-:Y:S01]  /*fc4d0*/  STL.64 [R1+0x5af8], R2 ;  /* 0x005af80201007387 */ /* 0x0003e20000100a00 */
[----:B0-----:R-:W-:-:S03]  /*fc4e0*/  IADD3 R16, P0, PT, R3, R6, RZ ;  /* 0x0000000603107210 */ /* 0x001fc60007f1e0ff */
[----:B-1----:R-:W3:Y:S02]  /*fc4f0*/  LDL R3, [R1+0x240c] ;  /* 0x00240c0001037983 */ /* 0x002ee40000100800 */
[----:B------:R-:W-:Y:S02]  /*fc500*/  IMAD.X R17, R18, 0x1, R9, P0 ;  /* 0x0000000112117824 */ /* 0x000fe400000e0609 */
[----:B------:R-:W3:Y:S04]  /*fc510*/  LDL.LU R18, [R1+0x5dc0] ;  /* 0x005dc00001127983 */ /* 0x000ee80000300800 */
[----:B------:R0:W-:Y:S01]  /*fc520*/  STL.64 [R1+0x5338], R16 ;  /* 0x0053381001007387 */ /* 0x0001e20000100a00 */
[----:B----4-:R-:W-:Y:S02]  /*fc530*/  SHF.R.S32.HI R2, RZ, 0x1f, R4 ;  /* 0x0000001fff027819 */ /* 0x010fe40000011404 */
[----:B0-----:R-:W-:-:S05]  /*fc540*/  IADD3 R16, P0, PT, R4, R6, RZ ;  /* 0x0000000604107210 */ /* 0x001fca0007f1e0ff */
[----:B------:R-:W-:-:S05]  /*fc550*/  IMAD.X R17, R2, 0x1, R9, P0 ;  /* 0x0000000102117824 */ /* 0x000fca00000e0609 */
[----:B------:R0:W-:Y:S01]  /*fc560*/  STL.64 [R1+0x5318], R16 ;  /* 0x0053181001007387 */ /* 0x0001e20000100a00 */
[----:B--2---:R-:W-:-:S03]  /*fc570*/  SHF.R.S32.HI R2, RZ, 0x1f, R5 ;  /* 0x0000001fff027819 */ /* 0x004fc60000011405 */
[----:B------:R-:W-:Y:S01]  /*fc580*/  STL.64 [R1+0x5b00], R4 ;  /* 0x005b000401007387 */ /* 0x000fe20000100a00 */
[----:B0-----:R-:W-:-:S05]  /*fc590*/  IADD3 R16, P0, PT, R5, R6, RZ ;  /* 0x0000000605107210 */ /* 0x001fca0007f1e0ff */
[----:B------:R-:W-:-:S05]  /*fc5a0*/  IMAD.X R17, R2, 0x1, R9, P0 ;  /* 0x0000000102117824 */ /* 0x000fca00000e0609 */
[----:B------:R0:W-:Y:S04]  /*fc5b0*/  STL.64 [R1+0x5300], R16 ;  /* 0x0053001001007387 */ /* 0x0001e80000100a00 */
[----:B0-----:R-:W2:Y:S01]  /*fc5c0*/  LDL.LU.64 R16, [R1+0x5db8] ;  /* 0x005db80001107983 */ /* 0x001ea20000300a00 */
[----:B------:R-:W-:Y:S02]  /*fc5d0*/  IMAD.MOV.U32 R5, RZ, RZ, R12 ;  /* 0x000000ffff057224 */ /* 0x000fe400078e000c */
[----:B------:R-:W-:Y:S02]  /*fc5e0*/  IMAD.MOV.U32 R2, RZ, RZ, R0 ;  /* 0x000000ffff027224 */ /* 0x000fe400078e0000 */
[----:B------:R-:W-:Y:S01]  /*fc5f0*/  IMAD.MOV.U32 R12, RZ, RZ, R15 ;  /* 0x000000ffff0c7224 */ /* 0x000fe200078e000f */
[----:B---3--:R2:W-:Y:S01]  /*fc600*/  STL [R1+0x5ba8], R7 ;  /* 0x005ba80701007387 */ /* 0x0085e20000100800 */
[----:B------:R-:W-:-:S02]  /*fc610*/  IMAD.MOV.U32 R0, RZ, RZ, R8 ;  /* 0x000000ffff007224 */ /* 0x000fc400078e0008 */
[----:B------:R-:W-:Y:S02]  /*fc620*/  IMAD.MOV.U32 R15, RZ, RZ, R26 ;  /* 0x000000ffff0f7224 */ /* 0x000fe400078e001a */
[----:B------:R-:W-:Y:S02]  /*fc630*/  IMAD.MOV.U32 R8, RZ, RZ, R27 ;  /* 0x000000ffff087224 */ /* 0x000fe400078e001b */
[----:B------:R-:W-:Y:S02]  /*fc640*/  IMAD.MOV.U32 R26, RZ, RZ, R22 ;  /* 0x000000ffff1a7224 */ /* 0x000fe400078e0016 */
[----:B------:R-:W-:Y:S01]  /*fc650*/  IMAD.MOV.U32 R27, RZ, RZ, R20 ;  /* 0x000000ffff1b7224 */ /* 0x000fe200078e0014 */
[----:B------:R-:W-:Y:S01]  /*fc660*/  IADD3 R20, P0, PT, R7, R6, RZ ;  /* 0x0000000607147210 */ /* 0x000fe20007f1e0ff */
[----:B------:R-:W-:Y:S01]  /*fc670*/  IMAD.MOV.U32 R22, RZ, RZ, R19 ;  /* 0x000000ffff167224 */ /* 0x000fe200078e0013 */
[----:B------:R-:W-:Y:S01]  /*fc680*/  SHF.R.S32.HI R19, RZ, 0x1f, R7 ;  /* 0x0000001fff137819 */ /* 0x000fe20000011407 */
[----:B------:R-:W-:-:S02]  /*fc690*/  IMAD.MOV.U32 R4, RZ, RZ, R3 ;  /* 0x000000ffff047224 */ /* 0x000fc400078e0003 */
[----:B------:R-:W-:Y:S02]  /*fc6a0*/  IMAD.MOV.U32 R3, RZ, RZ, R13 ;  /* 0x000000ffff037224 */ /* 0x000fe400078e000d */
[----:B------:R-:W-:Y:S02]  /*fc6b0*/  IMAD.MOV.U32 R13, RZ, RZ, R29 ;  /* 0x000000ffff0d7224 */ /* 0x000fe400078e001d */
[----:B------:R-:W-:Y:S02]  /*fc6c0*/  IMAD.MOV.U32 R29, RZ, RZ, R25 ;  /* 0x000000ffff1d7224 */ /* 0x000fe400078e0019 */
[----:B------:R-:W-:Y:S02]  /*fc6d0*/  IMAD.MOV.U32 R25, RZ, RZ, R21 ;  /* 0x000000ffff197224 */ /* 0x000fe400078e0015 */
[----:B------:R-:W-:Y:S02]  /*fc6e0*/  IMAD.X R21, R19, 0x1, R9, P0 ;  /* 0x0000000113157824 */ /* 0x000fe400000e0609 */
[----:B------:R-:W3:Y:S04]  /*fc6f0*/  LDL.LU R19, [R1+0x5db0] ;  /* 0x005db00001137983 */ /* 0x000ee80000300800 */
[----:B------:R0:W-:Y:S01]  /*fc700*/  STL.64 [R1+0x52e0], R20 ;  /* 0x0052e01401007387 */ /* 0x0001e20000100a00 */
[----:B--2---:R-:W-:-:S02]  /*fc710*/  SHF.R.S32.HI R7, RZ, 0x1f, R16 ;  /* 0x0000001fff077819 */ /* 0x004fc40000011410 */
[----:B0-----:R-:W-:-:S05]  /*fc720*/  IADD3 R20, P0, PT, R16, R6, RZ ;  /* 0x0000000610147210 */ /* 0x001fca0007f1e0ff */
[----:B------:R-:W-:Y:S01]  /*fc730*/  IMAD.X R21, R7, 0x1, R9, P0 ;  /* 0x0000000107157824 */ /* 0x000fe200000e0609 */
[----:B------:R-:W-:-:S04]  /*fc740*/  SHF.R.S32.HI R7, RZ, 0x1f, R17 ;  /* 0x0000001fff077819 */ /* 0x000fc80000011411 */
[----:B------:R0:W-:Y:S04]  /*fc750*/  STL.64 [R1+0x52c0], R20 ;  /* 0x0052c01401007387 */ /* 0x0001e80000100a00 */
[----:B------:R-:W-:Y:S01]  /*fc760*/  STL.64 [R1+0x5b08], R16 ;  /* 0x005b081001007387 */ /* 0x000fe20000100a00 */
[----:B0-----:R-:W-:-:S05]  /*fc770*/  IADD3 R20, P0, PT, R17, R6, RZ ;  /* 0x0000000611147210 */ /* 0x001fca0007f1e0ff */
[----:B------:R-:W-:-:S05]  /*fc780*/  IMAD.X R21, R7, 0x1, R9, P0 ;  /* 0x0000000107157824 */ /* 0x000fca00000e0609 */
[----:B------:R0:W-:Y:S04]  /*fc790*/  STL.64 [R1+0x52a8], R20 ;  /* 0x0052a81401007387 */ /* 0x0001e80000100a00 */
[----:B0-----:R-:W2:Y:S01]  /*fc7a0*/  LDL.LU.64 R20, [R1+0x5da8] ;  /* 0x005da80001147983 */ /* 0x001ea20000300a00 */
[----:B------:R-:W-:Y:S02]  /*fc7b0*/  SHF.R.S32.HI R7, RZ, 0x1f, R18 ;  /* 0x0000001fff077819 */ /* 0x000fe40000011412 */
[----:B------:R-:W-:-:S05]  /*fc7c0*/  IADD3 R16, P0, PT, R18, R6, RZ ;  /* 0x0000000612107210 */ /* 0x000fca0007f1e0ff */
[----:B------:R-:W-:Y:S02]  /*fc7d0*/  IMAD.X R17, R7, 0x1, R9, P0 ;  /* 0x0000000107117824 */ /* 0x000fe400000e0609 */
[----:B------:R-:W-:Y:S02]  /*fc7e0*/  IMAD.MOV.U32 R7, RZ, RZ, R0 ;  /* 0x000000ffff077224 */ /* 0x000fe400078e0000 */
[----:B------:R-:W-:Y:S01]  /*fc7f0*/  IMAD.MOV.U32 R0, RZ, RZ, R15 ;  /* 0x000000ffff007224 */ /* 0x000fe200078e000f */
[----:B------:R0:W-:Y:S01]  /*fc800*/  STL.64 [R1+0x5288], R16 ;  /* 0x0052881001007387 */ /* 0x0001e20000100a00 */
[----:B------:R-:W-:Y:S02]  /*fc810*/  IMAD.MOV.U32 R15, RZ, RZ, R29 ;  /* 0x000000ffff0f7224 */ /* 0x000fe400078e001d */
[----:B------:R-:W-:Y:S02]  /*fc820*/  IMAD.MOV.U32 R29, RZ, RZ, R24 ;  /* 0x000000ffff1d7224 */ /* 0x000fe400078e0018 */
[----:B0-----:R-:W-:Y:S01]  /*fc830*/  IMAD.MOV.U32 R17, RZ, RZ, R5 ;  /* 0x000000ffff117224 */ /* 0x001fe200078e0005 */
[----:B---3--:R-:W-:Y:S01]  /*fc840*/  SHF.R.S32.HI R24, RZ, 0x1f, R19 ;  /* 0x0000001fff187819 */ /* 0x008fe20000011413 */
[----:B------:R-:W-:Y:S01]  /*fc850*/  IMAD.MOV.U32 R5, RZ, RZ, R13 ;  /* 0x000000ffff057224 */ /* 0x000fe200078e000d */
[----:B------:R0:W-:Y:S01]  /*fc860*/  STL.64 [R1+0x5b18], R18 ;  /* 0x005b181201007387 */ /* 0x0001e20000100a00 */
[----:B------:R-:W-:Y:S01]  /*fc870*/  IMAD.MOV.U32 R13, RZ, RZ, R22 ;  /* 0x000000ffff0d7224 */ /* 0x000fe200078e0016 */
[----:B------:R-:W-:Y:S01]  /*fc880*/  IADD3 R22, P0, PT, R19, R6, RZ ;  /* 0x0000000613167210 */ /* 0x000fe20007f1e0ff */
[----:B------:R-:W-:-:S02]  /*fc890*/  IMAD.MOV.U32 R16, RZ, RZ, R3 ;  /* 0x000000ffff107224 */ /* 0x000fc400078e0003 */
[----:B------:R-:W-:Y:S02]  /*fc8a0*/  IMAD.MOV.U32 R3, RZ, RZ, R23 ;  /* 0x000000ffff037224 */ /* 0x000fe400078e0017 */
[----:B------:R-:W-:Y:S01]  /*fc8b0*/  IMAD.X R23, R24, 0x1, R9, P0 ;  /* 0x0000000118177824 */ /* 0x000fe200000e0609 */
[----:B0-----:R-:W3:Y:S04]  /*fc8c0*/  LDL R19, [R1+0x23d0] ;  /* 0x0023d00001137983 */ /* 0x001ee80000100800 */
[----:B------:R-:W4:Y:S04]  /*fc8d0*/  LDL.LU R24, [R1+0x5da0] ;  /* 0x005da00001187983 */ /* 0x000f280000300800 */
        /* <DEDUP_REMOVED lines=11> */
[----:B---3--:R-:W-:Y:S02]  /*fc990*/  IMAD.MOV.U32 R18, RZ, RZ, R19 ;  /* 0x000000ffff127224 */ /* 0x008fe400078e0013 */
[----:B------:R-:W-:Y:S01]  /*fc9a0*/  IMAD.MOV.U32 R19, RZ, RZ, R16 ;  /* 0x000000ffff137224 */ /* 0x000fe200078e0010 */
[----:B--2---:R-:W-:Y:S02]  /*fc9b0*/  SHF.R.S32.HI R16, RZ, 0x1f, R22 ;  /* 0x0000001fff107819 */ /* 0x004fe40000011416 */
[----:B------:R-:W-:-:S05]  /*fc9c0*/  IADD3 R20, P0, PT, R22, R6, RZ ;  /* 0x0000000616147210 */ /* 0x000fca0007f1e0ff */
[----:B------:R-:W-:Y:S02]  /*fc9d0*/  IMAD.X R21, R16, 0x1, R9, P0 ;  /* 0x0000000110157824 */ /* 0x000fe400000e0609 */
[----:B------:R-:W-:Y:S02]  /*fc9e0*/  IMAD.MOV.U32 R16, RZ, RZ, R3 ;  /* 0x000000ffff107224 */ /* 0x000fe400078e0003 */
[----:B------:R-:W-:Y:S01]  /*fc9f0*/  IMAD.MOV.U32 R3, RZ, RZ, R13 ;  /* 0x000000ffff037224 */ /* 0x000fe200078e000d */
[----:B------:R0:W-:Y:S01]  /*fca00*/  STL.64 [R1+0x5210], R20 ;  /* 0x0052101401007387 */ /* 0x0001e20000100a00 */
[----:B------:R-:W-:Y:S01]  /*fca10*/  IMAD.MOV.U32 R13, RZ, RZ, R25 ;  /* 0x000000ffff0d7224 */ /* 0x000fe200078e0019 */
[----:B------:R-:W-:Y:S02]  /*fca20*/  SHF.R.S32.HI R25, RZ, 0x1f, R23 ;  /* 0x0000001fff197819 */ /* 0x000fe40000011417 */
[----:B------:R1:W-:Y:S01]  /*fca30*/  STL.64 [R1+0x5b28], R22 ;  /* 0x005b281601007387 */ /* 0x0003e20000100a00 */
[----:B0-----:R-:W-:-:S03]  /*fca40*/  IADD3 R20, P0, PT, R23, R6, RZ ;  /* 0x0000000617147210 */ /* 0x001fc60007f1e0ff */
[----:B-1----:R-:W2:Y:S02]  /*fca50*/  LDL R23, [R1+0xa24] ;  /* 0x000a240001177983 */ /* 0x002ea40000100800 */
[----:B------:R-:W-:Y:S02]  /*fca60*/  IMAD.X R21, R25, 0x1, R9, P0 ;  /* 0x0000000119157824 */ /* 0x000fe400000e0609 */
[----:B------:R-:W3:Y:S01]  /*fca70*/  LDL.LU R25, [R1+0x5d90] ;  /* 0x005d900001197983 */ /* 0x000ee20000300800 */
[----:B----4-:R-:W-:-:S03]  /*fca80*/  SHF.R.S32.HI R22, RZ, 0x1f, R24 ;  /* 0x0000001fff167819 */ /* 0x010fc60000011418 */
[----:B------:R0:W-:Y:S02]  /*fca90*/  STL.64 [R1+0x51f8], R20 ;  /* 0x0051f81401007387 */ /* 0x0001e40000100a00 */
[----:B0-----:R-:W-:-:S05]  /*fcaa0*/  IADD3 R20, P0, PT, R24, R6, RZ ;  /* 0x0000000618147210 */ /* 0x001fca0007f1e0ff */
[----:B------:R-:W-:Y:S02]  /*fcab0*/  IMAD.X R21, R22, 0x1, R9, P0 ;  /* 0x0000000116157824 */ /* 0x000fe400000e0609 */
[----:B------:R-:W-:Y:S02]  /*fcac0*/  IMAD.MOV.U32 R22, RZ, RZ, R18 ;  /* 0x000000ffff167224 */ /* 0x000fe400078e0012 */
[----:B------:R-:W-:Y:S01]  /*fcad0*/  IMAD.MOV.U32 R18, RZ, RZ, R5 ;  /* 0x000000ffff127224 */ /* 0x000fe200078e0005 */
[----:B------:R0:W-:Y:S01]  /*fcae0*/  STL.64 [R1+0x51d8], R20 ;  /* 0x0051d81401007387 */ /* 0x0001e20000100a00 */
[----:B------:R-:W-:Y:S02]  /*fcaf0*/  IMAD.MOV.U32 R5, RZ, RZ, R0 ;  /* 0x000000ffff057224 */ /* 0x000fe400078e0000 */
[----:B------:R-:W-:Y:S02]  /*fcb00*/  IMAD.MOV.U32 R0, RZ, RZ, R27 ;  /* 0x000000ffff007224 */ /* 0x000fe400078e001b */
[----:B0-----:R-:W-:-:S02]  /*fcb10*/  IMAD.MOV.U32 R21, RZ, RZ, R7 ;  /* 0x000000ffff157224 */ /* 0x001fc400078e0007 */
[----:B------:R-:W-:Y:S02]  /*fcb20*/  IMAD.MOV.U32 R20, RZ, RZ, R19 ;  /* 0x000000ffff147224 */ /* 0x000fe400078e0013 */
[----:B------:R-:W-:Y:S01]  /*fcb30*/  IMAD.MOV.U32 R7, RZ, RZ, R26 ;  /* 0x000000ffff077224 */ /* 0x000fe200078e001a */
[----:B---3--:R-:W-:Y:S01]  /*fcb40*/  SHF.R.S32.HI R19, RZ, 0x1f, R25 ;  /* 0x0000001fff137819 */ /* 0x008fe20000011419 */
[----:B------:R2:W-:Y:S01]  /*fcb50*/  STL.64 [R1+0x5b30], R24 ;  /* 0x005b301801007387 */ /* 0x0005e20000100a00 */
[----:B------:R-:W-:-:S05]  /*fcb60*/  IADD3 R26, P0, PT, R25, R6, RZ ;  /* 0x00000006191a7210 */ /* 0x000fca0007f1e0ff */
[----:B------:R-:W-:-:S05]  /*fcb70*/  IMAD.X R27, R19, 0x1, R9, P0 ;  /* 0x00000001131b7824 */ /* 0x000fca00000e0609 */
[----:B------:R0:W-:Y:S01]  /*fcb80*/  STL.64 [R1+0x51b8], R26 ;  /* 0x0051b81a01007387 */ /* 0x0001e20000100a00 */
[----:B--2---:R-:W-:-:S03]  /*fcb90*/  IMAD.MOV.U32 R25, RZ, RZ, R23 ;  /* 0x000000ffff197224 */ /* 0x004fc600078e0017 */
[----:B0-----:R-:W2:Y:S01]  /*fcba0*/  LDL.LU.64 R26, [R1+0x5d88] ;  /* 0x005d8800011a7983 */ /* 0x001ea20000300a00 */
[----:B------:R-:W-:Y:S02]  /*fcbb0*/  IMAD.MOV.U32 R23, RZ, RZ, R16 ;  /* 0x000000ffff177224 */ /* 0x000fe400078e0010 */
[----:B------:R-:W-:Y:S02]  /*fcbc0*/  IMAD.MOV.U32 R16, RZ, RZ, R3 ;  /* 0x000000ffff107224 */ /* 0x000fe400078e0003 */
[----:B------:R-:W-:Y:S02]  /*fcbd0*/  IMAD.MOV.U32 R3, RZ, RZ, R13 ;  /* 0x000000ffff037224 */ /* 0x000fe400078e000d */
[----:B------:R-:W-:Y:S02]  /*fcbe0*/  IMAD.MOV.U32 R13, RZ, RZ, R28 ;  /* 0x000000ffff0d7224 */ /* 0x000fe400078e001c */
[----:B------:R-:W-:Y:S01]  /*fcbf0*/  IMAD.MOV.U32 R19, RZ, RZ, R29 ;  /* 0x000000ffff137224 */ /* 0x000fe200078e001d */
[----:B--2---:R-:W-:-:S02]  /*fcc00*/  SHF.R.S32.HI R24, RZ, 0x1f, R26 ;  /* 0x0000001fff187819 */ /* 0x004fc4000001141a */
[----:B------:R-:W-:-:S05]  /*fcc10*/  IADD3 R28, P0, PT, R26, R6, RZ ;  /* 0x000000061a1c7210 */ /* 0x000fca0007f1e0ff */
[----:B------:R-:W-:Y:S01]  /*fcc20*/  IMAD.X R29, R24, 0x1, R9, P0 ;  /* 0x00000001181d7824 */ /* 0x000fe200000e0609 */
[----:B------:R-:W-:-:S04]  /*fcc30*/  SHF.R.S32.HI R24, RZ, 0x1f, R27 ;  /* 0x0000001fff187819 */ /* 0x000fc8000001141b */
[----:B------:R0:W-:Y:S04]  /*fcc40*/  STL.64 [R1+0x51a0], R28 ;  /* 0x0051a01c01007387 */ /* 0x0001e80000100a00 */
[----:B------:R-:W-:Y:S01]  /*fcc50*/  STL.64 [R1+0x5b38], R26 ;  /* 0x005b381a01007387 */ /* 0x000fe20000100a00 */
[----:B0-----:R-:W-:-:S05]  /*fcc60*/  IADD3 R28, P0, PT, R27, R6, RZ ;  /* 0x000000061b1c7210 */ /* 0x001fca0007f1e0ff */
[----:B------:R-:W-:-:S05]  /*fcc70*/  IMAD.X R29, R24, 0x1, R9, P0 ;  /* 0x00000001181d7824 */ /* 0x000fca00000e0609 */
[----:B------:R0:W-:Y:S04]  /*fcc80*/  STL.64 [R1+0x5180], R28 ;  /* 0x0051801c01007387 */ /* 0x0001e80000100a00 */
[----:B0-----:R-:W2:Y:S04]  /*fcc90*/  LDL.LU.64 R28, [R1+0x5d80] ;  /* 0x005d8000011c7983 */ /* 0x001ea80000300a00 */
[----:B------:R0:W-:Y:S01]  /*fcca0*/  STL [R1+0x5d7c], R25 ;  /* 0x005d7c1901007387 */ /* 0x0001e20000100800 */
[----:B--2---:R-:W-:Y:S02]  /*fccb0*/  SHF.R.S32.HI R26, RZ, 0x1f, R28 ;  /* 0x0000001fff1a7819 */ /* 0x004fe4000001141c */
[----:B------:R-:W-:-:S05]  /*fccc0*/  IADD3 R24, P0, PT, R28, R6, RZ ;  /* 0x000000061c187210 */ /* 0x000fca0007f1e0ff */
[----:B0-----:R-:W-:Y:S01]  /*fccd0*/  IMAD.X R25, R26, 0x1, R9, P0 ;  /* 0x000000011a197824 */ /* 0x001fe200000e0609 */
[----:B------:R-:W-:-:S04]  /*fcce0*/  SHF.R.S32.HI R26, RZ, 0x1f, R29 ;  /* 0x0000001fff1a7819 */ /* 0x000fc8000001141d */
[----:B------:R0:W-:Y:S04]  /*fccf0*/  STL.64 [R1+0x5160], R24 ;  /* 0x0051601801007387 */ /* 0x0001e80000100a00 */
[----:B------:R-:W2:Y:S04]  /*fcd00*/  LDL R27, [R1+0x4] ;  /* 0x00000400011b7983 */ /* 0x000ea80000100800 */
[----:B------:R1:W-:Y:S01]  /*fcd10*/  STL.64 [R1+0x5b40], R28 ;  /* 0x005b401c01007387 */ /* 0x0003e20000100a00 */
[----:B0-----:R-:W-:-:S03]  /*fcd20*/  IADD3 R24, P0, PT, R29, R6, RZ ;  /* 0x000000061d187210 */ /* 0x001fc60007f1e0ff */
[----:B-1----:R-:W3:Y:S02]  /*fcd30*/  LDL R29, [R1] ;  /* 0x00000000011d7983 */ /* 0x002ee40000100800 */
[----:B------:R-:W-:Y:S02]  /*fcd40*/  IMAD.X R25, R26, 0x1, R9, P0 ;  /* 0x000000011a197824 */ /* 0x000fe400000e0609 */
[----:B------:R-:W-:Y:S04]  /*fcd50*/  STL [R1+0x2840], R26 ;  /* 0x0028401a01007387 */ /* 0x000fe80000100800 */
[----:B------:R0:W-:Y:S04]  /*fcd60*/  STL.64 [R1+0x5140], R24 ;  /* 0x0051401801007387 */ /* 0x0001e80000100a00 */
[----:B0-----:R-:W4:Y:S04]  /*fcd70*/  LDL.LU R25, [R1+0x5d7c] ;  /* 0x005d7c0001197983 */ /* 0x001f280000300800 */
[----:B------:R-:W2:Y:S01]  /*fcd80*/  LDL R26, [R1+0x8] ;  /* 0x00000800011a7983 */ /* 0x000ea20000100800 */
[----:B---3--:R-:W-:-:S02]  /*fcd90*/  SHF.R.S32.HI R24, RZ, 0x1f, R29 ;  /* 0x0000001fff187819 */ /* 0x008fc4000001141d */
[----:B------:R-:W-:-:S03]  /*fcda0*/  IADD3 R28, P0, PT, R29, R6, RZ ;  /* 0x000000061d1c7210 */ /* 0x000fc60007f1e0ff */
[----:B------:R-:W-:Y:S02]  /*fcdb0*/  STL [R1+0x283c], R24 ;  /* 0x00283c1801007387 */ /* 0x000fe40000100800 */
[----:B------:R-:W-:-:S05]  /*fcdc0*/  IMAD.X R29, R24, 0x1, R9, P0 ;  /* 0x00000001181d7824 */ /* 0x000fca00000e0609 */
[----:B------:R0:W-:Y:S04]  /*fcdd0*/  STL.64 [R1+0x5128], R28 ;  /* 0x0051281c01007387 */ /* 0x0001e80000100a00 */
[----:B0-----:R-:W3:Y:S01]  /*fcde0*/  LDL R29, [R1+0xc] ;  /* 0x00000c00011d7983 */ /* 0x001ee20000100800 */
[----:B--2---:R-:W-:Y:S02]  /*fcdf0*/  SHF.R.S32.HI R24, RZ, 0x1f, R27 ;  /* 0x0000001fff187819 */ /* 0x004fe4000001141b */
[----:B------:R-:W-:Y:S01]  /*fce00*/  IADD3 R28, P0, PT, R27, R6, RZ ;  /* 0x000000061b1c7210 */ /* 0x000fe20007f1e0ff */
[----:B---3--:R0:W-:Y:S04]  /*fce10*/  STL [R1+0x5d78], R29 ;  /* 0x005d781d01007387 */ /* 0x0081e80000100800 */
[----:B------:R1:W-:Y:S01]  /*fce20*/  STL [R1+0x2838], R24 ;  /* 0x0028381801007387 */ /* 0x0003e20000100800 */
[----:B0-----:R-:W-:Y:S01]  /*fce30*/  IMAD.X R29, R24, 0x1, R9, P0 ;  /* 0x00000001181d7824 */ /* 0x001fe200000e0609 */
[----:B-1----:R-:W-:-:S04]  /*fce40*/  SHF.R.S32.HI R24, RZ, 0x1f, R26 ;  /* 0x0000001fff187819 */ /* 0x002fc8000001141a */
[----:B------:R0:W-:Y:S04]  /*fce50*/  STL.64 [R1+0x5108], R28 ;  /* 0x0051081c01007387 */ /* 0x0001e80000100a00 */
[----:B------:R-:W2:Y:S04]  /*fce60*/  LDL R27, [R1+0x10] ;  /* 0x00001000011b7983 */ /* 0x000ea80000100800 */
[----:B------:R-:W-:Y:S01]  /*fce70*/  STL [R1+0x2834], R24 ;  /* 0x0028341801007387 */ /* 0x000fe20000100800 */
[----:B0-----:R-:W-:-:S05]  /*fce80*/  IADD3 R28, P0, PT, R26, R6, RZ ;  /* 0x000000061a1c7210 */ /* 0x001fca0007f1e0ff */
[----:B------:R-:W-:-:S05]  /*fce90*/  IMAD.X R29, R24, 0x1, R9, P0 ;  /* 0x00000001181d7824 */ /* 0x000fca00000e0609 */
[----:B------:R0:W-:Y:S04]  /*fcea0*/  STL.64 [R1+0x50e8], R28 ;  /* 0x0050e81c01007387 */ /* 0x0001e80000100a00 */
[----:B0-----:R-:W3:Y:S04]  /*fceb0*/  LDL.LU R29, [R1+0x5d78] ;  /* 0x005d7800011d7983 */ /* 0x001ee80000300800 */
[----:B------:R-:W2:Y:S01]  /*fcec0*/  LDL R24, [R1+0x14] ;  /* 0x0000140001187983 */ /* 0x000ea20000100800 */
[----:B---3--:R-:W-:Y:S02]  /*fced0*/  SHF.R.S32.HI R26, RZ, 0x1f, R29 ;  /* 0x0000001fff1a7819 */ /* 0x008fe4000001141d */
[----:B------:R-:W-:-:S03]  /*fcee0*/  IADD3 R28, P0, PT, R29, R6, RZ ;  /* 0x000000061d1c7210 */ /* 0x000fc60007f1e0ff */
[----:B------:R-:W-:Y:S02]  /*fcef0*/  STL [R1+0x2830], R26 ;  /* 0x0028301a01007387 */ /* 0x000fe40000100800 */
[----:B------:R-:W-:Y:S02]  /*fcf00*/  IMAD.X R29, R26, 0x1, R9, P0 ;  /* 0x000000011a1d7824 */ /* 0x000fe400000e0609 */
[----:B----4-:R-:W-:Y:S04]  /*fcf10*/  STL [R1+0x5d74], R25 ;  /* 0x005d741901007387 */ /* 0x010fe80000100800 */
[----:B------:R0:W-:Y:S04]  /*fcf20*/  STL.64 [R1+0x50d0], R28 ;  /* 0x0050d01c01007387 */ /* 0x0001e80000100a00 */
[----:B0-----:R-:W3:Y:S01]  /*fcf30*/  LDL R29, [R1+0x18] ;  /* 0x00001800011d7983 */ /* 0x001ee20000100800 */
[----:B--2---:R-:W-:-:S02]  /*fcf40*/  SHF.R.S32.HI R25, RZ, 0x1f, R27 ;  /* 0x0000001fff197819 */ /* 0x004fc4000001141b */
[----:B------:R-:W-:-:S03]  /*fcf50*/  IADD3 R26, P0, PT, R27, R6, RZ ;  /* 0x000000061b1a7210 */ /* 0x000fc60007f1e0ff */
[----:B------:R-:W-:Y:S02]  /*fcf60*/  STL [R1+0x282c], R25 ;  /* 0x00282c1901007387 */ /* 0x000fe40000100800 */
[----:B------:R-:W-:-:S05]  /*fcf70*/  IMAD.X R27, R25, 0x1, R9, P0 ;  /* 0x00000001191b7824 */ /* 0x000fca00000e0609 */
[----:B------:R0:W-:Y:S02]  /*fcf80*/  STL.64 [R1+0x50b0], R26 ;  /* 0x0050b01a01007387 */ /* 0x0001e40000100a00 */
[----:B0-----:R-:W-:Y:S02]  /*fcf90*/  SHF.R.S32.HI R26, RZ, 0x1f, R24 ;  /* 0x0000001fff1a7819 */ /* 0x001fe40000011418 */
[----:B------:R-:W2:Y:S01]  /*fcfa0*/  LDL R27, [R1+0x1c] ;  /* 0x00001c00011b7983 */ /* 0x000ea20000100800 */
[----:B------:R-:W-:-:S03]  /*fcfb0*/  IADD3 R24, P0, PT, R24, R6, RZ ;  /* 0x0000000618187210 */ /* 0x000fc60007f1e0ff */
[----:B------:R-:W-:Y:S02]  /*fcfc0*/  STL [R1+0x2828], R26 ;  /* 0x0028281a01007387 */ /* 0x000fe40000100800 */
[----:B------:R-:W-:-:S05]  /*fcfd0*/  IMAD.X R25, R26, 0x1, R9, P0 ;  /* 0x000000011a197824 */ /* 0x000fca00000e0609 */
[----:B------:R0:W-:Y:S04]  /*fcfe0*/  STL.64 [R1+0x5090], R24 ;  /* 0x0050901801007387 */ /* 0x0001e80000100a00 */
[----:B0-----:R-:W4:Y:S04]  /*fcff0*/  LDL.LU R25, [R1+0x5d74] ;  /* 0x005d740001197983 */ /* 0x001f280000300800 */
[----:B------:R-:W4:Y:S01]  /*fd000*/  LDL R26, [R1+0x20] ;  /* 0x00002000011a7983 */ /* 0x000f220000100800 */
[----:B---3--:R-:W-:Y:S02]  /*fd010*/  SHF.R.S32.HI R24, RZ, 0x1f, R29 ;  /* 0x0000001fff187819 */ /* 0x008fe4000001141d */
        /* <DEDUP_REMOVED lines=10> */
[----:B----4-:R-:W-:-:S04]  /*fd0c0*/  SHF.R.S32.HI R24, RZ, 0x1f, R26 ;  /* 0x0000001fff187819 */ /* 0x010fc8000001141a */
[----:B------:R0:W-:Y:S04]  /*fd0d0*/  STL.64 [R1+0x5058], R28 ;  /* 0x0050581c01007387 */ /* 0x0001e80000100a00 */
[----:B------:R-:W2:Y:S04]  /*fd0e0*/  LDL R27, [R1+0x28] ;  /* 0x00002800011b7983 */ /* 0x000ea80000100800 */
[----:B------:R-:W-:Y:S01]  /*fd0f0*/  STL [R1+0x281c], R24 ;  /* 0x00281c1801007387 */ /* 0x000fe20000100800 */
[----:B0-----:R-:W-:-:S05]  /*fd100*/  IADD3 R28, P0, PT, R26, R6, RZ ;  /* 0x000000061a1c7210 */ /* 0x001fca0007f1e0ff */
[----:B------:R-:W-:-:S05]  /*fd110*/  IMAD.X R29, R24, 0x1, R9, P0 ;  /* 0x00000001181d7824 */ /* 0x000fca00000e0609 */
[----:B------:R0:W-:Y:S04]  /*fd120*/  STL.64 [R1+0x5038], R28 ;  /* 0x0050381c01007387 */ /* 0x0001e80000100a00 */
[----:B0-----:R-:W3:Y:S04]  /*fd130*/  LDL.LU R29, [R1+0x5d70] ;  /* 0x005d7000011d7983 */ /* 0x001ee80000300800 */
[----:B------:R-:W4:Y:S01]  /*fd140*/  LDL R26, [R1+0x2c] ;  /* 0x00002c00011a7983 */ /* 0x000f220000100800 */
[----:B---3--:R-:W-:Y:S02]  /*fd150*/  SHF.R.S32.HI R24, RZ, 0x1f, R29 ;  /* 0x0000001fff187819 */ /* 0x008fe4000001141d */
[----:B------:R-:W-:-:S03]  /*fd160*/  IADD3 R28, P0, PT, R29, R6, RZ ;  /* 0x000000061d1c7210 */ /* 0x000fc60007f1e0ff */
[----:B------:R-:W-:Y:S02]  /*fd170*/  STL [R1+0x2818], R24 ;  /* 0x0028181801007387 */ /* 0x000fe40000100800 */
[----:B------:R-:W-:Y:S02]  /*fd180*/  IMAD.X R29, R24, 0x1, R9, P0 ;  /* 0x00000001181d7824 */ /* 0x000fe400000e0609 */
[----:B------:R-:W-:Y:S04]  /*fd190*/  STL.64 [R1+0x5d68], R16 ;  /* 0x005d681001007387 */ /* 0x000fe80000100a00 */
[----:B------:R0:W-:Y:S04]  /*fd1a0*/  STL.64 [R1+0x5020], R28 ;  /* 0x0050201c01007387 */ /* 0x0001e80000100a00 */
[----:B0-----:R-:W3:Y:S01]  /*fd1b0*/  LDL R29, [R1+0x30] ;  /* 0x00003000011d7983 */ /* 0x001ee20000100800 */
[----:B--2---:R-:W-:-:S02]  /*fd1c0*/  SHF.R.S32.HI R24, RZ, 0x1f, R27 ;  /* 0x0000001fff187819 */ /* 0x004fc4000001141b */
[----:B------:R-:W-:-:S03]  /*fd1d0*/  IADD3 R16, P0, PT, R27, R6, RZ ;  /* 0x000000061b107210 */ /* 0x000fc60007f1e0ff */
[----:B------:R4:W-:Y:S02]  /*fd1e0*/  STL [R1+0x2814], R24 ;  /* 0x0028141801007387 */ /* 0x0009e40000100800 */
[----:B------:R-:W-:Y:S02]  /*fd1f0*/  IMAD.X R17, R24, 0x1, R9, P0 ;  /* 0x0000000118117824 */ /* 0x000fe400000e0609 */
[----:B------:R-:W2:Y:S04]  /*fd200*/  LDL R27, [R1+0x34] ;  /* 0x00003400011b7983 */ /* 0x000ea80000100800 */
[----:B------:R0:W-:Y:S01]  /*fd210*/  STL.64 [R1+0x5000], R16 ;  /* 0x0050001001007387 */ /* 0x0001e20000100a00 */
[----:B----4-:R-:W-:-:S05]  /*fd220*/  SHF.R.S32.HI R24, RZ, 0x1f, R26 ;  /* 0x0000001fff187819 */ /* 0x010fca000001141a */
[----:B------:R-:W-:Y:S01]  /*fd230*/  STL [R1+0x2810], R24 ;  /* 0x0028101801007387 */ /* 0x000fe20000100800 */
[----:B0-----:R-:W-:-:S05]  /*fd240*/  IADD3 R16, P0, PT, R26, R6, RZ ;  /* 0x000000061a107210 */ /* 0x001fca0007f1e0ff */
[----:B------:R-:W-:-:S05]  /*fd250*/  IMAD.X R17, R24, 0x1, R9, P0 ;  /* 0x0000000118117824 */ /* 0x000fca00000e0609 */
[----:B------:R0:W-:Y:S04]  /*fd260*/  STL.64 [R1+0x4fe8], R16 ;  /* 0x004fe81001007387 */ /* 0x0001e80000100a00 */
[----:B0-----:R-:W4:Y:S04]  /*fd270*/  LDL.LU.64 R16, [R1+0x5d68] ;  /* 0x005d680001107983 */ /* 0x001f280000300a00 */
        /* <DEDUP_REMOVED lines=131> */
[----:B------:R-:W-:-:S05]  /*fdab0*/  IMAD.X R21, R24, 0x1, R9, P0 ;  /* 0x0000000118157824 */ /* 0x000fca00000e0609 */
[----:B------:R0:W-:Y:S04]  /*fdac0*/  STL.64 [R1+0x4c98], R20 ;  /* 0x004c981401007387 */ /* 0x0001e80000100a00 */
[----:B------:R-:W2:Y:S01]  /*fdad0*/  LDL R27, [R1+0x88] ;  /* 0x00008800011b7983 */ /* 0x000ea20000100800 */
[----:B----4-:R-:W-:Y:S02]  /*fdae0*/  SHF.R.S32.HI R24, RZ, 0x1f, R26 ;  /* 0x0000001fff187819 */ /* 0x010fe4000001141a */
[----:B0-----:R-:W-:-:S03]  /*fdaf0*/  IADD3 R20, P0, PT, R26, R6, RZ ;  /* 0x000000061a147210 */ /* 0x001fc60007f1e0ff */
[----:B------:R-:W-:Y:S02]  /*fdb00*/  STL [R1+0x27bc], R24 ;  /* 0x0027bc1801007387 */ /* 0x000fe40000100800 */
        /* <DEDUP_REMOVED lines=28> */
[----:B------:R-:W-:Y:S04]  /*fdcd0*/  STL [R1+0x5d20], R25 ;  /* 0x005d201901007387 */ /* 0x000fe80000100800 */
[----:B------:R0:W-:Y:S04]  /*fdce0*/  STL.64 [R1+0x4b88], R28 ;  /* 0x004b881c01007387 */ /* 0x0001e80000100a00 */
[----:B0-----:R-:W3:Y:S01]  /*fdcf0*/  LDL R29, [R1+0x9c] ;  /* 0x00009c00011d7983 */ /* 0x001ee20000100800 */
[----:B--2---:R-:W-:-:S02]  /*fdd00*/  SHF.R.S32.HI R25, RZ, 0x1f, R27 ;  /* 0x0000001fff197819 */ /* 0x004fc4000001141b */
[----:B------:R-:W-:-:S03]  /*fdd10*/  IADD3 R26, P0, PT, R27, R6, RZ ;  /* 0x000000061b1a7210 */ /* 0x000fc60007f1e0ff */
[----:B------:R-:W-:Y:S02]  /*fdd20*/  STL [R1+0x27a8], R25 ;  /* 0x0027a81901007387 */ /* 0x000fe40000100800 */
[----:B------:R-:W-:-:S05]  /*fdd30*/  IMAD.X R27, R25, 0x1, R9, P0 ;  /* 0x00000001191b7824 */ /* 0x000fca00000e0609 */
[----:B------:R0:W-:Y:S04]  /*fdd40*/  STL.64 [R1+0x4b58], R26 ;  /* 0x004b581a01007387 */ /* 0x0001e80000100a00 */
[----:B0-----:R-:W2:Y:S01]  /*fdd50*/  LDL R27, [R1+0xa4] ;  /* 0x0000a400011b7983 */ /* 0x001ea20000100800 */
[----:B----4-:R-:W-:Y:S02]  /*fdd60*/  SHF.R.S32.HI R26, RZ, 0x1f, R24 ;  /* 0x0000001fff1a7819 */ /* 0x010fe40000011418 */
        /* <DEDUP_REMOVED lines=97> */
[----:B------:R4:W-:Y:S02]  /*fe380*/  STL.64 [R1+0x4860], R26 ;  /* 0x0048601a01007387 */ /* 0x0009e40000100a00 */
[----:B----4-:R-:W-:Y:S02]  /*fe390*/  SHF.R.S32.HI R26, RZ, 0x1f, R24 ;  /* 0x0000001fff1a7819 */ /* 0x010fe40000011418 */
        /* <DEDUP_REMOVED lines=1068> */
[----:B------:R-:W-:Y:S01]  /*102660*/  IADD3 R28, P0, PT, R29, R6, RZ ;  /* 0x000000061d1c7210 */ /* 0x000fe20007f1e0ff */
[----:B----4-:R-:W-:Y:S04]  /*102670*/  STL [R1+0x5bac], R27 ;  /* 0x005bac1b01007387 */ /* 0x010fe80000100800 */
[----:B------:R-:W-:Y:S01]  /*102680*/  IMAD.X R29, R24, 0x1, R9, P0 ;  /* 0x00000001181d7824 */ /* 0x000fe200000e0609 */
[----:B------:R0:W-:Y:S04]  /*102690*/  STL [R1+0x24e8], R24 ;  /* 0x0024e81801007387 */ /* 0x0001e80000100800 */
[----:B------:R1:W-:Y:S01]  /*1026a0*/  STL.64 [R1+0x2ea0], R28 ;  /* 0x002ea01c01007387 */ /* 0x0003e20000100a00 */
[----:B0-----:R-:W-:-:S02]  /*1026b0*/  IMAD.MOV.U32 R24, RZ, RZ, R25 ;  /* 0x000000ffff187224 */ /* 0x001fc400078e0019 */
[----:B------:R-:W-:Y:S01]  /*1026c0*/  IMAD.MOV.U32 R25, RZ, RZ, R18 ;  /* 0x000000ffff197224 */ /* 0x000fe200078e0012 */
[----:B--2---:R-:W-:Y:S02]  /*1026d0*/  SHF.R.S32.HI R18, RZ, 0x1f, R26 ;  /* 0x0000001fff127819 */ /* 0x004fe4000001141a */
[----:B------:R-:W-:Y:S01]  /*1026e0*/  IADD3 R26, P0, PT, R26, R6, RZ ;  /* 0x000000061a1a7210 */ /* 0x000fe20007f1e0ff */
[----:B-1----:R-:W2:Y:S04]  /*1026f0*/  LDL R29, [R1+0x9ec] ;  /* 0x0009ec00011d7983 */ /* 0x002ea80000100800 */
[----:B------:R-:W-:Y:S01]  /*102700*/  IMAD.X R27, R18, 0x1, R9, P0 ;  /* 0x00000001121b7824 */ /* 0x000fe200000e0609 */
[----:B------:R-:W-:Y:S04]  /*102710*/  STL [R1+0x24e4], R18 ;  /* 0x0024e41201007387 */ /* 0x000fe80000100800 */
[----:B------:R0:W-:Y:S04]  /*102720*/  STL.64 [R1+0x2ea8], R26 ;  /* 0x002ea81a01007387 */ /* 0x0001e80000100a00 */
[----:B0-----:R-:W3:Y:S01]  /*102730*/  LDL.LU R27, [R1+0x5bac] ;  /* 0x005bac00011b7983 */ /* 0x001ee20000300800 */
[----:B------:R-:W-:-:S03]  /*102740*/  IMAD.MOV.U32 R18, RZ, RZ, R7 ;  /* 0x000000ffff127224 */ /* 0x000fc600078e0007 */
[----:B------:R-:W4:Y:S01]  /*102750*/  LDL R28, [R1+0x9f0] ;  /* 0x0009f000011c7983 */ /* 0x000f220000100800 */
[----:B---3--:R-:W-:Y:S02]  /*102760*/  SHF.R.S32.HI R7, RZ, 0x1f, R27 ;  /* 0x0000001fff077819 */ /* 0x008fe4000001141b */
[----:B------:R-:W-:-:S03]  /*102770*/  IADD3 R26, P0, PT, R27, R6, RZ ;  /* 0x000000061b1a7210 */ /* 0x000fc60007f1e0ff */
[----:B------:R0:W-:Y:S02]  /*102780*/  STL [R1+0x24e0], R7 ;  /* 0x0024e00701007387 */ /* 0x0001e40000100800 */
[----:B------:R-:W-:Y:S02]  /*102790*/  IMAD.X R27, R7, 0x1, R9, P0 ;  /* 0x00000001071b7824 */ /* 0x000fe400000e0609 */
[----:B------:R2:W-:Y:S04]  /*1027a0*/  STL.64 [R1+0x5ba0], R10 ;  /* 0x005ba00a01007387 */ /* 0x0005e80000100a00 */
[----:B0-----:R-:W3:Y:S04]  /*1027b0*/  LDL.LU R7, [R1+0x5ba8] ;  /* 0x005ba80001077983 */ /* 0x001ee80000300800 */
[----:B------:R0:W-:Y:S01]  /*1027c0*/  STL.64 [R1+0x2eb0], R26 ;  /* 0x002eb01a01007387 */ /* 0x0001e20000100a00 */
[----:B--2---:R-:W-:-:S02]  /*1027d0*/  IADD3 R10, P0, PT, R29, R6, RZ ;  /* 0x000000061d0a7210 */ /* 0x004fc40007f1e0ff */
[----:B0-----:R-:W-:Y:S01]  /*1027e0*/  SHF.R.S32.HI R27, RZ, 0x1f, R29 ;  /* 0x0000001fff1b7819 */ /* 0x001fe2000001141d */
[----:B------:R-:W2:Y:S04]  /*1027f0*/  LDL R26, [R1+0x9f4] ;  /* 0x0009f400011a7983 */ /* 0x000ea80000100800 */
[----:B------:R-:W-:Y:S01]  /*102800*/  IMAD.X R11, R27, 0x1, R9, P0 ;  /* 0x000000011b0b7824 */ /* 0x000fe200000e0609 */
[----:B------:R4:W-:Y:S04]  /*102810*/  STL [R1+0x24dc], R27 ;  /* 0x0024dc1b01007387 */ /* 0x0009e80000100800 */
[----:B------:R0:W-:Y:S04]  /*102820*/  STL.64 [R1+0x2eb8], R10 ;  /* 0x002eb80a01007387 */ /* 0x0001e80000100a00 */
[----:B------:R-:W3:Y:S01]  /*102830*/  LDL R29, [R1+0x9f8] ;  /* 0x0009f800011d7983 */ /* 0x000ee20000100800 */
[----:B----4-:R-:W-:-:S05]  /*102840*/  SHF.R.S32.HI R27, RZ, 0x1f, R28 ;  /* 0x0000001fff1b7819 */ /* 0x010fca000001141c */
[----:B------:R-:W-:Y:S01]  /*102850*/  STL [R1+0x24d8], R27 ;  /* 0x0024d81b01007387 */ /* 0x000fe20000100800 */
[----:B0-----:R-:W-:-:S05]  /*102860*/  IADD3 R10, P0, PT, R28, R6, RZ ;  /* 0x000000061c0a7210 */ /* 0x001fca0007f1e0ff */
[----:B------:R-:W-:-:S05]  /*102870*/  IMAD.X R11, R27, 0x1, R9, P0 ;  /* 0x000000011b0b7824 */ /* 0x000fca00000e0609 */
[----:B------:R0:W-:Y:S04]  /*102880*/  STL.64 [R1+0x2ec0], R10 ;  /* 0x002ec00a01007387 */ /* 0x0001e80000100a00 */
[----:B0-----:R-:W4:Y:S01]  /*102890*/  LDL.LU.64 R10, [R1+0x5ba0] ;  /* 0x005ba000010a7983 */ /* 0x001f220000300a00 */
[----:B--2---:R-:W-:-:S03]  /*1028a0*/  SHF.R.S32.HI R27, RZ, 0x1f, R26 ;  /* 0x0000001fff1b7819 */ /* 0x004fc6000001141a */
[----:B----4-:R0:W-:Y:S02]  /*1028b0*/  STL.64 [R1+0x5b98], R10 ;  /* 0x005b980a01007387 */ /* 0x0101e40000100a00 */
[----:B0-----:R-:W-:Y:S02]  /*1028c0*/  IADD3 R10, P0, PT, R26, R6, RZ ;  /* 0x000000061a0a7210 */ /* 0x001fe40007f1e0ff */
[----:B------:R-:W2:Y:S03]  /*1028d0*/  LDL R26, [R1+0x9fc] ;  /* 0x0009fc00011a7983 */ /* 0x000ea60000100800 */
[----:B------:R-:W-:Y:S01]  /*1028e0*/  IMAD.X R11, R27, 0x1, R9, P0 ;  /* 0x000000011b0b7824 */ /* 0x000fe200000e0609 */
[----:B------:R3:W-:Y:S04]  /*1028f0*/  STL [R1+0x24d4], R27 ;  /* 0x0024d41b01007387 */ /* 0x0007e80000100800 */
[----:B------:R0:W-:Y:S04]  /*102900*/  STL.64 [R1+0x2ec8], R10 ;  /* 0x002ec80a01007387 */ /* 0x0001e80000100a00 */
[----:B------:R-:W4:Y:S01]  /*102910*/  LDL R28, [R1+0xa00] ;  /* 0x000a0000011c7983 */ /* 0x000f220000100800 */
[----:B---3--:R-:W-:-:S05]  /*102920*/  SHF.R.S32.HI R27, RZ, 0x1f, R29 ;  /* 0x0000001fff1b7819 */ /* 0x008fca000001141d */
[----:B------:R-:W-:Y:S01]  /*102930*/  STL [R1+0x24d0], R27 ;  /* 0x0024d01b01007387 */ /* 0x000fe20000100800 */
[----:B0-----:R-:W-:-:S05]  /*102940*/  IADD3 R10, P0, PT, R29, R6, RZ ;  /* 0x000000061d0a7210 */ /* 0x001fca0007f1e0ff */
[----:B------:R-:W-:-:S05]  /*102950*/  IMAD.X R11, R27, 0x1, R9, P0 ;  /* 0x000000011b0b7824 */ /* 0x000fca00000e0609 */
[----:B------:R0:W-:Y:S04]  /*102960*/  STL.64 [R1+0x2ed0], R10 ;  /* 0x002ed00a01007387 */ /* 0x0001e80000100a00 */
[----:B0-----:R-:W3:Y:S01]  /*102970*/  LDL.LU.64 R10, [R1+0x5b98] ;  /* 0x005b9800010a7983 */ /* 0x001ee20000300a00 */
[----:B------:R-:W-:Y:S02]  /*102980*/  IMAD.MOV.U32 R27, RZ, RZ, R24 ;  /* 0x000000ffff1b7224 */ /* 0x000fe400078e0018 */
[----:B------:R-:W-:Y:S01]  /*102990*/  IMAD.MOV.U32 R24, RZ, RZ, R25 ;  /* 0x000000ffff187224 */ /* 0x000fe200078e0019 */
[----:B------:R0:W-:Y:S04]  /*1029a0*/  STL.64 [R1+0x5b90], R22 ;  /* 0x005b901601007387 */ /* 0x0001e80000100a00 */
[----:B------:R-:W3:Y:S01]  /*1029b0*/  LDL R29, [R1+0xa04] ;  /* 0x000a0400011d7983 */ /* 0x000ee20000100800 */
[----:B--2---:R-:W-:-:S02]  /*1029c0*/  SHF.R.S32.HI R25, RZ, 0x1f, R26 ;  /* 0x0000001fff197819 */ /* 0x004fc4000001141a */
[----:B0-----:R-:W-:-:S05]  /*1029d0*/  IADD3 R22, P0, PT, R26, R6, RZ ;  /* 0x000000061a167210 */ /* 0x001fca0007f1e0ff */
[----:B------:R-:W-:Y:S01]  /*1029e0*/  IMAD.X R23, R25, 0x1, R9, P0 ;  /* 0x0000000119177824 */ /* 0x000fe200000e0609 */
[----:B---3--:R-:W-:Y:S04]  /*1029f0*/  STL [R1+0x5b84], R29 ;  /* 0x005b841d01007387 */ /* 0x008fe80000100800 */
[----:B------:R0:W-:Y:S04]  /*102a00*/  STL [R1+0x24cc], R25 ;  /* 0x0024cc1901007387 */ /* 0x0001e80000100800 */
[----:B------:R1:W-:Y:S01]  /*102a10*/  STL.64 [R1+0x2ed8], R22 ;  /* 0x002ed81601007387 */ /* 0x0003e20000100a00 */
[----:B0-----:R-:W-:-:S02]  /*102a20*/  IMAD.MOV.U32 R25, RZ, RZ, R18 ;  /* 0x000000ffff197224 */ /* 0x001fc400078e0012 */
[----:B------:R-:W-:Y:S01]  /*102a30*/  IMAD.MOV.U32 R18, RZ, RZ, R0 ;  /* 0x000000ffff127224 */ /* 0x000fe200078e0000 */
[----:B----4-:R-:W-:Y:S02]  /*102a40*/  SHF.R.S32.HI R0, RZ, 0x1f, R28 ;  /* 0x0000001fff007819 */ /* 0x010fe4000001141c */
[----:B------:R-:W-:Y:S01]  /*102a50*/  IADD3 R28, P0, PT, R28, R6, RZ ;  /* 0x000000061c1c7210 */ /* 0x000fe20007f1e0ff */
[----:B-1----:R-:W2:Y:S04]  /*102a60*/  LDL.LU.64 R22, [R1+0x5b90] ;  /* 0x005b900001167983 */ /* 0x002ea80000300a00 */
[----:B------:R-:W-:Y:S01]  /*102a70*/  IMAD.X R29, R0, 0x1, R9, P0 ;  /* 0x00000001001d7824 */ /* 0x000fe200000e0609 */
[----:B------:R-:W3:Y:S04]  /*102a80*/  LDL R26, [R1+0xa08] ;  /* 0x000a0800011a7983 */ /* 0x000ee80000100800 */
[----:B------:R0:W-:Y:S04]  /*102a90*/  STL [R1+0x24c8], R0 ;  /* 0x0024c80001007387 */ /* 0x0001e80000100800 */
[----:B------:R-:W-:Y:S04]  /*102aa0*/  STL [R1+0x5b80], R27 ;  /* 0x005b801b01007387 */ /* 0x000fe80000100800 */
[----:B0-----:R-:W4:Y:S04]  /*102ab0*/  LDL.LU R0, [R1+0x5b88] ;  /* 0x005b880001007983 */ /* 0x001f280000300800 */
[----:B------:R0:W-:Y:S04]  /*102ac0*/  STL.64 [R1+0x2ee0], R28 ;  /* 0x002ee01c01007387 */ /* 0x0001e80000100a00 */
[----:B0-----:R-:W2:Y:S02]  /*102ad0*/  LDL.LU R29, [R1+0x5b84] ;  /* 0x005b8400011d7983 */ /* 0x001ea40000300800 */
[----:B--2---:R-:W-:-:S02]  /*102ae0*/  SHF.R.S32.HI R27, RZ, 0x1f, R29 ;  /* 0x0000001fff1b7819 */ /* 0x004fc4000001141d */
[----:B------:R-:W-:-:S03]  /*102af0*/  IADD3 R28, P0, PT, R29, R6, RZ ;  /* 0x000000061d1c7210 */ /* 0x000fc60007f1e0ff */
[----:B------:R-:W-:Y:S02]  /*102b00*/  STL [R1+0x24c4], R27 ;  /* 0x0024c41b01007387 */ /* 0x000fe40000100800 */
[----:B------:R-:W-:-:S05]  /*102b10*/  IMAD.X R29, R27, 0x1, R9, P0 ;  /* 0x000000011b1d7824 */ /* 0x000fca00000e0609 */
[----:B------:R3:W-:Y:S02]  /*102b20*/  STL.64 [R1+0x2ee8], R28 ;  /* 0x002ee81c01007387 */ /* 0x0007e40000100a00 */
[----:B---3--:R-:W-:Y:S02]  /*102b30*/  SHF.R.S32.HI R29, RZ, 0x1f, R26 ;  /* 0x0000001fff1d7819 */ /* 0x008fe4000001141a */
[----:B------:R-:W2:Y:S01]  /*102b40*/  LDL R28, [R1+0xa10] ;  /* 0x000a1000011c7983 */ /* 0x000ea20000100800 */
[----:B------:R-:W-:Y:S02]  /*102b50*/  IADD3 R26, P0, PT, R26, R6, RZ ;  /* 0x000000061a1a7210 */ /* 0x000fe40007f1e0ff */
[----:B------:R-:W-:Y:S01]  /*102b60*/  IMAD.MOV.U32 R27, RZ, RZ, R29 ;  /* 0x000000ffff1b7224 */ /* 0x000fe200078e001d */
[----:B------:R0:W-:Y:S03]  /*102b70*/  STL [R1+0x24c0], R29 ;  /* 0x0024c01d01007387 */ /* 0x0001e60000100800 */
[----:B------:R-:W-:Y:S01]  /*102b80*/  IMAD.X R27, R27, 0x1, R9, P0 ;  /* 0x000000011b1b7824 */ /* 0x000fe200000e0609 */
[----:B0-----:R-:W3:Y:S04]  /*102b90*/  LDL R29, [R1+0xa14] ;  /* 0x000a1400011d7983 */ /* 0x001ee80000100800 */
[----:B------:R0:W-:Y:S04]  /*102ba0*/  STL.64 [R1+0x2ef0], R26 ;  /* 0x002ef01a01007387 */ /* 0x0001e80000100a00 */
[----:B0-----:R-:W2:Y:S04]  /*102bb0*/  LDL.LU R27, [R1+0x5b80] ;  /* 0x005b8000011b7983 */ /* 0x001ea80000300800 */
[----:B------:R0:W-:Y:S04]  /*102bc0*/  STL.64 [R1+0x5b78], R20 ;  /* 0x005b781401007387 */ /* 0x0001e80000100a00 */
[----:B0-----:R-:W3:Y:S01]  /*102bd0*/  LDL R21, [R1+0xa0c] ;  /* 0x000a0c0001157983 */ /* 0x001ee20000100800 */
[----:B--2---:R-:W-:Y:S01]  /*102be0*/  IMAD.MOV.U32 R26, RZ, RZ, R27 ;  /* 0x000000ffff1a7224 */ /* 0x004fe200078e001b */
[----:B---3--:R-:W-:-:S02]  /*102bf0*/  SHF.R.S32.HI R27, RZ, 0x1f, R21 ;  /* 0x0000001fff1b7819 */ /* 0x008fc40000011415 */
[----:B------:R-:W-:-:S05]  /*102c00*/  IADD3 R20, P0, PT, R21, R6, RZ ;  /* 0x0000000615147210 */ /* 0x000fca0007f1e0ff */
[----:B------:R-:W-:Y:S01]  /*102c10*/  IMAD.X R21, R27, 0x1, R9, P0 ;  /* 0x000000011b157824 */ /* 0x000fe200000e0609 */
[----:B------:R0:W-:Y:S04]  /*102c20*/  STL [R1+0x24bc], R27 ;  /* 0x0024bc1b01007387 */ /* 0x0001e80000100800 */
[----:B------:R1:W-:Y:S01]  /*102c30*/  STL.64 [R1+0x2ef8], R20 ;  /* 0x002ef81401007387 */ /* 0x0003e20000100a00 */
[----:B0-----:R-:W-:Y:S02]  /*102c40*/  SHF.R.S32.HI R27, RZ, 0x1f, R28 ;  /* 0x0000001fff1b7819 */ /* 0x001fe4000001141c */
[----:B-1----:R-:W-:-:S03]  /*102c50*/  IADD3 R20, P0, PT, R28, R6, RZ ;  /* 0x000000061c147210 */ /* 0x002fc60007f1e0ff */
[----:B------:R0:W-:Y:S02]  /*102c60*/  STL [R1+0x24b8], R27 ;  /* 0x0024b81b01007387 */ /* 0x0001e40000100800 */
[----:B------:R-:W-:-:S05]  /*102c70*/  IMAD.X R21, R27, 0x1, R9, P0 ;  /* 0x000000011b157824 */ /* 0x000fca00000e0609 */
[----:B------:R1:W-:Y:S01]  /*102c80*/  STL.64 [R1+0x2f00], R20 ;  /* 0x002f001401007387 */ /* 0x0003e20000100a00 */
[----:B0-----:R-:W-:Y:S01]  /*102c90*/  IMAD.MOV.U32 R27, RZ, RZ, R22 ;  /* 0x000000ffff1b7224 */ /* 0x001fe200078e0016 */
[----:B------:R-:W-:Y:S02]  /*102ca0*/  SHF.R.S32.HI R22, RZ, 0x1f, R29 ;  /* 0x0000001fff167819 */ /* 0x000fe4000001141d */
[----:B-1----:R-:W-:-:S03]  /*102cb0*/  IADD3 R20, P0, PT, R29, R6, RZ ;  /* 0x000000061d147210 */ /* 0x002fc60007f1e0ff */
[----:B------:R-:W-:Y:S02]  /*102cc0*/  STL [R1+0x24b4], R22 ;  /* 0x0024b41601007387 */ /* 0x000fe40000100800 */
[----:B------:R-:W-:Y:S02]  /*102cd0*/  IMAD.X R21, R22, 0x1, R9, P0 ;  /* 0x0000000116157824 */ /* 0x000fe400000e0609 */
[----:B------:R-:W2:Y:S04]  /*102ce0*/  LDL R29, [R1+0xa1c] ;  /* 0x000a1c00011d7983 */ /* 0x000ea80000100800 */
[----:B------:R0:W-:Y:S04]  /*102cf0*/  STL.64 [R1+0x2f08], R20 ;  /* 0x002f081401007387 */ /* 0x0001e80000100a00 */
[----:B0-----:R-:W3:Y:S01]  /*102d00*/  LDL.LU.64 R20, [R1+0x5b78] ;  /* 0x005b780001147983 */ /* 0x001ee20000300a00 */
[----:B------:R-:W-:-:S03]  /*102d10*/  IMAD.MOV.U32 R28, RZ, RZ, R26 ;  /* 0x000000ffff1c7224 */ /* 0x000fc600078e001a */
[----:B---3--:R0:W-:Y:S04]  /*102d20*/  STL.64 [R1+0x5b68], R20 ;  /* 0x005b681401007387 */ /* 0x0081e80000100a00 */
[----:B------:R-:W3:Y:S04]  /*102d30*/  LDL R26, [R1+0xa20] ;  /* 0x000a2000011a7983 */ /* 0x000ee80000100800 */
[----:B0-----:R-:W2:Y:S01]  /*102d40*/  LDL R21, [R1+0xa18] ;  /* 0x000a180001157983 */ /* 0x001ea20000100800 */
[----:B------:R-:W-:Y:S01]  /*102d50*/  IMAD.MOV.U32 R22, RZ, RZ, R15 ;  /* 0x000000ffff167224 */ /* 0x000fe200078e000f */
[----:B--2---:R-:W-:-:S02]  /*102d60*/  SHF.R.S32.HI R15, RZ, 0x1f, R21 ;  /* 0x0000001fff0f7819 */ /* 0x004fc40000011415 */
[----:B------:R-:W-:-:S03]  /*102d70*/  IADD3 R20, P0, PT, R21, R6, RZ ;  /* 0x0000000615147210 */ /* 0x000fc60007f1e0ff */
[----:B------:R0:W-:Y:S02]  /*102d80*/  STL [R1+0x24b0], R15 ;  /* 0x0024b00f01007387 */ /* 0x0001e40000100800 */
[----:B------:R-:W-:Y:S02]  /*102d90*/  IMAD.X R21, R15, 0x1, R9, P0 ;  /* 0x000000010f157824 */ /* 0x000fe400000e0609 */
[----:B------:R-:W-:Y:S04]  /*102da0*/  STL [R1+0x5b60], R27 ;  /* 0x005b601b01007387 */ /* 0x000fe80000100800 */
[----:B0-----:R-:W2:Y:S04]  /*102db0*/  LDL.LU R15, [R1+0x5b70] ;  /* 0x005b7000010f7983 */ /* 0x001ea80000300800 */
[----:B------:R0:W-:Y:S04]  /*102dc0*/  STL.64 [R1+0x2ca0], R20 ;  /* 0x002ca01401007387 */ /* 0x0001e80000100a00 */
[----:B------:R1:W-:Y:S01]  /*102dd0*/  STL.64 [R1+0x5b58], R2 ;  /* 0x005b580201007387 */ /* 0x0003e20000100a00 */
[----:B0-----:R-:W-:-:S02]  /*102de0*/  IADD3 R20, P0, PT, R29, R6, RZ ;  /* 0x000000061d147210 */ /* 0x001fc40007f1e0ff */
[----:B-1----:R-:W-:Y:S01]  /*102df0*/  SHF.R.S32.HI R2, RZ, 0x1f, R29 ;  /* 0x0000001fff027819 */ /* 0x002fe2000001141d */
[----:B------:R-:W-:Y:S02]  /*102e00*/  IMAD.MOV.U32 R3, RZ, RZ, R28 ;  /* 0x000000ffff037224 */ /* 0x000fe400078e001c */
[----:B------:R-:W2:Y:S02]  /*102e10*/  LDL R28, [R1+0xa28] ;  /* 0x000a2800011c7983 */ /* 0x000ea40000100800 */
[--C-:B------:R-:W-:Y:S02]  /*102e20*/  IMAD.X R21, R2, 0x1, R9.reuse, P0 ;  /* 0x0000000102157824 */ /* 0x100fe400000e0609 */
[----:B------:R3:W-:Y:S02]  /*102e30*/  STL [R1+0x24ac], R2 ;  /* 0x0024ac0201007387 */ /* 0x0007e40000100800 */
[----:B---3--:R-:W-:Y:S02]  /*102e40*/  SHF.R.S32.HI R2, RZ, 0x1f, R26 ;  /* 0x0000001fff027819 */ /* 0x008fe4000001141a */
[----:B------:R-:W-:Y:S01]  /*102e50*/  IADD3 R26, P0, PT, R26, R6, RZ ;  /* 0x000000061a1a7210 */ /* 0x000fe20007f1e0ff */
[----:B------:R0:W-:Y:S04]  /*102e60*/  STL.64 [R1+0x2ca8], R20 ;  /* 0x002ca81401007387 */ /* 0x0001e80000100a00 */
[----:B------:R-:W-:Y:S01]  /*102e70*/  IMAD.X R27, R2, 0x1, R9, P0 ;  /* 0x00000001021b7824 */ /* 0x000fe200000e0609 */
[----:B0-----:R-:W3:Y:S04]  /*102e80*/  LDL.LU.64 R20, [R1+0x5b68] ;  /* 0x005b680001147983 */ /* 0x001ee80000300a00 */
[----:B------:R-:W-:Y:S04]  /*102e90*/  STL [R1+0x24a8], R2 ;  /* 0x0024a80201007387 */ /* 0x000fe80000100800 */
[----:B------:R0:W-:Y:S04]  /*102ea0*/  STL.64 [R1+0x2cb0], R26 ;  /* 0x002cb01a01007387 */ /* 0x0001e80000100a00 */
[----:B0-----:R-:W2:Y:S01]  /*102eb0*/  LDL.LU R27, [R1+0x5b60] ;  /* 0x005b6000011b7983 */ /* 0x001ea20000300800 */
[----:B------:R-:W-:-:S02]  /*102ec0*/  SHF.R.S32.HI R29, RZ, 0x1f, R3 ;  /* 0x0000001fff1d7819 */ /* 0x000fc40000011403 */
[----:B------:R-:W-:-:S05]  /*102ed0*/  IADD3 R2, P0, PT, R3, R6, RZ ;  /* 0x0000000603027210 */ /* 0x000fca0007f1e0ff */
[----:B------:R-:W-:Y:S02]  /*102ee0*/  IMAD.X R3, R29, 0x1, R9, P0 ;  /* 0x000000011d037824 */ /* 0x000fe400000e0609 */
[----:B--2---:R-:W-:Y:S02]  /*102ef0*/  IMAD.MOV.U32 R26, RZ, RZ, R27 ;  /* 0x000000ffff1a7224 */ /* 0x004fe400078e001b */
[----:B------:R-:W2:Y:S04]  /*102f00*/  LDL R27, [R1+0xa2c] ;  /* 0x000a2c00011b7983 */ /* 0x000ea80000100800 */
[----:B------:R0:W-:Y:S04]  /*102f10*/  STL [R1+0x24a4], R29 ;  /* 0x0024a41d01007387 */ /* 0x0001e80000100800 */
[----:B------:R1:W-:Y:S01]  /*102f20*/  STL.64 [R1+0x2cb8], R2 ;  /* 0x002cb80201007387 */ /* 0x0003e20000100a00 */
[----:B0-----:R-:W-:-:S03]  /*102f30*/  SHF.R.S32.HI R29, RZ, 0x1f, R28 ;  /* 0x0000001fff1d7819 */ /* 0x001fc6000001141c */
[----:B-1----:R-:W3:Y:S04]  /*102f40*/  LDL.LU.64 R2, [R1+0x5b58] ;  /* 0x005b580001027983 */ /* 0x002ee80000300a00 */
[----:B------:R0:W-:Y:S04]  /*102f50*/  STL.64 [R1+0x5b50], R12 ;  /* 0x005b500c01007387 */ /* 0x0001e80000100a00 */
[----:B------:R1:W-:Y:S01]  /*102f60*/  STL [R1+0x24a0], R29 ;  /* 0x0024a01d01007387 */ /* 0x0003e20000100800 */
[----:B0-----:R-:W-:-:S03]  /*102f70*/  IADD3 R12, P0, PT, R28, R6, RZ ;  /* 0x000000061c0c7210 */ /* 0x001fc60007f1e0ff */
[----:B------:R-:W3:Y:S02]  /*102f80*/  LDL R28, [R1+0x23d4] ;  /* 0x0023d400011c7983 */ /* 0x000ee40000100800 */
[----:B------:R-:W-:-:S05]  /*102f90*/  IMAD.X R13, R29, 0x1, R9, P0 ;  /* 0x000000011d0d7824 */ /* 0x000fca00000e0609 */
[----:B------:R-:W-:Y:S04]  /*102fa0*/  STL.64 [R1+0x2cc0], R12 ;  /* 0x002cc00c01007387 */ /* 0x000fe80000100a00 */
[----:B------:R0:W-:Y:S04]  /*102fb0*/  STL.64 [R1+0x5b48], R14 ;  /* 0x005b480e01007387 */ /* 0x0001e80000100a00 */
[----:B-1----:R-:W4:Y:S01]  /*102fc0*/  LDL R29, [R1+0x23d8] ;  /* 0x0023d800011d7983 */ /* 0x002f220000100800 */
[----:B0-----:R-:W-:Y:S01]  /*102fd0*/  IMAD.MOV.U32 R15, RZ, RZ, R26 ;  /* 0x000000ffff0f7224 */ /* 0x001fe200078e001a */
[----:B--2---:R-:W-:-:S05]  /*102fe0*/  SHF.R.S32.HI R14, RZ, 0x1f, R27 ;  /* 0x0000001fff0e7819 */ /* 0x004fca000001141b */
[----:B------:R-:W-:Y:S04]  /*102ff0*/  STL [R1+0x249c], R14 ;  /* 0x00249c0e01007387 */ /* 0x000fe80000100800 */
[----:B------:R-:W2:Y:S01]  /*103000*/  LDL R26, [R1+0x23dc] ;  /* 0x0023dc00011a7983 */ /* 0x000ea20000100800 */
[----:B------:R-:W-:-:S05]  /*103010*/  IADD3 R12, P0, PT, R27, R6, RZ ;  /* 0x000000061b0c7210 */ /* 0x000fca0007f1e0ff */
[----:B------:R-:W-:-:S05]  /*103020*/  IMAD.X R13, R14, 0x1, R9, P0 ;  /* 0x000000010e0d7824 */ /* 0x000fca00000e0609 */
[----:B------:R0:W-:Y:S04]  /*103030*/  STL.64 [R1+0x2cc8], R12 ;  /* 0x002cc80c01007387 */ /* 0x0001e80000100a00 */
[----:B0-----:R-:W2:Y:S01]  /*103040*/  LDL.LU.64 R12, [R1+0x5b50] ;  /* 0x005b5000010c7983 */ /* 0x001ea20000300a00 */
[----:B------:R-:W-:Y:S01]  /*103050*/  IMAD.MOV.U32 R27, RZ, RZ, R24 ;  /* 0x000000ffff1b7224 */ /* 0x000fe200078e0018 */
[----:B------:R-:W-:Y:S02]  /*103060*/  SHF.R.S32.HI R24, RZ, 0x1f, R15 ;  /* 0x0000001fff187819 */ /* 0x000fe4000001140f */
[----:B------:R-:W-:-:S05]  /*103070*/  IADD3 R14, P0, PT, R15, R6, RZ ;  /* 0x000000060f0e7210 */ /* 0x000fca0007f1e0ff */
[----:B------:R-:W-:Y:S01]  /*103080*/  IMAD.X R15, R24, 0x1, R9, P0 ;  /* 0x00000001180f7824 */ /* 0x000fe200000e0609 */
[----:B------:R0:W-:Y:S04]  /*103090*/  STL [R1+0x2498], R24 ;  /* 0x0024981801007387 */ /* 0x0001e80000100800 */
[----:B------:R1:W-:Y:S01]  /*1030a0*/  STL.64 [R1+0x2cd0], R14 ;  /* 0x002cd00e01007387 */ /* 0x0003e20000100a00 */
[----:B0-----:R-:W-:Y:S01]  /*1030b0*/  IMAD.MOV.U32 R24, RZ, RZ, R22 ;  /* 0x000000ffff187224 */ /* 0x001fe200078e0016 */
[----:B---3--:R-:W-:Y:S02]  /*1030c0*/  SHF.R.S32.HI R22, RZ, 0x1f, R28 ;  /* 0x0000001fff167819 */ /* 0x008fe4000001141c */
[----:B-1----:R-:W-:-:S03]  /*1030d0*/  IADD3 R14, P0, PT, R28, R6, RZ ;  /* 0x000000061c0e7210 */ /* 0x002fc60007f1e0ff */
[----:B------:R0:W-:Y:S02]  /*1030e0*/  STL [R1+0x2494], R22 ;  /* 0x0024941601007387 */ /* 0x0001e40000100800 */
[----:B------:R-:W-:Y:S01]  /*1030f0*/  IMAD.X R15, R22, 0x1, R9, P0 ;  /* 0x00000001160f7824 */ /* 0x000fe200000e0609 */
[----:B----4-:R-:W-:Y:S01]  /*103100*/  IADD3 R28, P0, PT, R29, R6, RZ ;  /* 0x000000061d1c7210 */ /* 0x010fe20007f1e0ff */
[----:B0-----:R-:W-:Y:S01]  /*103110*/  IMAD.MOV.U32 R22, RZ, RZ, R23 ;  /* 0x000000ffff167224 */ /* 0x001fe200078e0017 */
[----:B------:R-:W-:Y:S02]  /*103120*/  SHF.R.S32.HI R23, RZ, 0x1f, R29 ;  /* 0x0000001fff177819 */ /* 0x000fe4000001141d */
[----:B------:R0:W-:Y:S03]  /*103130*/  STL.64 [R1+0x2cd8], R14 ;  /* 0x002cd80e01007387 */ /* 0x0001e60000100a00 */
[----:B------:R-:W-:Y:S01]  /*103140*/  IMAD.X R29, R23, 0x1, R9, P0 ;  /* 0x00000001171d7824 */ /* 0x000fe200000e0609 */
[----:B0-----:R-:W3:Y:S04]  /*103150*/  LDL.LU.64 R14, [R1+0x5b48] ;  /* 0x005b4800010e7983 */ /* 0x001ee80000300a00 */
[----:B------:R2:W-:Y:S04]  /*103160*/  STL [R1+0x2490], R23 ;  /* 0x0024901701007387 */ /* 0x0005e80000100800 */
[----:B------:R0:W-:Y:S01]  /*103170*/  STL.64 [R1+0x2ce0], R28 ;  /* 0x002ce01c01007387 */ /* 0x0001e20000100a00 */
[----:B--2---:R-:W-:-:S02]  /*103180*/  SHF.R.S32.HI R23, RZ, 0x1f, R26 ;  /* 0x0000001fff177819 */ /* 0x004fc4000001141a */
[----:B0-----:R-:W-:-:S03]  /*103190*/  IADD3 R28, P0, PT, R26, R6, RZ ;  /* 0x000000061a1c7210 */ /* 0x001fc60007f1e0ff */
[----:B------:R0:W-:Y:S02]  /*1031a0*/  STL [R1+0x248c], R23 ;  /* 0x00248c1701007387 */ /* 0x0001e40000100800 */
[----:B------:R-:W-:Y:S01]  /*1031b0*/  IMAD.X R29, R23, 0x1, R9, P0 ;  /* 0x00000001171d7824 */ /* 0x000fe200000e0609 */
[----:B------:R-:W-:Y:S02]  /*1031c0*/  IADD3 R26, P0, PT, R27, R6, RZ ;  /* 0x000000061b1a7210 */ /* 0x000fe40007f1e0ff */
[----:B0-----:R-:W-:Y:S02]  /*1031d0*/  SHF.R.S32.HI R23, RZ, 0x1f, R27 ;  /* 0x0000001fff177819 */ /* 0x001fe4000001141b */
[----:B------:R0:W-:Y:S03]  /*1031e0*/  STL.64 [R1+0x2ce8], R28 ;  /* 0x002ce81c01007387 */ /* 0x0001e60000100a00 */
[----:B------:R-:W-:Y:S01]  /*1031f0*/  IMAD.X R27, R23, 0x1, R9, P0 ;  /* 0x00000001171b7824 */ /* 0x000fe200000e0609 */
[----:B0-----:R-:W2:Y:S04]  /*103200*/  LDL.LU.64 R28, [R1+0x5b40] ;  /* 0x005b4000011c7983 */ /* 0x001ea80000300a00 */
[----:B------:R0:W-:Y:S04]  /*103210*/  STL [R1+0x2488], R23 ;  /* 0x0024881701007387 */ /* 0x0001e80000100800 */
[----:B------:R1:W-:Y:S01]  /*103220*/  STL.64 [R1+0x2cf0], R26 ;  /* 0x002cf01a01007387 */ /* 0x0003e20000100a00 */
[----:B0-----:R-:W-:Y:S01]  /*103230*/  IMAD.MOV.U32 R23, RZ, RZ, R21 ;  /* 0x000000ffff177224 */ /* 0x001fe200078e0015 */
[----:B------:R-:W-:-:S02]  /*103240*/  SHF.R.S32.HI R21, RZ, 0x1f, R24 ;  /* 0x0000001fff157819 */ /* 0x000fc40000011418 */
[----:B-1----:R-:W-:-:S03]  /*103250*/  IADD3 R26, P0, PT, R24, R6, RZ ;  /* 0x00000006181a7210 */ /* 0x002fc60007f1e0ff */
[----:B------:R0:W-:Y:S02]  /*103260*/  STL [R1+0x2484], R21 ;  /* 0x0024841501007387 */ /* 0x0001e40000100800 */
[----:B------:R-:W-:Y:S01]  /*103270*/  IMAD.X R27, R21, 0x1, R9, P0 ;  /* 0x00000001151b7824 */ /* 0x000fe200000e0609 */
[----:B------:R-:W-:Y:S01]  /*103280*/  IADD3 R24, P0, PT, R25, R6, RZ ;  /* 0x0000000619187210 */ /* 0x000fe20007f1e0ff */
[----:B0-----:R-:W-:Y:S01]  /*103290*/  IMAD.MOV.U32 R21, RZ, RZ, R18 ;  /* 0x000000ffff157224 */ /* 0x001fe200078e0012 */
[----:B------:R-:W-:Y:S02]  /*1032a0*/  SHF.R.S32.HI R18, RZ, 0x1f, R25 ;  /* 0x0000001fff127819 */ /* 0x000fe40000011419 */
[----:B------:R0:W-:Y:S03]  /*1032b0*/  STL.64 [R1+0x2cf8], R26 ;  /* 0x002cf81a01007387 */ /* 0x0001e60000100a00 */
[----:B------:R-:W-:Y:S01]  /*1032c0*/  IMAD.X R25, R18, 0x1, R9, P0 ;  /* 0x0000000112197824 */ /* 0x000fe200000e0609 */
[----:B0-----:R-:W4:Y:S04]  /*1032d0*/  LDL.LU.64 R26, [R1+0x5b38] ;  /* 0x005b3800011a7983 */ /* 0x001f280000300a00 */
[----:B------:R0:W-:Y:S04]  /*1032e0*/  STL [R1+0x2480], R18 ;  /* 0x0024801201007387 */ /* 0x0001e80000100800 */
[----:B------:R1:W-:Y:S01]  /*1032f0*/  STL.64 [R1+0x2d00], R24 ;  /* 0x002d001801007387 */ /* 0x0003e20000100a00 */
[----:B0-----:R-:W-:Y:S01]  /*103300*/  IMAD.MOV.U32 R18, RZ, RZ, R16 ;  /* 0x000000ffff127224 */ /* 0x001fe200078e0010 */
[----:B------:R-:W-:-:S02]  /*103310*/  SHF.R.S32.HI R16, RZ, 0x1f, R22 ;  /* 0x0000001fff107819 */ /* 0x000fc40000011416 */
[----:B-1----:R-:W-:-:S03]  /*103320*/  IADD3 R24, P0, PT, R22, R6, RZ ;  /* 0x0000000616187210 */ /* 0x002fc60007f1e0ff */
[----:B------:R0:W-:Y:S02]  /*103330*/  STL [R1+0x247c], R16 ;  /* 0x00247c1001007387 */ /* 0x0001e40000100800 */
[----:B------:R-:W-:-:S05]  /*103340*/  IMAD.X R25, R16, 0x1, R9, P0 ;  /* 0x0000000110197824 */ /* 0x000fca00000e0609 */
[----:B------:R1:W-:Y:S01]  /*103350*/  STL.64 [R1+0x2d08], R24 ;  /* 0x002d081801007387 */ /* 0x0003e20000100a00 */
[----:B0-----:R-:W-:Y:S01]  /*103360*/  IMAD.MOV.U32 R16, RZ, RZ, R4 ;  /* 0x000000ffff107224 */ /* 0x001fe200078e0004 */
[----:B------:R-:W-:Y:S02]  /*103370*/  SHF.R.S32.HI R4, RZ, 0x1f, R17 ;  /* 0x0000001fff047819 */ /* 0x000fe40000011411 */
[----:B-1----:R-:W-:-:S03]  /*103380*/  IADD3 R24, P0, PT, R17, R6, RZ ;  /* 0x0000000611187210 */ /* 0x002fc60007f1e0ff */
[----:B------:R0:W-:Y:S02]  /*103390*/  STL [R1+0x2478], R4 ;  /* 0x0024780401007387 */ /* 0x0001e40000100800 */
[----:B------:R-:W-:Y:S02]  /*1033a0*/  IMAD.X R25, R4, 0x1, R9, P0 ;  /* 0x0000000104197824 */ /* 0x000fe400000e0609 */
[----:B------:R-:W-:Y:S01]  /*1033b0*/  IMAD.MOV.U32 R17, RZ, RZ, R3 ;  /* 0x000000ffff117224 */ /* 0x000fe200078e0003 */
[----:B------:R-:W-:Y:S01]  /*1033c0*/  SHF.R.S32.HI R3, RZ, 0x1f, R5 ;  /* 0x0000001fff037819 */ /* 0x000fe20000011405 */
[----:B0-----:R-:W-:Y:S02]  /*1033d0*/  IMAD.MOV.U32 R4, RZ, RZ, R12 ;  /* 0x000000ffff047224 */ /* 0x001fe400078e000c */
[----:B------:R-:W2:Y:S04]  /*1033e0*/  LDL R12, [R1+0x241c] ;  /* 0x00241c00010c7983 */ /* 0x000ea80000100800 */
[----:B------:R0:W-:Y:S02]  /*1033f0*/  STL.64 [R1+0x2d10], R24 ;  /* 0x002d101801007387 */ /* 0x0001e40000100a00 */
[----:B0-----:R-:W-:-:S02]  /*103400*/  IADD3 R24, P0, PT, R5, R6, RZ ;  /* 0x0000000605187210 */ /* 0x001fc40007f1e0ff */
[----:B------:R0:W-:Y:S03]  /*103410*/  STL [R1+0x2474], R3 ;  /* 0x0024740301007387 */ /* 0x0001e60000100800 */
[----:B------:R-:W-:-:S05]  /*103420*/  IMAD.X R25, R3, 0x1, R9, P0 ;  /* 0x0000000103197824 */ /* 0x000fca00000e0609 */
[----:B------:R1:W-:Y:S01]  /*103430*/  STL.64 [R1+0x2d18], R24 ;  /* 0x002d181801007387 */ /* 0x0003e20000100a00 */
[----:B0-----:R-:W-:-:S03]  /*103440*/  IMAD.MOV.U32 R3, RZ, RZ, R13 ;  /* 0x000000ffff037224 */ /* 0x001fc600078e000d */
[----:B-1----:R-:W3:Y:S04]  /*103450*/  LDL.LU.64 R24, [R1+0x5b30] ;  /* 0x005b300001187983 */ /* 0x002ee80000300a00 */
[----:B------:R-:W3:Y:S01]  /*103460*/  LDL R13, [R1+0x2420] ;  /* 0x00242000010d7983 */ /* 0x000ee20000100800 */
[----:B------:R-:W-:Y:S02]  /*103470*/  SHF.R.S32.HI R5, RZ, 0x1f, R23 ;  /* 0x0000001fff057819 */ /* 0x000fe40000011417 */
[----:B------:R-:W-:-:S05]  /*103480*/  IADD3 R22, P0, PT, R23, R6, RZ ;  /* 0x0000000617167210 */ /* 0x000fca0007f1e0ff */
[----:B------:R-:W-:Y:S01]  /*103490*/  IMAD.X R23, R5, 0x1, R9, P0 ;  /* 0x0000000105177824 */ /* 0x000fe200000e0609 */
[----:B------:R0:W-:Y:S04]  /*1034a0*/  STL [R1+0x2470], R5 ;  /* 0x0024700501007387 */ /* 0x0001e80000100800 */
[----:B------:R1:W-:Y:S01]  /*1034b0*/  STL.64 [R1+0x2d20], R22 ;  /* 0x002d201601007387 */ /* 0x0003e20000100a00 */
[----:B0-----:R-:W-:Y:S02]  /*1034c0*/  SHF.R.S32.HI R5, RZ, 0x1f, R20 ;  /* 0x0000001fff057819 */ /* 0x001fe40000011414 */
[----:B-1----:R-:W-:-:S03]  /*1034d0*/  IADD3 R22, P0, PT, R20, R6, RZ ;  /* 0x0000000614167210 */ /* 0x002fc60007f1e0ff */
[----:B------:R0:W-:Y:S02]  /*1034e0*/  STL [R1+0x246c], R5 ;  /* 0x00246c0501007387 */ /* 0x0001e40000100800 */
[----:B------:R-:W-:Y:S01]  /*1034f0*/  IMAD.X R23, R5, 0x1, R9, P0 ;  /* 0x0000000105177824 */ /* 0x000fe200000e0609 */
[----:B------:R-:W-:Y:S02]  /*103500*/  IADD3 R20, P0, PT, R21, R6, RZ ;  /* 0x0000000615147210 */ /* 0x000fe40007f1e0ff */
[----:B0-----:R-:W-:Y:S02]  /*103510*/  SHF.R.S32.HI R5, RZ, 0x1f, R21 ;  /* 0x0000001fff057819 */ /* 0x001fe40000011415 */
[----:B------:R0:W-:Y:S03]  /*103520*/  STL.64 [R1+0x2d28], R22 ;  /* 0x002d281601007387 */ /* 0x0001e60000100a00 */
[----:B------:R-:W-:Y:S01]  /*103530*/  IMAD.X R21, R5, 0x1, R9, P0 ;  /* 0x0000000105157824 */ /* 0x000fe200000e0609 */
[----:B0-----:R-:W4:Y:S04]  /*103540*/  LDL.LU.64 R22, [R1+0x5b28] ;  /* 0x005b280001167983 */ /* 0x001f280000300a00 */
[----:B------:R0:W-:Y:S04]  /*103550*/  STL [R1+0x2468], R5 ;  /* 0x0024680501007387 */ /* 0x0001e80000100800 */
[----:B------:R1:W-:Y:S01]  /*103560*/  STL.64 [R1+0x2d30], R20 ;  /* 0x002d301401007387 */ /* 0x0003e20000100a00 */
[----:B0-----:R-:W-:-:S02]  /*103570*/  SHF.R.S32.HI R5, RZ, 0x1f, R18 ;  /* 0x0000001fff057819 */ /* 0x001fc40000011412 */
        /* <DEDUP_REMOVED lines=26> */
[----:B------:R-:W-:Y:S01]  /*103720*/  SHF.R.S32.HI R4, RZ, 0x1f, R8 ;  /* 0x0000001fff047819 */ /* 0x000fe20000011408 */
[----:B0-----:R-:W-:Y:S02]  /*103730*/  IMAD.MOV.U32 R2, RZ, RZ, R3 ;  /* 0x000000ffff027224 */ /* 0x001fe400078e0003 */
[----:B------:R-:W4:Y:S04]  /*103740*/  LDL R3, [R1+0x2438] ;  /* 0x0024380001037983 */ /* 0x000f280000100800 */
[----:B------:R0:W-:Y:S02]  /*103750*/  STL.64 [R1+0x2b50], R16 ;  /* 0x002b501001007387 */ /* 0x0001e40000100a00 */
[----:B0-----:R-:W-:-:S02]  /*103760*/  IADD3 R16, P0, PT, R8, R6, RZ ;  /* 0x0000000608107210 */ /* 0x001fc40007f1e0ff */
[----:B------:R2:W-:Y:S03]  /*103770*/  STL [R1+0x2450], R4 ;  /* 0x0024500401007387 */ /* 0x0005e60000100800 */
[----:B------:R-:W-:-:S05]  /*103780*/  IMAD.X R17, R4, 0x1, R9, P0 ;  /* 0x0000000104117824 */ /* 0x000fca00000e0609 */
[----:B------:R0:W-:Y:S01]  /*103790*/  STL.64 [R1+0x2b58], R16 ;  /* 0x002b581001007387 */ /* 0x0001e20000100a00 */
[----:B--2---:R-:W-:Y:S02]  /*1037a0*/  SHF.R.S32.HI R4, RZ, 0x1f, R12 ;  /* 0x0000001fff047819 */ /* 0x004fe4000001140c */
[----:B0-----:R-:W-:-:S05]  /*1037b0*/  IADD3 R16, P0, PT, R12, R6, RZ ;  /* 0x000000060c107210 */ /* 0x001fca0007f1e0ff */
[----:B------:R-:W-:Y:S01]  /*1037c0*/  IMAD.X R17, R4, 0x1, R9, P0 ;  /* 0x0000000104117824 */ /* 0x000fe200000e0609 */
[----:B------:R-:W-:Y:S04]  /*1037d0*/  STL [R1+0x244c], R4 ;  /* 0x00244c0401007387 */ /* 0x000fe80000100800 */
[----:B------:R0:W-:Y:S01]  /*1037e0*/  STL.64 [R1+0x2b60], R16 ;  /* 0x002b601001007387 */ /* 0x0001e20000100a00 */
[----:B---3--:R-:W-:Y:S02]  /*1037f0*/  SHF.R.S32.HI R8, RZ, 0x1f, R13 ;  /* 0x0000001fff087819 */ /* 0x008fe4000001140d */
[----:B0-----:R-:W-:Y:S01]  /*103800*/  IADD3 R16, P0, PT, R13, R6, RZ ;  /* 0x000000060d107210 */ /* 0x001fe20007f1e0ff */
[----:B------:R0:W-:Y:S04]  /*103810*/  STL.64 [R1+0x5a38], R12 ;  /* 0x005a380c01007387 */ /* 0x0001e80000100a00 */
[----:B------:R-:W-:Y:S01]  /*103820*/  IMAD.X R17, R8, 0x1, R9, P0 ;  /* 0x0000000108117824 */ /* 0x000fe200000e0609 */
[----:B------:R-:W-:Y:S04]  /*103830*/  STL [R1+0x2448], R8 ;  /* 0x0024480801007387 */ /* 0x000fe80000100800 */
[----:B------:R1:W-:Y:S01]  /*103840*/  STL.64 [R1+0x2b68], R16 ;  /* 0x002b681001007387 */ /* 0x0003e20000100a00 */
[----:B0-----:R-:W-:Y:S01]  /*103850*/  IMAD.MOV.U32 R13, RZ, RZ, R14 ;  /* 0x000000ffff0d7224 */ /* 0x001fe200078e000e */
[----:B------:R-:W-:Y:S01]  /*103860*/  IADD3 R14, P0, PT, R15, UR8, RZ ;  /* 0x000000080f0e7c10 */ /* 0x000fe2000ff1e0ff */
[----:B------:R-:W-:-:S03]  /*103870*/  IMAD.MOV.U32 R12, RZ, RZ, R10 ;  /* 0x000000ffff0c7224 */ /* 0x000fc600078e000a */
[----:B------:R-:W-:Y:S01]  /*103880*/  LEA.HI.X.SX32 R15, R15, UR9, 0x1, P0 ;  /* 0x000000090f0f7c11 */ /* 0x000fe200080f0eff */
[----:B------:R-:W0:Y:S01]  /*103890*/  LDCU.64 UR8, c[0x0][0x398] ;  /* 0x00007300ff0877ac */ /* 0x000e220008000a00 */
[----:B-1----:R-:W-:-:S03]  /*1038a0*/  VIADD R16, R5, UR6 ;  /* 0x0000000605107c36 */ /* 0x002fc60008000000 */
[----:B------:R1:W-:Y:S01]  /*1038b0*/  STL.64 [R1+0x5a28], R14 ;  /* 0x005a280e01007387 */ /* 0x0003e20000100a00 */
[----:B------:R-:W2:Y:S01]  /*1038c0*/  LDCU UR6, c[0x0][0x3b8] ;  /* 0x00007700ff0677ac */ /* 0x000ea20008000800 */
[----:B------:R-:W-:Y:S02]  /*1038d0*/  SHF.R.S32.HI R4, RZ, 0x1f, R16 ;  /* 0x0000001fff047819 */ /* 0x000fe40000011410 */
[----:B------:R-:W-:Y:S01]  /*1038e0*/  IADD3 R10, P0, PT, R16, R6, RZ ;  /* 0x00000006100a7210 */ /* 0x000fe20007f1e0ff */
[----:B-1----:R-:W-:Y:S01]  /*1038f0*/  IMAD.MOV.U32 R15, RZ, RZ, R11 ;  /* 0x000000ffff0f7224 */ /* 0x002fe200078e000b */
[----:B------:R-:W3:Y:S03]  /*103900*/  LDL R14, [R1+0x2890] ;  /* 0x00289000010e7983 */ /* 0x000ee60000100800 */
[----:B------:R-:W-:Y:S01]  /*103910*/  IMAD.X R11, R4, 0x1, R9, P0 ;  /* 0x00000001040b7824 */ /* 0x000fe200000e0609 */
[----:B------:R-:W-:Y:S04]  /*103920*/  STL [R1+0x2430], R16 ;  /* 0x0024301001007387 */ /* 0x000fe80000100800 */
[----:B------:R-:W-:Y:S04]  /*103930*/  STL [R1+0x289c], R4 ;  /* 0x00289c0401007387 */ /* 0x000fe80000100800 */
[----:B------:R1:W-:Y:S04]  /*103940*/  STL.64 [R1+0x53e0], R10 ;  /* 0x0053e00a01007387 */ /* 0x0003e80000100a00 */
[----:B-1----:R-:W2:Y:S04]  /*103950*/  LDL.LU.64 R10, [R1+0x5b10] ;  /* 0x005b1000010a7983 */ /* 0x002ea80000300a00 */
[----:B------:R1:W-:Y:S04]  /*103960*/  STL.64 [R1+0x5a40], R8 ;  /* 0x005a400801007387 */ /* 0x0003e80000100a00 */
[----:B-1----:R-:W3:Y:S04]  /*103970*/  LDL R8, [R1+0x2894] ;  /* 0x0028940001087983 */ /* 0x002ee80000100800 */
[----:B------:R-:W3:Y:S01]  /*103980*/  LDL R9, [R1+0x243c] ;  /* 0x00243c0001097983 */ /* 0x000ee20000100800 */
[----:B--2---:R-:W-:-:S05]  /*103990*/  IADD3 R16, P0, PT, R16, R10, RZ ;  /* 0x0000000a10107210 */ /* 0x004fca0007f1e0ff */
[----:B------:R-:W-:Y:S01]  /*1039a0*/  IMAD.X R17, R4, 0x1, R11, P0 ;  /* 0x0000000104117824 */ /* 0x000fe200000e060b */
[----:B------:R-:W-:-:S05]  /*1039b0*/  IADD3 R4, P0, PT, R5, R10, RZ ;  /* 0x0000000a05047210 */ /* 0x000fca0007f1e0ff */
[----:B------:R-:W-:Y:S01]  /*1039c0*/  IMAD.X R5, R2, 0x1, R11, P0 ;  /* 0x0000000102057824 */ /* 0x000fe200000e060b */
[----:B----4-:R-:W-:-:S05]  /*1039d0*/  IADD3 R2, P0, PT, R3, R10, RZ ;  /* 0x0000000a03027210 */ /* 0x010fca0007f1e0ff */
[--C-:B---3--:R-:W-:Y:S01]  /*1039e0*/  IMAD.X R3, R8, 0x1, R11.reuse, P0 ;  /* 0x0000000108037824 */ /* 0x108fe200000e060b */
[-C--:B------:R-:W-:Y:S01]  /*1039f0*/  IADD3 R8, P0, PT, R9, R10.reuse, RZ ;  /* 0x0000000a09087210 */ /* 0x080fe20007f1e0ff */
[----:B------:R1:W-:Y:S04]  /*103a00*/  STL.64 [R1+0x53e8], R16 ;  /* 0x0053e81001007387 */ /* 0x0003e80000100a00 */
[----:B------:R-:W-:Y:S01]  /*103a10*/  IMAD.X R9, R14, 0x1, R11, P0 ;  /* 0x000000010e097824 */ /* 0x000fe200000e060b */
[----:B-1----:R-:W2:Y:S04]  /*103a20*/  LDL.LU.64 R16, [R1+0x5b08] ;  /* 0x005b080001107983 */ /* 0x002ea80000300a00 */
[----:B------:R1:W-:Y:S04]  /*103a30*/  STL.64 [R1+0x53c0], R4 ;  /* 0x0053c00401007387 */ /* 0x0003e80000100a00 */
[----:B-1----:R-:W3:Y:S04]  /*103a40*/  LDL.LU.64 R4, [R1+0x5b00] ;  /* 0x005b000001047983 */ /* 0x002ee80000300a00 */
[----:B------:R1:W-:Y:S04]  /*103a50*/  STL.64 [R1+0x53a8], R2 ;  /* 0x0053a80201007387 */ /* 0x0003e80000100a00 */
[----:B-1----:R-:W4:Y:S04]  /*103a60*/  LDL.LU.64 R2, [R1+0x5af8] ;  /* 0x005af80001027983 */ /* 0x002f280000300a00 */
[----:B------:R1:W-:Y:S04]  /*103a70*/  STL.64 [R1+0x5388], R8 ;  /* 0x0053880801007387 */ /* 0x0003e80000100a00 */
[----:B-1----:R-:W2:Y:S01]  /*103a80*/  LDL R9, [R1+0x288c] ;  /* 0x00288c0001097983 */ /* 0x002ea20000100800 */
[----:B------:R-:W-:-:S03]  /*103a90*/  IADD3 R8, P0, PT, R0, R10, RZ ;  /* 0x0000000a00087210 */ /* 0x000fc60007f1e0ff */
[----:B------:R1:W-:Y:S01]  /*103aa0*/  STL [R1+0x5a20], R0 ;  /* 0x005a200001007387 */ /* 0x0003e20000100800 */
[----:B----4-:R-:W-:Y:S02]  /*103ab0*/  SHF.R.S32.HI R14, RZ, 0x1f, R2 ;  /* 0x0000001fff0e7819 */ /* 0x010fe40000011402 */
[----:B-1----:R-:W-:Y:S01]  /*103ac0*/  SHF.R.S32.HI R0, RZ, 0x1f, R3 ;  /* 0x0000001fff007819 */ /* 0x002fe20000011403 */
[----:B--2---:R-:W-:-:S05]  /*103ad0*/  IMAD.X R9, R9, 0x1, R11, P0 ;  /* 0x0000000109097824 */ /* 0x004fca00000e060b */
[----:B------:R1:W-:Y:S02]  /*103ae0*/  STL.64 [R1+0x5368], R8 ;  /* 0x0053680801007387 */ /* 0x0003e40000100a00 */
[----:B-1----:R-:W-:-:S05]  /*103af0*/  IADD3 R8, P0, PT, R2, R10, RZ ;  /* 0x0000000a02087210 */ /* 0x002fca0007f1e0ff */
[----:B------:R-:W-:-:S05]  /*103b00*/  IMAD.X R9, R14, 0x1, R11, P0 ;  /* 0x000000010e097824 */ /* 0x000fca00000e060b */
[----:B------:R1:W-:Y:S04]  /*103b10*/  STL.64 [R1+0x5348], R8 ;  /* 0x0053480801007387 */ /* 0x0003e80000100a00 */
[----:B------:R2:W-:Y:S01]  /*103b20*/  STL.64 [R1+0x5a00], R2 ;  /* 0x005a000201007387 */ /* 0x0005e20000100a00 */
[----:B-1----:R-:W-:Y:S01]  /*103b30*/  IADD3 R8, P0, PT, R3, R10, RZ ;  /* 0x0000000a03087210 */ /* 0x002fe20007f1e0ff */
[----:B--2---:R-:W-:-:S04]  /*103b40*/  IMAD.MOV.U32 R3, RZ, RZ, R0 ;  /* 0x000000ffff037224 */ /* 0x004fc800078e0000 */
[----:B------:R-:W-:Y:S01]  /*103b50*/  IMAD.X R9, R3, 0x1, R11, P0 ;  /* 0x0000000103097824 */ /* 0x000fe200000e060b */
[----:B---3--:R-:W-:-:S04]  /*103b60*/  SHF.R.S32.HI R14, RZ, 0x1f, R4 ;  /* 0x0000001fff0e7819 */ /* 0x008fc80000011404 */
[----:B------:R1:W-:Y:S02]  /*103b70*/  STL.64 [R1+0x5330], R8 ;  /* 0x0053300801007387 */ /* 0x0003e40000100a00 */
[----:B-1----:R-:W-:-:S05]  /*103b80*/  IADD3 R8, P0, PT, R4, R10, RZ ;  /* 0x0000000a04087210 */ /* 0x002fca0007f1e0ff */
[----:B------:R-:W-:Y:S01]  /*103b90*/  IMAD.X R9, R14, 0x1, R11, P0 ;  /* 0x000000010e097824 */ /* 0x000fe200000e060b */
[----:B------:R-:W-:-:S04]  /*103ba0*/  SHF.R.S32.HI R14, RZ, 0x1f, R5 ;  /* 0x0000001fff0e7819 */ /* 0x000fc80000011405 */
[----:B------:R1:W-:Y:S04]  /*103bb0*/  STL.64 [R1+0x5310], R8 ;  /* 0x0053100801007387 */ /* 0x0003e80000100a00 */
[----:B------:R2:W-:Y:S01]  /*103bc0*/  STL.64 [R1+0x59f8], R4 ;  /* 0x0059f80401007387 */ /* 0x0005e20000100a00 */
[----:B-1----:R-:W-:-:S05]  /*103bd0*/  IADD3 R8, P0, PT, R5, R10, RZ ;  /* 0x0000000a05087210 */ /* 0x002fca0007f1e0ff */
[----:B------:R-:W-:Y:S01]  /*103be0*/  IMAD.X R9, R14, 0x1, R11, P0 ;  /* 0x000000010e097824 */ /* 0x000fe200000e060b */
[----:B------:R-:W-:Y:S02]  /*103bf0*/  SHF.R.S32.HI R14, RZ, 0x1f, R7 ;  /* 0x0000001fff0e7819 */ /* 0x000fe40000011407 */
[----:B--2---:R-:W-:Y:S01]  /*103c00*/  IADD3 R4, P0, PT, R7, R10, RZ ;  /* 0x0000000a07047210 */ /* 0x004fe20007f1e0ff */
[----:B------:R-:W-:Y:S04]  /*103c10*/  STL.64 [R1+0x5a48], R6 ;  /* 0x005a480601007387 */ /* 0x000fe80000100a00 */
[----:B------:R-:W-:Y:S01]  /*103c20*/  IMAD.X R5, R14, 0x1, R11, P0 ;  /* 0x000000010e057824 */ /* 0x000fe200000e060b */
[----:B------:R1:W-:Y:S04]  /*103c30*/  STL.64 [R1+0x52f8], R8 ;  /* 0x0052f80801007387 */ /* 0x0003e80000100a00 */
[----:B------:R2:W-:Y:S01]  /*103c40*/  STL.64 [R1+0x52d8], R4 ;  /* 0x0052d80401007387 */ /* 0x0005e20000100a00 */
[----:B-1----:R-:W-:-:S02]  /*103c50*/  SHF.R.S32.HI R9, RZ, 0x1f, R16 ;  /* 0x0000001fff097819 */ /* 0x002fc40000011410 */
[----:B--2---:R-:W-:-:S05]  /*103c60*/  IADD3 R4, P0, PT, R16, R10, RZ ;  /* 0x0000000a10047210 */ /* 0x004fca0007f1e0ff */
[----:B------:R-:W-:Y:S01]  /*103c70*/  IMAD.X R5, R9, 0x1, R11, P0 ;  /* 0x0000000109057824 */ /* 0x000fe200000e060b */
[----:B------:R-:W-:-:S04]  /*103c80*/  SHF.R.S32.HI R14, RZ, 0x1f, R17 ;  /* 0x0000001fff0e7819 */ /* 0x000fc80000011411 */
[----:B------:R1:W-:Y:S02]  /*103c90*/  STL.64 [R1+0x52b8], R4 ;  /* 0x0052b80401007387 */ /* 0x0003e40000100a00 */
[----:B-1----:R-:W-:Y:S02]  /*103ca0*/  IADD3 R4, P0, PT, R17, R10, RZ ;  /* 0x0000000a11047210 */ /* 0x002fe40007f1e0ff */
[----:B------:R-:W-:Y:S03]  /*103cb0*/  STL.64 [R1+0x59f0], R16 ;  /* 0x0059f01001007387 */ /* 0x000fe60000100a00 */
[----:B------:R-:W-:Y:S01]  /*103cc0*/  IMAD.X R5, R14, 0x1, R11, P0 ;  /* 0x000000010e057824 */ /* 0x000fe200000e060b */
[----:B------:R-:W-:-:S04]  /*103cd0*/  SHF.R.S32.HI R14, RZ, 0x1f, R18 ;  /* 0x0000001fff0e7819 */ /* 0x000fc80000011412 */
[----:B------:R1:W-:Y:S01]  /*103ce0*/  STL.64 [R1+0x52a0], R4 ;  /* 0x0052a00401007387 */ /* 0x0003e20000100a00 */
[----:B------:R-:W-:Y:S02]  /*103cf0*/  SHF.R.S32.HI R9, RZ, 0x1f, R19 ;  /* 0x0000001fff097819 */ /* 0x000fe40000011413 */
[----:B-1----:R-:W-:-:S05]  /*103d00*/  IADD3 R4, P0, PT, R18, R10, RZ ;  /* 0x0000000a12047210 */ /* 0x002fca0007f1e0ff */
[----:B------:R-:W-:-:S05]  /*103d10*/  IMAD.X R5, R14, 0x1, R11, P0 ;  /* 0x000000010e057824 */ /* 0x000fca00000e060b */
[----:B------:R1:W-:Y:S01]  /*103d20*/  STL.64 [R1+0x5280], R4 ;  /* 0x0052800401007387 */ /* 0x0003e20000100a00 */
[----:B------:R-:W-:Y:S02]  /*103d30*/  SHF.R.S32.HI R14, RZ, 0x1f, R20 ;  /* 0x0000001fff0e7819 */ /* 0x000fe40000011414 */
[----:B-1----:R-:W-:Y:S01]  /*103d40*/  IADD3 R4, P0, PT, R19, R10, RZ ;  /* 0x0000000a13047210 */ /* 0x002fe20007f1e0ff */
[----:B------:R-:W-:Y:S04]  /*103d50*/  STL.64 [R1+0x5a08], R18 ;  /* 0x005a081201007387 */ /* 0x000fe80000100a00 */
[----:B------:R-:W-:-:S05]  /*103d60*/  IMAD.X R5, R9, 0x1, R11, P0 ;  /* 0x0000000109057824 */ /* 0x000fca00000e060b */
        /* <DEDUP_REMOVED lines=9> */
[----:B------:R1:W-:Y:S02]  /*103e00*/  STL.64 [R1+0x5228], R4 ;  /* 0x0052280401007387 */ /* 0x0003e40000100a00 */
[----:B-1----:R-:W-:-:S05]  /*103e10*/  IADD3 R4, P0, PT, R22, R10, RZ ;  /* 0x0000000a16047210 */ /* 0x002fca0007f1e0ff */
[----:B------:R-:W-:Y:S01]  /*103e20*/  IMAD.X R5, R14, 0x1, R11, P0 ;  /* 0x000000010e057824 */ /* 0x000fe200000e060b */
[----:B------:R-:W-:-:S04]  /*103e30*/  SHF.R.S32.HI R14, RZ, 0x1f, R23 ;  /* 0x0000001fff0e7819 */ /* 0x000fc80000011417 */
[----:B------:R1:W-:Y:S01]  /*103e40*/  STL.64 [R1+0x5208], R4 ;  /* 0x0052080401007387 */ /* 0x0003e20000100a00 */
[----:B------:R-:W-:-:S03]  /*103e50*/  SHF.R.S32.HI R9, RZ, 0x1f, R24 ;  /* 0x0000001fff097819 */ /* 0x000fc60000011418 */
[----:B------:R-:W-:Y:S01]  /*103e60*/  STL.64 [R1+0x5a18], R22 ;  /* 0x005a181601007387 */ /* 0x000fe20000100a00 */
[----:B-1----:R-:W-:-:S05]  /*103e70*/  IADD3 R4, P0, PT, R23, R10, RZ ;  /* 0x0000000a17047210 */ /* 0x002fca0007f1e0ff */
[----:B------:R-:W-:Y:S02]  /*103e80*/  IMAD.X R5, R14, 0x1, R11, P0 ;  /* 0x000000010e057824 */ /* 0x000fe400000e060b */
[----:B------:R-:W2:Y:S04]  /*103e90*/  LDL R14, [R1+0x2840] ;  /* 0x00284000010e7983 */ /* 0x000ea80000100800 */
[----:B------:R1:W-:Y:S01]  /*103ea0*/  STL.64 [R1+0x51f0], R4 ;  /* 0x0051f00401007387 */ /* 0x0003e20000100a00 */
[----:B------:R-:W-:-:S03]  /*103eb0*/  SHF.R.S32.HI R8, RZ, 0x1f, R25 ;  /* 0x0000001fff087819 */ /* 0x000fc60000011419 */
[----:B------:R-:W3:Y:S01]  /*103ec0*/  LDL R0, [R1] ;  /* 0x0000000001007983 */ /* 0x000ee20000100800 */
        /* <DEDUP_REMOVED lines=14> */
[----:B------:R1:W-:Y:S04]  /*103fb0*/  STL.64 [R1+0x5a50], R26 ;  /* 0x005a501a01007387 */ /* 0x0003e80000100a00 */
[----:B------:R-:W-:-:S05]  /*103fc0*/  IMAD.X R5, R8, 0x1, R11, P0 ;  /* 0x0000000108057824 */ /* 0x000fca00000e060b */
[----:B------:R4:W-:Y:S04]  /*103fd0*/  STL.64 [R1+0x5178], R4 ;  /* 0x0051780401007387 */ /* 0x0009e80000100a00 */
[----:B-1----:R-:W2:Y:S01]  /*103fe0*/  LDL R26, [R1+0x2834] ;  /* 0x00283400011a7983 */ /* 0x002ea20000100800 */
[----:B----4-:R-:W-:-:S05]  /*103ff0*/  IADD3 R4, P0, PT, R28, R10, RZ ;  /* 0x0000000a1c047210 */ /* 0x010fca0007f1e0ff */
[----:B------:R-:W-:-:S05]  /*104000*/  IMAD.X R5, R9, 0x1, R11, P0 ;  /* 0x0000000109057824 */ /* 0x000fca00000e060b */
[----:B------:R-:W-:Y:S04]  /*104010*/  STL.64 [R1+0x5158], R4 ;  /* 0x0051580401007387 */ /* 0x000fe80000100a00 */
[----:B------:R-:W2:Y:S04]  /*104020*/  LDL R27, [R1+0xc] ;  /* 0x00000c00011b7983 */ /* 0x000ea80000100800 */
[----:B--2---:R1:W-:Y:S04]  /*104030*/  STL.64 [R1+0x5ae8], R26 ;  /* 0x005ae81a01007387 */ /* 0x0043e80000100a00 */
[----:B-1----:R-:W2:Y:S01]  /*104040*/  LDL R27, [R1+0x4] ;  /* 0x00000400011b7983 */ /* 0x002ea20000100800 */
[----:B------:R-:W-:-:S05]  /*104050*/  IADD3 R4, P0, PT, R29, R10, RZ ;  /* 0x0000000a1d047210 */ /* 0x000fca0007f1e0ff */
[----:B------:R-:W-:Y:S01]  /*104060*/  IMAD.X R5, R14, 0x1, R11, P0 ;  /* 0x000000010e057824 */ /* 0x000fe200000e060b */
[----:B--2---:R-:W-:Y:S04]  /*104070*/  STL [R1+0x5af0], R27 ;  /* 0x005af01b01007387 */ /* 0x004fe80000100800 */
[----:B------:R-:W2:Y:S04]  /*104080*/  LDL R24, [R1+0x2830] ;  /* 0x0028300001187983 */ /* 0x000ea80000100800 */
[----:B------:R-:W4:Y:S04]  /*104090*/  LDL R25, [R1+0x10] ;  /* 0x0000100001197983 */ /* 0x000f280000100800 */
[----:B------:R-:W2:Y:S04]  /*1040a0*/  LDL R8, [R1+0x282c] ;  /* 0x00282c0001087983 */ /* 0x000ea80000100800 */
[----:B------:R-:W2:Y:S04]  /*1040b0*/  LDL R2, [R1+0x14] ;  /* 0x0000140001027983 */ /* 0x000ea80000100800 */
[----:B------:R-:W2:Y:S04]  /*1040c0*/  LDL R9, [R1+0x2828] ;  /* 0x0028280001097983 */ /* 0x000ea80000100800 */
[----:B------:R1:W-:Y:S04]  /*1040d0*/  STL.64 [R1+0x5a58], R28 ;  /* 0x005a581c01007387 */ /* 0x0003e80000100a00 */
[----:B------:R-:W2:Y:S04]  /*1040e0*/  LDL R22, [R1+0x18] ;  /* 0x0000180001167983 */ /* 0x000ea80000100800 */
[----:B------:R-:W2:Y:S04]  /*1040f0*/  LDL R14, [R1+0x2824] ;  /* 0x00282400010e7983 */ /* 0x000ea80000100800 */
[----:B-1----:R-:W2:Y:S04]  /*104100*/  LDL R28, [R1+0x2838] ;  /* 0x00283800011c7983 */ /* 0x002ea80000100800 */
[----:B------:R-:W2:Y:S04]  /*104110*/  LDL R29, [R1+0x8] ;  /* 0x00000800011d7983 */ /* 0x000ea80000100800 */
[----:B------:R1:W-:Y:S04]  /*104120*/  STL.64 [R1+0x5138], R4 ;  /* 0x0051380401007387 */ /* 0x0003e80000100a00 */
[----:B------:R-:W2:Y:S01]  /*104130*/  LDL R27, [R1+0x283c] ;  /* 0x00283c00011b7983 */ /* 0x000ea20000100800 */
[----:B---3--:R-:W-:-:S03]  /*104140*/  IADD3 R26, P0, PT, R0, R10, RZ ;  /* 0x0000000a001a7210 */ /* 0x008fc60007f1e0ff */
[----:B------:R-:W3:Y:S04]  /*104150*/  LDL R23, [R1+0x1c] ;  /* 0x00001c0001177983 */ /* 0x000ee80000100800 */
[----:B------:R-:W3:Y:S04]  /*104160*/  LDL R20, [R1+0x2820] ;  /* 0x0028200001147983 */ /* 0x000ee80000100800 */
[----:B------:R-:W3:Y:S04]  /*104170*/  LDL R21, [R1+0x20] ;  /* 0x0000200001157983 */ /* 0x000ee80000100800 */
[----:B------:R-:W3:Y:S04]  /*104180*/  LDL R18, [R1+0x281c] ;  /* 0x00281c0001127983 */ /* 0x000ee80000100800 */
[----:B------:R-:W3:Y:S04]  /*104190*/  LDL R19, [R1+0x24] ;  /* 0x0000240001137983 */ /* 0x000ee80000100800 */
[----:B------:R-:W3:Y:S04]  /*1041a0*/  LDL R16, [R1+0x2818] ;  /* 0x0028180001107983 */ /* 0x000ee80000100800 */
[----:B------:R-:W3:Y:S04]  /*1041b0*/  LDL R6, [R1+0x28] ;  /* 0x0000280001067983 */ /* 0x000ee80000100800 */
[----:B-1----:R-:W3:Y:S04]  /*1041c0*/  LDL R4, [R1+0x2814] ;  /* 0x0028140001047983 */ /* 0x002ee80000100800 */
[----:B------:R-:W3:Y:S04]  /*1041d0*/  LDL R5, [R1+0x2c] ;  /* 0x00002c0001057983 */ /* 0x000ee80000100800 */
[----:B------:R-:W3:Y:S04]  /*1041e0*/  LDL R7, [R1+0x2810] ;  /* 0x0028100001077983 */ /* 0x000ee80000100800 */
[----:B------:R-:W3:Y:S01]  /*1041f0*/  LDL R0, [R1+0x30] ;  /* 0x0000300001007983 */ /* 0x000ee20000100800 */
[----:B--2---:R-:W-:-:S05]  /*104200*/  IMAD.X R27, R27, 0x1, R11, P0 ;  /* 0x000000011b1b7824 */ /* 0x004fca00000e060b */
[----:B------:R1:W-:Y:S04]  /*104210*/  STL.64 [R1+0x5120], R26 ;  /* 0x0051201a01007387 */ /* 0x0003e80000100a00 */
[----:B-1----:R-:W2:Y:S02]  /*104220*/  LDL.LU R27, [R1+0x5af0] ;  /* 0x005af000011b7983 */ /* 0x002ea40000300800 */
[----:B--2---:R-:W-:-:S05]  /*104230*/  IADD3 R26, P0, PT, R27, R10, RZ ;  /* 0x0000000a1b1a7210 */ /* 0x004fca0007f1e0ff */
[----:B------:R-:W-:-:S05]  /*104240*/  IMAD.X R27, R28, 0x1, R11, P0 ;  /* 0x000000011c1b7824 */ /* 0x000fca00000e060b */
[----:B------:R1:W-:Y:S04]  /*104250*/  STL.64 [R1+0x5100], R26 ;  /* 0x0051001a01007387 */ /* 0x0003e80000100a00 */
[----:B-1----:R-:W2:Y:S01]  /*104260*/  LDL.LU.64 R26, [R1+0x5ae8] ;  /* 0x005ae800011a7983 */ /* 0x002ea20000300a00 */
[----:B------:R-:W-:-:S05]  /*104270*/  IADD3 R28, P0, PT, R29, R10, RZ ;  /* 0x0000000a1d1c7210 */ /* 0x000fca0007f1e0ff */
[----:B--2---:R-:W-:Y:S01]  /*104280*/  IMAD.X R29, R26, 0x1, R11, P0 ;  /* 0x000000011a1d7824 */ /* 0x004fe200000e060b */
[----:B------:R-:W-:-:S05]  /*104290*/  IADD3 R26, P0, PT, R27, R10, RZ ;  /* 0x0000000a1b1a7210 */ /* 0x000fca0007f1e0ff */
[--C-:B------:R-:W-:Y:S01]  /*1042a0*/  IMAD.X R27, R24, 0x1, R11.reuse, P0 ;  /* 0x00000001181b7824 */ /* 0x100fe200000e060b */
[-C--:B----4-:R-:W-:Y:S01]  /*1042b0*/  IADD3 R24, P0, PT, R25, R10.reuse, RZ ;  /* 0x0000000a19187210 */ /* 0x090fe20007f1e0ff */
[----:B------:R-:W-:Y:S04]  /*1042c0*/  STL.64 [R1+0x50e0], R28 ;  /* 0x0050e01c01007387 */ /* 0x000fe80000100a00 */
[----:B------:R-:W-:Y:S02]  /*1042d0*/  IMAD.X R25, R8, 0x1, R11, P0 ;  /* 0x0000000108197824 */ /* 0x000fe400000e060b */
[----:B------:R-:W2:Y:S04]  /*1042e0*/  LDL R8, [R1+0x280c] ;  /* 0x00280c0001087983 */ /* 0x000ea80000100800 */
[----:B------:R-:W-:Y:S04]  /*1042f0*/  STL.64 [R1+0x50c8], R26 ;  /* 0x0050c81a01007387 */ /* 0x000fe80000100a00 */
[----:B------:R1:W-:Y:S02]  /*104300*/  STL.64 [R1+0x50a8], R24 ;  /* 0x0050a81801007387 */ /* 0x0003e40000100a00 */
[----:B-1----:R-:W-:-:S02]  /*104310*/  IADD3 R24, P0, PT, R2, R10, RZ ;  /* 0x0000000a02187210 */ /* 0x002fc40007f1e0ff */
[----:B------:R-:W4:Y:S03]  /*104320*/  LDL R2, [R1+0x34] ;  /* 0x0000340001027983 */ /* 0x000f260000100800 */
[----:B------:R-:W-:Y:S02]  /*104330*/  IMAD.X R25, R9, 0x1, R11, P0 ;  /* 0x0000000109197824 */ /* 0x000fe400000e060b */
[----:B------:R-:W4:Y:S04]  /*104340*/  LDL R9, [R1+0x2808] ;  /* 0x0028080001097983 */ /* 0x000f280000100800 */
[----:B------:R1:W-:Y:S02]  /*104350*/  STL.64 [R1+0x5088], R24 ;  /* 0x0050881801007387 */ /* 0x0003e40000100a00 */
[----:B-1----:R-:W-:-:S05]  /*104360*/  IADD3 R24, P0, PT, R22, R10, RZ ;  /* 0x0000000a16187210 */ /* 0x002fca0007f1e0ff */
[--C-:B------:R-:W-:Y:S01]  /*104370*/  IMAD.X R25, R14, 0x1, R11.reuse, P0 ;  /* 0x000000010e197824 */ /* 0x100fe200000e060b */
[-C--:B---3--:R-:W-:Y:S01]  /*104380*/  IADD3 R22, P0, PT, R23, R10.reuse, RZ ;  /* 0x0000000a17167210 */ /* 0x088fe20007f1e0ff */
[----:B------:R-:W3:Y:S04]  /*104390*/  LDL R14, [R1+0x38] ;  /* 0x00003800010e7983 */ /* 0x000ee80000100800 */
[----:B------:R-:W-:Y:S01]  /*1043a0*/  IMAD.X R23, R20, 0x1, R11, P0 ;  /* 0x0000000114177824 */ /* 0x000fe200000e060b */
[----:B------:R-:W-:-:S05]  /*1043b0*/  IADD3 R20, P0, PT, R21, R10, RZ ;  /* 0x0000000a15147210 */ /* 0x000fca0007f1e0ff */
[--C-:B------:R-:W-:Y:S01]  /*1043c0*/  IMAD.X R21, R18, 0x1, R11.reuse, P0 ;  /* 0x0000000112157824 */ /* 0x100fe200000e060b */
[-C--:B------:R-:W-:Y:S01]  /*1043d0*/  IADD3 R18, P0, PT, R19, R10.reuse, RZ ;  /* 0x0000000a13127210 */ /* 0x080fe20007f1e0ff */
[----:B------:R-:W-:Y:S04]  /*1043e0*/  STL.64 [R1+0x5070], R24 ;  /* 0x0050701801007387 */ /* 0x000fe80000100a00 */
[----:B------:R-:W-:Y:S01]  /*1043f0*/  IMAD.X R19, R16, 0x1, R11, P0 ;  /* 0x0000000110137824 */ /* 0x000fe200000e060b */
[----:B------:R-:W-:Y:S04]  /*104400*/  STL.64 [R1+0x5050], R22 ;  /* 0x0050501601007387 */ /* 0x000fe80000100a00 */
[----:B------:R1:W-:Y:S02]  /*104410*/  STL.64 [R1+0x5018], R18 ;  /* 0x0050181201007387 */ /* 0x0003e40000100a00 */
[----:B-1----:R-:W-:-:S05]  /*104420*/  IADD3 R18, P0, PT, R6, R10, RZ ;  /* 0x0000000a06127210 */ /* 0x002fca0007f1e0ff */
[--C-:B------:R-:W-:Y:S01]  /*104430*/  IMAD.X R19, R4, 0x1, R11.reuse, P0 ;  /* 0x0000000104137824 */ /* 0x100fe200000e060b */
[----:B------:R-:W-:Y:S01]  /*104440*/  IADD3 R4, P0, PT, R5, R10, RZ ;  /* 0x0000000a05047210 */ /* 0x000fe20007f1e0ff */
[----:B------:R-:W-:Y:S04]  /*104450*/  STL.64 [R1+0x5030], R20 ;  /* 0x0050301401007387 */ /* 0x000fe80000100a00 */
[----:B------:R-:W-:-:S05]  /*104460*/  IMAD.X R5, R7, 0x1, R11, P0 ;  /* 0x0000000107057824 */ /* 0x000fca00000e060b */
[----:B------:R1:W-:Y:S04]  /*104470*/  STL.64 [R1+0x4fe0], R4 ;  /* 0x004fe00401007387 */ /* 0x0003e80000100a00 */
[----:B------:R-:W-:Y:S04]  /*104480*/  STL.64 [R1+0x4ff8], R18 ;  /* 0x004ff81201007387 */ /* 0x000fe80000100a00 */
[----:B------:R-:W3:Y:S04]  /*104490*/  LDL R29, [R1+0x40] ;  /* 0x00004000011d7983 */ /* 0x000ee80000100800 */
[----:B------:R-:W3:Y:S01]  /*1044a0*/  LDL R28, [R1+0x3c] ;  /* 0x00003c00011c7983 */ /* 0x000ee20000100800 */
[----:B-1----:R-:W-:-:S05]  /*1044b0*/  IADD3 R4, P0, PT, R0, R10, RZ ;  /* 0x0000000a00047210 */ /* 0x002fca0007f1e0ff */
[----:B--2---:R-:W-:Y:S01]  /*1044c0*/  IMAD.X R5, R8, 0x1, R11, P0 ;  /* 0x0000000108057824 */ /* 0x004fe200000e060b */
[----:B----4-:R-:W-:-:S05]  /*1044d0*/  IADD3 R6, P0, PT, R2, R10, RZ ;  /* 0x0000000a02067210 */ /* 0x010fca0007f1e0ff */
[----:B------:R-:W-:Y:S01]  /*1044e0*/  IMAD.X R7, R9, 0x1, R11, P0 ;  /* 0x0000000109077824 */ /* 0x000fe200000e060b */
[----:B---3--:R-:W-:Y:S04]  /*1044f0*/  STL [R1+0x5ae0], R29 ;  /* 0x005ae01d01007387 */ /* 0x008fe80000100800 */
[----:B------:R-:W-:Y:S04]  /*104500*/  STL [R1+0x5ae4], R28 ;  /* 0x005ae41c01007387 */ /* 0x000fe80000100800 */
[----:B------:R-:W2:Y:S04]  /*104510*/  LDL R26, [R1+0x27fc] ;  /* 0x0027fc00011a7983 */ /* 0x000ea80000100800 */
[----:B------:R-:W3:Y:S04]  /*104520*/  LDL R27, [R1+0x44] ;  /* 0x00004400011b7983 */ /* 0x000ee80000100800 */
[----:B------:R-:W4:Y:S04]  /*104530*/  LDL R24, [R1+0x27f8] ;  /* 0x0027f80001187983 */ /* 0x000f280000100800 */
        /* <DEDUP_REMOVED lines=9> */
[----:B------:R-:W-:-:S03]  /*1045d0*/  IADD3 R28, P0, PT, R14, R10, RZ ;  /* 0x0000000a0e1c7210 */ /* 0x000fc60007f1e0ff */
        /* <DEDUP_REMOVED lines=8> */
[----:B------:R-:W3:Y:S04]  /*104660*/  LDL R4, [R1+0x64] ;  /* 0x0000640001047983 */ /* 0x000ee80000100800 */
[----:B------:R-:W3:Y:S04]  /*104670*/  LDL R2, [R1+0x27d8] ;  /* 0x0027d80001027983 */ /* 0x000ee80000100800 */
[----:B------:R-:W3:Y:S01]  /*104680*/  LDL R14, [R1+0x68] ;  /* 0x00006800010e7983 */ /* 0x000ee20000100800 */
[----:B--2---:R-:W-:-:S05]  /*104690*/  IMAD.X R29, R29, 0x1, R11, P0 ;  /* 0x000000011d1d7824 */ /* 0x004fca00000e060b */
[----:B------:R1:W-:Y:S04]  /*1046a0*/  STL.64 [R1+0x4f88], R28 ;  /* 0x004f881c01007387 */ /* 0x0003e80000100a00 */
[----:B-1----:R-:W2:Y:S04]  /*1046b0*/  LDL.LU R28, [R1+0x5ae4] ;  /* 0x005ae400011c7983 */ /* 0x002ea80000300800 */
[----:B------:R-:W3:Y:S01]  /*1046c0*/  LDL R29, [R1+0x2800] ;  /* 0x00280000011d7983 */ /* 0x000ee20000100800 */
[----:B--2---:R-:W-:-:S05]  /*1046d0*/  IADD3 R28, P0, PT, R28, R10, RZ ;  /* 0x0000000a1c1c7210 */ /* 0x004fca0007f1e0ff */
[----:B---3--:R-:W-:-:S05]  /*1046e0*/  IMAD.X R29, R29, 0x1, R11, P0 ;  /* 0x000000011d1d7824 */ /* 0x008fca00000e060b */
[----:B------:R1:W-:Y:S04]  /*1046f0*/  STL.64 [R1+0x4f68], R28 ;  /* 0x004f681c01007387 */ /* 0x0003e80000100a00 */
[----:B-1----:R-:W2:Y:S02]  /*104700*/  LDL.LU R29, [R1+0x5ae0] ;  /* 0x005ae000011d7983 */ /* 0x002ea40000300800 */
[----:B--2---:R-:W-:-:S05]  /*104710*/  IADD3 R28, P0, PT, R29, R10, RZ ;  /* 0x0000000a1d1c7210 */ /* 0x004fca0007f1e0ff */
[----:B------:R-:W-:Y:S01]  /*104720*/  IMAD.X R29, R26, 0x1, R11, P0 ;  /* 0x000000011a1d7824 */ /* 0x000fe200000e060b */
[----:B------:R-:W-:-:S05]  /*104730*/  IADD3 R26, P0, PT, R27, R10, RZ ;  /* 0x0000000a1b1a7210 */ /* 0x000fca0007f1e0ff */
[--C-:B----4-:R-:W-:Y:S01]  /*104740*/  IMAD.X R27, R24, 0x1, R11.reuse, P0 ;  /* 0x00000001181b7824 */ /* 0x110fe200000e060b */
[-C--:B------:R-:W-:Y:S01]  /*104750*/  IADD3 R24, P0, PT, R25, R10.reuse, RZ ;  /* 0x0000000a19187210 */ /* 0x080fe20007f1e0ff */
[----:B------:R-:W-:Y:S04]  /*104760*/  STL.64 [R1+0x4f48], R28 ;  /* 0x004f481c01007387 */ /* 0x000fe80000100a00 */
[----:B------:R-:W-:Y:S02]  /*104770*/  IMAD.X R25, R0, 0x1, R11, P0 ;  /* 0x0000000100197824 */ /* 0x000fe400000e060b */
[----:B------:R-:W2:Y:S04]  /*104780*/  LDL R0, [R1+0x27d4] ;  /* 0x0027d40001007983 */ /* 0x000ea80000100800 */
[----:B------:R-:W-:Y:S04]  /*104790*/  STL.64 [R1+0x4f30], R26 ;  /* 0x004f301a01007387 */ /* 0x000fe80000100a00 */
[----:B------:R1:W-:Y:S02]  /*1047a0*/  STL.64 [R1+0x4f10], R24 ;  /* 0x004f101801007387 */ /* 0x0003e40000100a00 */
[----:B-1----:R-:W-:-:S02]  /*1047b0*/  IADD3 R24, P0, PT, R5, R10, RZ ;  /* 0x0000000a05187210 */ /* 0x002fc40007f1e0ff */
[----:B------:R-:W3:Y:S03]  /*1047c0*/  LDL R5, [R1+0x6c] ;  /* 0x00006c0001057983 */ /* 0x000ee60000100800 */
[----:B------:R-:W-:Y:S02]  /*1047d0*/  IMAD.X R25, R8, 0x1, R11, P0 ;  /* 0x0000000108197824 */ /* 0x000fe400000e060b */
[----:B------:R-:W4:Y:S04]  /*1047e0*/  LDL R8, [R1+0x27d0] ;  /* 0x0027d00001087983 */ /* 0x000f280000100800 */
[----:B------:R1:W-:Y:S02]  /*1047f0*/  STL.64 [R1+0x4ef0], R24 ;  /* 0x004ef01801007387 */ /* 0x0003e40000100a00 */
[----:B-1----:R-:W-:-:S05]  /*104800*/  IADD3 R24, P0, PT, R22, R10, RZ ;  /* 0x0000000a16187210 */ /* 0x002fca0007f1e0ff */
[--C-:B------:R-:W-:Y:S01]  /*104810*/  IMAD.X R25, R9, 0x1, R11.reuse, P0 ;  /* 0x0000000109197824 */ /* 0x100fe200000e060b */
[-C--:B------:R-:W-:Y:S01]  /*104820*/  IADD3 R22, P0, PT, R23, R10.reuse, RZ ;  /* 0x0000000a17167210 */ /* 0x080fe20007f1e0ff */
[----:B------:R-:W4:Y:S04]  /*104830*/  LDL R9, [R1+0x70] ;  /* 0x0000700001097983 */ /* 0x000f280000100800 */
[----:B------:R-:W-:Y:S01]  /*104840*/  IMAD.X R23, R20, 0x1, R11, P0 ;  /* 0x0000000114177824 */ /* 0x000fe200000e060b */
[----:B------:R-:W-:-:S05]  /*104850*/  IADD3 R20, P0, PT, R21, R10, RZ ;  /* 0x0000000a15147210 */ /* 0x000fca0007f1e0ff */
[----:B------:R-:W-:Y:S01]  /*104860*/  IMAD.X R21, R18, 0x1, R11, P0 ;  /* 0x0000000112157824 */ /* 0x000fe200000e060b */
[----:B------:R-:W-:-:S05]  /*104870*/  IADD3 R18, P0, PT, R19, R10, RZ ;  /* 0x0000000a13127210 */ /* 0x000fca0007f1e0ff */
[--C-:B------:R-:W-:Y:S01]  /*104880*/  IMAD.X R19, R6, 0x1, R11.reuse, P0 ;  /* 0x0000000106137824 */ /* 0x100fe200000e060b */
[-C--:B------:R-:W-:Y:S01]  /*104890*/  IADD3 R6, P0, PT, R7, R10.reuse, RZ ;  /* 0x0000000a07067210 */ /* 0x080fe20007f1e0ff */
[----:B------:R-:W-:Y:S04]  /*1048a0*/  STL.64 [R1+0x4eb0], R24 ;  /* 0x004eb01801007387 */ /* 0x000fe80000100a00 */
[----:B------:R-:W-:Y:S01]  /*1048b0*/  IMAD.X R7, R16, 0x1, R11, P0 ;  /* 0x0000000110077824 */ /* 0x000fe200000e060b */
[----:B------:R-:W-:Y:S04]  /*1048c0*/  STL.64 [R1+0x4e88], R22 ;  /* 0x004e881601007387 */ /* 0x000fe80000100a00 */
[----:B------:R-:W-:Y:S04]  /*1048d0*/  STL.64 [R1+0x4e58], R20 ;  /* 0x004e581401007387 */ /* 0x000fe80000100a00 */
[----:B------:R1:W-:Y:S02]  /*1048e0*/  STL.64 [R1+0x4df0], R6 ;  /* 0x004df00601007387 */ /* 0x0003e40000100a00 */
[----:B-1----:R-:W-:-:S02]  /*1048f0*/  IADD3 R6, P0, PT, R4, R10, RZ ;  /* 0x0000000a04067210 */ /* 0x002fc40007f1e0ff */
[----:B------:R-:W-:Y:S03]  /*104900*/  STL.64 [R1+0x4e18], R18 ;  /* 0x004e181201007387 */ /* 0x000fe60000100a00 */
[----:B------:R-:W-:-:S05]  /*104910*/  IMAD.X R7, R2, 0x1, R11, P0 ;  /* 0x0000000102077824 */ /* 0x000fca00000e060b */
[----:B------:R1:W-:Y:S04]  /*104920*/  STL.64 [R1+0x4dc0], R6 ;  /* 0x004dc00601007387 */ /* 0x0003e80000100a00 */
[----:B------:R-:W4:Y:S04]  /*104930*/  LDL R29, [R1+0x78] ;  /* 0x00007800011d7983 */ /* 0x000f280000100800 */
[----:B------:R-:W4:Y:S01]  /*104940*/  LDL R28, [R1+0x74] ;  /* 0x00007400011c7983 */ /* 0x000f220000100800 */
[----:B-1----:R-:W-:-:S05]  /*104950*/  IADD3 R6, P0, PT, R14, R10, RZ ;  /* 0x0000000a0e067210 */ /* 0x002fca0007f1e0ff */
[----:B--2---:R-:W-:Y:S01]  /*104960*/  IMAD.X R7, R0, 0x1, R11, P0 ;  /* 0x0000000100077824 */ /* 0x004fe200000e060b */
[----:B---3--:R-:W-:-:S05]  /*104970*/  IADD3 R4, P0, PT, R5, R10, RZ ;  /* 0x0000000a05047210 */ /* 0x008fca0007f1e0ff */
[----:B----4-:R-:W-:Y:S01]  /*104980*/  IMAD.X R5, R8, 0x1, R11, P0 ;  /* 0x0000000108057824 */ /* 0x010fe200000e060b */
[----:B------:R1:W-:Y:S04]  /*104990*/  STL [R1+0x5ad8], R29 ;  /* 0x005ad81d01007387 */ /* 0x0003e80000100800 */
[----:B------:R2:W-:Y:S04]  /*1049a0*/  STL [R1+0x5adc], R28 ;  /* 0x005adc1c01007387 */ /* 0x0005e80000100800 */
[----:B------:R-:W3:Y:S04]  /*1049b0*/  LDL R26, [R1+0x27c4] ;  /* 0x0027c400011a7983 */ /* 0x000ee80000100800 */
[----:B------:R-:W4:Y:S04]  /*1049c0*/  LDL R27, [R1+0x7c] ;  /* 0x00007c00011b7983 */ /* 0x000f280000100800 */
[----:B------:R-:W3:Y:S04]  /*1049d0*/  LDL R24, [R1+0x27c0] ;  /* 0x0027c00001187983 */ /* 0x000ee80000100800 */
[----:B------:R-:W3:Y:S04]  /*1049e0*/  LDL R25, [R1+0x80] ;  /* 0x0000800001197983 */ /* 0x000ee80000100800 */
[----:B------:R-:W3:Y:S04]  /*1049f0*/  LDL R14, [R1+0x27bc] ;  /* 0x0027bc00010e7983 */ /* 0x000ee80000100800 */
[----:B------:R-:W3:Y:S04]  /*104a00*/  LDL R2, [R1+0x84] ;  /* 0x0000840001027983 */ /* 0x000ee80000100800 */
[----:B------:R-:W3:Y:S04]  /*104a10*/  LDL R0, [R1+0x27b8] ;  /* 0x0027b80001007983 */ /* 0x000ee80000100800 */
[----:B------:R0:W-:Y:S04]  /*104a20*/  STL.64 [R1+0x4d80], R6 ;  /* 0x004d800601007387 */ /* 0x0001e80000100a00 */
[----:B------:R-:W3:Y:S04]  /*104a30*/  LDL R22, [R1+0x88] ;  /* 0x0000880001167983 */ /* 0x000ee80000100800 */
[----:B------:R-:W3:Y:S04]  /*104a40*/  LDL R8, [R1+0x27b4] ;  /* 0x0027b40001087983 */ /* 0x000ee80000100800 */
[----:B------:R0:W-:Y:S04]  /*104a50*/  STL.64 [R1+0x4d58], R4 ;  /* 0x004d580401007387 */ /* 0x0001e80000100a00 */
[----:B-1----:R-:W3:Y:S01]  /*104a60*/  LDL R29, [R1+0x27cc] ;  /* 0x0027cc00011d7983 */ /* 0x002ee20000100800 */
[----:B--2---:R-:W-:-:S03]  /*104a70*/  IADD3 R28, P0, PT, R9, R10, RZ ;  /* 0x0000000a091c7210 */ /* 0x004fc60007f1e0ff */
[----:B------:R-:W2:Y:S04]  /*104a80*/  LDL R23, [R1+0x8c] ;  /* 0x00008c0001177983 */ /* 0x000ea80000100800 */
[----:B------:R-:W2:Y:S04]  /*104a90*/  LDL R20, [R1+0x27b0] ;  /* 0x0027b00001147983 */ /* 0x000ea80000100800 */
[----:B------:R-:W2:Y:S04]  /*104aa0*/  LDL R21, [R1+0x90] ;  /* 0x0000900001157983 */ /* 0x000ea80000100800 */
[----:B------:R-:W2:Y:S04]  /*104ab0*/  LDL R18, [R1+0x27ac] ;  /* 0x0027ac0001127983 */ /* 0x000ea80000100800 */
[----:B------:R-:W2:Y:S04]  /*104ac0*/  LDL R19, [R1+0x94] ;  /* 0x0000940001137983 */ /* 0x000ea80000100800 */
[----:B------:R-:W2:Y:S04]  /*104ad0*/  LDL R16, [R1+0x27a8] ;  /* 0x0027a80001107983 */ /* 0x000ea80000100800 */
[----:B0-----:R-:W2:Y:S04]  /*104ae0*/  LDL R6, [R1+0x98] ;  /* 0x0000980001067983 */ /* 0x001ea80000100800 */
[----:B------:R-:W2:Y:S04]  /*104af0*/  LDL R4, [R1+0x27a4] ;  /* 0x0027a40001047983 */ /* 0x000ea80000100800 */
[----:B------:R-:W2:Y:S04]  /*104b00*/  LDL R5, [R1+0x9c] ;  /* 0x00009c0001057983 */ /* 0x000ea80000100800 */
[----:B------:R-:W2:Y:S04]  /*104b10*/  LDL R7, [R1+0x27a0] ;  /* 0x0027a00001077983 */ /* 0x000ea80000100800 */
[----:B------:R-:W2:Y:S01]  /*104b20*/  LDL R9, [R1+0xa4] ;  /* 0x0000a40001097983 */ /* 0x000ea20000100800 */
[----:B---3--:R-:W-:-:S05]  /*104b30*/  IMAD.X R29, R29, 0x1, R11, P0 ;  /* 0x000000011d1d7824 */ /* 0x008fca00000e060b */
[----:B------:R0:W-:Y:S04]  /*104b40*/  STL.64 [R1+0x4d28], R28 ;  /* 0x004d281c01007387 */ /* 0x0001e80000100a00 */
[----:B0-----:R-:W3:Y:S04]  /*104b50*/  LDL.LU R28, [R1+0x5adc] ;  /* 0x005adc00011c7983 */ /* 0x001ee80000300800 */
[----:B------:R-:W2:Y:S01]  /*104b60*/  LDL R29, [R1+0x27c8] ;  /* 0x0027c800011d7983 */ /* 0x000ea20000100800 */
[----:B---3--:R-:W-:-:S05]  /*104b70*/  IADD3 R28, P0, PT, R28, R10, RZ ;  /* 0x0000000a1c1c7210 */ /* 0x008fca0007f1e0ff */
[----:B--2---:R-:W-:-:S05]  /*104b80*/  IMAD.X R29, R29, 0x1, R11, P0 ;  /* 0x000000011d1d7824 */ /* 0x004fca00000e060b */
[----:B------:R0:W-:Y:S04]  /*104b90*/  STL.64 [R1+0x4ce8], R28 ;  /* 0x004ce81c01007387 */ /* 0x0001e80000100a00 */
[----:B0-----:R-:W2:Y:S02]  /*104ba0*/  LDL.LU R29, [R1+0x5ad8] ;  /* 0x005ad800011d7983 */ /* 0x001ea40000300800 */
[----:B--2---:R-:W-:-:S05]  /*104bb0*/  IADD3 R28, P0, PT, R29, R10, RZ ;  /* 0x0000000a1d1c7210 */ /* 0x004fca0007f1e0ff */
[----:B------:R-:W-:Y:S01]  /*104bc0*/  IMAD.X R29, R26, 0x1, R11, P0 ;  /* 0x000000011a1d7824 */ /* 0x000fe200000e060b */
[----:B----4-:R-:W-:-:S05]  /*104bd0*/  IADD3 R26, P0, PT, R27, R10, RZ ;  /* 0x0000000a1b1a7210 */ /* 0x010fca0007f1e0ff */
[--C-:B------:R-:W-:Y:S01]  /*104be0*/  IMAD.X R27, R24, 0x1, R11.reuse, P0 ;  /* 0x00000001181b7824 */ /* 0x100fe200000e060b */
[-C--:B------:R-:W-:Y:S01]  /*104bf0*/  IADD3 R24, P0, PT, R25, R10.reuse, RZ ;  /* 0x0000000a19187210 */ /* 0x080fe20007f1e0ff */
[----:B------:R-:W-:Y:S04]  /*104c00*/  STL.64 [R1+0x4cc0], R28 ;  /* 0x004cc01c01007387 */ /* 0x000fe80000100a00 */
[----:B------:R-:W-:Y:S02]  /*104c10*/  IMAD.X R25, R14, 0x1, R11, P0 ;  /* 0x000000010e197824 */ /* 0x000fe400000e060b */
[----:B------:R-:W2:Y:S04]  /*104c20*/  LDL R14, [R1+0x279c] ;  /* 0x00279c00010e7983 */ /* 0x000ea80000100800 */
[----:B------:R-:W-:Y:S04]  /*104c30*/  STL.64 [R1+0x4c90], R26 ;  /* 0x004c901a01007387 */ /* 0x000fe80000100a00 */
[----:B------:R0:W-:Y:S02]  /*104c40*/  STL.64 [R1+0x4c50], R24 ;  /* 0x004c501801007387 */ /* 0x0001e40000100a00 */
[----:B0-----:R-:W-:-:S02]  /*104c50*/  IADD3 R24, P0, PT, R2, R10, RZ ;  /* 0x0000000a02187210 */ /* 0x001fc40007f1e0ff */
[----:B------:R-:W3:Y:S03]  /*104c60*/  LDL R2, [R1+0xa8] ;  /* 0x0000a80001027983 */ /* 0x000ee60000100800 */
[----:B------:R-:W-:Y:S02]  /*104c70*/  IMAD.X R25, R0, 0x1, R11, P0 ;  /* 0x0000000100197824 */ /* 0x000fe400000e060b */
[----:B------:R-:W4:Y:S04]  /*104c80*/  LDL R0, [R1+0x2798] ;  /* 0x0027980001007983 */ /* 0x000f280000100800 */
[----:B------:R0:W-:Y:S02]  /*104c90*/  STL.64 [R1+0x4c28], R24 ;  /* 0x004c281801007387 */ /* 0x0001e40000100a00 */
[----:B0-----:R-:W-:-:S05]  /*104ca0*/  IADD3 R24, P0, PT, R22, R10, RZ ;  /* 0x0000000a16187210 */ /* 0x001fca0007f1e0ff */
[--C-:B------:R-:W-:Y:S01]  /*104cb0*/  IMAD.X R25, R8, 0x1, R11.reuse, P0 ;  /* 0x0000000108197824 */ /* 0x100fe200000e060b */
[-C--:B------:R-:W-:Y:S01]  /*104cc0*/  IADD3 R22, P0, PT, R23, R10.reuse, RZ ;  /* 0x0000000a17167210 */ /* 0x080fe20007f1e0ff */
[----:B------:R-:W4:Y:S04]  /*104cd0*/  LDL R8, [R1+0xac] ;  /* 0x0000ac0001087983 */ /* 0x000f280000100800 */
        /* <DEDUP_REMOVED lines=8> */
[----:B0-----:R-:W-:-:S05]  /*104d60*/  IADD3 R18, P0, PT, R6, R10, RZ ;  /* 0x0000000a06127210 */ /* 0x001fca0007f1e0ff */
[--C-:B------:R-:W-:Y:S01]  /*104d70*/  IMAD.X R19, R4, 0x1, R11.reuse, P0 ;  /* 0x0000000104137824 */ /* 0x100fe200000e060b */
[----:B------:R-:W-:Y:S01]  /*104d80*/  IADD3 R4, P0, PT, R5, R10, RZ ;  /* 0x0000000a05047210 */ /* 0x000fe20007f1e0ff */
[----:B------:R-:W-:Y:S04]  /*104d90*/  STL.64 [R1+0x4b80], R20 ;  /* 0x004b801401007387 */ /* 0x000fe80000100a00 */
[----:B------:R-:W-:-:S05]  /*104da0*/  IMAD.X R5, R7, 0x1, R11, P0 ;  /* 0x0000000107057824 */ /* 0x000fca00000e060b */
[----:B------:R0:W-:Y:S04]  /*104db0*/  STL.64 [R1+0x4ae8], R4 ;  /* 0x004ae80401007387 */ /* 0x0001e80000100a00 */
[----:B------:R-:W-:Y:S04]  /*104dc0*/  STL.64 [R1+0x4b20], R18 ;  /* 0x004b201201007387 */ /* 0x000fe80000100a00 */
[----:B------:R-:W4:Y:S04]  /*104dd0*/  LDL R29, [R1+0xc4] ;  /* 0x0000c400011d7983 */ /* 0x000f280000100800 */
[----:B------:R-:W4:Y:S01]  /*104de0*/  LDL R28, [R1+0xc0] ;  /* 0x0000c000011c7983 */ /* 0x000f220000100800 */
[----:B0-----:R-:W-:-:S05]  /*104df0*/  IADD3 R4, P0, PT, R9, R10, RZ ;  /* 0x0000000a09047210 */ /* 0x001fca0007f1e0ff */
[----:B--2---:R-:W-:Y:S01]  /*104e00*/  IMAD.X R5, R14, 0x1, R11, P0 ;  /* 0x000000010e057824 */ /* 0x004fe200000e060b */
[----:B---3--:R-:W-:-:S05]  /*104e10*/  IADD3 R6, P0, PT, R2, R10, RZ ;  /* 0x0000000a02067210 */ /* 0x008fca0007f1e0ff */
[----:B----4-:R-:W-:Y:S01]  /*104e20*/  IMAD.X R7, R0, 0x1, R11, P0 ;  /* 0x0000000100077824 */ /* 0x010fe200000e060b */
[----:B------:R-:W-:Y:S04]  /*104e30*/  STL [R1+0x5ad0], R29 ;  /* 0x005ad01d01007387 */ /* 0x000fe80000100800 */
        /* <DEDUP_REMOVED lines=9> */
[----:B0-----:R-:W2:Y:S04]  /*104ed0*/  LDL R5, [R1+0xf0] ;  /* 0x0000f00001057983 */ /* 0x001ea80000100800 */
        /* <DEDUP_REMOVED lines=9> */
[----:B0-----:R-:W3:Y:S04]  /*104f70*/  LDL R6, [R1+0x2770] ;  /* 0x0027700001067983 */ /* 0x001ee80000100800 */
[----:B------:R-:W3:Y:S04]  /*104f80*/  LDL R7, [R1+0x104] ;  /* 0x0001040001077983 */ /* 0x000ee80000100800 */
[----:B------:R-:W3:Y:S04]  /*104f90*/  LDL R16, [R1+0x276c] ;  /* 0x00276c0001107983 */ /* 0x000ee80000100800 */
[----:B------:R-:W3:Y:S04]  /*104fa0*/  LDL R4, [R1+0x108] ;  /* 0x0001080001047983 */ /* 0x000ee80000100800 */
[----:B------:R-:W3:Y:S04]  /*104fb0*/  LDL R2, [R1+0x2768] ;  /* 0x0027680001027983 */ /* 0x000ee80000100800 */
[----:B------:R-:W3:Y:S01]  /*104fc0*/  LDL R8, [R1+0x10c] ;  /* 0x00010c0001087983 */ /* 0x000ee20000100800 */
[----:B--2---:R-:W-:-:S05]  /*104fd0*/  IMAD.X R29, R29, 0x1, R11, P0 ;  /* 0x000000011d1d7824 */ /* 0x004fca00000e060b */
[----:B------:R0:W-:Y:S04]  /*104fe0*/  STL.64 [R1+0x4a50], R28 ;  /* 0x004a501c01007387 */ /* 0x0001e80000100a00 */
[----:B0-----:R-:W2:Y:S04]  /*104ff0*/  LDL.LU R28, [R1+0x5ad4] ;  /* 0x005ad400011c7983 */ /* 0x001ea80000300800 */
[----:B------:R-:W3:Y:S01]  /*105000*/  LDL R29, [R1+0x2790] ;  /* 0x00279000011d7983 */ /* 0x000ee20000100800 */
[----:B--2---:R-:W-:-:S05]  /*105010*/  IADD3 R28, P0, PT, R28, R10, RZ ;  /* 0x0000000a1c1c7210 */ /* 0x004fca0007f1e0ff */
[----:B---3--:R-:W-:-:S05]  /*105020*/  IMAD.X R29, R29, 0x1, R11, P0 ;  /* 0x000000011d1d7824 */ /* 0x008fca00000e060b */
[----:B------:R0:W-:Y:S04]  /*105030*/  STL.64 [R1+0x4a20], R28 ;  /* 0x004a201c01007387 */ /* 0x0001e80000100a00 */
[----:B0-----:R-:W2:Y:S02]  /*105040*/  LDL.LU R29, [R1+0x5ad0] ;  /* 0x005ad000011d7983 */ /* 0x001ea40000300800 */
        /* <DEDUP_REMOVED lines=30> */
[----:B0-----:R-:W-:-:S02]  /*105230*/  IADD3 R6, P0, PT, R4, R10, RZ ;  /* 0x0000000a04067210 */ /* 0x001fc40007f1e0ff */
[----:B------:R-:W-:Y:S03]  /*105240*/  STL.64 [R1+0x4888], R18 ;  /* 0x0048881201007387 */ /* 0x000fe60000100a00 */
[----:B------:R-:W-:-:S05]  /*105250*/  IMAD.X R7, R2, 0x1, R11, P0 ;  /* 0x0000000102077824 */ /* 0x000fca00000e060b */
[----:B------:R0:W-:Y:S04]  /*105260*/  STL.64 [R1+0x4828], R6 ;  /* 0x0048280601007387 */ /* 0x0001e80000100a00 */
[----:B------:R-:W4:Y:S04]  /*105270*/  LDL R29, [R1+0x11c] ;  /* 0x00011c00011d7983 */ /* 0x000f280000100800 */
[----:B------:R-:W4:Y:S01]  /*105280*/  LDL R28, [R1+0x118] ;  /* 0x00011800011c7983 */ /* 0x000f220000100800 */
[----:B0-----:R-:W-:-:S05]  /*105290*/  IADD3 R6, P0, PT, R8, R10, RZ ;  /* 0x0000000a08067210 */ /* 0x001fca0007f1e0ff */
[----:B--2---:R-:W-:Y:S01]  /*1052a0*/  IMAD.X R7, R9, 0x1, R11, P0 ;  /* 0x0000000109077824 */ /* 0x004fe200000e060b */
[----:B---3--:R-:W-:-:S05]  /*1052b0*/  IADD3 R4, P0, PT, R5, R10, RZ ;  /* 0x0000000a05047210 */ /* 0x008fca0007f1e0ff */
[----:B----4-:R-:W-:Y:S01]  /*1052c0*/  IMAD.X R5, R14, 0x1, R11, P0 ;  /* 0x000000010e057824 */ /* 0x010fe200000e060b */
[----:B------:R0:W-:Y:S04]  /*1052d0*/  STL [R1+0x5ac8], R29 ;  /* 0x005ac81d01007387 */ /* 0x0001e80000100800 */
[----:B------:R1:W-:Y:S04]  /*1052e0*/  STL [R1+0x5acc], R28 ;  /* 0x005acc1c01007387 */ /* 0x0003e80000100800 */
[----:B------:R-:W2:Y:S04]  /*1052f0*/  LDL R26, [R1+0x2754] ;  /* 0x00275400011a7983 */ /* 0x000ea80000100800 */
[----:B------:R-:W3:Y:S04]  /*105300*/  LDL R27, [R1+0x120] ;  /* 0x00012000011b7983 */ /* 0x000ee80000100800 */
[----:B------:R-:W4:Y:S04]  /*105310*/  LDL R24, [R1+0x2750] ;  /* 0x0027500001187983 */ /* 0x000f280000100800 */
[----:B------:R-:W2:Y:S04]  /*105320*/  LDL R25, [R1+0x124] ;  /* 0x0001240001197983 */ /* 0x000ea80000100800 */
[----:B------:R-:W2:Y:S04]  /*105330*/  LDL R8, [R1+0x274c] ;  /* 0x00274c0001087983 */ /* 0x000ea80000100800 */
[----:B------:R-:W2:Y:S04]  /*105340*/  LDL R2, [R1+0x128] ;  /* 0x0001280001027983 */ /* 0x000ea80000100800 */
[----:B------:R-:W2:Y:S04]  /*105350*/  LDL R9, [R1+0x2748] ;  /* 0x0027480001097983 */ /* 0x000ea80000100800 */
[----:B------:R0:W-:Y:S04]  /*105360*/  STL.64 [R1+0x47f0], R6 ;  /* 0x0047f00601007387 */ /* 0x0001e80000100a00 */
[----:B------:R-:W2:Y:S04]  /*105370*/  LDL R22, [R1+0x12c] ;  /* 0x00012c0001167983 */ /* 0x000ea80000100800 */
[----:B------:R-:W2:Y:S04]  /*105380*/  LDL R14, [R1+0x2744] ;  /* 0x00274400010e7983 */ /* 0x000ea80000100800 */
[----:B------:R1:W-:Y:S04]  /*105390*/  STL.64 [R1+0x47c0], R4 ;  /* 0x0047c00401007387 */ /* 0x0003e80000100a00 */
[----:B0-----:R-:W2:Y:S01]  /*1053a0*/  LDL R29, [R1+0x275c] ;  /* 0x00275c00011d7983 */ /* 0x001ea20000100800 */
[----:B-1----:R-:W-:-:S03]  /*1053b0*/  IADD3 R28, P0, PT, R0, R10, RZ ;  /* 0x0000000a001c7210 */ /* 0x002fc60007f1e0ff */
[----:B------:R-:W3:Y:S04]  /*1053c0*/  LDL R23, [R1+0x130] ;  /* 0x0001300001177983 */ /* 0x000ee80000100800 */
        /* <DEDUP_REMOVED lines=787> */
[-C--:B------:R-:W-:Y:S01]  /*108500*/  IADD3 R4, P0, PT, R5, R10.reuse, RZ ;  /* 0x0000000a05047210 */ /* 0x080fe20007f1e0ff */
[----:B------:R-:W-:Y:S04]  /*108510*/  STL.64 [R1+0x2e40], R20 ;  /* 0x002e401401007387 */ /* 0x000fe80000100a00 */
[----:B------:R-:W-:Y:S01]  /*108520*/  IMAD.X R5, R7, 0x1, R11, P0 ;  /* 0x0000000107057824 */ /* 0x000fe200000e060b */
[----:B------:R-:W-:Y:S04]  /*108530*/  STL.64 [R1+0x2e60], R18 ;  /* 0x002e601201007387 */ /* 0x000fe80000100a00 */
[----:B------:R0:W-:Y:S04]  /*108540*/  STL.64 [R1+0x2e70], R4 ;  /* 0x002e700401007387 */ /* 0x0001e80000100a00 */
        /* <DEDUP_REMOVED lines=58> */
[----:B------:R-:W3:Y:S04]  /*1088f0*/  LDL R5, [R1+0xa0c] ;  /* 0x000a0c0001057983 */ /* 0x000ee80000100800 */
        /* <DEDUP_REMOVED lines=15> */
[----:B------:R-:W3:Y:S04]  /*1089f0*/  LDL R29, [R1+0xa14] ;  /* 0x000a1400011d7983 */ /* 0x000ee80000100800 */
[----:B------:R-:W4:Y:S04]  /*108a00*/  LDL R28, [R1+0xa10] ;  /* 0x000a1000011c7983 */ /* 0x000f280000100800 */
[----:B------:R-:W4:Y:S01]  /*108a10*/  LDL R0, [R1+0x24bc] ;  /* 0x0024bc0001007983 */ /* 0x000f220000100800 */
[----:B0-----:R-:W-:-:S05]  /*108a20*/  IADD3 R6, P0, PT, R8, R10, RZ ;  /* 0x0000000a08067210 */ /* 0x001fca0007f1e0ff */
[----:B--2---:R-:W-:Y:S01]  /*108a30*/  IMAD.X R7, R9, 0x1, R11, P0 ;  /* 0x0000000109077824 */ /* 0x004fe200000e060b */
[----:B---3--:R-:W-:Y:S04]  /*108a40*/  STL [R1+0x5a68], R29 ;  /* 0x005a681d01007387 */ /* 0x008fe80000100800 */
[----:B----4-:R-:W-:Y:S04]  /*108a50*/  STL [R1+0x5a6c], R28 ;  /* 0x005a6c1c01007387 */ /* 0x010fe80000100800 */
[----:B------:R-:W2:Y:S04]  /*108a60*/  LDL R24, [R1+0x24b4] ;  /* 0x0024b40001187983 */ /* 0x000ea80000100800 */
[----:B------:R-:W3:Y:S04]  /*108a70*/  LDL R25, [R1+0xa18] ;  /* 0x000a180001197983 */ /* 0x000ee80000100800 */
[----:B------:R-:W4:Y:S04]  /*108a80*/  LDL R26, [R1+0x24b0] ;  /* 0x0024b000011a7983 */ /* 0x000f280000100800 */
[----:B------:R-:W2:Y:S04]  /*108a90*/  LDL R2, [R1+0xa1c] ;  /* 0x000a1c0001027983 */ /* 0x000ea80000100800 */
[----:B------:R-:W2:Y:S04]  /*108aa0*/  LDL R8, [R1+0x24ac] ;  /* 0x0024ac0001087983 */ /* 0x000ea80000100800 */
[----:B------:R-:W2:Y:S04]  /*108ab0*/  LDL R9, [R1+0xa20] ;  /* 0x000a200001097983 */ /* 0x000ea80000100800 */
[----:B------:R0:W-:Y:S04]  /*108ac0*/  STL.64 [R1+0x2c58], R6 ;  /* 0x002c580601007387 */ /* 0x0001e80000100a00 */
[----:B------:R-:W2:Y:S01]  /*108ad0*/  LDL R27, [R1+0x24a8] ;  /* 0x0024a800011b7983 */ /* 0x000ea20000100800 */
[----:B0-----:R-:W-:-:S05]  /*108ae0*/  IADD3 R6, P0, PT, R4, R10, RZ ;  /* 0x0000000a04067210 */ /* 0x001fca0007f1e0ff */
[--C-:B------:R-:W-:Y:S01]  /*108af0*/  IMAD.X R7, R14, 0x1, R11.reuse, P0 ;  /* 0x000000010e077824 */ /* 0x100fe200000e060b */
[-C--:B------:R-:W-:Y:S01]  /*108b00*/  IADD3 R28, P0, PT, R5, R10.reuse, RZ ;  /* 0x0000000a051c7210 */ /* 0x080fe20007f1e0ff */
[----:B------:R-:W2:Y:S04]  /*108b10*/  LDL R14, [R1+0xa24] ;  /* 0x000a2400010e7983 */ /* 0x000ea80000100800 */
[----:B------:R-:W-:Y:S01]  /*108b20*/  IMAD.X R29, R0, 0x1, R11, P0 ;  /* 0x00000001001d7824 */ /* 0x000fe200000e060b */
[----:B------:R0:W-:Y:S04]  /*108b30*/  STL.64 [R1+0x2c68], R6 ;  /* 0x002c680601007387 */ /* 0x0001e80000100a00 */
[----:B------:R-:W2:Y:S04]  /*108b40*/  LDL R22, [R1+0x24a4] ;  /* 0x0024a40001167983 */ /* 0x000ea80000100800 */
        /* <DEDUP_REMOVED lines=10> */
[----:B------:R0:W-:Y:S04]  /*108bf0*/  STL.64 [R1+0x2c78], R28 ;  /* 0x002c781c01007387 */ /* 0x0001e80000100a00 */
[----:B0-----:R-:W2:Y:S04]  /*108c00*/  LDL.LU R28, [R1+0x5a6c] ;  /* 0x005a6c00011c7983 */ /* 0x001ea80000300800 */
[----:B------:R-:W3:Y:S04]  /*108c10*/  LDL R29, [R1+0x24b8] ;  /* 0x0024b800011d7983 */ /* 0x000ee80000100800 */
[----:B------:R-:W4:Y:S01]  /*108c20*/  LDL R0, [R1+0x23dc] ;  /* 0x0023dc0001007983 */ /* 0x000f220000100800 */
[----:B--2---:R-:W-:-:S05]  /*108c30*/  IADD3 R28, P0, PT, R28, R10, RZ ;  /* 0x0000000a1c1c7210 */ /* 0x004fca0007f1e0ff */
[----:B---3--:R-:W-:-:S05]  /*108c40*/  IMAD.X R29, R29, 0x1, R11, P0 ;  /* 0x000000011d1d7824 */ /* 0x008fca00000e060b */
[----:B------:R0:W-:Y:S04]  /*108c50*/  STL.64 [R1+0x2c88], R28 ;  /* 0x002c881c01007387 */ /* 0x0001e80000100a00 */
[----:B0-----:R-:W2:Y:S02]  /*108c60*/  LDL.LU R29, [R1+0x5a68] ;  /* 0x005a6800011d7983 */ /* 0x001ea40000300800 */
[----:B--2---:R-:W-:-:S05]  /*108c70*/  IADD3 R28, P0, PT, R29, R10, RZ ;  /* 0x0000000a1d1c7210 */ /* 0x004fca0007f1e0ff */
[----:B------:R-:W-:Y:S01]  /*108c80*/  IMAD.X R29, R24, 0x1, R11, P0 ;  /* 0x00000001181d7824 */ /* 0x000fe200000e060b */
[----:B------:R-:W-:-:S05]  /*108c90*/  IADD3 R24, P0, PT, R25, R10, RZ ;  /* 0x0000000a19187210 */ /* 0x000fca0007f1e0ff */
[----:B----4-:R-:W-:-:S05]  /*108ca0*/  IMAD.X R25, R26, 0x1, R11, P0 ;  /* 0x000000011a197824 */ /* 0x010fca00000e060b */
[----:B------:R0:W-:Y:S04]  /*108cb0*/  STL.64 [R1+0x2a08], R24 ;  /* 0x002a081801007387 */ /* 0x0001e80000100a00 */
[----:B------:R-:W-:Y:S01]  /*108cc0*/  STL.64 [R1+0x2c98], R28 ;  /* 0x002c981c01007387 */ /* 0x000fe20000100a00 */
[----:B0-----:R-:W-:-:S03]  /*108cd0*/  IADD3 R24, P0, PT, R2, R10, RZ ;  /* 0x0000000a02187210 */ /* 0x001fc60007f1e0ff */
[----:B------:R-:W2:Y:S02]  /*108ce0*/  LDL R2, [R1+0x248c] ;  /* 0x00248c0001027983 */ /* 0x000ea40000100800 */
[----:B------:R-:W-:-:S05]  /*108cf0*/  IMAD.X R25, R8, 0x1, R11, P0 ;  /* 0x0000000108197824 */ /* 0x000fca00000e060b */
[----:B------:R0:W-:Y:S04]  /*108d00*/  STL.64 [R1+0x2a18], R24 ;  /* 0x002a181801007387 */ /* 0x0001e80000100a00 */
[----:B------:R-:W3:Y:S01]  /*108d10*/  LDL R8, [R1+0x23e0] ;  /* 0x0023e00001087983 */ /* 0x000ee20000100800 */
[----:B0-----:R-:W-:-:S03]  /*108d20*/  IADD3 R24, P0, PT, R9, R10, RZ ;  /* 0x0000000a09187210 */ /* 0x001fc60007f1e0ff */
[----:B------:R-:W4:Y:S02]  /*108d30*/  LDL R9, [R1+0x2488] ;  /* 0x0024880001097983 */ /* 0x000f240000100800 */
[----:B------:R-:W-:-:S05]  /*108d40*/  IMAD.X R25, R27, 0x1, R11, P0 ;  /* 0x000000011b197824 */ /* 0x000fca00000e060b */
[----:B------:R0:W-:Y:S02]  /*108d50*/  STL.64 [R1+0x2a28], R24 ;  /* 0x002a281801007387 */ /* 0x0001e40000100a00 */
[----:B0-----:R-:W-:-:S05]  /*108d60*/  IADD3 R24, P0, PT, R14, R10, RZ ;  /* 0x0000000a0e187210 */ /* 0x001fca0007f1e0ff */
[----:B------:R-:W-:Y:S01]  /*108d70*/  IMAD.X R25, R22, 0x1, R11, P0 ;  /* 0x0000000116197824 */ /* 0x000fe200000e060b */
[----:B------:R-:W-:-:S05]  /*108d80*/  IADD3 R22, P0, PT, R23, R10, RZ ;  /* 0x0000000a17167210 */ /* 0x000fca0007f1e0ff */
[----:B------:R-:W-:Y:S01]  /*108d90*/  IMAD.X R23, R20, 0x1, R11, P0 ;  /* 0x0000000114177824 */ /* 0x000fe200000e060b */
[----:B------:R-:W-:-:S05]  /*108da0*/  IADD3 R20, P0, PT, R21, R10, RZ ;  /* 0x0000000a15147210 */ /* 0x000fca0007f1e0ff */
[--C-:B------:R-:W-:Y:S01]  /*108db0*/  IMAD.X R21, R18, 0x1, R11.reuse, P0 ;  /* 0x0000000112157824 */ /* 0x100fe200000e060b */
[-C--:B------:R-:W-:Y:S01]  /*108dc0*/  IADD3 R18, P0, PT, R19, R10.reuse, RZ ;  /* 0x0000000a13127210 */ /* 0x080fe20007f1e0ff */
[----:B------:R-:W-:Y:S02]  /*108dd0*/  IMAD.MOV.U32 R14, RZ, RZ, R12 ;  /* 0x000000ffff0e7224 */ /* 0x000fe400078e000c */
[----:B------:R-:W2:Y:S02]  /*108de0*/  LDL R12, [R1+0x23e4] ;  /* 0x0023e400010c7983 */ /* 0x000ea40000100800 */
[----:B------:R-:W-:Y:S02]  /*108df0*/  IMAD.X R19, R16, 0x1, R11, P0 ;  /* 0x0000000110137824 */ /* 0x000fe400000e060b */
[----:B------:R-:W-:Y:S04]  /*108e00*/  STL.64 [R1+0x2a38], R24 ;  /* 0x002a381801007387 */ /* 0x000fe80000100a00 */
        /* <DEDUP_REMOVED lines=8> */
[----:B------:R-:W-:Y:S04]  /*108e90*/  STL [R1+0x5a64], R13 ;  /* 0x005a640d01007387 */ /* 0x000fe80000100800 */
[----:B------:R0:W-:Y:S04]  /*108ea0*/  STL.64 [R1+0x2a88], R4 ;  /* 0x002a880401007387 */ /* 0x0001e80000100a00 */
[----:B------:R-:W2:Y:S04]  /*108eb0*/  LDL R29, [R1+0x23ec] ;  /* 0x0023ec00011d7983 */ /* 0x000ea80000100800 */
[----:B------:R-:W3:Y:S01]  /*108ec0*/  LDL R28, [R1+0x23e8] ;  /* 0x0023e800011c7983 */ /* 0x000ee20000100800 */
[----:B0-----:R-:W-:-:S03]  /*108ed0*/  IADD3 R4, P0, PT, R0, R10, RZ ;  /* 0x0000000a00047210 */ /* 0x001fc60007f1e0ff */
[----:B--2---:R0:W-:Y:S02]  /*108ee0*/  STL [R1+0x5a60], R29 ;  /* 0x005a601d01007387 */ /* 0x0041e40000100800 */
[----:B------:R-:W-:Y:S02]  /*108ef0*/  IMAD.X R5, R2, 0x1, R11, P0 ;  /* 0x0000000102057824 */ /* 0x000fe400000e060b */
[----:B------:R-:W2:Y:S04]  /*108f00*/  LDL R26, [R1+0x247c] ;  /* 0x00247c00011a7983 */ /* 0x000ea80000100800 */
[----:B------:R-:W2:Y:S04]  /*108f10*/  LDL R27, [R1+0x23f0] ;  /* 0x0023f000011b7983 */ /* 0x000ea80000100800 */
[----:B0-----:R-:W2:Y:S04]  /*108f20*/  LDL R29, [R1+0x2484] ;  /* 0x00248400011d7983 */ /* 0x001ea80000100800 */
[----:B------:R-:W2:Y:S04]  /*108f30*/  LDL R0, [R1+0x2478] ;  /* 0x0024780001007983 */ /* 0x000ea80000100800 */
[----:B------:R-:W2:Y:S04]  /*108f40*/  LDL R25, [R1+0x23f4] ;  /* 0x0023f40001197983 */ /* 0x000ea80000100800 */
[----:B------:R-:W2:Y:S04]  /*108f50*/  LDL R22, [R1+0x2474] ;  /* 0x0024740001167983 */ /* 0x000ea80000100800 */
[----:B------:R3:W-:Y:S04]  /*108f60*/  STL.64 [R1+0x2a98], R4 ;  /* 0x002a980401007387 */ /* 0x0007e80000100a00 */
[----:B------:R-:W2:Y:S04]  /*108f70*/  LDL R24, [R1+0x23f8] ;  /* 0x0023f80001187983 */ /* 0x000ea80000100800 */
[----:B------:R-:W2:Y:S01]  /*108f80*/  LDL R21, [R1+0x2470] ;  /* 0x0024700001157983 */ /* 0x000ea20000100800 */
[----:B---3--:R-:W-:-:S05]  /*108f90*/  IADD3 R4, P0, PT, R8, R10, RZ ;  /* 0x0000000a08047210 */ /* 0x008fca0007f1e0ff */
[----:B----4-:R-:W-:Y:S01]  /*108fa0*/  IMAD.X R5, R9, 0x1, R11, P0 ;  /* 0x0000000109057824 */ /* 0x010fe200000e060b */
[----:B------:R-:W-:-:S04]  /*108fb0*/  IADD3 R12, P0, PT, R12, R10, RZ ;  /* 0x0000000a0c0c7210 */ /* 0x000fc80007f1e0ff */
[----:B------:R0:W-:Y:S04]  /*108fc0*/  STL.64 [R1+0x2aa8], R4 ;  /* 0x002aa80401007387 */ /* 0x0001e80000100a00 */
[----:B------:R-:W3:Y:S04]  /*108fd0*/  LDL R23, [R1+0x23fc] ;  /* 0x0023fc0001177983 */ /* 0x000ee80000100800 */
[----:B------:R-:W4:Y:S04]  /*108fe0*/  LDL R6, [R1+0x246c] ;  /* 0x00246c0001067983 */ /* 0x000f280000100800 */
[----:B------:R-:W3:Y:S04]  /*108ff0*/  LDL R7, [R1+0x2400] ;  /* 0x0024000001077983 */ /* 0x000ee80000100800 */
[----:B------:R-:W3:Y:S04]  /*109000*/  LDL R8, [R1+0x2468] ;  /* 0x0024680001087983 */ /* 0x000ee80000100800 */
[----:B------:R-:W3:Y:S04]  /*109010*/  LDL R9, [R1+0x2404] ;  /* 0x0024040001097983 */ /* 0x000ee80000100800 */
[----:B------:R-:W3:Y:S04]  /*109020*/  LDL R18, [R1+0x2464] ;  /* 0x0024640001127983 */ /* 0x000ee80000100800 */
[----:B------:R-:W3:Y:S04]  /*109030*/  LDL R19, [R1+0x2408] ;  /* 0x0024080001137983 */ /* 0x000ee80000100800 */
[----:B------:R-:W3:Y:S04]  /*109040*/  LDL R20, [R1+0x2460] ;  /* 0x0024600001147983 */ /* 0x000ee80000100800 */
[----:B------:R-:W3:Y:S04]  /*109050*/  LDL R16, [R1+0x240c] ;  /* 0x00240c0001107983 */ /* 0x000ee80000100800 */
[----:B0-----:R-:W3:Y:S04]  /*109060*/  LDL R4, [R1+0x245c] ;  /* 0x00245c0001047983 */ /* 0x001ee80000100800 */
[----:B------:R-:W3:Y:S04]  /*109070*/  LDL R5, [R1+0x2410] ;  /* 0x0024100001057983 */ /* 0x000ee80000100800 */
[----:B------:R-:W3:Y:S01]  /*109080*/  LDL R2, [R1+0x2458] ;  /* 0x0024580001027983 */ /* 0x000ee20000100800 */
[----:B--2---:R-:W-:-:S05]  /*109090*/  IMAD.X R13, R29, 0x1, R11, P0 ;  /* 0x000000011d0d7824 */ /* 0x004fca00000e060b */
[----:B------:R0:W-:Y:S04]  /*1090a0*/  STL.64 [R1+0x2ab8], R12 ;  /* 0x002ab80c01007387 */ /* 0x0001e80000100a00 */
[----:B0-----:R-:W2:Y:S04]  /*1090b0*/  LDL.LU R13, [R1+0x5a64] ;  /* 0x005a6400010d7983 */ /* 0x001ea80000300800 */
[----:B------:R-:W3:Y:S01]  /*1090c0*/  LDL R29, [R1+0x2480] ;  /* 0x00248000011d7983 */ /* 0x000ee20000100800 */
[----:B------:R-:W-:Y:S01]  /*1090d0*/  IADD3 R28, P0, PT, R28, R10, RZ ;  /* 0x0000000a1c1c7210 */ /* 0x000fe20007f1e0ff */
[----:B--2---:R-:W-:-:S02]  /*1090e0*/  IMAD.MOV.U32 R12, RZ, RZ, R13 ;  /* 0x000000ffff0c7224 */ /* 0x004fc400078e000d */
[----:B------:R-:W2:Y:S02]  /*1090f0*/  LDL R13, [R1+0x2414] ;  /* 0x00241400010d7983 */ /* 0x000ea40000100800 */
[----:B---3--:R-:W-:-:S05]  /*109100*/  IMAD.X R29, R29, 0x1, R11, P0 ;  /* 0x000000011d1d7824 */ /* 0x008fca00000e060b */
[----:B------:R0:W-:Y:S04]  /*109110*/  STL.64 [R1+0x2ac8], R28 ;  /* 0x002ac81c01007387 */ /* 0x0001e80000100a00 */
[----:B0-----:R-:W3:Y:S02]  /*109120*/  LDL.LU R29, [R1+0x5a60] ;  /* 0x005a6000011d7983 */ /* 0x001ee40000300800 */
[----:B---3--:R-:W-:-:S05]  /*109130*/  IADD3 R28, P0, PT, R29, R10, RZ ;  /* 0x0000000a1d1c7210 */ /* 0x008fca0007f1e0ff */
[----:B------:R-:W-:Y:S01]  /*109140*/  IMAD.X R29, R26, 0x1, R11, P0 ;  /* 0x000000011a1d7824 */ /* 0x000fe200000e060b */
[----:B------:R-:W-:-:S04]  /*109150*/  IADD3 R26, P0, PT, R27, R10, RZ ;  /* 0x0000000a1b1a7210 */ /* 0x000fc80007f1e0ff */
[----:B------:R0:W-:Y:S01]  /*109160*/  STL.64 [R1+0x2ad8], R28 ;  /* 0x002ad81c01007387 */ /* 0x0001e20000100a00 */
[----:B------:R-:W-:-:S03]  /*109170*/  IMAD.X R27, R0, 0x1, R11, P0 ;  /* 0x00000001001b7824 */ /* 0x000fc600000e060b */
[----:B0-----:R-:W3:Y:S04]  /*109180*/  LDL.LU.64 R28, [R1+0x5a58] ;  /* 0x005a5800011c7983 */ /* 0x001ee80000300a00 */
[----:B------:R-:W3:Y:S04]  /*109190*/  LDL R0, [R1+0x2454] ;  /* 0x0024540001007983 */ /* 0x000ee80000100800 */
[----:B------:R0:W-:Y:S02]  /*1091a0*/  STL.64 [R1+0x2ae8], R26 ;  /* 0x002ae81a01007387 */ /* 0x0001e40000100a00 */
[----:B0-----:R-:W-:-:S02]  /*1091b0*/  IADD3 R26, P0, PT, R25, R10, RZ ;  /* 0x0000000a191a7210 */ /* 0x001fc40007f1e0ff */
[----:B------:R-:W3:Y:S03]  /*1091c0*/  LDL R25, [R1+0x2418] ;  /* 0x0024180001197983 */ /* 0x000ee60000100800 */
[----:B------:R-:W-:Y:S02]  /*1091d0*/  IMAD.X R27, R22, 0x1, R11, P0 ;  /* 0x00000001161b7824 */ /* 0x000fe400000e060b */
[----:B------:R-:W3:Y:S04]  /*1091e0*/  LDL R22, [R1+0x2450] ;  /* 0x0024500001167983 */ /* 0x000ee80000100800 */
[----:B------:R0:W-:Y:S02]  /*1091f0*/  STL.64 [R1+0x2af8], R26 ;  /* 0x002af81a01007387 */ /* 0x0001e40000100a00 */
[----:B0-----:R-:W-:-:S05]  /*109200*/  IADD3 R26, P0, PT, R24, R10, RZ ;  /* 0x0000000a181a7210 */ /* 0x001fca0007f1e0ff */
[----:B------:R-:W-:Y:S02]  /*109210*/  IMAD.X R27, R21, 0x1, R11, P0 ;  /* 0x00000001151b7824 */ /* 0x000fe400000e060b */
[----:B------:R-:W3:Y:S04]  /*109220*/  LDL R21, [R1+0x2430] ;  /* 0x0024300001157983 */ /* 0x000ee80000100800 */
[----:B------:R0:W-:Y:S02]  /*109230*/  STL.64 [R1+0x2b08], R26 ;  /* 0x002b081a01007387 */ /* 0x0001e40000100a00 */
[----:B0-----:R-:W-:-:S05]  /*109240*/  IADD3 R26, P0, PT, R23, R10, RZ ;  /* 0x0000000a171a7210 */ /* 0x001fca0007f1e0ff */
[----:B----4-:R-:W-:Y:S01]  /*109250*/  IMAD.X R27, R6, 0x1, R11, P0 ;  /* 0x00000001061b7824 */ /* 0x010fe200000e060b */
[----:B------:R-:W-:-:S05]  /*109260*/  IADD3 R6, P0, PT, R7, R10, RZ ;  /* 0x0000000a07067210 */ /* 0x000fca0007f1e0ff */
[----:B------:R-:W-:Y:S01]  /*109270*/  IMAD.X R7, R8, 0x1, R11, P0 ;  /* 0x0000000108077824 */ /* 0x000fe200000e060b */
[----:B------:R-:W-:-:S05]  /*109280*/  IADD3 R8, P0, PT, R9, R10, RZ ;  /* 0x0000000a09087210 */ /* 0x000fca0007f1e0ff */
[--C-:B------:R-:W-:Y:S01]  /*109290*/  IMAD.X R9, R18, 0x1, R11.reuse, P0 ;  /* 0x0000000112097824 */ /* 0x100fe200000e060b */
[-C--:B------:R-:W-:Y:S01]  /*1092a0*/  IADD3 R18, P0, PT, R19, R10.reuse, RZ ;  /* 0x0000000a13127210 */ /* 0x080fe20007f1e0ff */
[----:B------:R0:W-:Y:S04]  /*1092b0*/  STL.64 [R1+0x2b18], R26 ;  /* 0x002b181a01007387 */ /* 0x0001e80000100a00 */
[----:B------:R-:W-:Y:S01]  /*1092c0*/  IMAD.X R19, R20, 0x1, R11, P0 ;  /* 0x0000000114137824 */ /* 0x000fe200000e060b */
[----:B0-----:R-:W4:Y:S04]  /*1092d0*/  LDL.LU.64 R26, [R1+0x5a50] ;  /* 0x005a5000011a7983 */ /* 0x001f280000300a00 */
[----:B------:R0:W-:Y:S04]  /*1092e0*/  STL.64 [R1+0x2b28], R6 ;  /* 0x002b280601007387 */ /* 0x0001e80000100a00 */
[----:B0-----:R-:W4:Y:S04]  /*1092f0*/  LDL.LU.64 R6, [R1+0x5a48] ;  /* 0x005a480001067983 */ /* 0x001f280000300a00 */
[----:B------:R0:W-:Y:S04]  /*109300*/  STL.64 [R1+0x2988], R8 ;  /* 0x0029880801007387 */ /* 0x0001e80000100a00 */
[----:B0-----:R-:W4:Y:S04]  /*109310*/  LDL.LU.64 R8, [R1+0x5a40] ;  /* 0x005a400001087983 */ /* 0x001f280000300a00 */
[----:B------:R0:W-:Y:S01]  /*109320*/  STL.64 [R1+0x2998], R18 ;  /* 0x0029981201007387 */ /* 0x0001e20000100a00 */
[----:B------:R-:W-:Y:S01]  /*109330*/  IMAD.MOV.U32 R20, RZ, RZ, R12 ;  /* 0x000000ffff147224 */ /* 0x000fe200078e000c */
[----:B0-----:R-:W-:-:S05]  /*109340*/  IADD3 R18, P0, PT, R16, R10, RZ ;  /* 0x0000000a10127210 */ /* 0x001fca0007f1e0ff */
[----:B------:R-:W-:Y:S01]  /*109350*/  IMAD.X R19, R4, 0x1, R11, P0 ;  /* 0x0000000104137824 */ /* 0x000fe200000e060b */
[----:B------:R-:W-:-:S05]  /*109360*/  IADD3 R4, P0, PT, R5, R10, RZ ;  /* 0x0000000a05047210 */ /* 0x000fca0007f1e0ff */
[----:B------:R-:W-:Y:S01]  /*109370*/  IMAD.X R5, R2, 0x1, R11, P0 ;  /* 0x0000000102057824 */ /* 0x000fe200000e060b */
[----:B--2---:R-:W-:Y:S01]  /*109380*/  IADD3 R12, P0, PT, R13, R10, RZ ;  /* 0x0000000a0d0c7210 */ /* 0x004fe20007f1e0ff */
[----:B------:R0:W-:Y:S01]  /*109390*/  STL.64 [R1+0x29a8], R18 ;  /* 0x0029a81201007387 */ /* 0x0001e20000100a00 */
[----:B------:R-:W-:-:S03]  /*1093a0*/  IMAD.MOV.U32 R23, RZ, RZ, R3 ;  /* 0x000000ffff177224 */ /* 0x000fc600078e0003 */
[----:B------:R1:W-:Y:S04]  /*1093b0*/  STL.64 [R1+0x29b8], R4 ;  /* 0x0029b80401007387 */ /* 0x0003e80000100a00 */
[----:B------:R-:W2:Y:S04]  /*1093c0*/  LDL R2, [R1+0x2898] ;  /* 0x0028980001027983 */ /* 0x000ea80000100800 */
[----:B0-----:R-:W2:Y:S04]  /*1093d0*/  LDL R18, [R1+0x289c] ;  /* 0x00289c0001127983 */ /* 0x001ea80000100800 */
[----:B------:R-:W2:Y:S04]  /*1093e0*/  LDL R19, [R1+0x2434] ;  /* 0x0024340001137983 */ /* 0x000ea80000100800 */
[----:B------:R-:W2:Y:S04]  /*1093f0*/  LDL R3, [R1+0x2438] ;  /* 0x0024380001037983 */ /* 0x000ea80000100800 */
[----:B-1----:R-:W2:Y:S04]  /*109400*/  LDL R4, [R1+0x2894] ;  /* 0x0028940001047983 */ /* 0x002ea80000100800 */
[----:B------:R-:W2:Y:S01]  /*109410*/  LDL R5, [R1+0x243c] ;  /* 0x00243c0001057983 */ /* 0x000ea20000100800 */
[----:B---3--:R-:W-:-:S05]  /*109420*/  IMAD.X R13, R0, 0x1, R11, P0 ;  /* 0x00000001000d7824 */ /* 0x008fca00000e060b */
[----:B------:R0:W-:Y:S04]  /*109430*/  STL.64 [R1+0x29c8], R12 ;  /* 0x0029c80c01007387 */ /* 0x0001e80000100a00 */
[----:B0-----:R-:W3:Y:S01]  /*109440*/  LDL.LU.64 R12, [R1+0x5a38] ;  /* 0x005a3800010c7983 */ /* 0x001ee20000300a00 */
[----:B------:R-:W-:-:S03]  /*109450*/  IADD3 R24, P0, PT, R25, R10, RZ ;  /* 0x0000000a19187210 */ /* 0x000fc60007f1e0ff */
[----:B------:R-:W2:Y:S02]  /*109460*/  LDL R16, [R1+0x2890] ;  /* 0x0028900001107983 */ /* 0x000ea40000100800 */
[----:B------:R-:W-:-:S05]  /*109470*/  IMAD.X R25, R22, 0x1, R11, P0 ;  /* 0x0000000116197824 */ /* 0x000fca00000e060b */
[----:B------:R0:W-:Y:S01]  /*109480*/  STL.64 [R1+0x29d8], R24 ;  /* 0x0029d81801007387 */ /* 0x0001e20000100a00 */
[----:B------:R-:W-:Y:S01]  /*109490*/  VIADD R22, R21, UR6 ;  /* 0x0000000615167c36 */ /* 0x000fe20008000000 */
[----:B------:R-:W1:Y:S01]  /*1094a0*/  LDCU UR6, c[0x0][0x3b8] ;  /* 0x00007700ff0677ac */ /* 0x000e620008000800 */
[----:B---3--:R-:W-:Y:S02]  /*1094b0*/  SHF.R.S32.HI R0, RZ, 0x1f, R12 ;  /* 0x0000001fff007819 */ /* 0x008fe4000001140c */
[----:B0-----:R-:W-:-:S05]  /*1094c0*/  IADD3 R24, P0, PT, R12, R10, RZ ;  /* 0x0000000a0c187210 */ /* 0x001fca0007f1e0ff */
[----:B------:R-:W-:-:S05]  /*1094d0*/  IMAD.X R25, R0, 0x1, R11, P0 ;  /* 0x0000000100197824 */ /* 0x000fca00000e060b */
[----:B------:R0:W-:Y:S01]  /*1094e0*/  STL.64 [R1+0x29e8], R24 ;  /* 0x0029e81801007387 */ /* 0x0001e20000100a00 */
[----:B------:R-:W-:-:S03]  /*1094f0*/  SHF.R.S32.HI R0, RZ, 0x1f, R22 ;  /* 0x0000001fff007819 */ /* 0x000fc60000011416 */
[----:B------:R3:W-:Y:S01]  /*109500*/  STL [R1+0x58c0], R13 ;  /* 0x0058c00d01007387 */ /* 0x0007e20000100800 */
[----:B0-----:R-:W-:-:S03]  /*109510*/  IADD3 R24, P0, PT, R13, R10, RZ ;  /* 0x0000000a0d187210 */ /* 0x001fc60007f1e0ff */
[----:B------:R-:W-:Y:S02]  /*109520*/  STL [R1+0x242c], R22 ;  /* 0x00242c1601007387 */ /* 0x000fe40000100800 */
[----:B----4-:R-:W-:-:S05]  /*109530*/  IMAD.X R25, R8, 0x1, R11, P0 ;  /* 0x0000000108197824 */ /* 0x010fca00000e060b */
[----:B------:R0:W-:Y:S01]  /*109540*/  STL.64 [R1+0x29f8], R24 ;  /* 0x0029f81801007387 */ /* 0x0001e20000100a00 */
[----:B---3--:R-:W-:Y:S01]  /*109550*/  IMAD.MOV.U32 R13, RZ, RZ, R14 ;  /* 0x000000ffff0d7224 */ /* 0x008fe200078e000e */
[----:B0-----:R-:W-:Y:S02]  /*109560*/  IADD3 R24, P0, PT, R22, R6, RZ ;  /* 0x0000000616187210 */ /* 0x001fe40007f1e0ff */
[----:B------:R-:W-:Y:S03]  /*109570*/  STL [R1+0x28a0], R0 ;  /* 0x0028a00001007387 */ /* 0x000fe60000100800 */
[----:B------:R-:W-:Y:S01]  /*109580*/  IMAD.X R25, R0, 0x1, R9, P0 ;  /* 0x0000000100197824 */ /* 0x000fe200000e0609 */
[----:B------:R-:W-:-:S04]  /*109590*/  IADD3 R14, P0, PT, R22, R10, RZ ;  /* 0x0000000a160e7210 */ /* 0x000fc80007f1e0ff */
[----:B------:R0:W-:Y:S04]  /*1095a0*/  STL.64 [R1+0x53f8], R24 ;  /* 0x0053f81801007387 */ /* 0x0001e80000100a00 */
[----:B0-----:R-:W3:Y:S04]  /*1095b0*/  LDL.LU.64 R24, [R1+0x5a30] ;  /* 0x005a300001187983 */ /* 0x001ee80000300a00 */
[----:B------:R0:W-:Y:S02]  /*1095c0*/  STL.64 [R1+0x58c8], R8 ;  /* 0x0058c80801007387 */ /* 0x0001e40000100a00 */
[----:B0-----:R-:W-:-:S02]  /*1095d0*/  IMAD.MOV.U32 R9, RZ, RZ, R15 ;  /* 0x000000ffff097224 */ /* 0x001fc400078e000f */
[----:B------:R-:W-:-:S05]  /*1095e0*/  IMAD.X R15, R0, 0x1, R11, P0 ;  /* 0x00000001000f7824 */ /* 0x000fca00000e060b */
[----:B------:R0:W-:Y:S04]  /*1095f0*/  STL.64 [R1+0x5408], R14 ;  /* 0x0054080e01007387 */ /* 0x0001e80000100a00 */
[----:B0-----:R-:W4:Y:S01]  /*109600*/  LDL.LU.64 R14, [R1+0x5a28] ;  /* 0x005a2800010e7983 */ /* 0x001f220000300a00 */
[----:B------:R-:W-:-:S03]  /*109610*/  IMAD.MOV.U32 R8, RZ, RZ, R20 ;  /* 0x000000ffff087224 */ /* 0x000fc600078e0014 */
[----:B------:R0:W-:Y:S02]  /*109620*/  STL.64 [R1+0x58d0], R10 ;  /* 0x0058d00a01007387 */ /* 0x0001e40000100a00 */
[----:B0-----:R-:W-:Y:S01]  /*109630*/  IMAD.MOV.U32 R11, RZ, RZ, R23 ;  /* 0x000000ffff0b7224 */ /* 0x001fe200078e0017 */
[----:B----4-:R-:W-:-:S05]  /*109640*/  IADD3 R22, P0, PT, R22, R14, RZ ;  /* 0x0000000e16167210 */ /* 0x010fca0007f1e0ff */
[--C-:B------:R-:W-:Y:S01]  /*109650*/  IMAD.X R23, R0, 0x1, R15.reuse, P0 ;  /* 0x0000000100177824 */ /* 0x100fe200000e060f */
[-C--:B------:R-:W-:Y:S01]  /*109660*/  IADD3 R20, P0, PT, R21, R14.reuse, RZ ;  /* 0x0000000e15147210 */ /* 0x080fe20007f1e0ff */
[----:B------:R-:W4:Y:S04]  /*109670*/  LDL.LU R0, [R1+0x5a20] ;  /* 0x005a200001007983 */ /* 0x000f280000300800 */
[----:B--2---:R-:W-:Y:S01]  /*109680*/  IMAD.X R21, R18, 0x1, R15, P0 ;  /* 0x0000000112157824 */ /* 0x004fe200000e060f */
[----:B------:R-:W-:-:S05]  /*109690*/  IADD3 R18, P0, PT, R19, R14, RZ ;  /* 0x0000000e13127210 */ /* 0x000fca0007f1e0ff */
[--C-:B------:R-:W-:Y:S01]  /*1096a0*/  IMAD.X R19, R2, 0x1, R15.reuse, P0 ;  /* 0x0000000102137824 */ /* 0x100fe200000e060f */
[-C--:B------:R-:W-:Y:S01]  /*1096b0*/  IADD3 R2, P0, PT, R3, R14.reuse, RZ ;  /* 0x0000000e03027210 */ /* 0x080fe20007f1e0ff */
[----:B------:R0:W-:Y:S04]  /*1096c0*/  STL.64 [R1+0x5410], R22 ;  /* 0x0054101601007387 */ /* 0x0001e80000100a00 */
[----:B------:R-:W-:Y:S01]  /*1096d0*/  IMAD.X R3, R4, 0x1, R15, P0 ;  /* 0x0000000104037824 */ /* 0x000fe200000e060f */
[----:B0-----:R-:W2:Y:S04]  /*1096e0*/  LDL.LU.64 R22, [R1+0x5a18] ;  /* 0x005a180001167983 */ /* 0x001ea80000300a00 */
[----:B------:R0:W-:Y:S04]  /*1096f0*/  STL.64 [R1+0x53f0], R20 ;  /* 0x0053f01401007387 */ /* 0x0001e80000100a00 */
[----:B0-----:R-:W2:Y:S04]  /*109700*/  LDL.LU.64 R20, [R1+0x5a10] ;  /* 0x005a100001147983 */ /* 0x001ea80000300a00 */
[----:B------:R0:W-:Y:S04]  /*109710*/  STL.64 [R1+0x53c8], R18 ;  /* 0x0053c81201007387 */ /* 0x0001e80000100a00 */
[----:B0-----:R-:W2:Y:S04]  /*109720*/  LDL.LU.64 R18, [R1+0x5a08] ;  /* 0x005a080001127983 */ /* 0x001ea80000300a00 */
[----:B------:R0:W-:Y:S04]  /*109730*/  STL.64 [R1+0x53b8], R2 ;  /* 0x0053b80201007387 */ /* 0x0001e80000100a00 */
[----:B0-----:R-:W2:Y:S01]  /*109740*/  LDL.LU.64 R2, [R1+0x5a00] ;  /* 0x005a000001027983 */ /* 0x001ea20000300a00 */
[----:B------:R-:W-:-:S05]  /*109750*/  IADD3 R4, P0, PT, R5, R14, RZ ;  /* 0x0000000e05047210 */ /* 0x000fca0007f1e0ff */
[----:B------:R-:W-:-:S05]  /*109760*/  IMAD.X R5, R16, 0x1, R15, P0 ;  /* 0x0000000110057824 */ /* 0x000fca00000e060f */
[----:B------:R0:W-:Y:S01]  /*109770*/  STL.64 [R1+0x5398], R4 ;  /* 0x0053980401007387 */ /* 0x0001e20000100a00 */
[----:B----4-:R-:W-:Y:S02]  /*109780*/  SHF.R.S32.HI R10, RZ, 0x1f, R0 ;  /* 0x0000001fff0a7819 */ /* 0x010fe40000011400 */
[----:B0-----:R-:W-:-:S05]  /*109790*/  IADD3 R4, P0, PT, R0, R14, RZ ;  /* 0x0000000e00047210 */ /* 0x001fca0007f1e0ff */
[----:B------:R-:W-:-:S05]  /*1097a0*/  IMAD.X R5, R10, 0x1, R15, P0 ;  /* 0x000000010a057824 */ /* 0x000fca00000e060f */
[----:B------:R0:W-:Y:S01]  /*1097b0*/  STL.64 [R1+0x5378], R4 ;  /* 0x0053780401007387 */ /* 0x0001e20000100a00 */
[----:B--2---:R-:W-:Y:S02]  /*1097c0*/  SHF.R.S32.HI R16, RZ, 0x1f, R2 ;  /* 0x0000001fff107819 */ /* 0x004fe40000011402 */
[----:B0-----:R-:W-:-:S05]  /*1097d0*/  IADD3 R4, P0, PT, R2, R14, RZ ;  /* 0x0000000e02047210 */ /* 0x001fca0007f1e0ff */
[----:B------:R-:W-:-:S05]  /*1097e0*/  IMAD.X R5, R16, 0x1, R15, P0 ;  /* 0x0000000110057824 */ /* 0x000fca00000e060f */
[----:B------:R0:W-:Y:S04]  /*1097f0*/  STL.64 [R1+0x5360], R4 ;  /* 0x0053600401007387 */ /* 0x0001e80000100a00 */
[----:B0-----:R-:W2:Y:S01]  /*109800*/  LDL.LU.64 R4, [R1+0x59f8] ;  /* 0x0059f80001047983 */ /* 0x001ea20000300a00 */
[----:B------:R-:W-:-:S03]  /*109810*/  IADD3 R16, P0, PT, R3, R14, RZ ;  /* 0x0000000e03107210 */ /* 0x000fc60007f1e0ff */
[----:B------:R0:W-:Y:S04]  /*109820*/  STL.64 [R1+0x5890], R2 ;  /* 0x0058900201007387 */ /* 0x0001e80000100a00 */
[----:B------:R4:W-:Y:S01]  /*109830*/  STL [R1+0x5340], R16 ;  /* 0x0053401001007387 */ /* 0x0009e20000100800 */
[----:B0-----:R-:W-:Y:S02]  /*109840*/  IMAD.MOV.U32 R2, RZ, RZ, R16 ;  /* 0x000000ffff027224 */ /* 0x001fe400078e0010 */
[----:B------:R-:W-:Y:S02]  /*109850*/  IMAD.MOV.U32 R3, RZ, RZ, R17 ;  /* 0x000000ffff037224 */ /* 0x000fe400078e0011 */
[----:B----4-:R-:W4:Y:S01]  /*109860*/  LDL.LU.64 R16, [R1+0x59f0] ;  /* 0x0059f00001107983 */ /* 0x010f220000300a00 */
[----:B------:R-:W-:-:S05]  /*109870*/  IMAD.X R3, R11, 0x1, R15, P0 ;  /* 0x000000010b037824 */ /* 0x000fca00000e060f */
[----:B------:R0:W-:Y:S01]  /*109880*/  STL [R1+0x5344], R3 ;  /* 0x0053440301007387 */ /* 0x0001e20000100800 */
[----:B--2---:R-:W-:Y:S02]  /*109890*/  SHF.R.S32.HI R10, RZ, 0x1f, R4 ;  /* 0x0000001fff0a7819 */ /* 0x004fe40000011404 */
[----:B------:R-:W-:-:S05]  /*1098a0*/  IADD3 R2, P0, PT, R4, R14, RZ ;  /* 0x0000000e04027210 */ /* 0x000fca0007f1e0ff */
[----:B0-----:R-:W-:Y:S01]  /*1098b0*/  IMAD.X R3, R10, 0x1, R15, P0 ;  /* 0x000000010a037824 */ /* 0x001fe200000e060f */
[----:B------:R-:W-:-:S04]  /*1098c0*/  SHF.R.S32.HI R11, RZ, 0x1f, R5 ;  /* 0x0000001fff0b7819 */ /* 0x000fc80000011405 */
[----:B------:R0:W-:Y:S02]  /*1098d0*/  STL.64 [R1+0x5320], R2 ;  /* 0x0053200201007387 */ /* 0x0001e40000100a00 */
[----:B0-----:R-:W-:Y:S02]  /*1098e0*/  IADD3 R2, P0, PT, R5, R14, RZ ;  /* 0x0000000e05027210 */ /* 0x001fe40007f1e0ff */
[----:B------:R-:W-:Y:S03]  /*1098f0*/  STL.64 [R1+0x5898], R4 ;  /* 0x0058980401007387 */ /* 0x000fe60000100a00 */
[----:B------:R-:W-:Y:S01]  /*109900*/  IMAD.X R3, R11, 0x1, R15, P0 ;  /* 0x000000010b037824 */ /* 0x000fe200000e060f */
[----:B------:R-:W-:-:S04]  /*109910*/  SHF.R.S32.HI R11, RZ, 0x1f, R7 ;  /* 0x0000001fff0b7819 */ /* 0x000fc80000011407 */
[----:B------:R0:W-:Y:S01]  /*109920*/  STL.64 [R1+0x5308], R2 ;  /* 0x0053080201007387 */ /* 0x0001e20000100a00 */
[----:B----4-:R-:W-:Y:S02]  /*109930*/  SHF.R.S32.HI R10, RZ, 0x1f, R16 ;  /* 0x0000001fff0a7819 */ /* 0x010fe40000011410 */
[----:B0-----:R-:W-:Y:S01]  /*109940*/  IADD3 R2, P0, PT, R7, R14, RZ ;  /* 0x0000000e07027210 */ /* 0x001fe20007f1e0ff */
[----:B------:R-:W-:Y:S04]  /*109950*/  STL.64 [R1+0x58d8], R6 ;  /* 0x0058d80601007387 */ /* 0x000fe80000100a00 */
[----:B------:R-:W-:-:S05]  /*109960*/  IMAD.X R3, R11, 0x1, R15, P0 ;  /* 0x000000010b037824 */ /* 0x000fca00000e060f */
[----:B------:R0:W-:Y:S01]  /*109970*/  STL.64 [R1+0x52e8], R2 ;  /* 0x0052e80201007387 */ /* 0x0001e20000100a00 */
[----:B------:R-:W-:Y:S02]  /*109980*/  SHF.R.S32.HI R11, RZ, 0x1f, R17 ;  /* 0x0000001fff0b7819 */ /* 0x000fe40000011411 */
[----:B0-----:R-:W-:-:S05]  /*109990*/  IADD3 R2, P0, PT, R16, R14, RZ ;  /* 0x0000000e10027210 */ /* 0x001fca0007f1e0ff */
[----:B------:R-:W-:-:S05]  /*1099a0*/  IMAD.X R3, R10, 0x1, R15, P0 ;  /* 0x000000010a037824 */ /* 0x000fca00000e060f */
[----:B------:R0:W-:Y:S02]  /*1099b0*/  STL.64 [R1+0x52c8], R2 ;  /* 0x0052c80201007387 */ /* 0x0001e40000100a00 */
[----:B0-----:R-:W-:Y:S02]  /*1099c0*/  IADD3 R2, P0, PT, R17, R14, RZ ;  /* 0x0000000e11027210 */ /* 0x001fe40007f1e0ff */
[----:B------:R-:W-:Y:S03]  /*1099d0*/  STL.64 [R1+0x58a0], R16 ;  /* 0x0058a01001007387 */ /* 0x000fe60000100a00 */
[----:B------:R-:W-:Y:S01]  /*1099e0*/  IMAD.X R3, R11, 0x1, R15, P0 ;  /* 0x000000010b037824 */ /* 0x000fe200000e060f */
[----:B------:R-:W-:-:S04]  /*1099f0*/  SHF.R.S32.HI R11, RZ, 0x1f, R18 ;  /* 0x0000001fff0b7819 */ /* 0x000fc80000011412 */
[----:B------:R0:W-:Y:S01]  /*109a00*/  STL.64 [R1+0x52b0], R2 ;  /* 0x0052b00201007387 */ /* 0x0001e20000100a00 */
[----:B------:R-:W-:Y:S02]  /*109a10*/  SHF.R.S32.HI R10, RZ, 0x1f, R19 ;  /* 0x0000001fff0a7819 */ /* 0x000fe40000011413 */
[----:B0-----:R-:W-:-:S05]  /*109a20*/  IADD3 R2, P0, PT, R18, R14, RZ ;  /* 0x0000000e12027210 */ /* 0x001fca0007f1e0ff */
[----:B------:R-:W-:-:S05]  /*109a30*/  IMAD.X R3, R11, 0x1, R15, P0 ;  /* 0x000000010b037824 */ /* 0x000fca00000e060f */
[----:B------:R0:W-:Y:S01]  /*109a40*/  STL.64 [R1+0x5290], R2 ;  /* 0x0052900201007387 */ /* 0x0001e20000100a00 */
[----:B------:R-:W-:Y:S02]  /*109a50*/  SHF.R.S32.HI R11, RZ, 0x1f, R20 ;  /* 0x0000001fff0b7819 */ /* 0x000fe40000011414 */
[----:B0-----:R-:W-:Y:S01]  /*109a60*/  IADD3 R2, P0, PT, R19, R14, RZ ;  /* 0x0000000e13027210 */ /* 0x001fe20007f1e0ff */
[----:B------:R-:W-:Y:S04]  /*109a70*/  STL.64 [R1+0x58a8], R18 ;  /* 0x0058a81201007387 */ /* 0x000fe80000100a00 */
[----:B------:R-:W-:-:S05]  /*109a80*/  IMAD.X R3, R10, 0x1, R15, P0 ;  /* 0x000000010a037824 */ /* 0x000fca00000e060f */
        /* <DEDUP_REMOVED lines=9> */
[----:B------:R0:W-:Y:S02]  /*109b20*/  STL.64 [R1+0x5238], R2 ;  /* 0x0052380201007387 */ /* 0x0001e40000100a00 */
[----:B0-----:R-:W-:-:S05]  /*109b30*/  IADD3 R2, P0, PT, R22, R14, RZ ;  /* 0x0000000e16027210 */ /* 0x001fca0007f1e0ff */
[----:B------:R-:W-:Y:S01]  /*109b40*/  IMAD.X R3, R11, 0x1, R15, P0 ;  /* 0x000000010b037824 */ /* 0x000fe200000e060f */
[----:B------:R-:W-:-:S04]  /*109b50*/  SHF.R.S32.HI R11, RZ, 0x1f, R23 ;  /* 0x0000001fff0b7819 */ /* 0x000fc80000011417 */
[----:B------:R0:W-:Y:S01]  /*109b60*/  STL.64 [R1+0x5218], R2 ;  /* 0x0052180201007387 */ /* 0x0001e20000100a00 */
[----:B---3--:R-:W-:-:S03]  /*109b70*/  SHF.R.S32.HI R10, RZ, 0x1f, R24 ;  /* 0x0000001fff0a7819 */ /* 0x008fc60000011418 */
[----:B------:R-:W-:Y:S01]  /*109b80*/  STL.64 [R1+0x58e0], R22 ;  /* 0x0058e01601007387 */ /* 0x000fe20000100a00 */
[----:B0-----:R-:W-:-:S05]  /*109b90*/  IADD3 R2, P0, PT, R23, R14, RZ ;  /* 0x0000000e17027210 */ /* 0x001fca0007f1e0ff */
[----:B------:R-:W-:Y:S02]  /*109ba0*/  IMAD.X R3, R11, 0x1, R15, P0 ;  /* 0x000000010b037824 */ /* 0x000fe400000e060f */
[----:B------:R-:W2:Y:S04]  /*109bb0*/  LDL.LU R11, [R1+0x2840] ;  /* 0x00284000010b7983 */ /* 0x000ea80000300800 */
[----:B------:R0:W-:Y:S02]  /*109bc0*/  STL.64 [R1+0x5200], R2 ;  /* 0x0052000201007387 */ /* 0x0001e40000100a00 */
[----:B0-----:R-:W-:-:S05]  /*109bd0*/  IADD3 R2, P0, PT, R24, R14, RZ ;  /* 0x0000000e18027210 */ /* 0x001fca0007f1e0ff */
[----:B------:R-:W-:Y:S01]  /*109be0*/  IMAD.X R3, R10, 0x1, R15, P0 ;  /* 0x000000010a037824 */ /* 0x000fe200000e060f */
[----:B------:R-:W-:-:S04]  /*109bf0*/  IADD3 R4, P0, PT, R25, R14, RZ ;  /* 0x0000000e19047210 */ /* 0x000fc80007f1e0ff */
[----:B------:R0:W-:Y:S01]  /*109c00*/  STL.64 [R1+0x51e0], R2 ;  /* 0x0051e00201007387 */ /* 0x0001e20000100a00 */
[----:B------:R-:W-:Y:S02]  /*109c10*/  SHF.R.S32.HI R10, RZ, 0x1f, R26 ;  /* 0x0000001fff0a7819 */ /* 0x000fe4000001141a */
[----:B0-----:R-:W-:Y:S01]  /*109c20*/  SHF.R.S32.HI R2, RZ, 0x1f, R25 ;  /* 0x0000001fff027819 */ /* 0x001fe20000011419 */
[----:B------:R-:W3:Y:S04]  /*109c30*/  LDL R3, [R1] ;  /* 0x0000000001037983 */ /* 0x000ee80000100800 */
[----:B------:R-:W-:Y:S01]  /*109c40*/  IMAD.X R5, R2, 0x1, R15, P0 ;  /* 0x0000000102057824 */ /* 0x000fe200000e060f */
[----:B------:R-:W-:Y:S04]  /*109c50*/  STL.64 [R1+0x58e8], R24 ;  /* 0x0058e81801007387 */ /* 0x000fe80000100a00 */
[----:B------:R0:W-:Y:S01]  /*109c60*/  STL.64 [R1+0x51c0], R4 ;  /* 0x0051c00401007387 */ /* 0x0001e20000100a00 */
[----:B------:R-:W-:-:S02]  /*109c70*/  SHF.R.S32.HI R2, RZ, 0x1f, R27 ;  /* 0x0000001fff027819 */ /* 0x000fc4000001141b */
        /* <DEDUP_REMOVED lines=9> */
[----:B------:R-:W-:-:S05]  /*109d10*/  IMAD.X R5, R10, 0x1, R15, P0 ;  /* 0x000000010a057824 */ /* 0x000fca00000e060f */
[----:B------:R-:W-:Y:S04]  /*109d20*/  STL.64 [R1+0x5168], R4 ;  /* 0x0051680401007387 */ /* 0x000fe80000100a00 */
[----:B------:R-:W4:Y:S04]  /*109d30*/  LDL R26, [R1+0x2830] ;  /* 0x00283000011a7983 */ /* 0x000f280000100800 */
[----:B------:R-:W4:Y:S04]  /*109d40*/  LDL R27, [R1+0x10] ;  /* 0x00001000011b7983 */ /* 0x000f280000100800 */
[----:B----4-:R0:W-:Y:S04]  /*109d50*/  STL.64 [R1+0x59e0], R26 ;  /* 0x0059e01a01007387 */ /* 0x0101e80000100a00 */
[----:B0-----:R-:W4:Y:S04]  /*109d60*/  LDL R27, [R1+0x8] ;  /* 0x00000800011b7983 */ /* 0x001f280000100800 */
[----:B------:R-:W2:Y:S01]  /*109d70*/  LDL R26, [R1+0x4] ;  /* 0x00000400011a7983 */ /* 0x000ea20000100800 */
[----:B------:R-:W-:-:S03]  /*109d80*/  IADD3 R4, P0, PT, R29, R14, RZ ;  /* 0x0000000e1d047210 */ /* 0x000fc60007f1e0ff */
[----:B----4-:R0:W-:Y:S04]  /*109d90*/  STL [R1+0x59e8], R27 ;  /* 0x0059e81b01007387 */ /* 0x0101e80000100800 */
[----:B--2---:R3:W-:Y:S04]  /*109da0*/  STL [R1+0x59ec], R26 ;  /* 0x0059ec1a01007387 */ /* 0x0047e80000100800 */
[----:B------:R-:W2:Y:S04]  /*109db0*/  LDL R24, [R1+0x282c] ;  /* 0x00282c0001187983 */ /* 0x000ea80000100800 */
[----:B------:R-:W4:Y:S04]  /*109dc0*/  LDL R25, [R1+0x14] ;  /* 0x0000140001197983 */ /* 0x000f280000100800 */
[----:B------:R-:W2:Y:S04]  /*109dd0*/  LDL R22, [R1+0x2828] ;  /* 0x0028280001167983 */ /* 0x000ea80000100800 */
[----:B------:R-:W2:Y:S04]  /*109de0*/  LDL R10, [R1+0x18] ;  /* 0x00001800010a7983 */ /* 0x000ea80000100800 */
[----:B------:R1:W-:Y:S04]  /*109df0*/  STL.64 [R1+0x58f8], R28 ;  /* 0x0058f81c01007387 */ /* 0x0003e80000100a00 */
[----:B0-----:R-:W2:Y:S01]  /*109e00*/  LDL R27, [R1+0x283c] ;  /* 0x00283c00011b7983 */ /* 0x001ea20000100800 */
[----:B------:R-:W-:Y:S01]  /*109e10*/  IMAD.X R5, R11, 0x1, R15, P0 ;  /* 0x000000010b057824 */ /* 0x000fe200000e060f */
[----:B---3--:R-:W-:-:S02]  /*109e20*/  IADD3 R26, P0, PT, R3, R14, RZ ;  /* 0x0000000e031a7210 */ /* 0x008fc40007f1e0ff */
[----:B------:R-:W3:Y:S04]  /*109e30*/  LDL R11, [R1+0x2824] ;  /* 0x00282400010b7983 */ /* 0x000ee80000100800 */
[----:B-1----:R-:W3:Y:S04]  /*109e40*/  LDL R28, [R1+0x2834] ;  /* 0x00283400011c7983 */ /* 0x002ee80000100800 */
[----:B------:R-:W3:Y:S04]  /*109e50*/  LDL R29, [R1+0xc] ;  /* 0x00000c00011d7983 */ /* 0x000ee80000100800 */
[----:B------:R0:W-:Y:S04]  /*109e60*/  STL.64 [R1+0x5150], R4 ;  /* 0x0051500401007387 */ /* 0x0001e80000100a00 */
        /* <DEDUP_REMOVED lines=22> */
[----:B------:R-:W-:-:S05]  /*109fd0*/  IMAD.X R27, R28, 0x1, R15, P0 ;  /* 0x000000011c1b7824 */ /* 0x000fca00000e060f */
[----:B------:R0:W-:Y:S04]  /*109fe0*/  STL.64 [R1+0x50f8], R26 ;  /* 0x0050f81a01007387 */ /* 0x0001e80000100a00 */
[----:B0-----:R-:W2:Y:S01]  /*109ff0*/  LDL.LU.64 R26, [R1+0x59e0] ;  /* 0x0059e000011a7983 */ /* 0x001ea20000300a00 */
[----:B------:R-:W-:-:S05]  /*10a000*/  IADD3 R28, P0, PT, R29, R14, RZ ;  /* 0x0000000e1d1c7210 */ /* 0x000fca0007f1e0ff */
[----:B--2---:R-:W-:Y:S01]  /*10a010*/  IMAD.X R29, R26, 0x1, R15, P0 ;  /* 0x000000011a1d7824 */ /* 0x004fe200000e060f */
[----:B------:R-:W-:-:S05]  /*10a020*/  IADD3 R26, P0, PT, R27, R14, RZ ;  /* 0x0000000e1b1a7210 */ /* 0x000fca0007f1e0ff */
[--C-:B------:R-:W-:Y:S01]  /*10a030*/  IMAD.X R27, R24, 0x1, R15.reuse, P0 ;  /* 0x00000001181b7824 */ /* 0x100fe200000e060f */
[----:B----4-:R-:W-:Y:S01]  /*10a040*/  IADD3 R24, P0, PT, R25, R14, RZ ;  /* 0x0000000e19187210 */ /* 0x010fe20007f1e0ff */
[----:B------:R-:W-:Y:S04]  /*10a050*/  STL.64 [R1+0x50d8], R28 ;  /* 0x0050d81c01007387 */ /* 0x000fe80000100a00 */
[----:B------:R-:W-:-:S05]  /*10a060*/  IMAD.X R25, R22, 0x1, R15, P0 ;  /* 0x0000000116197824 */ /* 0x000fca00000e060f */
[----:B------:R0:W-:Y:S02]  /*10a070*/  STL.64 [R1+0x50a0], R24 ;  /* 0x0050a01801007387 */ /* 0x0001e40000100a00 */
[----:B0-----:R-:W-:-:S05]  /*10a080*/  IADD3 R24, P0, PT, R10, R14, RZ ;  /* 0x0000000e0a187210 */ /* 0x001fca0007f1e0ff */
[----:B------:R-:W-:Y:S01]  /*10a090*/  IMAD.X R25, R11, 0x1, R15, P0 ;  /* 0x000000010b197824 */ /* 0x000fe200000e060f */
[----:B------:R-:W-:-:S05]  /*10a0a0*/  IADD3 R22, P0, PT, R23, R14, RZ ;  /* 0x0000000e17167210 */ /* 0x000fca0007f1e0ff */
[----:B------:R-:W-:Y:S01]  /*10a0b0*/  IMAD.X R23, R20, 0x1, R15, P0 ;  /* 0x0000000114177824 */ /* 0x000fe200000e060f */
[----:B------:R-:W-:-:S05]  /*10a0c0*/  IADD3 R20, P0, PT, R21, R14, RZ ;  /* 0x0000000e15147210 */ /* 0x000fca0007f1e0ff */
[----:B------:R-:W-:Y:S01]  /*10a0d0*/  IMAD.X R21, R18, 0x1, R15, P0 ;  /* 0x0000000112157824 */ /* 0x000fe200000e060f */
[----:B------:R-:W-:-:S05]  /*10a0e0*/  IADD3 R18, P0, PT, R19, R14, RZ ;  /* 0x0000000e13127210 */ /* 0x000fca0007f1e0ff */
[----:B------:R-:W-:Y:S01]  /*10a0f0*/  IMAD.X R19, R16, 0x1, R15, P0 ;  /* 0x0000000110137824 */ /* 0x000fe200000e060f */
[----:B------:R-:W-:-:S05]  /*10a100*/  IADD3 R16, P0, PT, R17, R14, RZ ;  /* 0x0000000e11107210 */ /* 0x000fca0007f1e0ff */
[--C-:B------:R-:W-:Y:S01]  /*10a110*/  IMAD.X R17, R6, 0x1, R15.reuse, P0 ;  /* 0x0000000106117824 */ /* 0x100fe200000e060f */
[-C--:B------:R-:W-:Y:S01]  /*10a120*/  IADD3 R6, P0, PT, R7, R14.reuse, RZ ;  /* 0x0000000e07067210 */ /* 0x080fe20007f1e0ff */
[----:B------:R-:W-:Y:S04]  /*10a130*/  STL.64 [R1+0x50b8], R26 ;  /* 0x0050b81a01007387 */ /* 0x000fe80000100a00 */
[--C-:B------:R-:W-:Y:S01]  /*10a140*/  IMAD.X R7, R4, 0x1, R15.reuse, P0 ;  /* 0x0000000104077824 */ /* 0x100fe200000e060f */
[----:B------:R-:W-:Y:S01]  /*10a150*/  IADD3 R4, P0, PT, R5, R14, RZ ;  /* 0x0000000e05047210 */ /* 0x000fe20007f1e0ff */
[----:B------:R-:W2:Y:S04]  /*10a160*/  LDL R10, [R1+0x2808] ;  /* 0x00280800010a7983 */ /* 0x000ea80000100800 */
[----:B------:R-:W3:Y:S01]  /*10a170*/  LDL R11, [R1+0x38] ;  /* 0x00003800010b7983 */ /* 0x000ee20000100800 */
[----:B------:R-:W-:-:S03]  /*10a180*/  IMAD.X R5, R2, 0x1, R15, P0 ;  /* 0x0000000102057824 */ /* 0x000fc600000e060f */
[----:B------:R-:W-:Y:S04]  /*10a190*/  STL.64 [R1+0x5080], R24 ;  /* 0x0050801801007387 */ /* 0x000fe80000100a00 */
[----:B------:R-:W-:Y:S04]  /*10a1a0*/  STL.64 [R1+0x5060], R22 ;  /* 0x0050601601007387 */ /* 0x000fe80000100a00 */
[----:B------:R-:W-:Y:S04]  /*10a1b0*/  STL.64 [R1+0x5048], R20 ;  /* 0x0050481401007387 */ /* 0x000fe80000100a00 */
[----:B------:R-:W-:Y:S04]  /*10a1c0*/  STL.64 [R1+0x5028], R18 ;  /* 0x0050281201007387 */ /* 0x000fe80000100a00 */
[----:B------:R-:W-:Y:S04]  /*10a1d0*/  STL.64 [R1+0x5008], R16 ;  /* 0x0050081001007387 */ /* 0x000fe80000100a00 */
[----:B------:R-:W-:Y:S04]  /*10a1e0*/  STL.64 [R1+0x4ff0], R6 ;  /* 0x004ff00601007387 */ /* 0x000fe80000100a00 */
[----:B------:R-:W-:Y:S04]  /*10a1f0*/  STL.64 [R1+0x4fd0], R4 ;  /* 0x004fd00401007387 */ /* 0x000fe80000100a00 */
[----:B------:R-:W4:Y:S04]  /*10a200*/  LDL R29, [R1+0x44] ;  /* 0x00004400011d7983 */ /* 0x000f280000100800 */
[----:B------:R-:W2:Y:S04]  /*10a210*/  LDL R28, [R1+0x40] ;  /* 0x00004000011c7983 */ /* 0x000ea80000100800 */
[----:B----4-:R0:W-:Y:S04]  /*10a220*/  STL [R1+0x59d0], R29 ;  /* 0x0059d01d01007387 */ /* 0x0101e80000100800 */
[----:B0-----:R-:W4:Y:S04]  /*10a230*/  LDL R29, [R1+0x3c] ;  /* 0x00003c00011d7983 */ /* 0x001f280000100800 */
[----:B--2---:R-:W-:Y:S01]  /*10a240*/  STL [R1+0x59d4], R28 ;  /* 0x0059d41c01007387 */ /* 0x004fe20000100800 */
[----:B------:R-:W-:-:S03]  /*10a250*/  IADD3 R2, P0, PT, R3, R14, RZ ;  /* 0x0000000e03027210 */ /* 0x000fc60007f1e0ff */
[----:B----4-:R0:W-:Y:S02]  /*10a260*/  STL [R1+0x59d8], R29 ;  /* 0x0059d81d01007387 */ /* 0x0101e40000100800 */
[----:B------:R-:W-:Y:S02]  /*10a270*/  IMAD.X R3, R10, 0x1, R15, P0 ;  /* 0x000000010a037824 */ /* 0x000fe400000e060f */
[----:B0-----:R-:W2:Y:S01]  /*10a280*/  LDL R29, [R1+0x2804] ;  /* 0x00280400011d7983 */ /* 0x001ea20000100800 */
[----:B---3--:R-:W-:-:S03]  /*10a290*/  IADD3 R28, P0, PT, R11, R14, RZ ;  /* 0x0000000e0b1c7210 */ /* 0x008fc60007f1e0ff */
        /* <DEDUP_REMOVED lines=23> */
[----:B0-----:R-:W2:Y:S02]  /*10a410*/  LDL.LU R29, [R1+0x59d8] ;  /* 0x0059d800011d7983 */ /* 0x001ea40000300800 */
[----:B--2---:R-:W-:Y:S02]  /*10a420*/  IADD3 R28, P0, PT, R29, R14, RZ ;  /* 0x0000000e1d1c7210 */ /* 0x004fe40007f1e0ff */
[----:B------:R-:W2:Y:S03]  /*10a430*/  LDL R29, [R1+0x2800] ;  /* 0x00280000011d7983 */ /* 0x000ea60000100800 */
        /* <DEDUP_REMOVED lines=10> */
[----:B----4-:R-:W-:-:S05]  /*10a4e0*/  IADD3 R26, P0, PT, R27, R14, RZ ;  /* 0x0000000e1b1a7210 */ /* 0x010fca0007f1e0ff */
[--C-:B------:R-:W-:Y:S01]  /*10a4f0*/  IMAD.X R27, R24, 0x1, R15.reuse, P0 ;  /* 0x00000001181b7824 */ /* 0x100fe200000e060f */
[----:B------:R-:W-:Y:S01]  /*10a500*/  IADD3 R24, P0, PT, R25, R14, RZ ;  /* 0x0000000e19187210 */ /* 0x000fe20007f1e0ff */
        /* <DEDUP_REMOVED lines=25> */
[----:B------:R0:W-:Y:S04]  /*10a6a0*/  STL.64 [R1+0x4d98], R2 ;  /* 0x004d980201007387 */ /* 0x0001e80000100a00 */
[----:B------:R-:W-:Y:S04]  /*10a6b0*/  STL.64 [R1+0x4dd0], R6 ;  /* 0x004dd00601007387 */ /* 0x000fe80000100a00 */
[----:B------:R-:W4:Y:S04]  /*10a6c0*/  LDL R29, [R1+0x7c] ;  /* 0x00007c00011d7983 */ /* 0x000f280000100800 */
[----:B------:R-:W2:Y:S01]  /*10a6d0*/  LDL R28, [R1+0x78] ;  /* 0x00007800011c7983 */ /* 0x000ea20000100800 */
[----:B0-----:R-:W-:-:S03]  /*10a6e0*/  IADD3 R2, P0, PT, R11, R14, RZ ;  /* 0x0000000e0b027210 */ /* 0x001fc60007f1e0ff */
[----:B----4-:R0:W-:Y:S04]  /*10a6f0*/  STL [R1+0x59c4], R29 ;  /* 0x0059c41d01007387 */ /* 0x0101e80000100800 */
[----:B0-----:R-:W4:Y:S01]  /*10a700*/  LDL R29, [R1+0x74] ;  /* 0x00007400011d7983 */ /* 0x001f220000100800 */
[----:B--2---:R-:W-:-:S03]  /*10a710*/  IMAD.X R3, R5, 0x1, R15, P0 ;  /* 0x0000000105037824 */ /* 0x004fc600000e060f */
[----:B------:R-:W-:Y:S04]  /*10a720*/  STL [R1+0x59c8], R28 ;  /* 0x0059c81c01007387 */ /* 0x000fe80000100800 */
[----:B----4-:R0:W-:Y:S04]  /*10a730*/  STL [R1+0x59cc], R29 ;  /* 0x0059cc1d01007387 */ /* 0x0101e80000100800 */
[----:B------:R-:W2:Y:S04]  /*10a740*/  LDL R26, [R1+0x27c0] ;  /* 0x0027c000011a7983 */ /* 0x000ea80000100800 */
[----:B------:R-:W4:Y:S04]  /*10a750*/  LDL R27, [R1+0x80] ;  /* 0x00008000011b7983 */ /* 0x000f280000100800 */
[----:B------:R-:W2:Y:S04]  /*10a760*/  LDL R24, [R1+0x27bc] ;  /* 0x0027bc0001187983 */ /* 0x000ea80000100800 */
[----:B------:R-:W2:Y:S04]  /*10a770*/  LDL R25, [R1+0x84] ;  /* 0x0000840001197983 */ /* 0x000ea80000100800 */
[----:B------:R-:W2:Y:S04]  /*10a780*/  LDL R22, [R1+0x27b8] ;  /* 0x0027b80001167983 */ /* 0x000ea80000100800 */
[----:B------:R-:W2:Y:S04]  /*10a790*/  LDL R11, [R1+0x88] ;  /* 0x00008800010b7983 */ /* 0x000ea80000100800 */
[----:B------:R1:W-:Y:S04]  /*10a7a0*/  STL.64 [R1+0x4d70], R2 ;  /* 0x004d700201007387 */ /* 0x0003e80000100a00 */
[----:B0-----:R-:W2:Y:S01]  /*10a7b0*/  LDL R29, [R1+0x27cc] ;  /* 0x0027cc00011d7983 */ /* 0x001ea20000100800 */
[----:B---3--:R-:W-:-:S03]  /*10a7c0*/  IADD3 R28, P0, PT, R10, R14, RZ ;  /* 0x0000000e0a1c7210 */ /* 0x008fc60007f1e0ff */
[----:B------:R-:W3:Y:S04]  /*10a7d0*/  LDL R23, [R1+0x8c] ;  /* 0x00008c0001177983 */ /* 0x000ee80000100800 */
[----:B-1----:R-:W3:Y:S04]  /*10a7e0*/  LDL R3, [R1+0x27b4] ;  /* 0x0027b40001037983 */ /* 0x002ee80000100800 */
        /* <DEDUP_REMOVED lines=440> */
[----:B0-----:R-:W4:Y:S01]  /*10c370*/  LDL R29, [R1+0x298] ;  /* 0x00029800011d7983 */ /* 0x001f220000100800 */
[----:B------:R-:W-:-:S03]  /*10c380*/  IADD3 R2, P0, PT, R11, R14, RZ ;  /* 0x0000000e0b027210 */ /* 0x000fc60007f1e0ff */
[----:B--2---:R-:W-:Y:S02]  /*10c390*/  STL [R1+0x5980], R28 ;  /* 0x0059801c01007387 */ /* 0x004fe40000100800 */
[----:B------:R-:W-:Y:S02]  /*10c3a0*/  IMAD.X R3, R5, 0x1, R15, P0 ;  /* 0x0000000105037824 */ /* 0x000fe400000e060f */
        /* <DEDUP_REMOVED lines=144> */
[----:B------:R-:W4:Y:S04]  /*10ccb0*/  LDL R28, [R1+0x35c] ;  /* 0x00035c00011c7983 */ /* 0x000f280000100800 */
[----:B------:R-:W-:Y:S04]  /*10ccc0*/  STL.64 [R1+0x32b8], R4 ;  /* 0x0032b80401007387 */ /* 0x000fe80000100a00 */
[----:B------:R-:W2:Y:S04]  /*10ccd0*/  LDL R29, [R1+0x360] ;  /* 0x00036000011d7983 */ /* 0x000ea80000100800 */
[----:B--2---:R0:W-:Y:S04]  /*10cce0*/  STL [R1+0x5964], R29 ;  /* 0x0059641d01007387 */ /* 0x0041e80000100800 */
[----:B0-----:R-:W2:Y:S04]  /*10ccf0*/  LDL R29, [R1+0x358] ;  /* 0x00035800011d7983 */ /* 0x001ea80000100800 */
[----:B----4-:R-:W-:Y:S01]  /*10cd00*/  STL [R1+0x5968], R28 ;  /* 0x0059681c01007387 */ /* 0x010fe20000100800 */
[----:B------:R-:W-:-:S03]  /*10cd10*/  IADD3 R2, P0, PT, R3, R14, RZ ;  /* 0x0000000e03027210 */ /* 0x000fc60007f1e0ff */
[----:B--2---:R0:W-:Y:S02]  /*10cd20*/  STL [R1+0x596c], R29 ;  /* 0x00596c1d01007387 */ /* 0x0041e40000100800 */
        /* <DEDUP_REMOVED lines=145> */
[----:B------:R-:W-:Y:S04]  /*10d640*/  STL.64 [R1+0x5950], R12 ;  /* 0x0059500c01007387 */ /* 0x000fe80000100a00 */
[----:B------:R-:W4:Y:S04]  /*10d650*/  LDL R29, [R1+0x910] ;  /* 0x00091000011d7983 */ /* 0x000f280000100800 */
[----:B------:R-:W2:Y:S01]  /*10d660*/  LDL R28, [R1+0x90c] ;  /* 0x00090c00011c7983 */ /* 0x000ea20000100800 */
[----:B0-----:R-:W-:-:S03]  /*10d670*/  IADD3 R4, P0, PT, R10, R14, RZ ;  /* 0x0000000e0a047210 */ /* 0x001fc60007f1e0ff */
[----:B----4-:R0:W-:Y:S04]  /*10d680*/  STL [R1+0x5948], R29 ;  /* 0x0059481d01007387 */ /* 0x0101e80000100800 */
[----:B0-----:R-:W4:Y:S04]  /*10d690*/  LDL R29, [R1+0x908] ;  /* 0x00090800011d7983 */ /* 0x001f280000100800 */
[----:B--2---:R0:W-:Y:S01]  /*10d6a0*/  STL [R1+0x594c], R28 ;  /* 0x00594c1c01007387 */ /* 0x0041e20000100800 */
[----:B------:R-:W-:-:S03]  /*10d6b0*/  IMAD.X R5, R11, 0x1, R15, P0 ;  /* 0x000000010b057824 */ /* 0x000fc600000e060f */
[----:B------:R-:W2:Y:S04]  /*10d6c0*/  LDL R26, [R1+0x2590] ;  /* 0x00259000011a7983 */ /* 0x000ea80000100800 */
[----:B------:R-:W2:Y:S04]  /*10d6d0*/  LDL R27, [R1+0x914] ;  /* 0x00091400011b7983 */ /* 0x000ea80000100800 */
[----:B0-----:R-:W2:Y:S01]  /*10d6e0*/  LDL R28, [R1+0x259c] ;  /* 0x00259c00011c7983 */ /* 0x001ea20000100800 */
[----:B---3--:R-:W-:-:S03]  /*10d6f0*/  IADD3 R12, P0, PT, R3, R14, RZ ;  /* 0x0000000e030c7210 */ /* 0x008fc60007f1e0ff */
        /* <DEDUP_REMOVED lines=19> */
[----:B--2---:R-:W-:Y:S01]  /*10d830*/  IMAD.X R13, R28, 0x1, R15, P0 ;  /* 0x000000011c0d7824 */ /* 0x004fe200000e060f */
[----:B----4-:R-:W-:-:S04]  /*10d840*/  IADD3 R28, P0, PT, R29, R14, RZ ;  /* 0x0000000e1d1c7210 */ /* 0x010fc80007f1e0ff */
[----:B------:R0:W-:Y:S04]  /*10d850*/  STL.64 [R1+0x31e8], R12 ;  /* 0x0031e80c01007387 */ /* 0x0001e80000100a00 */
[----:B0-----:R-:W2:Y:S04]  /*10d860*/  LDL.LU.64 R12, [R1+0x5950] ;  /* 0x00595000010c7983 */ /* 0x001ea80000300a00 */
[----:B------:R-:W4:Y:S02]  /*10d870*/  LDL R29, [R1+0x2598] ;  /* 0x00259800011d7983 */ /* 0x000f240000100800 */
[----:B----4-:R-:W-:-:S05]  /*10d880*/  IMAD.X R29, R29, 0x1, R15, P0 ;  /* 0x000000011d1d7824 */ /* 0x010fca00000e060f */
[----:B------:R0:W-:Y:S04]  /*10d890*/  STL.64 [R1+0x31f8], R28 ;  /* 0x0031f81c01007387 */ /* 0x0001e80000100a00 */
[----:B0-----:R-:W4:Y:S04]  /*10d8a0*/  LDL.LU R28, [R1+0x594c] ;  /* 0x00594c00011c7983 */ /* 0x001f280000300800 */
[----:B------:R-:W2:Y:S01]  /*10d8b0*/  LDL R29, [R1+0x2594] ;  /* 0x00259400011d7983 */ /* 0x000ea20000100800 */
[----:B----4-:R-:W-:-:S05]  /*10d8c0*/  IADD3 R28, P0, PT, R28, R14, RZ ;  /* 0x0000000e1c1c7210 */ /* 0x010fca0007f1e0ff */
[----:B--2---:R-:W-:-:S05]  /*10d8d0*/  IMAD.X R29, R29, 0x1, R15, P0 ;  /* 0x000000011d1d7824 */ /* 0x004fca00000e060f */
[----:B------:R0:W-:Y:S04]  /*10d8e0*/  STL.64 [R1+0x2f10], R28 ;  /* 0x002f101c01007387 */ /* 0x0001e80000100a00 */
[----:B0-----:R-:W2:Y:S02]  /*10d8f0*/  LDL.LU R29, [R1+0x5948] ;  /* 0x00594800011d7983 */ /* 0x001ea40000300800 */
[----:B--2---:R-:W-:-:S05]  /*10d900*/  IADD3 R28, P0, PT, R29, R14, RZ ;  /* 0x0000000e1d1c7210 */ /* 0x004fca0007f1e0ff */
[----:B------:R-:W-:Y:S01]  /*10d910*/  IMAD.X R29, R26, 0x1, R15, P0 ;  /* 0x000000011a1d7824 */ /* 0x000fe200000e060f */
[----:B------:R-:W-:-:S05]  /*10d920*/  IADD3 R26, P0, PT, R27, R14, RZ ;  /* 0x0000000e1b1a7210 */ /* 0x000fca0007f1e0ff */
[--C-:B---3--:R-:W-:Y:S01]  /*10d930*/  IMAD.X R27, R24, 0x1, R15.reuse, P0 ;  /* 0x00000001181b7824 */ /* 0x108fe200000e060f */
        /* <DEDUP_REMOVED lines=24> */
[----:B------:R-:W-:Y:S04]  /*10dac0*/  STL.64 [R1+0x2f80], R18 ;  /* 0x002f801201007387 */ /* 0x000fe80000100a00 */
[----:B------:R-:W-:Y:S04]  /*10dad0*/  STL.64 [R1+0x2f90], R16 ;  /* 0x002f901001007387 */ /* 0x000fe80000100a00 */
[----:B------:R0:W-:Y:S04]  /*10dae0*/  STL.64 [R1+0x2fb0], R4 ;  /* 0x002fb00401007387 */ /* 0x0001e80000100a00 */
[----:B------:R-:W-:Y:S01]  /*10daf0*/  STL.64 [R1+0x2fa0], R6 ;  /* 0x002fa00601007387 */ /* 0x000fe20000100a00 */
[----:B0-----:R-:W-:-:S03]  /*10db00*/  IADD3 R4, P0, PT, R3, R14, RZ ;  /* 0x0000000e03047210 */ /* 0x001fc60007f1e0ff */
[----:B------:R-:W4:Y:S04]  /*10db10*/  LDL R3, [R1+0x2564] ;  /* 0x0025640001037983 */ /* 0x000f280000100800 */
[----:B------:R-:W-:Y:S04]  /*10db20*/  STL.64 [R1+0x5940], R12 ;  /* 0x0059400c01007387 */ /* 0x000fe80000100a00 */
[----:B------:R-:W2:Y:S04]  /*10db30*/  LDL R29, [R1+0x970] ;  /* 0x00097000011d7983 */ /* 0x000ea80000100800 */
[----:B------:R-:W3:Y:S04]  /*10db40*/  LDL R28, [R1+0x96c] ;  /* 0x00096c00011c7983 */ /* 0x000ee80000100800 */
[----:B--2---:R0:W-:Y:S04]  /*10db50*/  STL [R1+0x5938], R29 ;  /* 0x0059381d01007387 */ /* 0x0041e80000100800 */
[----:B0-----:R-:W2:Y:S01]  /*10db60*/  LDL R29, [R1+0x968] ;  /* 0x00096800011d7983 */ /* 0x001ea20000100800 */
[----:B------:R-:W-:Y:S01]  /*10db70*/  IMAD.X R5, R10, 0x1, R15, P0 ;  /* 0x000000010a057824 */ /* 0x000fe200000e060f */
[----:B---3--:R-:W-:-:S02]  /*10db80*/  IADD3 R12, P0, PT, R11, R14, RZ ;  /* 0x0000000e0b0c7210 */ /* 0x008fc40007f1e0ff */
[----:B------:R-:W-:Y:S03]  /*10db90*/  STL [R1+0x593c], R28 ;  /* 0x00593c1c01007387 */ /* 0x000fe60000100800 */
[----:B----4-:R-:W-:Y:S01]  /*10dba0*/  IMAD.X R13, R3, 0x1, R15, P0 ;  /* 0x00000001030d7824 */ /* 0x010fe200000e060f */
[----:B------:R-:W3:Y:S04]  /*10dbb0*/  LDL R26, [R1+0x2558] ;  /* 0x00255800011a7983 */ /* 0x000ee80000100800 */
[----:B------:R-:W4:Y:S04]  /*10dbc0*/  LDL R27, [R1+0x974] ;  /* 0x00097400011b7983 */ /* 0x000f280000100800 */
        /* <DEDUP_REMOVED lines=18> */
[----:B------:R0:W-:Y:S04]  /*10dcf0*/  STL.64 [R1+0x2fd0], R12 ;  /* 0x002fd00c01007387 */ /* 0x0001e80000100a00 */
[----:B0-----:R-:W3:Y:S04]  /*10dd00*/  LDL.LU.64 R12, [R1+0x5940] ;  /* 0x00594000010c7983 */ /* 0x001ee80000300a00 */
[----:B------:R-:W3:Y:S01]  /*10dd10*/  LDL R3, [R1+0x998] ;  /* 0x0009980001037983 */ /* 0x000ee20000100800 */
[----:B--2---:R-:W-:-:S03]  /*10dd20*/  IADD3 R28, P0, PT, R29, R14, RZ ;  /* 0x0000000e1d1c7210 */ /* 0x004fc60007f1e0ff */
[----:B------:R-:W2:Y:S02]  /*10dd30*/  LDL R29, [R1+0x2560] ;  /* 0x00256000011d7983 */ /* 0x000ea40000100800 */
        /* <DEDUP_REMOVED lines=26> */
[----:B------:R0:W-:Y:S04]  /*10dee0*/  STL.64 [R1+0x3000], R28 ;  /* 0x0030001c01007387 */ /* 0x0001e80000100a00 */
        /* <DEDUP_REMOVED lines=13> */
[----:B------:R1:W-:Y:S04]  /*10dfc0*/  STL.64 [R1+0x2d88], R4 ;  /* 0x002d880401007387 */ /* 0x0003e80000100a00 */
[----:B------:R-:W-:Y:S04]  /*10dfd0*/  STL.64 [R1+0x5930], R12 ;  /* 0x0059300c01007387 */ /* 0x000fe80000100a00 */
[----:B0-----:R-:W2:Y:S04]  /*10dfe0*/  LDL R29, [R1+0x9a8] ;  /* 0x0009a800011d7983 */ /* 0x001ea80000100800 */
[----:B------:R-:W3:Y:S01]  /*10dff0*/  LDL R28, [R1+0x9a4] ;  /* 0x0009a400011c7983 */ /* 0x000ee20000100800 */
[----:B-1----:R-:W-:-:S03]  /*10e000*/  IADD3 R4, P0, PT, R3, R14, RZ ;  /* 0x0000000e03047210 */ /* 0x002fc60007f1e0ff */
[----:B--2---:R0:W-:Y:S04]  /*10e010*/  STL [R1+0x5928], R29 ;  /* 0x0059281d01007387 */ /* 0x0041e80000100800 */
[----:B0-----:R-:W2:Y:S01]  /*10e020*/  LDL R29, [R1+0x9a0] ;  /* 0x0009a000011d7983 */ /* 0x001ea20000100800 */
[--C-:B------:R-:W-:Y:S01]  /*10e030*/  IMAD.X R5, R2, 0x1, R15.reuse, P0 ;  /* 0x0000000102057824 */ /* 0x100fe200000e060f */
[----:B---3--:R-:W-:Y:S02]  /*10e040*/  IADD3 R12, P0, PT, R10, R14, RZ ;  /* 0x0000000e0a0c7210 */ /* 0x008fe40007f1e0ff */
[----:B------:R-:W-:Y:S04]  /*10e050*/  STL [R1+0x592c], R28 ;  /* 0x00592c1c01007387 */ /* 0x000fe80000100800 */
[----:B------:R-:W3:Y:S04]  /*10e060*/  LDL R26, [R1+0x2520] ;  /* 0x00252000011a7983 */ /* 0x000ee80000100800 */
[----:B------:R-:W3:Y:S04]  /*10e070*/  LDL R27, [R1+0x9ac] ;  /* 0x0009ac00011b7983 */ /* 0x000ee80000100800 */
[----:B------:R-:W3:Y:S01]  /*10e080*/  LDL R3, [R1+0x251c] ;  /* 0x00251c0001037983 */ /* 0x000ee20000100800 */
[----:B----4-:R-:W-:-:S03]  /*10e090*/  IMAD.X R13, R11, 0x1, R15, P0 ;  /* 0x000000010b0d7824 */ /* 0x010fc600000e060f */
[----:B------:R-:W4:Y:S04]  /*10e0a0*/  LDL R2, [R1+0x9b0] ;  /* 0x0009b00001027983 */ /* 0x000f280000100800 */
        /* <DEDUP_REMOVED lines=15> */
[----:B------:R0:W-:Y:S04]  /*10e1a0*/  STL.64 [R1+0x2da8], R12 ;  /* 0x002da80c01007387 */ /* 0x0001e80000100a00 */
[----:B0-----:R-:W3:Y:S04]  /*10e1b0*/  LDL.LU.64 R12, [R1+0x5930] ;  /* 0x00593000010c7983 */ /* 0x001ee80000300a00 */
[----:B------:R-:W3:Y:S04]  /*10e1c0*/  LDL R7, [R1+0x24fc] ;  /* 0x0024fc0001077983 */ /* 0x000ee80000100800 */
        /* <DEDUP_REMOVED lines=14> */
[----:B------:R-:W-:Y:S02]  /*10e2b0*/  IMAD.X R27, R3, 0x1, R15, P0 ;  /* 0x00000001031b7824 */ /* 0x000fe400000e060f */
[----:B------:R-:W2:Y:S04]  /*10e2c0*/  LDL R3, [R1+0x24f8] ;  /* 0x0024f80001037983 */ /* 0x000ea80000100800 */
[----:B------:R-:W-:Y:S04]  /*10e2d0*/  STL.64 [R1+0x2dd8], R28 ;  /* 0x002dd81c01007387 */ /* 0x000fe80000100a00 */
[----:B------:R4:W-:Y:S02]  /*10e2e0*/  STL.64 [R1+0x2de8], R26 ;  /* 0x002de81a01007387 */ /* 0x0009e40000100a00 */
[----:B----4-:R-:W-:-:S02]  /*10e2f0*/  IADD3 R26, P0, PT, R2, R14, RZ ;  /* 0x0000000e021a7210 */ /* 0x010fc40007f1e0ff */
        /* <DEDUP_REMOVED lines=12> */
[----:B------:R-:W-:Y:S01]  /*10e3c0*/  IADD3 R4, P0, PT, R5, R14, RZ ;  /* 0x0000000e05047210 */ /* 0x000fe20007f1e0ff */
[----:B------:R-:W-:Y:S04]  /*10e3d0*/  STL.64 [R1+0x2df8], R26 ;  /* 0x002df81a01007387 */ /* 0x000fe80000100a00 */
[----:B------:R-:W-:Y:S01]  /*10e3e0*/  STL.64 [R1+0x2e08], R24 ;  /* 0x002e081801007387 */ /* 0x000fe20000100a00 */
[----:B------:R-:W-:-:S03]  /*10e3f0*/  IMAD.X R5, R6, 0x1, R15, P0 ;  /* 0x0000000106057824 */ /* 0x000fc600000e060f */
[----:B------:R-:W-:Y:S04]  /*10e400*/  STL.64 [R1+0x2e18], R22 ;  /* 0x002e181601007387 */ /* 0x000fe80000100a00 */
[----:B------:R-:W-:Y:S04]  /*10e410*/  STL.64 [R1+0x2e28], R20 ;  /* 0x002e281401007387 */ /* 0x000fe80000100a00 */
[----:B------:R-:W-:Y:S04]  /*10e420*/  STL.64 [R1+0x2e48], R18 ;  /* 0x002e481201007387 */ /* 0x000fe80000100a00 */
[----:B------:R0:W-:Y:S04]  /*10e430*/  STL.64 [R1+0x2e68], R4 ;  /* 0x002e680401007387 */ /* 0x0001e80000100a00 */
[----:B------:R-:W-:Y:S01]  /*10e440*/  STL.64 [R1+0x2e58], R16 ;  /* 0x002e581001007387 */ /* 0x000fe20000100a00 */
[----:B0-----:R-:W-:-:S03]  /*10e450*/  IADD3 R4, P0, PT, R10, R14, RZ ;  /* 0x0000000e0a047210 */ /* 0x001fc60007f1e0ff */
[----:B------:R-:W4:Y:S02]  /*10e460*/  LDL R10, [R1+0x24f4] ;  /* 0x0024f400010a7983 */ /* 0x000f240000100800 */
[----:B------:R-:W-:-:S05]  /*10e470*/  IMAD.X R5, R7, 0x1, R15, P0 ;  /* 0x0000000107057824 */ /* 0x000fca00000e060f */
[----:B------:R0:W-:Y:S04]  /*10e480*/  STL.64 [R1+0x2b70], R4 ;  /* 0x002b700401007387 */ /* 0x0001e80000100a00 */
[----:B------:R-:W-:Y:S04]  /*10e490*/  STL.64 [R1+0x5920], R12 ;  /* 0x0059200c01007387 */ /* 0x000fe80000100a00 */
[----:B------:R-:W2:Y:S04]  /*10e4a0*/  LDL R29, [R1+0x9e0] ;  /* 0x0009e000011d7983 */ /* 0x000ea80000100800 */
[----:B------:R-:W3:Y:S01]  /*10e4b0*/  LDL R28, [R1+0x9dc] ;  /* 0x0009dc00011c7983 */ /* 0x000ee20000100800 */
[----:B0-----:R-:W-:-:S03]  /*10e4c0*/  IADD3 R4, P0, PT, R11, R14, RZ ;  /* 0x0000000e0b047210 */ /* 0x001fc60007f1e0ff */
        /* <DEDUP_REMOVED lines=24> */
[----:B------:R0:W-:Y:S04]  /*10e650*/  STL.64 [R1+0x2b90], R12 ;  /* 0x002b900c01007387 */ /* 0x0001e80000100a00 */
[----:B0-----:R-:W3:Y:S04]  /*10e660*/  LDL.LU.64 R12, [R1+0x5920] ;  /* 0x00592000010c7983 */ /* 0x001ee80000300a00 */
[----:B------:R-:W3:Y:S04]  /*10e670*/  LDL R5, [R1+0xa04] ;  /* 0x000a040001057983 */ /* 0x000ee80000100800 */
        /* <DEDUP_REMOVED lines=14> */
[----:B------:R0:W-:Y:S02]  /*10e760*/  STL.64 [R1+0x2bc0], R28 ;  /* 0x002bc01c01007387 */ /* 0x0001e40000100a00 */
[-C--:B0-----:R-:W-:Y:S02]  /*10e770*/  IADD3 R28, P0, PT, R11, R14.reuse, RZ ;  /* 0x0000000e0b1c7210 */ /* 0x081fe40007f1e0ff */
[----:B------:R-:W2:Y:S03]  /*10e780*/  LDL R11, [R1+0x24c0] ;  /* 0x0024c000010b7983 */ /* 0x000ea60000100800 */
[--C-:B------:R-:W-:Y:S01]  /*10e790*/  IMAD.X R29, R3, 0x1, R15.reuse, P0 ;  /* 0x00000001031d7824 */ /* 0x100fe200000e060f */
[-C--:B----4-:R-:W-:Y:S01]  /*10e7a0*/  IADD3 R26, P0, PT, R27, R14.reuse, RZ ;  /* 0x0000000e1b1a7210 */ /* 0x090fe20007f1e0ff */
[----:B------:R-:W3:Y:S04]  /*10e7b0*/  LDL R3, [R1+0xa0c] ;  /* 0x000a0c0001037983 */ /* 0x000ee80000100800 */
        /* <DEDUP_REMOVED lines=13> */
[----:B------:R-:W-:Y:S04]  /*10e890*/  STL.64 [R1+0x2be0], R26 ;  /* 0x002be01a01007387 */ /* 0x000fe80000100a00 */
[----:B------:R-:W-:Y:S04]  /*10e8a0*/  STL.64 [R1+0x2bf0], R24 ;  /* 0x002bf01801007387 */ /* 0x000fe80000100a00 */
[----:B------:R-:W-:Y:S01]  /*10e8b0*/  STL.64 [R1+0x2c00], R22 ;  /* 0x002c001601007387 */ /* 0x000fe20000100a00 */
[----:B------:R-:W-:-:S03]  /*10e8c0*/  IMAD.X R7, R4, 0x1, R15, P0 ;  /* 0x0000000104077824 */ /* 0x000fc600000e060f */
[----:B------:R-:W-:Y:S04]  /*10e8d0*/  STL.64 [R1+0x2c10], R20 ;  /* 0x002c101401007387 */ /* 0x000fe80000100a00 */
[----:B------:R-:W-:Y:S04]  /*10e8e0*/  STL.64 [R1+0x2c20], R18 ;  /* 0x002c201201007387 */ /* 0x000fe80000100a00 */
[----:B------:R-:W4:Y:S04]  /*10e8f0*/  LDL R4, [R1+0x24bc] ;  /* 0x0024bc0001047983 */ /* 0x000f280000100800 */
[----:B------:R-:W-:Y:S04]  /*10e900*/  STL.64 [R1+0x2c30], R16 ;  /* 0x002c301001007387 */ /* 0x000fe80000100a00 */
[----:B------:R0:W-:Y:S02]  /*10e910*/  STL.64 [R1+0x2c40], R6 ;  /* 0x002c400601007387 */ /* 0x0001e40000100a00 */
[----:B0-----:R-:W-:-:S05]  /*10e920*/  IADD3 R6, P0, PT, R5, R14, RZ ;  /* 0x0000000e05067210 */ /* 0x001fca0007f1e0ff */
[----:B------:R-:W-:-:S05]  /*10e930*/  IMAD.X R7, R2, 0x1, R15, P0 ;  /* 0x0000000102077824 */ /* 0x000fca00000e060f */
[----:B------:R0:W-:Y:S04]  /*10e940*/  STL.64 [R1+0x2c50], R6 ;  /* 0x002c500601007387 */ /* 0x0001e80000100a00 */
        /* <DEDUP_REMOVED lines=29> */
[----:B0-----:R-:W3:Y:S04]  /*10eb20*/  LDL R2, [R1+0x248c] ;  /* 0x00248c0001027983 */ /* 0x001ee80000100800 */
        /* <DEDUP_REMOVED lines=40> */
[----:B------:R1:W-:Y:S04]  /*10edb0*/  STL.64 [R1+0x2a80], R6 ;  /* 0x002a800601007387 */ /* 0x0003e80000100a00 */
[----:B0-----:R-:W3:Y:S01]  /*10edc0*/  LDL R28, [R1+0x247c] ;  /* 0x00247c00011c7983 */ /* 0x001ee20000100800 */
[----:B-1----:R-:W-:-:S05]  /*10edd0*/  IADD3 R6, P0, PT, R4, R14, RZ ;  /* 0x0000000e04067210 */ /* 0x002fca0007f1e0ff */
[----:B------:R-:W-:-:S05]  /*10ede0*/  IMAD.X R7, R2, 0x1, R15, P0 ;  /* 0x0000000102077824 */ /* 0x000fca00000e060f */
[----:B------:R-:W-:Y:S04]  /*10edf0*/  STL.64 [R1+0x2a90], R6 ;  /* 0x002a900601007387 */ /* 0x000fe80000100a00 */
[----:B------:R0:W-:Y:S04]  /*10ee00*/  STL.64 [R1+0x5900], R12 ;  /* 0x0059000c01007387 */ /* 0x0001e80000100a00 */
[----:B0-----:R-:W3:Y:S01]  /*10ee10*/  LDL R13, [R1+0x23ec] ;  /* 0x0023ec00010d7983 */ /* 0x001ee20000100800 */
[----:B------:R-:W-:-:S03]  /*10ee20*/  IADD3 R2, P0, PT, R3, R14, RZ ;  /* 0x0000000e03027210 */ /* 0x000fc60007f1e0ff */
[----:B------:R-:W4:Y:S01]  /*10ee30*/  LDL R12, [R1+0x23e8] ;  /* 0x0023e800010c7983 */ /* 0x000f220000100800 */
[----:B------:R-:W-:Y:S02]  /*10ee40*/  IMAD.MOV.U32 R20, RZ, RZ, R8 ;  /* 0x000000ffff147224 */ /* 0x000fe400078e0008 */
[----:B------:R-:W-:Y:S02]  /*10ee50*/  IMAD.MOV.U32 R21, RZ, RZ, R9 ;  /* 0x000000ffff157224 */ /* 0x000fe400078e0009 */
[----:B--2---:R-:W-:Y:S01]  /*10ee60*/  IMAD.X R3, R10, 0x1, R15, P0 ;  /* 0x000000010a037824 */ /* 0x004fe200000e060f */
[----:B---3--:R-:W-:Y:S04]  /*10ee70*/  STL [R1+0x5908], R13 ;  /* 0x0059080d01007387 */ /* 0x008fe80000100800 */
[----:B------:R-:W2:Y:S04]  /*10ee80*/  LDL R29, [R1+0x23f0] ;  /* 0x0023f000011d7983 */ /* 0x000ea80000100800 */
[----:B------:R-:W3:Y:S04]  /*10ee90*/  LDL R18, [R1+0x2478] ;  /* 0x0024780001127983 */ /* 0x000ee80000100800 */
[----:B------:R-:W2:Y:S04]  /*10eea0*/  LDL R19, [R1+0x23f4] ;  /* 0x0023f40001137983 */ /* 0x000ea80000100800 */
        /* <DEDUP_REMOVED lines=11> */
[----:B------:R-:W2:Y:S01]  /*10ef60*/  LDL R9, [R1+0x240c] ;  /* 0x00240c0001097983 */ /* 0x000ea20000100800 */
[----:B0-----:R-:W-:-:S03]  /*10ef70*/  IADD3 R2, P0, PT, R11, R14, RZ ;  /* 0x0000000e0b027210 */ /* 0x001fc60007f1e0ff */
[----:B------:R-:W2:Y:S04]  /*10ef80*/  LDL R11, [R1+0x2408] ;  /* 0x00240800010b7983 */ /* 0x000ea80000100800 */
[----:B------:R-:W2:Y:S04]  /*10ef90*/  LDL R16, [R1+0x245c] ;  /* 0x00245c0001107983 */ /* 0x000ea80000100800 */
[----:B------:R-:W2:Y:S04]  /*10efa0*/  LDL R17, [R1+0x2410] ;  /* 0x0024100001117983 */ /* 0x000ea80000100800 */
[----:B------:R-:W2:Y:S01]  /*10efb0*/  LDL R4, [R1+0x2414] ;  /* 0x0024140001047983 */ /* 0x000ea20000100800 */
[----:B----4-:R-:W-:-:S05]  /*10efc0*/  IMAD.X R3, R5, 0x1, R15, P0 ;  /* 0x0000000105037824 */ /* 0x010fca00000e060f */
[----:B------:R0:W-:Y:S04]  /*10efd0*/  STL.64 [R1+0x2ab0], R2 ;  /* 0x002ab00201007387 */ /* 0x0001e80000100a00 */
[----:B------:R-:W4:Y:S01]  /*10efe0*/  LDL R13, [R1+0x2480] ;  /* 0x00248000010d7983 */ /* 0x000f220000100800 */
[----:B------:R-:W-:-:S03]  /*10eff0*/  IADD3 R12, P0, PT, R12, R14, RZ ;  /* 0x0000000e0c0c7210 */ /* 0x000fc60007f1e0ff */
[----:B------:R-:W2:Y:S04]  /*10f000*/  LDL R5, [R1+0x2450] ;  /* 0x0024500001057983 */ /* 0x000ea80000100800 */
[----:B0-----:R-:W2:Y:S04]  /*10f010*/  LDL R2, [R1+0x2454] ;  /* 0x0024540001027983 */ /* 0x001ea80000100800 */
[----:B------:R-:W2:Y:S01]  /*10f020*/  LDL R3, [R1+0x2418] ;  /* 0x0024180001037983 */ /* 0x000ea20000100800 */
[----:B----4-:R-:W-:-:S05]  /*10f030*/  IMAD.X R13, R13, 0x1, R15, P0 ;  /* 0x000000010d0d7824 */ /* 0x010fca00000e060f */
[----:B------:R0:W-:Y:S04]  /*10f040*/  STL.64 [R1+0x2ac0], R12 ;  /* 0x002ac00c01007387 */ /* 0x0001e80000100a00 */
[----:B0-----:R-:W4:Y:S02]  /*10f050*/  LDL.LU R13, [R1+0x5908] ;  /* 0x00590800010d7983 */ /* 0x001f240000300800 */
[----:B----4-:R-:W-:-:S05]  /*10f060*/  IADD3 R12, P0, PT, R13, R14, RZ ;  /* 0x0000000e0d0c7210 */ /* 0x010fca0007f1e0ff */
[----:B------:R-:W-:Y:S01]  /*10f070*/  IMAD.X R13, R28, 0x1, R15, P0 ;  /* 0x000000011c0d7824 */ /* 0x000fe200000e060f */
[----:B--2---:R-:W-:-:S05]  /*10f080*/  IADD3 R28, P0, PT, R29, R14, RZ ;  /* 0x0000000e1d1c7210 */ /* 0x004fca0007f1e0ff */
[----:B---3--:R-:W-:Y:S01]  /*10f090*/  IMAD.X R29, R18, 0x1, R15, P0 ;  /* 0x00000001121d7824 */ /* 0x008fe200000e060f */
[----:B------:R0:W-:Y:S04]  /*10f0a0*/  STL.64 [R1+0x2ad0], R12 ;  /* 0x002ad00c01007387 */ /* 0x0001e80000100a00 */
[----:B0-----:R-:W2:Y:S04]  /*10f0b0*/  LDL.LU.64 R12, [R1+0x5900] ;  /* 0x00590000010c7983 */ /* 0x001ea80000300a00 */
[----:B------:R-:W3:Y:S04]  /*10f0c0*/  LDL R18, [R1+0x244c] ;  /* 0x00244c0001127983 */ /* 0x000ee80000100800 */
[----:B------:R0:W-:Y:S02]  /*10f0d0*/  STL.64 [R1+0x2ae0], R28 ;  /* 0x002ae01c01007387 */ /* 0x0001e40000100a00 */
[----:B0-----:R-:W-:-:S02]  /*10f0e0*/  IADD3 R28, P0, PT, R19, R14, RZ ;  /* 0x0000000e131c7210 */ /* 0x001fc40007f1e0ff */
[----:B------:R-:W4:Y:S03]  /*10f0f0*/  LDL.LU R19, [R1+0x242c] ;  /* 0x00242c0001137983 */ /* 0x000f260000300800 */
        /* <DEDUP_REMOVED lines=12> */
[-C--:B------:R-:W-:Y:S01]  /*10f1c0*/  IADD3 R8, P0, PT, R9, R14.reuse, RZ ;  /* 0x0000000e09087210 */ /* 0x080fe20007f1e0ff */
[----:B0-----:R-:W2:Y:S04]  /*10f1d0*/  LDL.LU.64 R28, [R1+0x58f8] ;  /* 0x0058f800011c7983 */ /* 0x001ea80000300a00 */
[----:B------:R0:W-:Y:S01]  /*10f1e0*/  STL.64 [R1+0x2b00], R26 ;  /* 0x002b001a01007387 */ /* 0x0001e20000100a00 */
[----:B------:R-:W-:Y:S01]  /*10f1f0*/  IMAD.X R9, R16, 0x1, R15, P0 ;  /* 0x0000000110097824 */ /* 0x000fe200000e060f */
[----:B------:R-:W-:-:S02]  /*10f200*/  IADD3 R16, P0, PT, R17, R14, RZ ;  /* 0x0000000e11107210 */ /* 0x000fc40007f1e0ff */
[----:B0-----:R-:W2:Y:S04]  /*10f210*/  LDL.LU.64 R26, [R1+0x58f0] ;  /* 0x0058f000011a7983 */ /* 0x001ea80000300a00 */
[----:B------:R0:W-:Y:S04]  /*10f220*/  STL.64 [R1+0x2b10], R24 ;  /* 0x002b101801007387 */ /* 0x0001e80000100a00 */
        /* <DEDUP_REMOVED lines=9> */
[----:B------:R-:W2:Y:S02]  /*10f2c0*/  LDL R17, [R1+0x2458] ;  /* 0x0024580001117983 */ /* 0x000ea40000100800 */
[----:B--2---:R-:W-:-:S05]  /*10f2d0*/  IMAD.X R17, R17, 0x1, R15, P0 ;  /* 0x0000000111117824 */ /* 0x004fca00000e060f */
[----:B------:R0:W-:Y:S02]  /*10f2e0*/  STL.64 [R1+0x29b0], R16 ;  /* 0x0029b01001007387 */ /* 0x0001e40000100a00 */
[----:B0-----:R-:W-:-:S05]  /*10f2f0*/  IADD3 R16, P0, PT, R4, R14, RZ ;  /* 0x0000000e04107210 */ /* 0x001fca0007f1e0ff */
[----:B------:R-:W-:Y:S01]  /*10f300*/  IMAD.X R17, R2, 0x1, R15, P0 ;  /* 0x0000000102117824 */ /* 0x000fe200000e060f */
[----:B------:R-:W-:-:S04]  /*10f310*/  IADD3 R2, P0, PT, R3, R14, RZ ;  /* 0x0000000e03027210 */ /* 0x000fc80007f1e0ff */
[----:B------:R0:W-:Y:S01]  /*10f320*/  STL.64 [R1+0x29c0], R16 ;  /* 0x0029c01001007387 */ /* 0x0001e20000100a00 */
[----:B------:R-:W-:Y:S01]  /*10f330*/  IMAD.X R3, R5, 0x1, R15, P0 ;  /* 0x0000000105037824 */ /* 0x000fe200000e060f */
[----:B------:R-:W-:Y:S02]  /*10f340*/  IADD3 R12, P0, PT, R12, R14, RZ ;  /* 0x0000000e0c0c7210 */ /* 0x000fe40007f1e0ff */
[----:B0-----:R-:W2:Y:S04]  /*10f350*/  LDL.LU R16, [R1+0x28a0] ;  /* 0x0028a00001107983 */ /* 0x001ea80000300800 */
[----:B------:R-:W2:Y:S04]  /*10f360*/  LDL.LU R17, [R1+0x2430] ;  /* 0x0024300001117983 */ /* 0x000ea80000300800 */
[----:B------:R-:W2:Y:S04]  /*10f370*/  LDL.LU R4, [R1+0x289c] ;  /* 0x00289c0001047983 */ /* 0x000ea80000300800 */
[----:B------:R0:W-:Y:S04]  /*10f380*/  STL.64 [R1+0x29d0], R2 ;  /* 0x0029d00201007387 */ /* 0x0001e80000100a00 */
[----:B------:R-:W2:Y:S01]  /*10f390*/  LDL.LU R5, [R1+0x2434] ;  /* 0x0024340001057983 */ /* 0x000ea20000300800 */
[----:B0-----:R-:W-:-:S02]  /*10f3a0*/  IMAD.MOV.U32 R2, RZ, RZ, R13 ;  /* 0x000000ffff027224 */ /* 0x001fc400078e000d */
[----:B---3--:R-:W-:Y:S01]  /*10f3b0*/  IMAD.X R13, R18, 0x1, R15, P0 ;  /* 0x00000001120d7824 */ /* 0x008fe200000e060f */
[----:B------:R-:W3:Y:S04]  /*10f3c0*/  LDL.LU R3, [R1+0x2438] ;  /* 0x0024380001037983 */ /* 0x000ee80000300800 */
[----:B------:R0:W-:Y:S04]  /*10f3d0*/  STL.64 [R1+0x29e0], R12 ;  /* 0x0029e00c01007387 */ /* 0x0001e80000100a00 */
[----:B0-----:R-:W2:Y:S02]  /*10f3e0*/  LDL.LU R13, [R1+0x58c0] ;  /* 0x0058c000010d7983 */ /* 0x001ea40000300800 */
[----:B--2---:R-:W-:-:S05]  /*10f3f0*/  IADD3 R12, P0, PT, R13, R14, RZ ;  /* 0x0000000e0d0c7210 */ /* 0x004fca0007f1e0ff */
[----:B------:R-:W-:Y:S02]  /*10f400*/  IMAD.X R13, R8, 0x1, R15, P0 ;  /* 0x00000001080d7824 */ /* 0x000fe400000e060f */
[----:B----4-:R-:W-:Y:S01]  /*10f410*/  VIADD R8, R19, UR6 ;  /* 0x0000000613087c36 */ /* 0x010fe20008000000 */
[----:B------:R-:W0:Y:S02]  /*10f420*/  LDCU UR6, c[0x0][0x3b8] ;  /* 0x00007700ff0677ac */ /* 0x000e240008000800 */
[----:B------:R1:W-:Y:S02]  /*10f430*/  STL.64 [R1+0x29f0], R12 ;  /* 0x0029f00c01007387 */ /* 0x0003e40000100a00 */
[----:B------:R-:W-:Y:S02]  /*10f440*/  SHF.R.S32.HI R18, RZ, 0x1f, R8 ;  /* 0x0000001fff127819 */ /* 0x000fe40000011408 */
[----:B-1----:R-:W-:-:S05]  /*10f450*/  IADD3 R12, P0, PT, R8, R6, RZ ;  /* 0x00000006080c7210 */ /* 0x002fca0007f1e0ff */
[----:B------:R-:W-:-:S05]  /*10f460*/  IMAD.X R13, R18, 0x1, R9, P0 ;  /* 0x00000001120d7824 */ /* 0x000fca00000e0609 */
[----:B------:R1:W-:Y:S02]  /*10f470*/  STL.64 [R1+0x5418], R12 ;  /* 0x0054180c01007387 */ /* 0x0003e40000100a00 */
[----:B-1----:R-:W-:-:S05]  /*10f480*/  IADD3 R12, P0, PT, R8, R10, RZ ;  /* 0x0000000a080c7210 */ /* 0x002fca0007f1e0ff */
[----:B------:R-:W-:-:S05]  /*10f490*/  IMAD.X R13, R18, 0x1, R11, P0 ;  /* 0x00000001120d7824 */ /* 0x000fca00000e060b */
[----:B------:R1:W-:Y:S04]  /*10f4a0*/  STL.64 [R1+0x5420], R12 ;  /* 0x0054200c01007387 */ /* 0x0003e80000100a00 */
[----:B-1----:R-:W2:Y:S04]  /*10f4b0*/  LDL.LU.64 R12, [R1+0x58b8] ;  /* 0x0058b800010c7983 */ /* 0x002ea80000300a00 */
[----:B------:R1:W-:Y:S04]  /*10f4c0*/  STL.64 [R1+0x57e0], R10 ;  /* 0x0057e00a01007387 */ /* 0x0003e80000100a00 */
[----:B------:R4:W-:Y:S01]  /*10f4d0*/  STL.64 [R1+0x57e8], R14 ;  /* 0x0057e80e01007387 */ /* 0x0009e20000100a00 */
[----:B-1----:R-:W-:Y:S01]  /*10f4e0*/  IMAD.MOV.U32 R10, RZ, RZ, R20 ;  /* 0x000000ffff0a7224 */ /* 0x002fe200078e0014 */
[----:B------:R-:W-:Y:S01]  /*10f4f0*/  IADD3 R20, P0, PT, R8, R14, RZ ;  /* 0x0000000e08147210 */ /* 0x000fe20007f1e0ff */
[----:B------:R-:W-:-:S04]  /*10f500*/  IMAD.MOV.U32 R11, RZ, RZ, R21 ;  /* 0x000000ffff0b7224 */ /* 0x000fc800078e0015 */
[----:B------:R-:W-:Y:S02]  /*10f510*/  IMAD.X R21, R18, 0x1, R15, P0 ;  /* 0x0000000112157824 */ /* 0x000fe400000e060f */
[----:B----4-:R-:W4:Y:S04]  /*10f520*/  LDL.LU R15, [R1+0x2898] ;  /* 0x00289800010f7983 */ /* 0x010f280000300800 */
[----:B------:R-:W3:Y:S04]  /*10f530*/  LDL.LU R14, [R1+0x2890] ;  /* 0x00289000010e7983 */ /* 0x000ee80000300800 */
[----:B------:R2:W-:Y:S02]  /*10f540*/  STL.64 [R1+0x5428], R20 ;  /* 0x0054281401007387 */ /* 0x0005e40000100a00 */
[----:B--2---:R-:W-:-:S05]  /*10f550*/  IADD3 R20, P0, PT, R8, R12, RZ ;  /* 0x0000000c08147210 */ /* 0x004fca0007f1e0ff */
[----:B------:R-:W-:-:S05]  /*10f560*/  IMAD.X R21, R18, 0x1, R13, P0 ;  /* 0x0000000112157824 */ /* 0x000fca00000e060d */
[----:B------:R1:W-:Y:S04]  /*10f570*/  STL.64 [R1+0x5430], R20 ;  /* 0x0054301401007387 */ /* 0x0003e80000100a00 */
[----:B-1----:R-:W2:Y:S04]  /*10f580*/  LDL.LU.64 R20, [R1+0x58b0] ;  /* 0x0058b00001147983 */ /* 0x002ea80000300a00 */
[----:B------:R1:W-:Y:S04]  /*10f590*/  STL.64 [R1+0x57f0], R8 ;  /* 0x0057f00801007387 */ /* 0x0003e80000100a00 */
[----:B-1----:R-:W2:Y:S04]  /*10f5a0*/  LDL.LU R8, [R1+0x2894] ;  /* 0x0028940001087983 */ /* 0x002ea80000300800 */
[----:B------:R-:W2:Y:S01]  /*10f5b0*/  LDL.LU R9, [R1+0x243c] ;  /* 0x00243c0001097983 */ /* 0x000ea20000300800 */
[----:B------:R-:W-:-:S05]  /*10f5c0*/  IADD3 R18, P0, PT, R19, R12, RZ ;  /* 0x0000000c13127210 */ /* 0x000fca0007f1e0ff */
[----:B------:R-:W-:Y:S01]  /*10f5d0*/  IMAD.X R19, R16, 0x1, R13, P0 ;  /* 0x0000000110137824 */ /* 0x000fe200000e060d */
[----:B------:R-:W-:-:S05]  /*10f5e0*/  IADD3 R16, P0, PT, R17, R12, RZ ;  /* 0x0000000c11107210 */ /* 0x000fca0007f1e0ff */
[----:B------:R-:W-:Y:S01]  /*10f5f0*/  IMAD.X R17, R4, 0x1, R13, P0 ;  /* 0x0000000104117824 */ /* 0x000fe200000e060d */
[----:B------:R-:W-:-:S05]  /*10f600*/  IADD3 R4, P0, PT, R5, R12, RZ ;  /* 0x0000000c05047210 */ /* 0x000fca0007f1e0ff */
[--C-:B----4-:R-:W-:Y:S02]  /*10f610*/  IMAD.X R5, R15, 0x1, R13.reuse, P0 ;  /* 0x000000010f057824 */ /* 0x110fe400000e060d */
[----:B------:R-:W-:Y:S02]  /*10f620*/  IMAD.MOV.U32 R15, RZ, RZ, R10 ;  /* 0x000000ffff0f7224 */ /* 0x000fe400078e000a */
[----:B------:R-:W-:Y:S01]  /*10f630*/  IMAD.MOV.U32 R10, RZ, RZ, R2 ;  /* 0x000000ffff0a7224 */ /* 0x000fe200078e0002 */
[-C--:B---3--:R-:W-:Y:S01]  /*10f640*/  IADD3 R2, P0, PT, R3, R12.reuse, RZ ;  /* 0x0000000c03027210 */ /* 0x088fe20007f1e0ff */
[----:B------:R1:W-:Y:S04]  /*10f650*/  STL.64 [R1+0x5400], R18 ;  /* 0x0054001201007387 */ /* 0x0003e80000100a00 */
[----:B-1----:R-:W3:Y:S04]  /*10f660*/  LDL.LU.64 R18, [R1+0x58a8] ;  /* 0x0058a80001127983 */ /* 0x002ee80000300a00 */
[----:B------:R1:W-:Y:S04]  /*10f670*/  STL.64 [R1+0x53d0], R16 ;  /* 0x0053d01001007387 */ /* 0x0003e80000100a00 */
[----:B-1----:R-:W4:Y:S04]  /*10f680*/  LDL.LU.64 R16, [R1+0x58a0] ;  /* 0x0058a00001107983 */ /* 0x002f280000300a00 */
[----:B------:R1:W-:Y:S04]  /*10f690*/  STL.64 [R1+0x53a0], R4 ;  /* 0x0053a00401007387 */ /* 0x0003e80000100a00 */
[----:B-1----:R-:W3:Y:S01]  /*10f6a0*/  LDL.LU.64 R4, [R1+0x5898] ;  /* 0x0058980001047983 */ /* 0x002ee20000300a00 */
[----:B--2---:R-:W-:Y:S01]  /*10f6b0*/  IMAD.X R3, R8, 0x1, R13, P0 ;  /* 0x0000000108037824 */ /* 0x004fe200000e060d */
[----:B------:R-:W-:-:S05]  /*10f6c0*/  IADD3 R8, P0, PT, R9, R12, RZ ;  /* 0x0000000c09087210 */ /* 0x000fca0007f1e0ff */
[----:B------:R-:W-:Y:S01]  /*10f6d0*/  IMAD.X R9, R14, 0x1, R13, P0 ;  /* 0x000000010e097824 */ /* 0x000fe200000e060d */
[----:B------:R1:W-:Y:S04]  /*10f6e0*/  STL.64 [R1+0x5380], R2 ;  /* 0x0053800201007387 */ /* 0x0003e80000100a00 */
[----:B-1----:R-:W2:Y:S04]  /*10f6f0*/  LDL.LU.64 R2, [R1+0x5890] ;  /* 0x0058900001027983 */ /* 0x002ea80000300a00 */
[----:B------:R1:W-:Y:S04]  /*10f700*/  STL.64 [R1+0x5358], R8 ;  /* 0x0053580801007387 */ /* 0x0003e80000100a00 */
[----:B-1----:R-:W3:Y:S01]  /*10f710*/  LDL.LU R9, [R1+0x288c] ;  /* 0x00288c0001097983 */ /* 0x002ee20000300800 */
[----:B------:R-:W-:-:S03]  /*10f720*/  IADD3 R8, P0, PT, R0, R12, RZ ;  /* 0x0000000c00087210 */ /* 0x000fc60007f1e0ff */
[----:B------:R1:W-:Y:S01]  /*10f730*/  STL [R1+0x5790], R0 ;  /* 0x0057900001007387 */ /* 0x0003e20000100800 */
[----:B--2---:R-:W-:Y:S01]  /*10f740*/  SHF.R.S32.HI R14, RZ, 0x1f, R2 ;  /* 0x0000001fff0e7819 */ /* 0x004fe20000011402 */
[----:B---3--:R-:W-:-:S05]  /*10f750*/  IMAD.X R9, R9, 0x1, R13, P0 ;  /* 0x0000000109097824 */ /* 0x008fca00000e060d */
[----:B------:R2:W-:Y:S01]  /*10f760*/  STL.64 [R1+0x5328], R8 ;  /* 0x0053280801007387 */ /* 0x0005e20000100a00 */
[----:B-1----:R-:W-:Y:S02]  /*10f770*/  SHF.R.S32.HI R0, RZ, 0x1f, R3 ;  /* 0x0000001fff007819 */ /* 0x002fe40000011403 */
[----:B--2---:R-:W-:-:S05]  /*10f780*/  IADD3 R8, P0, PT, R2, R12, RZ ;  /* 0x0000000c02087210 */ /* 0x004fca0007f1e0ff */
[----:B------:R-:W-:-:S05]  /*10f790*/  IMAD.X R9, R14, 0x1, R13, P0 ;  /* 0x000000010e097824 */ /* 0x000fca00000e060d */
[----:B------:R1:W-:Y:S04]  /*10f7a0*/  STL.64 [R1+0x52f0], R8 ;  /* 0x0052f00801007387 */ /* 0x0003e80000100a00 */
[----:B------:R2:W-:Y:S01]  /*10f7b0*/  STL.64 [R1+0x5788], R2 ;  /* 0x0057880201007387 */ /* 0x0005e20000100a00 */
[----:B------:R-:W-:Y:S02]  /*10f7c0*/  SHF.R.S32.HI R14, RZ, 0x1f, R4 ;  /* 0x0000001fff0e7819 */ /* 0x000fe40000011404 */
[----:B-1----:R-:W-:-:S05]  /*10f7d0*/  IADD3 R8, P0, PT, R3, R12, RZ ;  /* 0x0000000c03087210 */ /* 0x002fca0007f1e0ff */
[--C-:B------:R-:W-:Y:S01]  /*10f7e0*/  IMAD.X R9, R0, 0x1, R13.reuse, P0 ;  /* 0x0000000100097824 */ /* 0x100fe200000e060d */
[----:B--2---:R-:W-:Y:S01]  /*10f7f0*/  IADD3 R2, P0, PT, R4, R12, RZ ;  /* 0x0000000c04027210 */ /* 0x004fe20007f1e0ff */
[----:B------:R-:W-:Y:S04]  /*10f800*/  STL [R1+0x5794], R4 ;  /* 0x0057940401007387 */ /* 0x000fe80000100800 */
[----:B------:R-:W-:Y:S01]  /*10f810*/  IMAD.X R3, R14, 0x1, R13, P0 ;  /* 0x000000010e037824 */ /* 0x000fe200000e060d */
[----:B------:R1:W-:Y:S04]  /*10f820*/  STL.64 [R1+0x52d0], R8 ;  /* 0x0052d00801007387 */ /* 0x0003e80000100a00 */
[----:B------:R2:W-:Y:S01]  /*10f830*/  STL.64 [R1+0x5298], R2 ;  /* 0x0052980201007387 */ /* 0x0005e20000100a00 */
[----:B-1----:R-:W-:-:S02]  /*10f840*/  SHF.R.S32.HI R9, RZ, 0x1f, R5 ;  /* 0x0000001fff097819 */ /* 0x002fc40000011405 */
[----:B--2---:R-:W-:Y:S01]  /*10f850*/  IADD3 R2, P0, PT, R5, R12, RZ ;  /* 0x0000000c05027210 */ /* 0x004fe20007f1e0ff */
[----:B------:R-:W-:Y:S04]  /*10f860*/  STL [R1+0x57c8], R5 ;  /* 0x0057c80501007387 */ /* 0x000fe80000100800 */
[----:B------:R-:W-:Y:S01]  /*10f870*/  IMAD.X R3, R9, 0x1, R13, P0 ;  /* 0x0000000109037824 */ /* 0x000fe200000e060d */
[----:B------:R-:W-:-:S04]  /*10f880*/  SHF.R.S32.HI R14, RZ, 0x1f, R7 ;  /* 0x0000001fff0e7819 */ /* 0x000fc80000011407 */
[----:B------:R1:W-:Y:S04]  /*10f890*/  STL.64 [R1+0x5278], R2 ;  /* 0x0052780201007387 */ /* 0x0003e80000100a00 */
[----:B------:R-:W-:Y:S01]  /*10f8a0*/  STL [R1+0x57a8], R7 ;  /* 0x0057a80701007387 */ /* 0x000fe20000100800 */
[----:B-1----:R-:W-:-:S05]  /*10f8b0*/  IADD3 R2, P0, PT, R7, R12, RZ ;  /* 0x0000000c07027210 */ /* 0x002fca0007f1e0ff */
[----:B------:R-:W-:Y:S01]  /*10f8c0*/  IMAD.X R3, R14, 0x1, R13, P0 ;  /* 0x000000010e037824 */ /* 0x000fe200000e060d */
[----:B----4-:R-:W-:-:S04]  /*10f8d0*/  SHF.R.S32.HI R14, RZ, 0x1f, R16 ;  /* 0x0000001fff0e7819 */ /* 0x010fc80000011410 */
[----:B------:R1:W-:Y:S04]  /*10f8e0*/  STL.64 [R1+0x5240], R2 ;  /* 0x0052400201007387 */ /* 0x0003e80000100a00 */
[----:B------:R-:W-:Y:S01]  /*10f8f0*/  STL [R1+0x57b8], R16 ;  /* 0x0057b81001007387 */ /* 0x000fe20000100800 */
[----:B-1----:R-:W-:-:S05]  /*10f900*/  IADD3 R2, P0, PT, R16, R12, RZ ;  /* 0x0000000c10027210 */ /* 0x002fca0007f1e0ff */
        /* <DEDUP_REMOVED lines=8> */
[----:B-1----:R-:W-:-:S05]  /*10f990*/  IADD3 R2, P0, PT, R18, R12, RZ ;  /* 0x0000000c12027210 */ /* 0x002fca0007f1e0ff */
[----:B------:R-:W-:Y:S01]  /*10f9a0*/  IMAD.X R3, R14, 0x1, R13, P0 ;  /* 0x000000010e037824 */ /* 0x000fe200000e060d */
[----:B------:R-:W-:Y:S02]  /*10f9b0*/  IADD3 R8, P0, PT, R19, R12, RZ ;  /* 0x0000000c13087210 */ /* 0x000fe40007f1e0ff */
[----:B------:R-:W-:-:S03]  /*10f9c0*/  SHF.R.S32.HI R14, RZ, 0x1f, R20 ;  /* 0x0000001fff0e7819 */ /* 0x000fc60000011414 */
[--C-:B------:R-:W-:Y:S01]  /*10f9d0*/  IMAD.X R9, R0, 0x1, R13.reuse, P0 ;  /* 0x0000000100097824 */ /* 0x100fe200000e060d */
[----:B------:R-:W-:Y:S01]  /*10f9e0*/  IADD3 R16, P0, PT, R20, R12, RZ ;  /* 0x0000000c14107210 */ /* 0x000fe20007f1e0ff */
[----:B------:R1:W-:Y:S04]  /*10f9f0*/  STL.64 [R1+0x51c8], R2 ;  /* 0x0051c80201007387 */ /* 0x0003e80000100a00 */
[----:B------:R-:W-:Y:S01]  /*10fa00*/  IMAD.X R17, R14, 0x1, R13, P0 ;  /* 0x000000010e117824 */ /* 0x000fe200000e060d */
[----:B------:R-:W-:Y:S01]  /*10fa10*/  SHF.R.S32.HI R0, RZ, 0x1f, R21 ;  /* 0x0000001fff007819 */ /* 0x000fe20000011415 */
[----:B-1----:R-:W2:Y:S04]  /*10fa20*/  LDL.LU R3, [R1] ;  /* 0x0000000001037983 */ /* 0x002ea80000300800 */
[----:B------:R-:W3:Y:S04]  /*10fa30*/  LDL.LU R5, [R1+0x283c] ;  /* 0x00283c0001057983 */ /* 0x000ee80000300800 */
[----:B------:R1:W-:Y:S04]  /*10fa40*/  STL.64 [R1+0x5190], R8 ;  /* 0x0051900801007387 */ /* 0x0003e80000100a00 */
[----:B-1----:R-:W4:Y:S04]  /*10fa50*/  LDL.LU R9, [R1+0x4] ;  /* 0x0000040001097983 */ /* 0x002f280000300800 */
[----:B------:R-:W4:Y:S04]  /*10fa60*/  LDL.LU R4, [R1+0x2838] ;  /* 0x0028380001047983 */ /* 0x000f280000300800 */
[----:B------:R-:W4:Y:S04]  /*10fa70*/  LDL.LU R14, [R1+0x8] ;  /* 0x00000800010e7983 */ /* 0x000f280000300800 */
[----:B------:R1:W-:Y:S01]  /*10fa80*/  STL.64 [R1+0x5170], R16 ;  /* 0x0051701001007387 */ /* 0x0003e20000100a00 */
[----:B------:R-:W-:-:S02]  /*10fa90*/  SHF.R.S32.HI R8, RZ, 0x1f, R22 ;  /* 0x0000001fff087819 */ /* 0x000fc40000011416 */
[----:B-1----:R-:W-:-:S05]  /*10faa0*/  IADD3 R16, P0, PT, R21, R12, RZ ;  /* 0x0000000c15107210 */ /* 0x002fca0007f1e0ff */
[----:B------:R-:W-:-:S05]  /*10fab0*/  IMAD.X R17, R0, 0x1, R13, P0 ;  /* 0x0000000100117824 */ /* 0x000fca00000e060d */
[----:B------:R1:W-:Y:S01]  /*10fac0*/  STL.64 [R1+0x5148], R16 ;  /* 0x0051481001007387 */ /* 0x0003e20000100a00 */
[----:B------:R-:W-:Y:S02]  /*10fad0*/  SHF.R.S32.HI R0, RZ, 0x1f, R23 ;  /* 0x0000001fff007819 */ /* 0x000fe40000011417 */
        /* <DEDUP_REMOVED lines=9> */
[----:B------:R-:W-:Y:S02]  /*10fb70*/  IMAD.X R17, R8, 0x1, R13, P0 ;  /* 0x0000000108117824 */ /* 0x000fe400000e060d */
[----:B------:R-:W4:Y:S04]  /*10fb80*/  LDL.LU R8, [R1+0x2834] ;  /* 0x0028340001087983 */ /* 0x000f280000300800 */
        /* <DEDUP_REMOVED lines=16> */
[----:B------:R1:W-:Y:S02]  /*10fc90*/  STL.64 [R1+0x5010], R16 ;  /* 0x0050101001007387 */ /* 0x0003e40000100a00 */
[----:B-1----:R-:W-:-:S05]  /*10fca0*/  IADD3 R16, P0, PT, R29, R12, RZ ;  /* 0x0000000c1d107210 */ /* 0x002fca0007f1e0ff */
[----:B------:R-:W-:Y:S02]  /*10fcb0*/  IMAD.X R17, R0, 0x1, R13, P0 ;  /* 0x0000000100117824 */ /* 0x000fe400000e060d */
[----:B------:R-:W4:Y:S04]  /*10fcc0*/  LDL.LU R0, [R1+0xc] ;  /* 0x00000c0001007983 */ /* 0x000f280000300800 */
[----:B------:R-:W-:Y:S04]  /*10fcd0*/  STL.64 [R1+0x4fd8], R16 ;  /* 0x004fd81001007387 */ /* 0x000fe80000100a00 */
[----:B------:R-:W4:Y:S01]  /*10fce0*/  LDL.LU R28, [R1+0x10] ;  /* 0x00001000011c7983 */ /* 0x000f220000300800 */
[----:B--2---:R-:W-:-:S05]  /*10fcf0*/  IADD3 R2, P0, PT, R3, R12, RZ ;  /* 0x0000000c03027210 */ /* 0x004fca0007f1e0ff */
[--C-:B---3--:R-:W-:Y:S01]  /*10fd00*/  IMAD.X R3, R5, 0x1, R13.reuse, P0 ;  /* 0x0000000105037824 */ /* 0x108fe200000e060d */
[----:B----4-:R-:W-:Y:S04]  /*10fd10*/  STL [R1+0x5888], R28 ;  /* 0x0058881c01007387 */ /* 0x010fe80000100800 */
[----:B------:R1:W-:Y:S02]  /*10fd20*/  STL.64 [R1+0x4fb8], R2 ;  /* 0x004fb80201007387 */ /* 0x0003e40000100a00 */
[----:B-1----:R-:W-:Y:S02]  /*10fd30*/  IADD3 R2, P0, PT, R9, R12, RZ ;  /* 0x0000000c09027210 */ /* 0x002fe40007f1e0ff */
[----:B------:R-:W2:Y:S03]  /*10fd40*/  LDL R9, [R1+0x14] ;  /* 0x0000140001097983 */ /* 0x000ea60000100800 */
[----:B------:R-:W-:-:S05]  /*10fd50*/  IMAD.X R3, R4, 0x1, R13, P0 ;  /* 0x0000000104037824 */ /* 0x000fca00000e060d */
[----:B------:R1:W-:Y:S04]  /*10fd60*/  STL.64 [R1+0x4f80], R2 ;  /* 0x004f800201007387 */ /* 0x0003e80000100a00 */
[----:B------:R-:W3:Y:S04]  /*10fd70*/  LDL R27, [R1+0x18] ;  /* 0x00001800011b7983 */ /* 0x000ee80000100800 */
[----:B------:R-:W4:Y:S04]  /*10fd80*/  LDL.LU R25, [R1+0x2824] ;  /* 0x0028240001197983 */ /* 0x000f280000300800 */
[----:B------:R-:W2:Y:S04]  /*10fd90*/  LDL R24, [R1+0x1c] ;  /* 0x00001c0001187983 */ /* 0x000ea80000100800 */
[----:B------:R-:W2:Y:S04]  /*10fda0*/  LDL.LU R26, [R1+0x2820] ;  /* 0x00282000011a7983 */ /* 0x000ea80000300800 */
[----:B------:R-:W2:Y:S04]  /*10fdb0*/  LDL.LU R23, [R1+0x20] ;  /* 0x0000200001177983 */ /* 0x000ea80000300800 */
[----:B------:R-:W2:Y:S04]  /*10fdc0*/  LDL.LU R21, [R1+0x281c] ;  /* 0x00281c0001157983 */ /* 0x000ea80000300800 */
[----:B------:R-:W2:Y:S04]  /*10fdd0*/  LDL.LU R20, [R1+0x24] ;  /* 0x0000240001147983 */ /* 0x000ea80000300800 */
[----:B------:R-:W2:Y:S01]  /*10fde0*/  LDL.LU R22, [R1+0x2818] ;  /* 0x0028180001167983 */ /* 0x000ea20000300800 */
[----:B-1----:R-:W-:-:S03]  /*10fdf0*/  IADD3 R2, P0, PT, R14, R12, RZ ;  /* 0x0000000c0e027210 */ /* 0x002fc60007f1e0ff */
[----:B------:R-:W2:Y:S04]  /*10fe00*/  LDL.LU R14, [R1+0x28] ;  /* 0x00002800010e7983 */ /* 0x000ea80000300800 */
[----:B------:R-:W2:Y:S01]  /*10fe10*/  LDL.LU R19, [R1+0x2814] ;  /* 0x0028140001137983 */ /* 0x000ea20000300800 */
[----:B------:R-:W-:-:S03]  /*10fe20*/  IMAD.X R3, R8, 0x1, R13, P0 ;  /* 0x0000000108037824 */ /* 0x000fc600000e060d */
[----:B------:R-:W2:Y:S04]  /*10fe30*/  LDL.LU R18, [R1+0x2c] ;  /* 0x00002c0001127983 */ /* 0x000ea80000300800 */
[----:B------:R-:W2:Y:S04]  /*10fe40*/  LDL.LU R17, [R1+0x2810] ;  /* 0x0028100001117983 */ /* 0x000ea80000300800 */
[----:B------:R1:W-:Y:S04]  /*10fe50*/  STL.64 [R1+0x4f60], R2 ;  /* 0x004f600201007387 */ /* 0x0003e80000100a00 */
[----:B------:R-:W2:Y:S04]  /*10fe60*/  LDL.LU R16, [R1+0x30] ;  /* 0x0000300001107983 */ /* 0x000ea80000300800 */
[----:B------:R-:W2:Y:S04]  /*10fe70*/  LDL.LU R5, [R1+0x280c] ;  /* 0x00280c0001057983 */ /* 0x000ea80000300800 */
[----:B------:R-:W2:Y:S04]  /*10fe80*/  LDL.LU R4, [R1+0x34] ;  /* 0x0000340001047983 */ /* 0x000ea80000300800 */
[----:B------:R-:W2:Y:S04]  /*10fe90*/  LDL.LU R7, [R1+0x2808] ;  /* 0x0028080001077983 */ /* 0x000ea80000300800 */
[----:B-1----:R-:W2:Y:S04]  /*10fea0*/  LDL.LU R2, [R1+0x38] ;  /* 0x0000380001027983 */ /* 0x002ea80000300800 */
[----:B------:R-:W2:Y:S04]  /*10feb0*/  LDL.LU R8, [R1+0x2804] ;  /* 0x0028040001087983 */ /* 0x000ea80000300800 */
[----:B------:R-:W2:Y:S01]  /*10fec0*/  LDL.LU R29, [R1+0x2830] ;  /* 0x00283000011d7983 */ /* 0x000ea20000300800 */
[----:B------:R-:W-:-:S03]  /*10fed0*/  IADD3 R28, P0, PT, R0, R12, RZ ;  /* 0x0000000c001c7210 */ /* 0x000fc60007f1e0ff */
[----:B------:R-:W3:Y:S04]  /*10fee0*/  LDL.LU R3, [R1+0x3c] ;  /* 0x00003c0001037983 */ /* 0x000ee80000300800 */
[----:B------:R-:W3:Y:S01]  /*10fef0*/  LDL.LU R0, [R1+0x2800] ;  /* 0x0028000001007983 */ /* 0x000ee20000300800 */
[----:B--2---:R-:W-:-:S05]  /*10ff00*/  IMAD.X R29, R29, 0x1, R13, P0 ;  /* 0x000000011d1d7824 */ /* 0x004fca00000e060d */
[----:B------:R1:W-:Y:S04]  /*10ff10*/  STL.64 [R1+0x4f28], R28 ;  /* 0x004f281c01007387 */ /* 0x0003e80000100a00 */
[----:B-1----:R-:W2:Y:S04]  /*10ff20*/  LDL.LU R28, [R1+0x5888] ;  /* 0x00588800011c7983 */ /* 0x002ea80000300800 */
[----:B------:R-:W3:Y:S01]  /*10ff30*/  LDL.LU R29, [R1+0x282c] ;  /* 0x00282c00011d7983 */ /* 0x000ee20000300800 */
[----:B--2---:R-:W-:-:S05]  /*10ff40*/  IADD3 R28, P0, PT, R28, R12, RZ ;  /* 0x0000000c1c1c7210 */ /* 0x004fca0007f1e0ff */
[----:B---3--:R-:W-:-:S05]  /*10ff50*/  IMAD.X R29, R29, 0x1, R13, P0 ;  /* 0x000000011d1d7824 */ /* 0x008fca00000e060d */
[----:B------:R1:W-:Y:S04]  /*10ff60*/  STL.64 [R1+0x4f08], R28 ;  /* 0x004f081c01007387 */ /* 0x0003e80000100a00 */
[----:B-1----:R-:W2:Y:S01]  /*10ff70*/  LDL.LU R29, [R1+0x2828] ;  /* 0x00282800011d7983 */ /* 0x002ea20000300800 */
[----:B------:R-:W-:-:S03]  /*10ff80*/  IADD3 R28, P0, PT, R9, R12, RZ ;  /* 0x0000000c091c7210 */ /* 0x000fc60007f1e0ff */
[----:B------:R-:W3:Y:S02]  /*10ff90*/  LDL.LU R9, [R1+0x40] ;  /* 0x0000400001097983 */ /* 0x000ee40000300800 */
[----:B--2---:R-:W-:-:S05]  /*10ffa0*/  IMAD.X R29, R29, 0x1, R13, P0 ;  /* 0x000000011d1d7824 */ /* 0x004fca00000e060d */
[----:B------:R1:W-:Y:S02]  /*10ffb0*/  STL.64 [R1+0x4ec0], R28 ;  /* 0x004ec01c01007387 */ /* 0x0003e40000100a00 */
[----:B-1----:R-:W-:-:S05]  /*10ffc0*/  IADD3 R28, P0, PT, R27, R12, RZ ;  /* 0x0000000c1b1c7210 */ /* 0x002fca0007f1e0ff */
[----:B----4-:R-:W-:Y:S01]  /*10ffd0*/  IMAD.X R29, R25, 0x1, R13, P0 ;  /* 0x00000001191d7824 */ /* 0x010fe200000e060d */
[----:B------:R-:W-:-:S05]  /*10ffe0*/  IADD3 R24, P0, PT, R24, R12, RZ ;  /* 0x0000000c18187210 */ /* 0x000fca0007f1e0ff */
[----:B------:R-:W-:-:S05]  /*10fff0*/  IMAD.X R25, R26, 0x1, R13, P0 ;  /* 0x000000011a197824 */ /* 0x000fca00000e060d */
[----:B------:R1:W-:Y:S02]  /*110000*/  STL.64 [R1+0x4e28], R24 ;  /* 0x004e281801007387 */ /* 0x0003e40000100a00 */
[----:B-1----:R-:W-:-:S05]  /*110010*/  IADD3 R24, P0, PT, R23, R12, RZ ;  /* 0x0000000c17187210 */ /* 0x002fca0007f1e0ff */
[--C-:B------:R-:W-:Y:S01]  /*110020*/  IMAD.X R25, R21, 0x1, R13.reuse, P0 ;  /* 0x0000000115197824 */ /* 0x100fe200000e060d */
[-C--:B------:R-:W-:Y:S01]  /*110030*/  IADD3 R20, P0, PT, R20, R12.reuse, RZ ;  /* 0x0000000c14147210 */ /* 0x080fe20007f1e0ff */
[----:B------:R-:W-:Y:S04]  /*110040*/  STL.64 [R1+0x4e70], R28 ;  /* 0x004e701c01007387 */ /* 0x000fe80000100a00 */
[----:B------:R-:W-:Y:S01]  /*110050*/  IMAD.X R21, R22, 0x1, R13, P0 ;  /* 0x0000000116157824 */ /* 0x000fe200000e060d */
[----:B------:R-:W-:Y:S04]  /*110060*/  STL.64 [R1+0x4dd8], R24 ;  /* 0x004dd81801007387 */ /* 0x000fe80000100a00 */
[----:B------:R1:W-:Y:S02]  /*110070*/  STL.64 [R1+0x4d90], R20 ;  /* 0x004d901401007387 */ /* 0x0003e40000100a00 */
[----:B-1----:R-:W-:-:S02]  /*110080*/  IADD3 R20, P0, PT, R14, R12, RZ ;  /* 0x0000000c0e147210 */ /* 0x002fc40007f1e0ff */
[----:B------:R-:W2:Y:S03]  /*110090*/  LDL.LU R14, [R1+0x27fc] ;  /* 0x0027fc00010e7983 */ /* 0x000ea60000300800 */
        /* <DEDUP_REMOVED lines=9> */
[----:B------:R1:W-:Y:S04]  /*110130*/  STL.64 [R1+0x4c60], R4 ;  /* 0x004c600401007387 */ /* 0x0003e80000100a00 */
[----:B------:R-:W-:Y:S01]  /*110140*/  STL.64 [R1+0x4ca8], R16 ;  /* 0x004ca81001007387 */ /* 0x000fe20000100a00 */
[----:B-1----:R-:W-:-:S05]  /*110150*/  IADD3 R4, P0, PT, R2, R12, RZ ;  /* 0x0000000c02047210 */ /* 0x002fca0007f1e0ff */
[----:B------:R-:W-:Y:S02]  /*110160*/  IMAD.X R5, R8, 0x1, R13, P0 ;  /* 0x0000000108057824 */ /* 0x000fe400000e060d */
[----:B------:R-:W4:Y:S04]  /*110170*/  LDL.LU R8, [R1+0x44] ;  /* 0x0000440001087983 */ /* 0x000f280000300800 */
[----:B------:R-:W-:Y:S04]  /*110180*/  STL.64 [R1+0x4c10], R4 ;  /* 0x004c100401007387 */ /* 0x000fe80000100a00 */
[----:B------:R-:W2:Y:S04]  /*110190*/  LDL.LU R29, [R1+0x48] ;  /* 0x00004800011d7983 */ /* 0x000ea80000300800 */
[----:B------:R-:W2:Y:S01]  /*1101a0*/  LDL.LU R28, [R1+0x4c] ;  /* 0x00004c00011c7983 */ /* 0x000ea20000300800 */
[----:B------:R-:W-:-:S05]  /*1101b0*/  IADD3 R2, P0, PT, R3, R12, RZ ;  /* 0x0000000c03027210 */ /* 0x000fca0007f1e0ff */
[----:B------:R-:W-:Y:S01]  /*1101c0*/  IMAD.X R3, R0, 0x1, R13, P0 ;  /* 0x0000000100037824 */ /* 0x000fe200000e060d */
[----:B--2---:R-:W-:Y:S04]  /*1101d0*/  STL [R1+0x5880], R28 ;  /* 0x0058801c01007387 */ /* 0x004fe80000100800 */
[----:B------:R3:W-:Y:S04]  /*1101e0*/  STL.64 [R1+0x4bc8], R2 ;  /* 0x004bc80201007387 */ /* 0x0007e80000100a00 */
[----:B------:R-:W-:Y:S04]  /*1101f0*/  STL [R1+0x5884], R29 ;  /* 0x0058841d01007387 */ /* 0x000fe80000100800 */
        /* <DEDUP_REMOVED lines=9> */
[----:B---3--:R-:W-:-:S03]  /*110290*/  IADD3 R2, P0, PT, R9, R12, RZ ;  /* 0x0000000c09027210 */ /* 0x008fc60007f1e0ff */
[----:B------:R-:W3:Y:S04]  /*1102a0*/  LDL.LU R9, [R1+0x27dc] ;  /* 0x0027dc0001097983 */ /* 0x000ee80000300800 */
[----:B------:R-:W2:Y:S01]  /*1102b0*/  LDL.LU R18, [R1+0x64] ;  /* 0x0000640001127983 */ /* 0x000ea20000300800 */
[----:B------:R-:W-:-:S03]  /*1102c0*/  IMAD.X R3, R14, 0x1, R13, P0 ;  /* 0x000000010e037824 */ /* 0x000fc600000e060d */
[----:B------:R-:W2:Y:S04]  /*1102d0*/  LDL.LU R17, [R1+0x27d8] ;  /* 0x0027d80001117983 */ /* 0x000ea80000300800 */
[----:B------:R-:W2:Y:S04]  /*1102e0*/  LDL.LU R16, [R1+0x68] ;  /* 0x0000680001107983 */ /* 0x000ea80000300800 */
[----:B------:R1:W-:Y:S04]  /*1102f0*/  STL.64 [R1+0x4b78], R2 ;  /* 0x004b780201007387 */ /* 0x0003e80000100a00 */
[----:B------:R-:W2:Y:S04]  /*110300*/  LDL.LU R7, [R1+0x27d4] ;  /* 0x0027d40001077983 */ /* 0x000ea80000300800 */
[----:B------:R-:W2:Y:S04]  /*110310*/  LDL.LU R5, [R1+0x6c] ;  /* 0x00006c0001057983 */ /* 0x000ea80000300800 */
[----:B-1----:R-:W2:Y:S04]  /*110320*/  LDL.LU R2, [R1+0x27d0] ;  /* 0x0027d00001027983 */ /* 0x002ea80000300800 */
[----:B------:R-:W2:Y:S04]  /*110330*/  LDL.LU R3, [R1+0x70] ;  /* 0x0000700001037983 */ /* 0x000ea80000300800 */
[----:B------:R-:W2:Y:S04]  /*110340*/  LDL.LU R4, [R1+0x27cc] ;  /* 0x0027cc0001047983 */ /* 0x000ea80000300800 */
[----:B------:R-:W2:Y:S04]  /*110350*/  LDL.LU R14, [R1+0x74] ;  /* 0x00007400010e7983 */ /* 0x000ea80000300800 */
[----:B------:R-:W2:Y:S01]  /*110360*/  LDL.LU R29, [R1+0x27f8] ;  /* 0x0027f800011d7983 */ /* 0x000ea20000300800 */
[----:B----4-:R-:W-:-:S03]  /*110370*/  IADD3 R28, P0, PT, R8, R12, RZ ;  /* 0x0000000c081c7210 */ /* 0x010fc60007f1e0ff */
[----:B------:R-:W4:Y:S04]  /*110380*/  LDL.LU R0, [R1+0x27c8] ;  /* 0x0027c80001007983 */ /* 0x000f280000300800 */
[----:B------:R-:W3:Y:S01]  /*110390*/  LDL.LU R8, [R1+0x78] ;  /* 0x0000780001087983 */ /* 0x000ee20000300800 */
[----:B--2---:R-:W-:-:S05]  /*1103a0*/  IMAD.X R29, R29, 0x1, R13, P0 ;  /* 0x000000011d1d7824 */ /* 0x004fca00000e060d */
[----:B------:R1:W-:Y:S04]  /*1103b0*/  STL.64 [R1+0x4b38], R28 ;  /* 0x004b381c01007387 */ /* 0x0003e80000100a00 */
[----:B-1----:R-:W2:Y:S02]  /*1103c0*/  LDL.LU R29, [R1+0x5884] ;  /* 0x00588400011d7983 */ /* 0x002ea40000300800 */
[----:B--2---:R-:W-:Y:S02]  /*1103d0*/  IADD3 R28, P0, PT, R29, R12, RZ ;  /* 0x0000000c1d1c7210 */ /* 0x004fe40007f1e0ff */
[----:B------:R-:W2:Y:S03]  /*1103e0*/  LDL.LU R29, [R1+0x27f4] ;  /* 0x0027f400011d7983 */ /* 0x000ea60000300800 */
[----:B--2---:R-:W-:-:S05]  /*1103f0*/  IMAD.X R29, R29, 0x1, R13, P0 ;  /* 0x000000011d1d7824 */ /* 0x004fca00000e060d */
[----:B------:R1:W-:Y:S04]  /*110400*/  STL.64 [R1+0x4ae0], R28 ;  /* 0x004ae01c01007387 */ /* 0x0003e80000100a00 */
[----:B-1----:R-:W2:Y:S04]  /*110410*/  LDL.LU R28, [R1+0x5880] ;  /* 0x00588000011c7983 */ /* 0x002ea80000300800 */
[----:B------:R-:W3:Y:S01]  /*110420*/  LDL.LU R29, [R1+0x27f0] ;  /* 0x0027f000011d7983 */ /* 0x000ee20000300800 */
[----:B--2---:R-:W-:-:S05]  /*110430*/  IADD3 R28, P0, PT, R28, R12, RZ ;  /* 0x0000000c1c1c7210 */ /* 0x004fca0007f1e0ff */
[----:B---3--:R-:W-:-:S05]  /*110440*/  IMAD.X R29, R29, 0x1, R13, P0 ;  /* 0x000000011d1d7824 */ /* 0x008fca00000e060d */
[----:B------:R1:W-:Y:S02]  /*110450*/  STL.64 [R1+0x4a98], R28 ;  /* 0x004a981c01007387 */ /* 0x0003e40000100a00 */
[----:B-1----:R-:W-:-:S05]  /*110460*/  IADD3 R28, P0, PT, R27, R12, RZ ;  /* 0x0000000c1b1c7210 */ /* 0x002fca0007f1e0ff */
[----:B------:R-:W-:Y:S01]  /*110470*/  IMAD.X R29, R25, 0x1, R13, P0 ;  /* 0x00000001191d7824 */ /* 0x000fe200000e060d */
[----:B------:R-:W-:-:S05]  /*110480*/  IADD3 R24, P0, PT, R24, R12, RZ ;  /* 0x0000000c18187210 */ /* 0x000fca0007f1e0ff */
[----:B------:R-:W-:-:S05]  /*110490*/  IMAD.X R25, R26, 0x1, R13, P0 ;  /* 0x000000011a197824 */ /* 0x000fca00000e060d */
[----:B------:R1:W-:Y:S02]  /*1104a0*/  STL.64 [R1+0x4a00], R24 ;  /* 0x004a001801007387 */ /* 0x0003e40000100a00 */
[----:B-1----:R-:W-:-:S05]  /*1104b0*/  IADD3 R24, P0, PT, R23, R12, RZ ;  /* 0x0000000c17187210 */ /* 0x002fca0007f1e0ff */
[--C-:B------:R-:W-:Y:S01]  /*1104c0*/  IMAD.X R25, R21, 0x1, R13.reuse, P0 ;  /* 0x0000000115197824 */ /* 0x100fe200000e060d */
[----:B------:R-:W-:Y:S01]  /*1104d0*/  IADD3 R20, P0, PT, R20, R12, RZ ;  /* 0x0000000c14147210 */ /* 0x000fe20007f1e0ff */
[----:B------:R-:W-:Y:S04]  /*1104e0*/  STL.64 [R1+0x4a48], R28 ;  /* 0x004a481c01007387 */ /* 0x000fe80000100a00 */
[----:B------:R-:W-:-:S05]  /*1104f0*/  IMAD.X R21, R22, 0x1, R13, P0 ;  /* 0x0000000116157824 */ /* 0x000fca00000e060d */
[----:B------:R1:W-:Y:S02]  /*110500*/  STL.64 [R1+0x4968], R20 ;  /* 0x0049681401007387 */ /* 0x0003e40000100a00 */
[----:B-1----:R-:W-:-:S05]  /*110510*/  IADD3 R20, P0, PT, R19, R12, RZ ;  /* 0x0000000c13147210 */ /* 0x002fca0007f1e0ff */
[----:B------:R-:W-:Y:S01]  /*110520*/  IMAD.X R21, R9, 0x1, R13, P0 ;  /* 0x0000000109157824 */ /* 0x000fe200000e060d */
[----:B------:R-:W-:-:S05]  /*110530*/  IADD3 R18, P0, PT, R18, R12, RZ ;  /* 0x0000000c12127210 */ /* 0x000fca0007f1e0ff */
[--C-:B------:R-:W-:Y:S01]  /*110540*/  IMAD.X R19, R17, 0x1, R13.reuse, P0 ;  /* 0x0000000111137824 */ /* 0x100fe200000e060d */
[----:B------:R-:W-:Y:S01]  /*110550*/  IADD3 R16, P0, PT, R16, R12, RZ ;  /* 0x0000000c10107210 */ /* 0x000fe20007f1e0ff */
[----:B------:R-:W-:Y:S04]  /*110560*/  STL.64 [R1+0x49b0], R24 ;  /* 0x0049b01801007387 */ /* 0x000fe80000100a00 */
[----:B------:R-:W2:Y:S01]  /*110570*/  LDL.LU R9, [R1+0x27c4] ;  /* 0x0027c40001097983 */ /* 0x000ea20000300800 */
[----:B------:R-:W-:-:S03]  /*110580*/  IMAD.X R17, R7, 0x1, R13, P0 ;  /* 0x0000000107117824 */ /* 0x000fc600000e060d */
        /* <DEDUP_REMOVED lines=8> */
[----:B------:R-:W-:Y:S01]  /*110610*/  STL.64 [R1+0x4838], R16 ;  /* 0x0048381001007387 */ /* 0x000fe20000100a00 */
[----:B-1----:R-:W-:-:S03]  /*110620*/  IADD3 R2, P0, PT, R14, R12, RZ ;  /* 0x0000000c0e027210 */ /* 0x002fc60007f1e0ff */
[----:B------:R-:W3:Y:S02]  /*110630*/  LDL.LU R14, [R1+0x7c] ;  /* 0x00007c00010e7983 */ /* 0x000ee40000300800 */
[----:B----4-:R-:W-:-:S05]  /*110640*/  IMAD.X R3, R0, 0x1, R13, P0 ;  /* 0x0000000100037824 */ /* 0x010fca00000e060d */
[----:B------:R-:W-:Y:S04]  /*110650*/  STL.64 [R1+0x47a8], R2 ;  /* 0x0047a80201007387 */ /* 0x000fe80000100a00 */
[----:B------:R-:W4:Y:S04]  /*110660*/  LDL.LU R4, [R1+0x27c0] ;  /* 0x0027c00001047983 */ /* 0x000f280000300800 */
[----:B------:R-:W2:Y:S04]  /*110670*/  LDL.LU R0, [R1+0x27bc] ;  /* 0x0027bc0001007983 */ /* 0x000ea80000300800 */
[----:B------:R-:W2:Y:S04]  /*110680*/  LDL.LU R27, [R1+0x84] ;  /* 0x00008400011b7983 */ /* 0x000ea80000300800 */
[----:B------:R-:W2:Y:S04]  /*110690*/  LDL.LU R29, [R1+0x27b8] ;  /* 0x0027b800011d7983 */ /* 0x000ea80000300800 */
[----:B------:R-:W2:Y:S04]  /*1106a0*/  LDL.LU R26, [R1+0x88] ;  /* 0x00008800011a7983 */ /* 0x000ea80000300800 */
[----:B--2---:R1:W-:Y:S04]  /*1106b0*/  STL [R1+0x5874], R26 ;  /* 0x0058741a01007387 */ /* 0x0043e80000100800 */
[----:B-1----:R-:W2:Y:S04]  /*1106c0*/  LDL.LU R26, [R1+0x80] ;  /* 0x00008000011a7983 */ /* 0x002ea80000300800 */
[----:B------:R-:W-:Y:S01]  /*1106d0*/  STL [R1+0x5878], R27 ;  /* 0x0058781b01007387 */ /* 0x000fe20000100800 */
[----:B------:R-:W-:-:S05]  /*1106e0*/  IADD3 R2, P0, PT, R8, R12, RZ ;  /* 0x0000000c08027210 */ /* 0x000fca0007f1e0ff */
[----:B------:R-:W-:Y:S01]  /*1106f0*/  IMAD.X R3, R9, 0x1, R13, P0 ;  /* 0x0000000109037824 */ /* 0x000fe200000e060d */
        /* <DEDUP_REMOVED lines=10> */
[----:B------:R1:W-:Y:S01]  /*1107a0*/  STL.64 [R1+0x4750], R2 ;  /* 0x0047500201007387 */ /* 0x0003e20000100a00 */
[----:B---3--:R-:W-:-:S03]  /*1107b0*/  IADD3 R26, P0, PT, R14, R12, RZ ;  /* 0x0000000c0e1a7210 */ /* 0x008fc60007f1e0ff */
[----:B------:R-:W3:Y:S04]  /*1107c0*/  LDL.LU R18, [R1+0x9c] ;  /* 0x00009c0001127983 */ /* 0x000ee80000300800 */
[----:B------:R-:W2:Y:S04]  /*1107d0*/  LDL.LU R17, [R1+0x27a0] ;  /* 0x0027a00001117983 */ /* 0x000ea80000300800 */
[----:B------:R-:W2:Y:S04]  /*1107e0*/  LDL R16, [R1+0xa4] ;  /* 0x0000a40001107983 */ /* 0x000ea80000100800 */
[----:B------:R-:W2:Y:S01]  /*1107f0*/  LDL.LU R7, [R1+0x279c] ;  /* 0x00279c0001077983 */ /* 0x000ea20000300800 */
[----:B----4-:R-:W-:-:S03]  /*110800*/  IMAD.X R27, R4, 0x1, R13, P0 ;  /* 0x00000001041b7824 */ /* 0x010fc600000e060d */
[----:B-1----:R-:W4:Y:S04]  /*110810*/  LDL R2, [R1+0xa8] ;  /* 0x0000a80001027983 */ /* 0x002f280000100800 */
[----:B------:R-:W2:Y:S04]  /*110820*/  LDL.LU R9, [R1+0x2798] ;  /* 0x0027980001097983 */ /* 0x000ea80000300800 */
[----:B------:R-:W2:Y:S04]  /*110830*/  LDL R3, [R1+0xac] ;  /* 0x0000ac0001037983 */ /* 0x000ea80000100800 */
[----:B------:R-:W2:Y:S04]  /*110840*/  LDL.LU R5, [R1+0x2794] ;  /* 0x0027940001057983 */ /* 0x000ea80000300800 */
[----:B------:R-:W2:Y:S04]  /*110850*/  LDL.LU R14, [R1+0xc0] ;  /* 0x0000c000010e7983 */ /* 0x000ea80000300800 */
[----:B------:R1:W-:Y:S04]  /*110860*/  STL.64 [R1+0x4710], R26 ;  /* 0x0047101a01007387 */ /* 0x0003e80000100a00 */
[----:B-1----:R-:W2:Y:S04]  /*110870*/  LDL.LU R26, [R1+0x587c] ;  /* 0x00587c00011a7983 */ /* 0x002ea80000300800 */
[----:B------:R-:W3:Y:S01]  /*110880*/  LDL.LU R4, [R1+0x2790] ;  /* 0x0027900001047983 */ /* 0x000ee20000300800 */
[----:B--2---:R-:W-:-:S05]  /*110890*/  IADD3 R26, P0, PT, R26, R12, RZ ;  /* 0x0000000c1a1a7210 */ /* 0x004fca0007f1e0ff */
[----:B------:R-:W-:-:S05]  /*1108a0*/  IMAD.X R27, R0, 0x1, R13, P0 ;  /* 0x00000001001b7824 */ /* 0x000fca00000e060d */
[----:B------:R1:W-:Y:S04]  /*1108b0*/  STL.64 [R1+0x46b8], R26 ;  /* 0x0046b81a01007387 */ /* 0x0003e80000100a00 */
[----:B-1----:R-:W2:Y:S04]  /*1108c0*/  LDL.LU R27, [R1+0x5878] ;  /* 0x00587800011b7983 */ /* 0x002ea80000300800 */
[----:B------:R-:W3:Y:S01]  /*1108d0*/  LDL.LU R0, [R1+0xc4] ;  /* 0x0000c40001007983 */ /* 0x000ee20000300800 */
[----:B--2---:R-:W-:-:S05]  /*1108e0*/  IADD3 R26, P0, PT, R27, R12, RZ ;  /* 0x0000000c1b1a7210 */ /* 0x004fca0007f1e0ff */
[----:B------:R-:W-:-:S05]  /*1108f0*/  IMAD.X R27, R29, 0x1, R13, P0 ;  /* 0x000000011d1b7824 */ /* 0x000fca00000e060d */
[----:B------:R1:W-:Y:S04]  /*110900*/  STL.64 [R1+0x4678], R26 ;  /* 0x0046781a01007387 */ /* 0x0003e80000100a00 */
[----:B-1----:R-:W2:Y:S02]  /*110910*/  LDL.LU R26, [R1+0x5874] ;  /* 0x00587400011a7983 */ /* 0x002ea40000300800 */
[----:B--2---:R-:W-:-:S05]  /*110920*/  IADD3 R26, P0, PT, R26, R12, RZ ;  /* 0x0000000c1a1a7210 */ /* 0x004fca0007f1e0ff */
[----:B------:R-:W-:-:S05]  /*110930*/  IMAD.X R27, R28, 0x1, R13, P0 ;  /* 0x000000011c1b7824 */ /* 0x000fca00000e060d */
[----:B------:R1:W-:Y:S02]  /*110940*/  STL.64 [R1+0x4620], R26 ;  /* 0x0046201a01007387 */ /* 0x0003e40000100a00 */
[----:B-1----:R-:W-:-:S05]  /*110950*/  IADD3 R26, P0, PT, R25, R12, RZ ;  /* 0x0000000c191a7210 */ /* 0x002fca0007f1e0ff */
[----:B------:R-:W-:Y:S01]  /*110960*/  IMAD.X R27, R23, 0x1, R13, P0 ;  /* 0x00000001171b7824 */ /* 0x000fe200000e060d */
[----:B------:R-:W-:-:S05]  /*110970*/  IADD3 R22, P0, PT, R22, R12, RZ ;  /* 0x0000000c16167210 */ /* 0x000fca0007f1e0ff */
[--C-:B------:R-:W-:Y:S01]  /*110980*/  IMAD.X R23, R24, 0x1, R13.reuse, P0 ;  /* 0x0000000118177824 */ /* 0x100fe200000e060d */
[----:B------:R-:W-:Y:S04]  /*110990*/  STL.64 [R1+0x45e0], R26 ;  /* 0x0045e01a01007387 */ /* 0x000fe80000100a00 */
[----:B------:R1:W-:Y:S02]  /*1109a0*/  STL.64 [R1+0x4588], R22 ;  /* 0x0045881601007387 */ /* 0x0003e40000100a00 */
[-C--:B-1----:R-:W-:Y:S02]  /*1109b0*/  IADD3 R22, P0, PT, R8, R12.reuse, RZ ;  /* 0x0000000c08167210 */ /* 0x082fe40007f1e0ff */
[----:B------:R-:W2:Y:S03]  /*1109c0*/  LDL.LU R8, [R1+0x278c] ;  /* 0x00278c0001087983 */ /* 0x000ea60000300800 */
[----:B------:R-:W-:Y:S01]  /*1109d0*/  IMAD.X R23, R21, 0x1, R13, P0 ;  /* 0x0000000115177824 */ /* 0x000fe200000e060d */
[----:B------:R-:W-:-:S05]  /*1109e0*/  IADD3 R20, P0, PT, R20, R12, RZ ;  /* 0x0000000c14147210 */ /* 0x000fca0007f1e0ff */
[----:B------:R-:W-:Y:S01]  /*1109f0*/  IMAD.X R21, R19, 0x1, R13, P0 ;  /* 0x0000000113157824 */ /* 0x000fe200000e060d */
[----:B---3--:R-:W-:-:S05]  /*110a00*/  IADD3 R18, P0, PT, R18, R12, RZ ;  /* 0x0000000c12127210 */ /* 0x008fca0007f1e0ff */
[--C-:B------:R-:W-:Y:S01]  /*110a10*/  IMAD.X R19, R17, 0x1, R13.reuse, P0 ;  /* 0x0000000111137824 */ /* 0x100fe200000e060d */
[-C--:B------:R-:W-:Y:S01]  /*110a20*/  IADD3 R16, P0, PT, R16, R12.reuse, RZ ;  /* 0x0000000c10107210 */ /* 0x080fe20007f1e0ff */
[----:B------:R-:W-:Y:S04]  /*110a30*/  STL.64 [R1+0x4538], R22 ;  /* 0x0045381601007387 */ /* 0x000fe80000100a00 */
[----:B------:R-:W-:Y:S01]  /*110a40*/  IMAD.X R17, R7, 0x1, R13, P0 ;  /* 0x0000000107117824 */ /* 0x000fe200000e060d */
[----:B------:R-:W-:Y:S04]  /*110a50*/  STL.64 [R1+0x44e8], R20 ;  /* 0x0044e81401007387 */ /* 0x000fe80000100a00 */
[----:B------:R4:W-:Y:S02]  /*110a60*/  STL.64 [R1+0x4450], R16 ;  /* 0x0044501001007387 */ /* 0x0009e40000100a00 */
[----:B----4-:R-:W-:-:S05]  /*110a70*/  IADD3 R16, P0, PT, R2, R12, RZ ;  /* 0x0000000c02107210 */ /* 0x010fca0007f1e0ff */
[--C-:B------:R-:W-:Y:S01]  /*110a80*/  IMAD.X R17, R9, 0x1, R13.reuse, P0 ;  /* 0x0000000109117824 */ /* 0x100fe200000e060d */
[----:B------:R-:W-:Y:S01]  /*110a90*/  IADD3 R2, P0, PT, R3, R12, RZ ;  /* 0x0000000c03027210 */ /* 0x000fe20007f1e0ff */
[----:B------:R-:W-:Y:S04]  /*110aa0*/  STL.64 [R1+0x44a0], R18 ;  /* 0x0044a01201007387 */ /* 0x000fe80000100a00 */
[----:B------:R-:W3:Y:S01]  /*110ab0*/  LDL.LU R9, [R1+0xc8] ;  /* 0x0000c80001097983 */ /* 0x000ee20000300800 */
[----:B------:R-:W-:-:S03]  /*110ac0*/  IMAD.X R3, R5, 0x1, R13, P0 ;  /* 0x0000000105037824 */ /* 0x000fc600000e060d */
[----:B------:R-:W-:Y:S04]  /*110ad0*/  STL.64 [R1+0x4408], R16 ;  /* 0x0044081001007387 */ /* 0x000fe80000100a00 */
[----:B------:R1:W-:Y:S02]  /*110ae0*/  STL.64 [R1+0x43b8], R2 ;  /* 0x0043b80201007387 */ /* 0x0003e40000100a00 */
[----:B-1----:R-:W-:Y:S02]  /*110af0*/  IADD3 R2, P0, PT, R14, R12, RZ ;  /* 0x0000000c0e027210 */ /* 0x002fe40007f1e0ff */
[----:B------:R-:W4:Y:S04]  /*110b00*/  LDL.LU R14, [R1+0xcc] ;  /* 0x0000cc00010e7983 */ /* 0x000f280000300800 */
[----:B------:R-:W2:Y:S01]  /*110b10*/  LDL.LU R28, [R1+0xf0] ;  /* 0x0000f000011c7983 */ /* 0x000ea20000300800 */
[----:B------:R-:W-:-:S03]  /*110b20*/  IMAD.X R3, R4, 0x1, R13, P0 ;  /* 0x0000000104037824 */ /* 0x000fc600000e060d */
[----:B--2---:R-:W-:Y:S04]  /*110b30*/  STL [R1+0x5870], R28 ;  /* 0x0058701c01007387 */ /* 0x004fe80000100800 */
[----:B------:R1:W-:Y:S04]  /*110b40*/  STL.64 [R1+0x4378], R2 ;  /* 0x0043780201007387 */ /* 0x0003e80000100a00 */
        /* <DEDUP_REMOVED lines=18> */
[----:B-1----:R-:W2:Y:S04]  /*110c70*/  LDL.LU R2, [R1+0x2760] ;  /* 0x0027600001027983 */ /* 0x002ea80000300800 */
[----:B------:R-:W2:Y:S04]  /*110c80*/  LDL.LU R3, [R1+0x114] ;  /* 0x0001140001037983 */ /* 0x000ea80000300800 */
[----:B------:R-:W2:Y:S04]  /*110c90*/  LDL.LU R4, [R1+0x275c] ;  /* 0x00275c0001047983 */ /* 0x000ea80000300800 */
[----:B------:R-:W2:Y:S01]  /*110ca0*/  LDL.LU R29, [R1+0x2788] ;  /* 0x00278800011d7983 */ /* 0x000ea20000300800 */
[----:B---3--:R-:W-:-:S03]  /*110cb0*/  IADD3 R28, P0, PT, R9, R12, RZ ;  /* 0x0000000c091c7210 */ /* 0x008fc60007f1e0ff */
[----:B------:R-:W3:Y:S04]  /*110cc0*/  LDL.LU R8, [R1+0x118] ;  /* 0x0001180001087983 */ /* 0x000ee80000300800 */
[----:B------:R-:W3:Y:S01]  /*110cd0*/  LDL.LU R9, [R1+0x2758] ;  /* 0x0027580001097983 */ /* 0x000ee20000300800 */
[----:B--2---:R-:W-:-:S05]  /*110ce0*/  IMAD.X R29, R29, 0x1, R13, P0 ;  /* 0x000000011d1d7824 */ /* 0x004fca00000e060d */
[----:B------:R1:W-:Y:S04]  /*110cf0*/  STL.64 [R1+0x42e0], R28 ;  /* 0x0042e01c01007387 */ /* 0x0003e80000100a00 */
[----:B-1----:R-:W2:Y:S01]  /*110d00*/  LDL.LU R29, [R1+0x2784] ;  /* 0x00278400011d7983 */ /* 0x002ea20000300800 */
[----:B----4-:R-:W-:-:S03]  /*110d10*/  IADD3 R28, P0, PT, R14, R12, RZ ;  /* 0x0000000c0e1c7210 */ /* 0x010fc60007f1e0ff */
[----:B------:R-:W4:Y:S02]  /*110d20*/  LDL.LU R14, [R1+0x11c] ;  /* 0x00011c00010e7983 */ /* 0x000f240000300800 */
        /* <DEDUP_REMOVED lines=34> */
[----:B------:R-:W-:Y:S01]  /*110f50*/  STL.64 [R1+0x3f78], R16 ;  /* 0x003f781001007387 */ /* 0x000fe20000100a00 */
[----:B------:R-:W-:-:S03]  /*110f60*/  IMAD.X R5, R9, 0x1, R13, P0 ;  /* 0x0000000109057824 */ /* 0x000fc600000e060d */
[----:B------:R1:W-:Y:S04]  /*110f70*/  STL.64 [R1+0x3ed8], R2 ;  /* 0x003ed80201007387 */ /* 0x0003e80000100a00 */
[----:B-1----:R-:W3:Y:S04]  /*110f80*/  LDL.LU R3, [R1+0x120] ;  /* 0x0001200001037983 */ /* 0x002ee80000300800 */
[----:B------:R1:W-:Y:S01]  /*110f90*/  STL.64 [R1+0x3de0], R4 ;  /* 0x003de00401007387 */ /* 0x0003e20000100a00 */
[----:B----4-:R-:W-:-:S03]  /*110fa0*/  IADD3 R16, P0, PT, R14, R12, RZ ;  /* 0x0000000c0e107210 */ /* 0x010fc60007f1e0ff */
[----:B-1----:R-:W4:Y:S04]  /*110fb0*/  LDL.LU R4, [R1+0x2750] ;  /* 0x0027500001047983 */ /* 0x002f280000300800 */
[----:B------:R-:W3:Y:S04]  /*110fc0*/  LDL.LU R9, [R1+0x124] ;  /* 0x0001240001097983 */ /* 0x000ee80000300800 */
[----:B------:R-:W3:Y:S04]  /*110fd0*/  LDL.LU R14, [R1+0x274c] ;  /* 0x00274c00010e7983 */ /* 0x000ee80000300800 */
[----:B------:R-:W3:Y:S04]  /*110fe0*/  LDL.LU R27, [R1+0x128] ;  /* 0x00012800011b7983 */ /* 0x000ee80000300800 */
[----:B------:R-:W3:Y:S04]  /*110ff0*/  LDL.LU R29, [R1+0x2748] ;  /* 0x00274800011d7983 */ /* 0x000ee80000300800 */
[----:B------:R-:W3:Y:S01]  /*111000*/  LDL.LU R26, [R1+0x12c] ;  /* 0x00012c00011a7983 */ /* 0x000ee20000300800 */
[----:B--2---:R-:W-:-:S03]  /*111010*/  IMAD.X R17, R0, 0x1, R13, P0 ;  /* 0x0000000100117824 */ /* 0x004fc600000e060d */
[----:B---3--:R1:W-:Y:S04]  /*111020*/  STL [R1+0x5868], R26 ;  /* 0x0058681a01007387 */ /* 0x0083e80000100800 */
[----:B------:R4:W-:Y:S04]  /*111030*/  STL [R1+0x586c], R27 ;  /* 0x00586c1b01007387 */ /* 0x0009e80000100800 */
[----:B------:R-:W2:Y:S04]  /*111040*/  LDL.LU R28, [R1+0x2744] ;  /* 0x00274400011c7983 */ /* 0x000ea80000300800 */
[----:B------:R-:W3:Y:S04]  /*111050*/  LDL.LU R25, [R1+0x130] ;  /* 0x0001300001197983 */ /* 0x000ee80000300800 */
        /* <DEDUP_REMOVED lines=8> */
[----:B------:R1:W-:Y:S04]  /*1110e0*/  STL.64 [R1+0x3cd8], R16 ;  /* 0x003cd81001007387 */ /* 0x0003e80000100a00 */
[----:B------:R-:W2:Y:S01]  /*1110f0*/  LDL.LU R18, [R1+0x140] ;  /* 0x0001400001127983 */ /* 0x000ea20000300800 */
[----:B----4-:R-:W-:-:S03]  /*111100*/  IMAD.X R27, R4, 0x1, R13, P0 ;  /* 0x00000001041b7824 */ /* 0x010fc600000e060d */
[----:B-1----:R-:W4:Y:S04]  /*111110*/  LDL.LU R17, [R1+0x2730] ;  /* 0x0027300001117983 */ /* 0x002f280000300800 */
[----:B------:R-:W2:Y:S04]  /*111120*/  LDL.LU R16, [R1+0x144] ;  /* 0x0001440001107983 */ /* 0x000ea80000300800 */
[----:B------:R-:W2:Y:S04]  /*111130*/  LDL.LU R7, [R1+0x272c] ;  /* 0x00272c0001077983 */ /* 0x000ea80000300800 */
[----:B------:R-:W2:Y:S04]  /*111140*/  LDL.LU R2, [R1+0x148] ;  /* 0x0001480001027983 */ /* 0x000ea80000300800 */
[----:B------:R-:W2:Y:S04]  /*111150*/  LDL.LU R0, [R1+0x2728] ;  /* 0x0027280001007983 */ /* 0x000ea80000300800 */
[----:B------:R-:W2:Y:S04]  /*111160*/  LDL.LU R3, [R1+0x14c] ;  /* 0x00014c0001037983 */ /* 0x000ea80000300800 */
[----:B------:R-:W2:Y:S04]  /*111170*/  LDL.LU R5, [R1+0x2724] ;  /* 0x0027240001057983 */ /* 0x000ea80000300800 */
[----:B------:R1:W-:Y:S02]  /*111180*/  STL.64 [R1+0x3bd8], R26 ;  /* 0x003bd81a01007387 */ /* 0x0003e40000100a00 */
[----:B-1----:R-:W-:-:S02]  /*111190*/  IADD3 R26, P0, PT, R9, R12, RZ ;  /* 0x0000000c091a7210 */ /* 0x002fc40007f1e0ff */
[----:B------:R-:W2:Y:S03]  /*1111a0*/  LDL.LU R9, [R1+0x160] ;  /* 0x0001600001097983 */ /* 0x000ea60000300800 */
[----:B------:R-:W-:-:S05]  /*1111b0*/  IMAD.X R27, R14, 0x1, R13, P0 ;  /* 0x000000010e1b7824 */ /* 0x000fca00000e060d */
[----:B------:R1:W-:Y:S04]  /*1111c0*/  STL.64 [R1+0x3b00], R26 ;  /* 0x003b001a01007387 */ /* 0x0003e80000100a00 */
[----:B-1----:R-:W2:Y:S04]  /*1111d0*/  LDL.LU R27, [R1+0x586c] ;  /* 0x00586c00011b7983 */ /* 0x002ea80000300800 */
[----:B------:R-:W3:Y:S04]  /*1111e0*/  LDL.LU R4, [R1+0x2720] ;  /* 0x0027200001047983 */ /* 0x000ee80000300800 */
        /* <DEDUP_REMOVED lines=8> */
[----:B---3--:R-:W-:-:S05]  /*111270*/  IADD3 R26, P0, PT, R25, R12, RZ ;  /* 0x0000000c191a7210 */ /* 0x008fca0007f1e0ff */
        /* <DEDUP_REMOVED lines=10> */
[----:B------:R-:W-:-:S05]  /*111320*/  IADD3 R18, P0, PT, R18, R12, RZ ;  /* 0x0000000c12127210 */ /* 0x000fca0007f1e0ff */
[--C-:B----4-:R-:W-:Y:S01]  /*111330*/  IMAD.X R19, R17, 0x1, R13.reuse, P0 ;  /* 0x0000000111137824 */ /* 0x110fe200000e060d */
        /* <DEDUP_REMOVED lines=8> */
[----:B------:R-:W3:Y:S04]  /*1113c0*/  LDL.LU R0, [R1+0x168] ;  /* 0x0001680001007983 */ /* 0x000ee80000300800 */
[----:B------:R-:W-:Y:S04]  /*1113d0*/  STL.64 [R1+0x36f0], R16 ;  /* 0x0036f01001007387 */ /* 0x000fe80000100a00 */
[----:B------:R-:W4:Y:S01]  /*1113e0*/  LDL.LU R28, [R1+0x16c] ;  /* 0x00016c00011c7983 */ /* 0x000f220000300800 */
[----:B------:R-:W-:-:S05]  /*1113f0*/  IADD3 R2, P0, PT, R3, R12, RZ ;  /* 0x0000000c03027210 */ /* 0x000fca0007f1e0ff */
[--C-:B------:R-:W-:Y:S01]  /*111400*/  IMAD.X R3, R5, 0x1, R13.reuse, P0 ;  /* 0x0000000105037824 */ /* 0x100fe200000e060d */
[----:B----4-:R-:W-:Y:S04]  /*111410*/  STL [R1+0x5864], R28 ;  /* 0x0058641c01007387 */ /* 0x010fe80000100800 */
[----:B------:R1:W-:Y:S02]  /*111420*/  STL.64 [R1+0x36c8], R2 ;  /* 0x0036c80201007387 */ /* 0x0003e40000100a00 */
[----:B-1----:R-:W-:Y:S02]  /*111430*/  IADD3 R2, P0, PT, R9, R12, RZ ;  /* 0x0000000c09027210 */ /* 0x002fe40007f1e0ff */
[----:B------:R-:W4:Y:S03]  /*111440*/  LDL.LU R9, [R1+0x170] ;  /* 0x0001700001097983 */ /* 0x000f260000300800 */
[----:B------:R-:W-:-:S05]  /*111450*/  IMAD.X R3, R4, 0x1, R13, P0 ;  /* 0x0000000104037824 */ /* 0x000fca00000e060d */
[----:B------:R1:W-:Y:S04]  /*111460*/  STL.64 [R1+0x3698], R2 ;  /* 0x0036980201007387 */ /* 0x0003e80000100a00 */
        /* <DEDUP_REMOVED lines=8> */
[----:B-1----:R-:W-:-:S03]  /*1114f0*/  IADD3 R2, P0, PT, R14, R12, RZ ;  /* 0x0000000c0e027210 */ /* 0x002fc60007f1e0ff */
[----:B------:R-:W4:Y:S04]  /*111500*/  LDL.LU R14, [R1+0x1a4] ;  /* 0x0001a400010e7983 */ /* 0x000f280000300800 */
[----:B------:R-:W4:Y:S01]  /*111510*/  LDL.LU R19, [R1+0x26fc] ;  /* 0x0026fc0001137983 */ /* 0x000f220000300800 */
[----:B--2---:R-:W-:-:S03]  /*111520*/  IMAD.X R3, R8, 0x1, R13, P0 ;  /* 0x0000000108037824 */ /* 0x004fc600000e060d */
        /* <DEDUP_REMOVED lines=10> */
[----:B---3--:R-:W-:-:S03]  /*1115d0*/  IADD3 R28, P0, PT, R0, R12, RZ ;  /* 0x0000000c001c7210 */ /* 0x008fc60007f1e0ff */
        /* <DEDUP_REMOVED lines=10> */
[----:B----4-:R-:W-:-:S03]  /*111680*/  IADD3 R28, P0, PT, R9, R12, RZ ;  /* 0x0000000c091c7210 */ /* 0x010fc60007f1e0ff */
[----:B------:R-:W3:Y:S02]  /*111690*/  LDL.LU R9, [R1+0x1bc] ;  /* 0x0001bc0001097983 */ /* 0x000ee40000300800 */
[----:B--2---:R-:W-:-:S05]  /*1116a0*/  IMAD.X R29, R29, 0x1, R13, P0 ;  /* 0x000000011d1d7824 */ /* 0x004fca00000e060d */
        /* <DEDUP_REMOVED lines=131> */
[----:B------:R-:W2:Y:S04]  /*111ee0*/  LDL.LU R16, [R1+0x28c] ;  /* 0x00028c0001107983 */ /* 0x000ea80000300800 */
[----:B------:R-:W2:Y:S01]  /*111ef0*/  LDL.LU R7, [R1+0x2684] ;  /* 0x0026840001077983 */ /* 0x000ea20000300800 */
[----:B----4-:R-:W-:-:S03]  /*111f00*/  IMAD.X R27, R4, 0x1, R13, P0 ;  /* 0x00000001041b7824 */ /* 0x010fc600000e060d */
[----:B-1----:R-:W4:Y:S04]  /*111f10*/  LDL.LU R2, [R1+0x290] ;  /* 0x0002900001027983 */ /* 0x002f280000300800 */
[----:B------:R-:W2:Y:S04]  /*111f20*/  LDL.LU R9, [R1+0x2680] ;  /* 0x0026800001097983 */ /* 0x000ea80000300800 */
[----:B------:R-:W2:Y:S04]  /*111f30*/  LDL.LU R3, [R1+0x294] ;  /* 0x0002940001037983 */ /* 0x000ea80000300800 */
        /* <DEDUP_REMOVED lines=117> */
[----:B------:R1:W-:Y:S04]  /*112690*/  STL.64 [R1+0x2818], R4 ;  /* 0x0028180401007387 */ /* 0x0003e80000100a00 */
[----:B-1----:R-:W3:Y:S04]  /*1126a0*/  LDL.LU R4, [R1+0x2638] ;  /* 0x0026380001047983 */ /* 0x002ee80000300800 */
[----:B------:R-:W3:Y:S04]  /*1126b0*/  LDL.LU R8, [R1+0x2ec] ;  /* 0x0002ec0001087983 */ /* 0x000ee80000300800 */
[----:B------:R-:W3:Y:S04]  /*1126c0*/  LDL.LU R9, [R1+0x2634] ;  /* 0x0026340001097983 */ /* 0x000ee80000300800 */
[----:B------:R-:W3:Y:S04]  /*1126d0*/  LDL.LU R27, [R1+0x310] ;  /* 0x00031000011b7983 */ /* 0x000ee80000300800 */
[----:B------:R-:W3:Y:S04]  /*1126e0*/  LDL.LU R29, [R1+0x2630] ;  /* 0x00263000011d7983 */ /* 0x000ee80000300800 */
[----:B------:R-:W3:Y:S01]  /*1126f0*/  LDL.LU R26, [R1+0x314] ;  /* 0x00031400011a7983 */ /* 0x000ee20000300800 */
[----:B----4-:R-:W-:-:S05]  /*112700*/  IADD3 R16, P0, PT, R14, R12, RZ ;  /* 0x0000000c0e107210 */ /* 0x010fca0007f1e0ff */
[----:B--2---:R-:W-:Y:S01]  /*112710*/  IMAD.X R17, R0, 0x1, R13, P0 ;  /* 0x0000000100117824 */ /* 0x004fe200000e060d */
[----:B---3--:R1:W-:Y:S04]  /*112720*/  STL [R1+0x5844], R26 ;  /* 0x0058441a01007387 */ /* 0x0083e80000100800 */
[----:B------:R2:W-:Y:S04]  /*112730*/  STL [R1+0x5848], R27 ;  /* 0x0058481b01007387 */ /* 0x0005e80000100800 */
        /* <DEDUP_REMOVED lines=8> */
[----:B------:R-:W3:Y:S01]  /*1127c0*/  LDL.LU R19, [R1+0x261c] ;  /* 0x00261c0001137983 */ /* 0x000ee20000300800 */
[----:B-1----:R-:W-:-:S03]  /*1127d0*/  IADD3 R26, P0, PT, R3, R12, RZ ;  /* 0x0000000c031a7210 */ /* 0x002fc60007f1e0ff */
[----:B------:R1:W-:Y:S04]  /*1127e0*/  STL.64 [R1+0x2810], R16 ;  /* 0x0028101001007387 */ /* 0x0003e80000100a00 */
[----:B------:R-:W3:Y:S01]  /*1127f0*/  LDL.LU R18, [R1+0x328] ;  /* 0x0003280001127983 */ /* 0x000ee20000300800 */
[----:B--2---:R-:W-:-:S03]  /*112800*/  IMAD.X R27, R4, 0x1, R13, P0 ;  /* 0x00000001041b7824 */ /* 0x004fc600000e060d */
[----:B-1----:R-:W2:Y:S04]  /*112810*/  LDL.LU R17, [R1+0x2618] ;  /* 0x0026180001117983 */ /* 0x002ea80000300800 */
        /* <DEDUP_REMOVED lines=19> */
[----:B---3--:R-:W-:-:S05]  /*112950*/  IMAD.X R27, R28, 0x1, R13, P0 ;  /* 0x000000011c1b7824 */ /* 0x008fca00000e060d */
[----:B------:R4:W-:Y:S02]  /*112960*/  STL.64 [R1+0x27f0], R26 ;  /* 0x0027f01a01007387 */ /* 0x0009e40000100a00 */
[----:B----4-:R-:W-:-:S05]  /*112970*/  IADD3 R26, P0, PT, R25, R12, RZ ;  /* 0x0000000c191a7210 */ /* 0x010fca0007f1e0ff */
        /* <DEDUP_REMOVED lines=98> */
[----:B------:R-:W2:Y:S01]  /*112fa0*/  LDL R28, [R1+0x8e0] ;  /* 0x0008e000011c7983 */ /* 0x000ea20000100800 */
[----:B------:R-:W-:-:S05]  /*112fb0*/  IADD3 R2, P0, PT, R3, R12, RZ ;  /* 0x0000000c03027210 */ /* 0x000fca0007f1e0ff */
[----:B------:R-:W-:Y:S01]  /*112fc0*/  IMAD.X R3, R0, 0x1, R13, P0 ;  /* 0x0000000100037824 */ /* 0x000fe200000e060d */
[----:B--2---:R-:W-:Y:S04]  /*112fd0*/  STL [R1+0x5838], R28 ;  /* 0x0058381c01007387 */ /* 0x004fe80000100800 */
[----:B------:R3:W-:Y:S04]  /*112fe0*/  STL.64 [R1+0x2738], R2 ;  /* 0x0027380201007387 */ /* 0x0007e80000100a00 */
[----:B------:R-:W-:Y:S04]  /*112ff0*/  STL [R1+0x583c], R29 ;  /* 0x00583c1d01007387 */ /* 0x000fe80000100800 */
[----:B------:R-:W2:Y:S04]  /*113000*/  LDL R27, [R1+0x8e4] ;  /* 0x0008e400011b7983 */ /* 0x000ea80000100800 */
[----:B------:R-:W2:Y:S04]  /*113010*/  LDL.LU R25, [R1+0x25bc] ;  /* 0x0025bc0001197983 */ /* 0x000ea80000300800 */
[----:B------:R-:W2:Y:S04]  /*113020*/  LDL R24, [R1+0x8e8] ;  /* 0x0008e80001187983 */ /* 0x000ea80000100800 */
[----:B------:R-:W2:Y:S04]  /*113030*/  LDL.LU R26, [R1+0x25b8] ;  /* 0x0025b800011a7983 */ /* 0x000ea80000300800 */
[----:B------:R-:W2:Y:S04]  /*113040*/  LDL R23, [R1+0x8ec] ;  /* 0x0008ec0001177983 */ /* 0x000ea80000100800 */
[----:B------:R-:W2:Y:S04]  /*113050*/  LDL.LU R21, [R1+0x25b4] ;  /* 0x0025b40001157983 */ /* 0x000ea80000300800 */
[----:B------:R-:W2:Y:S04]  /*113060*/  LDL R20, [R1+0x8f0] ;  /* 0x0008f00001147983 */ /* 0x000ea80000100800 */
[----:B------:R-:W2:Y:S04]  /*113070*/  LDL.LU R22, [R1+0x25b0] ;  /* 0x0025b00001167983 */ /* 0x000ea80000300800 */
[----:B------:R-:W2:Y:S04]  /*113080*/  LDL R19, [R1+0x8f4] ;  /* 0x0008f40001137983 */ /* 0x000ea80000100800 */
[----:B------:R-:W2:Y:S01]  /*113090*/  LDL.LU R0, [R1+0x25ac] ;  /* 0x0025ac0001007983 */ /* 0x000ea20000300800 */
[----:B---3--:R-:W-:-:S03]  /*1130a0*/  IADD3 R2, P0, PT, R8, R12, RZ ;  /* 0x0000000c08027210 */ /* 0x008fc60007f1e0ff */
[----:B------:R-:W3:Y:S04]  /*1130b0*/  LDL R18, [R1+0x8f8] ;  /* 0x0008f80001127983 */ /* 0x000ee80000100800 */
[----:B------:R-:W2:Y:S01]  /*1130c0*/  LDL.LU R17, [R1+0x25a8] ;  /* 0x0025a80001117983 */ /* 0x000ea20000300800 */
[----:B------:R-:W-:-:S03]  /*1130d0*/  IMAD.X R3, R9, 0x1, R13, P0 ;  /* 0x0000000109037824 */ /* 0x000fc600000e060d */
[----:B------:R-:W2:Y:S04]  /*1130e0*/  LDL R16, [R1+0x8fc] ;  /* 0x0008fc0001107983 */ /* 0x000ea80000100800 */
[----:B------:R1:W-:Y:S04]  /*1130f0*/  STL.64 [R1+0x2730], R2 ;  /* 0x0027300201007387 */ /* 0x0003e80000100a00 */
[----:B------:R-:W2:Y:S04]  /*113100*/  LDL.LU R7, [R1+0x25a4] ;  /* 0x0025a40001077983 */ /* 0x000ea80000300800 */
[----:B------:R-:W2:Y:S04]  /*113110*/  LDL R5, [R1+0x900] ;  /* 0x0009000001057983 */ /* 0x000ea80000100800 */
[----:B-1----:R-:W2:Y:S04]  /*113120*/  LDL.LU R2, [R1+0x25a0] ;  /* 0x0025a00001027983 */ /* 0x002ea80000300800 */
[----:B------:R-:W2:Y:S04]  /*113130*/  LDL R3, [R1+0x904] ;  /* 0x0009040001037983 */ /* 0x000ea80000100800 */
[----:B------:R-:W2:Y:S04]  /*113140*/  LDL.LU R4, [R1+0x259c] ;  /* 0x00259c0001047983 */ /* 0x000ea80000300800 */
[----:B------:R-:W2:Y:S04]  /*113150*/  LDL R8, [R1+0x908] ;  /* 0x0009080001087983 */ /* 0x000ea80000100800 */
[----:B------:R-:W2:Y:S01]  /*113160*/  LDL.LU R29, [R1+0x25c8] ;  /* 0x0025c800011d7983 */ /* 0x000ea20000300800 */
[----:B----4-:R-:W-:-:S03]  /*113170*/  IADD3 R28, P0, PT, R14, R12, RZ ;  /* 0x0000000c0e1c7210 */ /* 0x010fc60007f1e0ff */
[----:B------:R-:W4:Y:S04]  /*113180*/  LDL.LU R9, [R1+0x2598] ;  /* 0x0025980001097983 */ /* 0x000f280000300800 */
[----:B------:R-:W3:Y:S01]  /*113190*/  LDL R14, [R1+0x90c] ;  /* 0x00090c00010e7983 */ /* 0x000ee20000100800 */
        /* <DEDUP_REMOVED lines=41> */
[----:B------:R-:W3:Y:S02]  /*113430*/  LDL R8, [R1+0x910] ;  /* 0x0009100001087983 */ /* 0x000ee40000100800 */
[----:B----4-:R-:W-:-:S05]  /*113440*/  IMAD.X R3, R9, 0x1, R13, P0 ;  /* 0x0000000109037824 */ /* 0x010fca00000e060d */
[----:B------:R1:W-:Y:S02]  /*113450*/  STL.64 [R1+0x26c8], R2 ;  /* 0x0026c80201007387 */ /* 0x0003e40000100a00 */
[----:B-1----:R-:W-:Y:S02]  /*113460*/  IADD3 R2, P0, PT, R14, R12, RZ ;  /* 0x0000000c0e027210 */ /* 0x002fe40007f1e0ff */
[----:B------:R-:W4:Y:S04]  /*113470*/  LDL.LU R14, [R1+0x2590] ;  /* 0x00259000010e7983 */ /* 0x000f280000300800 */
[----:B------:R-:W2:Y:S04]  /*113480*/  LDL R27, [R1+0x918] ;  /* 0x00091800011b7983 */ /* 0x000ea80000100800 */
[----:B------:R-:W2:Y:S04]  /*113490*/  LDL.LU R29, [R1+0x2588] ;  /* 0x00258800011d7983 */ /* 0x000ea80000300800 */
[----:B------:R-:W2:Y:S04]  /*1134a0*/  LDL R26, [R1+0x91c] ;  /* 0x00091c00011a7983 */ /* 0x000ea80000100800 */
[----:B--2---:R1:W-:Y:S04]  /*1134b0*/  STL [R1+0x582c], R26 ;  /* 0x00582c1a01007387 */ /* 0x0043e80000100800 */
[----:B-1----:R-:W2:Y:S04]  /*1134c0*/  LDL R26, [R1+0x914] ;  /* 0x00091400011a7983 */ /* 0x002ea80000100800 */
[----:B------:R-:W-:Y:S01]  /*1134d0*/  STL [R1+0x5830], R27 ;  /* 0x0058301b01007387 */ /* 0x000fe20000100800 */
[----:B------:R-:W-:-:S03]  /*1134e0*/  IMAD.X R3, R0, 0x1, R13, P0 ;  /* 0x0000000100037824 */ /* 0x000fc600000e060d */
[----:B--2---:R3:W-:Y:S04]  /*1134f0*/  STL [R1+0x5834], R26 ;  /* 0x0058341a01007387 */ /* 0x0047e80000100800 */
        /* <DEDUP_REMOVED lines=10> */
[----:B------:R1:W-:Y:S01]  /*1135a0*/  STL.64 [R1+0x26c0], R2 ;  /* 0x0026c00201007387 */ /* 0x0003e20000100a00 */
[----:B---3--:R-:W-:-:S03]  /*1135b0*/  IADD3 R26, P0, PT, R8, R12, RZ ;  /* 0x0000000c081a7210 */ /* 0x008fc60007f1e0ff */
[----:B------:R-:W3:Y:S04]  /*1135c0*/  LDL.LU R17, [R1+0x2570] ;  /* 0x0025700001117983 */ /* 0x000ee80000300800 */
[----:B------:R-:W2:Y:S04]  /*1135d0*/  LDL.LU R16, [R1+0x95c] ;  /* 0x00095c0001107983 */ /* 0x000ea80000300800 */
[----:B------:R-:W2:Y:S04]  /*1135e0*/  LDL.LU R5, [R1+0x256c] ;  /* 0x00256c0001057983 */ /* 0x000ea80000300800 */
[----:B------:R-:W2:Y:S04]  /*1135f0*/  LDL.LU R4, [R1+0x960] ;  /* 0x0009600001047983 */ /* 0x000ea80000300800 */
[----:B------:R-:W2:Y:S01]  /*113600*/  LDL.LU R7, [R1+0x2568] ;  /* 0x0025680001077983 */ /* 0x000ea20000300800 */
[----:B----4-:R-:W-:-:S03]  /*113610*/  IMAD.X R27, R14, 0x1, R13, P0 ;  /* 0x000000010e1b7824 */ /* 0x010fc600000e060d */
[----:B------:R-:W4:Y:S04]  /*113620*/  LDL.LU R0, [R1+0x964] ;  /* 0x0009640001007983 */ /* 0x000f280000300800 */
[----:B-1----:R-:W2:Y:S04]  /*113630*/  LDL.LU R2, [R1+0x2564] ;  /* 0x0025640001027983 */ /* 0x002ea80000300800 */
[----:B------:R-:W2:Y:S04]  /*113640*/  LDL.LU R3, [R1+0x968] ;  /* 0x0009680001037983 */ /* 0x000ea80000300800 */
[----:B------:R-:W2:Y:S04]  /*113650*/  LDL.LU R8, [R1+0x2560] ;  /* 0x0025600001087983 */ /* 0x000ea80000300800 */
[----:B------:R1:W-:Y:S04]  /*113660*/  STL.64 [R1+0x26b8], R26 ;  /* 0x0026b81a01007387 */ /* 0x0003e80000100a00 */
[----:B-1----:R-:W2:Y:S04]  /*113670*/  LDL.LU R26, [R1+0x5834] ;  /* 0x00583400011a7983 */ /* 0x002ea80000300800 */
[----:B------:R-:W3:Y:S04]  /*113680*/  LDL.LU R14, [R1+0x96c] ;  /* 0x00096c00010e7983 */ /* 0x000ee80000300800 */
[----:B------:R-:W3:Y:S01]  /*113690*/  LDL.LU R27, [R1+0x258c] ;  /* 0x00258c00011b7983 */ /* 0x000ee20000300800 */
[----:B--2---:R-:W-:-:S05]  /*1136a0*/  IADD3 R26, P0, PT, R26, R12, RZ ;  /* 0x0000000c1a1a7210 */ /* 0x004fca0007f1e0ff */
[----:B---3--:R-:W-:-:S05]  /*1136b0*/  IMAD.X R27, R27, 0x1, R13, P0 ;  /* 0x000000011b1b7824 */ /* 0x008fca00000e060d */
[----:B------:R1:W-:Y:S04]  /*1136c0*/  STL.64 [R1+0x26b0], R26 ;  /* 0x0026b01a01007387 */ /* 0x0003e80000100a00 */
[----:B-1----:R-:W2:Y:S02]  /*1136d0*/  LDL.LU R27, [R1+0x5830] ;  /* 0x00583000011b7983 */ /* 0x002ea40000300800 */
        /* <DEDUP_REMOVED lines=10> */
[----:B------:R-:W-:-:S05]  /*113780*/  IMAD.X R23, R24, 0x1, R13, P0 ;  /* 0x0000000118177824 */ /* 0x000fca00000e060d */
[----:B------:R1:W-:Y:S02]  /*113790*/  STL.64 [R1+0x2690], R22 ;  /* 0x0026901601007387 */ /* 0x0003e40000100a00 */
[----:B-1----:R-:W-:-:S05]  /*1137a0*/  IADD3 R22, P0, PT, R21, R12, RZ ;  /* 0x0000000c15167210 */ /* 0x002fca0007f1e0ff */
        /* <DEDUP_REMOVED lines=12> */
[----:B------:R-:W-:Y:S04]  /*113870*/  STL.64 [R1+0x2680], R20 ;  /* 0x0026801401007387 */ /* 0x000fe80000100a00 */
        /* <DEDUP_REMOVED lines=8> */
[----:B------:R-:W4:Y:S04]  /*113900*/  LDL.LU R27, [R1+0x974] ;  /* 0x00097400011b7983 */ /* 0x000f280000300800 */
[----:B------:R-:W-:Y:S04]  /*113910*/  STL.64 [R1+0x2660], R4 ;  /* 0x0026600401007387 */ /* 0x000fe80000100a00 */
[----:B------:R1:W-:Y:S02]  /*113920*/  STL.64 [R1+0x2658], R2 ;  /* 0x0026580201007387 */ /* 0x0003e40000100a00 */
[----:B-1----:R-:W-:-:S02]  /*113930*/  IADD3 R2, P0, PT, R14, R12, RZ ;  /* 0x0000000c0e027210 */ /* 0x002fc40007f1e0ff */
[----:B------:R-:W3:Y:S04]  /*113940*/  LDL.LU R14, [R1+0x978] ;  /* 0x00097800010e7983 */ /* 0x000ee80000300800 */
[----:B------:R-:W3:Y:S04]  /*113950*/  LDL.LU R29, [R1+0x2550] ;  /* 0x00255000011d7983 */ /* 0x000ee80000300800 */
[----:B------:R-:W3:Y:S01]  /*113960*/  LDL.LU R26, [R1+0x97c] ;  /* 0x00097c00011a7983 */ /* 0x000ee20000300800 */
[----:B--2---:R-:W-:-:S03]  /*113970*/  IMAD.X R3, R9, 0x1, R13, P0 ;  /* 0x0000000109037824 */ /* 0x004fc600000e060d */
[----:B---3--:R-:W-:Y:S04]  /*113980*/  STL [R1+0x5824], R26 ;  /* 0x0058241a01007387 */ /* 0x008fe80000100800 */
[----:B----4-:R1:W-:Y:S04]  /*113990*/  STL [R1+0x5828], R27 ;  /* 0x0058281b01007387 */ /* 0x0103e80000100800 */
        /* <DEDUP_REMOVED lines=10> */
[----:B------:R0:W-:Y:S04]  /*113a40*/  STL.64 [R1+0x2650], R2 ;  /* 0x0026500201007387 */ /* 0x0001e80000100a00 */
[----:B------:R-:W2:Y:S04]  /*113a50*/  LDL.LU R17, [R1+0x2538] ;  /* 0x0025380001117983 */ /* 0x000ea80000300800 */
[----:B------:R-:W2:Y:S04]  /*113a60*/  LDL.LU R16, [R1+0x994] ;  /* 0x0009940001107983 */ /* 0x000ea80000300800 */
[----:B------:R-:W2:Y:S04]  /*113a70*/  LDL.LU R5, [R1+0x2534] ;  /* 0x0025340001057983 */ /* 0x000ea80000300800 */
[----:B------:R-:W2:Y:S04]  /*113a80*/  LDL.LU R4, [R1+0x998] ;  /* 0x0009980001047983 */ /* 0x000ea80000300800 */
[----:B------:R-:W2:Y:S04]  /*113a90*/  LDL.LU R7, [R1+0x2530] ;  /* 0x0025300001077983 */ /* 0x000ea80000300800 */
[----:B------:R-:W2:Y:S04]  /*113aa0*/  LDL.LU R9, [R1+0x99c] ;  /* 0x00099c0001097983 */ /* 0x000ea80000300800 */
[----:B-1----:R-:W2:Y:S01]  /*113ab0*/  LDL.LU R27, [R1+0x2558] ;  /* 0x00255800011b7983 */ /* 0x002ea20000300800 */
[----:B------:R-:W-:-:S03]  /*113ac0*/  IADD3 R26, P0, PT, R0, R12, RZ ;  /* 0x0000000c001a7210 */ /* 0x000fc60007f1e0ff */
[----:B0-----:R-:W3:Y:S04]  /*113ad0*/  LDL.LU R2, [R1+0x252c] ;  /* 0x00252c0001027983 */ /* 0x001ee80000300800 */
[----:B------:R-:W3:Y:S04]  /*113ae0*/  LDL.LU R3, [R1+0x9a0] ;  /* 0x0009a00001037983 */ /* 0x000ee80000300800 */
[----:B------:R-:W3:Y:S01]  /*113af0*/  LDL.LU R0, [R1+0x2528] ;  /* 0x0025280001007983 */ /* 0x000ee20000300800 */
[----:B--2---:R-:W-:-:S05]  /*113b00*/  IMAD.X R27, R27, 0x1, R13, P0 ;  /* 0x000000011b1b7824 */ /* 0x004fca00000e060d */
[----:B------:R0:W-:Y:S04]  /*113b10*/  STL.64 [R1+0x2648], R26 ;  /* 0x0026481a01007387 */ /* 0x0001e80000100a00 */
[----:B0-----:R-:W2:Y:S02]  /*113b20*/  LDL.LU R27, [R1+0x5828] ;  /* 0x00582800011b7983 */ /* 0x001ea40000300800 */
[----:B--2---:R-:W-:Y:S02]  /*113b30*/  IADD3 R26, P0, PT, R27, R12, RZ ;  /* 0x0000000c1b1a7210 */ /* 0x004fe40007f1e0ff */
[----:B------:R-:W2:Y:S03]  /*113b40*/  LDL.LU R27, [R1+0x2554] ;  /* 0x00255400011b7983 */ /* 0x000ea60000300800 */
[----:B--2---:R-:W-:-:S05]  /*113b50*/  IMAD.X R27, R27, 0x1, R13, P0 ;  /* 0x000000011b1b7824 */ /* 0x004fca00000e060d */
[----:B------:R0:W-:Y:S02]  /*113b60*/  STL.64 [R1+0x2640], R26 ;  /* 0x0026401a01007387 */ /* 0x0001e40000100a00 */
[----:B0-----:R-:W-:Y:S02]  /*113b70*/  IADD3 R26, P0, PT, R14, R12, RZ ;  /* 0x0000000c0e1a7210 */ /* 0x001fe40007f1e0ff */
[----:B------:R-:W2:Y:S03]  /*113b80*/  LDL.LU R14, [R1+0x9a4] ;  /* 0x0009a400010e7983 */ /* 0x000ea60000300800 */
[----:B------:R-:W-:-:S05]  /*113b90*/  IMAD.X R27, R29, 0x1, R13, P0 ;  /* 0x000000011d1b7824 */ /* 0x000fca00000e060d */
[----:B------:R0:W-:Y:S04]  /*113ba0*/  STL.64 [R1+0x2638], R26 ;  /* 0x0026381a01007387 */ /* 0x0001e80000100a00 */
[----:B0-----:R-:W2:Y:S02]  /*113bb0*/  LDL.LU R26, [R1+0x5824] ;  /* 0x00582400011a7983 */ /* 0x001ea40000300800 */
[----:B--2---:R-:W-:-:S05]  /*113bc0*/  IADD3 R26, P0, PT, R26, R12, RZ ;  /* 0x0000000c1a1a7210 */ /* 0x004fca0007f1e0ff */
[----:B------:R-:W-:-:S05]  /*113bd0*/  IMAD.X R27, R28, 0x1, R13, P0 ;  /* 0x000000011c1b7824 */ /* 0x000fca00000e060d */
[----:B------:R3:W-:Y:S02]  /*113be0*/  STL.64 [R1+0x2630], R26 ;  /* 0x0026301a01007387 */ /* 0x0007e40000100a00 */
[----:B---3--:R-:W-:-:S05]  /*113bf0*/  IADD3 R26, P0, PT, R25, R12, RZ ;  /* 0x0000000c191a7210 */ /* 0x008fca0007f1e0ff */
[----:B----4-:R-:W-:Y:S01]  /*113c00*/  IMAD.X R27, R23, 0x1, R13, P0 ;  /* 0x00000001171b7824 */ /* 0x010fe200000e060d */
[----:B------:R-:W-:-:S05]  /*113c10*/  IADD3 R22, P0, PT, R22, R12, RZ ;  /* 0x0000000c16167210 */ /* 0x000fca0007f1e0ff */
        /* <DEDUP_REMOVED lines=17> */
[----:B------:R0:W-:Y:S04]  /*113d30*/  STL.64 [R1+0x25f8], R4 ;  /* 0x0025f80401007387 */ /* 0x0001e80000100a00 */
[----:B------:R-:W-:Y:S01]  /*113d40*/  STL.64 [R1+0x2600], R16 ;  /* 0x0026001001007387 */ /* 0x000fe20000100a00 */
[----:B0-----:R-:W-:-:S03]  /*113d50*/  IADD3 R4, P0, PT, R9, R12, RZ ;  /* 0x0000000c09047210 */ /* 0x001fc60007f1e0ff */
[----:B------:R-:W3:Y:S04]  /*113d60*/  LDL.LU R9, [R1+0x9a8] ;  /* 0x0009a80001097983 */ /* 0x000ee80000300800 */
[----:B------:R-:W4:Y:S01]  /*113d70*/  LDL.LU R29, [R1+0x9ac] ;  /* 0x0009ac00011d7983 */ /* 0x000f220000300800 */
[----:B------:R-:W-:-:S05]  /*113d80*/  IMAD.X R5, R2, 0x1, R13, P0 ;  /* 0x0000000102057824 */ /* 0x000fca00000e060d */
[----:B------:R-:W-:Y:S04]  /*113d90*/  STL.64 [R1+0x25f0], R4 ;  /* 0x0025f00401007387 */ /* 0x000fe80000100a00 */
[----:B------:R-:W2:Y:S01]  /*113da0*/  LDL.LU R28, [R1+0x9b0] ;  /* 0x0009b000011c7983 */ /* 0x000ea20000300800 */
[----:B------:R-:W-:-:S05]  /*113db0*/  IADD3 R2, P0, PT, R3, R12, RZ ;  /* 0x0000000c03027210 */ /* 0x000fca0007f1e0ff */
[----:B------:R-:W-:Y:S01]  /*113dc0*/  IMAD.X R3, R0, 0x1, R13, P0 ;  /* 0x0000000100037824 */ /* 0x000fe200000e060d */
[----:B--2---:R-:W-:Y:S04]  /*113dd0*/  STL [R1+0x581c], R28 ;  /* 0x00581c1c01007387 */ /* 0x004fe80000100800 */
[----:B------:R0:W-:Y:S04]  /*113de0*/  STL.64 [R1+0x25e8], R2 ;  /* 0x0025e80201007387 */ /* 0x0001e80000100a00 */
[----:B----4-:R-:W-:Y:S04]  /*113df0*/  STL [R1+0x5820], R29 ;  /* 0x0058201d01007387 */ /* 0x010fe80000100800 */
[----:B------:R-:W2:Y:S04]  /*113e00*/  LDL.LU R27, [R1+0x9b4] ;  /* 0x0009b400011b7983 */ /* 0x000ea80000300800 */
[----:B------:R-:W4:Y:S04]  /*113e10*/  LDL.LU R25, [R1+0x2514] ;  /* 0x0025140001197983 */ /* 0x000f280000300800 */
[----:B------:R-:W2:Y:S04]  /*113e20*/  LDL.LU R24, [R1+0x9b8] ;  /* 0x0009b80001187983 */ /* 0x000ea80000300800 */
[----:B------:R-:W2:Y:S04]  /*113e30*/  LDL.LU R26, [R1+0x2510] ;  /* 0x00251000011a7983 */ /* 0x000ea80000300800 */
[----:B------:R-:W2:Y:S04]  /*113e40*/  LDL.LU R23, [R1+0x9bc] ;  /* 0x0009bc0001177983 */ /* 0x000ea80000300800 */
[----:B------:R-:W2:Y:S04]  /*113e50*/  LDL.LU R21, [R1+0x250c] ;  /* 0x00250c0001157983 */ /* 0x000ea80000300800 */
[----:B------:R-:W2:Y:S04]  /*113e60*/  LDL.LU R20, [R1+0x9c0] ;  /* 0x0009c00001147983 */ /* 0x000ea80000300800 */
[----:B------:R-:W2:Y:S01]  /*113e70*/  LDL.LU R22, [R1+0x2508] ;  /* 0x0025080001167983 */ /* 0x000ea20000300800 */
[----:B0-----:R-:W-:-:S03]  /*113e80*/  IADD3 R2, P0, PT, R14, R12, RZ ;  /* 0x0000000c0e027210 */ /* 0x001fc60007f1e0ff */
        /* <DEDUP_REMOVED lines=10> */
[----:B0-----:R-:W2:Y:S04]  /*113f30*/  LDL.LU R2, [R1+0x9d4] ;  /* 0x0009d40001027983 */ /* 0x001ea80000300800 */
[----:B------:R-:W2:Y:S04]  /*113f40*/  LDL.LU R8, [R1+0x24f4] ;  /* 0x0024f40001087983 */ /* 0x000ea80000300800 */
[----:B------:R-:W2:Y:S01]  /*113f50*/  LDL.LU R29, [R1+0x2520] ;  /* 0x00252000011d7983 */ /* 0x000ea20000300800 */
[----:B---3--:R-:W-:-:S03]  /*113f60*/  IADD3 R28, P0, PT, R9, R12, RZ ;  /* 0x0000000c091c7210 */ /* 0x008fc60007f1e0ff */
[----:B------:R-:W3:Y:S04]  /*113f70*/  LDL.LU R3, [R1+0x9d8] ;  /* 0x0009d80001037983 */ /* 0x000ee80000300800 */
        /* <DEDUP_REMOVED lines=8> */
[----:B------:R0:W-:Y:S04]  /*114000*/  STL.64 [R1+0x25d0], R28 ;  /* 0x0025d01c01007387 */ /* 0x0001e80000100a00 */
[----:B0-----:R-:W2:Y:S04]  /*114010*/  LDL.LU R28, [R1+0x581c] ;  /* 0x00581c00011c7983 */ /* 0x001ea80000300800 */
[----:B------:R-:W3:Y:S01]  /*114020*/  LDL.LU R29, [R1+0x2518] ;  /* 0x00251800011d7983 */ /* 0x000ee20000300800 */
[----:B--2---:R-:W-:-:S05]  /*114030*/  IADD3 R28, P0, PT, R28, R12, RZ ;  /* 0x0000000c1c1c7210 */ /* 0x004fca0007f1e0ff */
[----:B---3--:R-:W-:-:S05]  /*114040*/  IMAD.X R29, R29, 0x1, R13, P0 ;  /* 0x000000011d1d7824 */ /* 0x008fca00000e060d */
[----:B------:R0:W-:Y:S02]  /*114050*/  STL.64 [R1+0x25c8], R28 ;  /* 0x0025c81c01007387 */ /* 0x0001e40000100a00 */
[----:B0-----:R-:W-:-:S05]  /*114060*/  IADD3 R28, P0, PT, R27, R12, RZ ;  /* 0x0000000c1b1c7210 */ /* 0x001fca0007f1e0ff */
[----:B----4-:R-:W-:Y:S01]  /*114070*/  IMAD.X R29, R25, 0x1, R13, P0 ;  /* 0x00000001191d7824 */ /* 0x010fe200000e060d */
[----:B------:R-:W-:-:S05]  /*114080*/  IADD3 R24, P0, PT, R24, R12, RZ ;  /* 0x0000000c18187210 */ /* 0x000fca0007f1e0ff */
[----:B------:R-:W-:-:S05]  /*114090*/  IMAD.X R25, R26, 0x1, R13, P0 ;  /* 0x000000011a197824 */ /* 0x000fca00000e060d */
[----:B------:R0:W-:Y:S02]  /*1140a0*/  STL.64 [R1+0x25b8], R24 ;  /* 0x0025b81801007387 */ /* 0x0001e40000100a00 */
[----:B0-----:R-:W-:-:S05]  /*1140b0*/  IADD3 R24, P0, PT, R23, R12, RZ ;  /* 0x0000000c17187210 */ /* 0x001fca0007f1e0ff */
[--C-:B------:R-:W-:Y:S01]  /*1140c0*/  IMAD.X R25, R21, 0x1, R13.reuse, P0 ;  /* 0x0000000115197824 */ /* 0x100fe200000e060d */
[-C--:B------:R-:W-:Y:S01]  /*1140d0*/  IADD3 R20, P0, PT, R20, R12.reuse, RZ ;  /* 0x0000000c14147210 */ /* 0x080fe20007f1e0ff */
[----:B------:R-:W-:Y:S04]  /*1140e0*/  STL.64 [R1+0x25c0], R28 ;  /* 0x0025c01c01007387 */ /* 0x000fe80000100a00 */
[----:B------:R-:W-:Y:S01]  /*1140f0*/  IMAD.X R21, R22, 0x1, R13, P0 ;  /* 0x0000000116157824 */ /* 0x000fe200000e060d */
[----:B------:R-:W-:Y:S04]  /*114100*/  STL.64 [R1+0x25b0], R24 ;  /* 0x0025b01801007387 */ /* 0x000fe80000100a00 */
[----:B------:R0:W-:Y:S02]  /*114110*/  STL.64 [R1+0x25a8], R20 ;  /* 0x0025a81401007387 */ /* 0x0001e40000100a00 */
[----:B0-----:R-:W-:-:S02]  /*114120*/  IADD3 R20, P0, PT, R14, R12, RZ ;  /* 0x0000000c0e147210 */ /* 0x001fc40007f1e0ff */
        /* <DEDUP_REMOVED lines=15> */
[----:B------:R-:W3:Y:S01]  /*114220*/  LDL.LU R8, [R1+0x9e0] ;  /* 0x0009e00001087983 */ /* 0x000ee20000300800 */
[----:B------:R-:W-:-:S03]  /*114230*/  IMAD.X R3, R0, 0x1, R13, P0 ;  /* 0x0000000100037824 */ /* 0x000fc600000e060d */
[----:B------:R-:W-:Y:S04]  /*114240*/  STL.64 [R1+0x2580], R4 ;  /* 0x0025800401007387 */ /* 0x000fe80000100a00 */
[----:B------:R-:W-:Y:S04]  /*114250*/  STL.64 [R1+0x2578], R2 ;  /* 0x0025780201007387 */ /* 0x000fe80000100a00 */
[----:B------:R-:W4:Y:S04]  /*114260*/  LDL.LU R27, [R1+0x9e8] ;  /* 0x0009e800011b7983 */ /* 0x000f280000300800 */
[----:B------:R-:W2:Y:S04]  /*114270*/  LDL.LU R29, [R1+0x24e0] ;  /* 0x0024e000011d7983 */ /* 0x000ea80000300800 */
[----:B------:R-:W2:Y:S04]  /*114280*/  LDL.LU R26, [R1+0x9ec] ;  /* 0x0009ec00011a7983 */ /* 0x000ea80000300800 */
[----:B--2---:R0:W-:Y:S04]  /*114290*/  STL [R1+0x5810], R26 ;  /* 0x0058101a01007387 */ /* 0x0041e80000100800 */
[----:B0-----:R-:W2:Y:S04]  /*1142a0*/  LDL.LU R26, [R1+0x9e4] ;  /* 0x0009e400011a7983 */ /* 0x001ea80000300800 */
[----:B----4-:R0:W-:Y:S01]  /*1142b0*/  STL [R1+0x5814], R27 ;  /* 0x0058141b01007387 */ /* 0x0101e20000100800 */
[----:B------:R-:W-:-:S05]  /*1142c0*/  IADD3 R2, P0, PT, R9, R12, RZ ;  /* 0x0000000c09027210 */ /* 0x000fca0007f1e0ff */
[----:B------:R-:W-:Y:S01]  /*1142d0*/  IMAD.X R3, R14, 0x1, R13, P0 ;  /* 0x000000010e037824 */ /* 0x000fe200000e060d */
[----:B--2---:R3:W-:Y:S04]  /*1142e0*/  STL [R1+0x5818], R26 ;  /* 0x0058181a01007387 */ /* 0x0047e80000100800 */
        /* <DEDUP_REMOVED lines=17> */
[----:B0-----:R-:W2:Y:S01]  /*114400*/  LDL.LU R27, [R1+0x24e8] ;  /* 0x0024e800011b7983 */ /* 0x001ea20000300800 */
[----:B---3--:R-:W-:-:S03]  /*114410*/  IADD3 R26, P0, PT, R8, R12, RZ ;  /* 0x0000000c081a7210 */ /* 0x008fc60007f1e0ff */
[----:B-1----:R-:W3:Y:S04]  /*114420*/  LDL.LU R2, [R1+0x24bc] ;  /* 0x0024bc0001027983 */ /* 0x002ee80000300800 */
[----:B------:R-:W3:Y:S04]  /*114430*/  LDL.LU R3, [R1+0xa10] ;  /* 0x000a100001037983 */ /* 0x000ee80000300800 */
[----:B------:R-:W3:Y:S04]  /*114440*/  LDL.LU R0, [R1+0x24b8] ;  /* 0x0024b80001007983 */ /* 0x000ee80000300800 */
[----:B------:R-:W3:Y:S01]  /*114450*/  LDL.LU R8, [R1+0xa14] ;  /* 0x000a140001087983 */ /* 0x000ee20000300800 */
[----:B--2---:R-:W-:-:S05]  /*114460*/  IMAD.X R27, R27, 0x1, R13, P0 ;  /* 0x000000011b1b7824 */ /* 0x004fca00000e060d */
[----:B------:R0:W-:Y:S04]  /*114470*/  STL.64 [R1+0x2568], R26 ;  /* 0x0025681a01007387 */ /* 0x0001e80000100a00 */
[----:B0-----:R-:W2:Y:S04]  /*114480*/  LDL.LU R26, [R1+0x5818] ;  /* 0x00581800011a7983 */ /* 0x001ea80000300800 */
[----:B------:R-:W3:Y:S01]  /*114490*/  LDL.LU R27, [R1+0x24e4] ;  /* 0x0024e400011b7983 */ /* 0x000ee20000300800 */
[----:B--2---:R-:W-:-:S05]  /*1144a0*/  IADD3 R26, P0, PT, R26, R12, RZ ;  /* 0x0000000c1a1a7210 */ /* 0x004fca0007f1e0ff */
[----:B---3--:R-:W-:-:S05]  /*1144b0*/  IMAD.X R27, R27, 0x1, R13, P0 ;  /* 0x000000011b1b7824 */ /* 0x008fca00000e060d */
[----:B------:R0:W-:Y:S04]  /*1144c0*/  STL.64 [R1+0x2560], R26 ;  /* 0x0025601a01007387 */ /* 0x0001e80000100a00 */
[----:B0-----:R-:W2:Y:S02]  /*1144d0*/  LDL.LU R27, [R1+0x5814] ;  /* 0x00581400011b7983 */ /* 0x001ea40000300800 */
[----:B--2---:R-:W-:-:S05]  /*1144e0*/  IADD3 R26, P0, PT, R27, R12, RZ ;  /* 0x0000000c1b1a7210 */ /* 0x004fca0007f1e0ff */
[----:B------:R-:W-:-:S05]  /*1144f0*/  IMAD.X R27, R29, 0x1, R13, P0 ;  /* 0x000000011d1b7824 */ /* 0x000fca00000e060d */
[----:B------:R0:W-:Y:S04]  /*114500*/  STL.64 [R1+0x2558], R26 ;  /* 0x0025581a01007387 */ /* 0x0001e80000100a00 */
[----:B0-----:R-:W2:Y:S02]  /*114510*/  LDL.LU R26, [R1+0x5810] ;  /* 0x00581000011a7983 */ /* 0x001ea40000300800 */
[----:B--2---:R-:W-:-:S05]  /*114520*/  IADD3 R26, P0, PT, R26, R12, RZ ;  /* 0x0000000c1a1a7210 */ /* 0x004fca0007f1e0ff */
[----:B------:R-:W-:-:S05]  /*114530*/  IMAD.X R27, R28, 0x1, R13, P0 ;  /* 0x000000011c1b7824 */ /* 0x000fca00000e060d */
[----:B------:R4:W-:Y:S02]  /*114540*/  STL.64 [R1+0x2550], R26 ;  /* 0x0025501a01007387 */ /* 0x0009e40000100a00 */
[----:B----4-:R-:W-:-:S05]  /*114550*/  IADD3 R26, P0, PT, R25, R12, RZ ;  /* 0x0000000c191a7210 */ /* 0x010fca0007f1e0ff */
[----:B------:R-:W-:Y:S01]  /*114560*/  IMAD.X R27, R23, 0x1, R13, P0 ;  /* 0x00000001171b7824 */ /* 0x000fe200000e060d */
        /* <DEDUP_REMOVED lines=19> */
[----:B0-----:R-:W-:-:S05]  /*1146a0*/  IADD3 R4, P0, PT, R14, R12, RZ ;  /* 0x0000000c0e047210 */ /* 0x001fca0007f1e0ff */
[----:B------:R-:W-:Y:S01]  /*1146b0*/  IMAD.X R5, R2, 0x1, R13, P0 ;  /* 0x0000000102057824 */ /* 0x000fe200000e060d */
[-C--:B------:R-:W-:Y:S01]  /*1146c0*/  IADD3 R2, P0, PT, R3, R12.reuse, RZ ;  /* 0x0000000c03027210 */ /* 0x080fe20007f1e0ff */
[----:B------:R-:W-:Y:S01]  /*1146d0*/  IMAD.MOV.U32 R14, RZ, RZ, R15 ;  /* 0x000000ffff0e7224 */ /* 0x000fe200078e000f */
[----:B------:R-:W-:Y:S03]  /*1146e0*/  STL.64 [R1+0x2520], R16 ;  /* 0x0025201001007387 */ /* 0x000fe60000100a00 */
[----:B------:R-:W-:Y:S02]  /*1146f0*/  IMAD.X R3, R0, 0x1, R13, P0 ;  /* 0x0000000100037824 */ /* 0x000fe400000e060d */
[----:B------:R-:W-:Y:S02]  /*114700*/  IMAD.MOV.U32 R15, RZ, RZ, R10 ;  /* 0x000000ffff0f7224 */ /* 0x000fe400078e000a */
[----:B------:R-:W3:Y:S04]  /*114710*/  LDL.LU R10, [R1+0xa18] ;  /* 0x000a1800010a7983 */ /* 0x000ee80000300800 */
[----:B------:R-:W-:Y:S04]  /*114720*/  STL.64 [R1+0x2508], R2 ;  /* 0x0025080201007387 */ /* 0x000fe80000100a00 */
[----:B------:R-:W-:Y:S04]  /*114730*/  STL.64 [R1+0x2510], R4 ;  /* 0x0025100401007387 */ /* 0x000fe80000100a00 */
[----:B------:R-:W4:Y:S04]  /*114740*/  LDL.LU R27, [R1+0xa20] ;  /* 0x000a2000011b7983 */ /* 0x000f280000300800 */
[----:B------:R-:W2:Y:S04]  /*114750*/  LDL.LU R29, [R1+0x24a8] ;  /* 0x0024a800011d7983 */ /* 0x000ea80000300800 */
[----:B------:R-:W2:Y:S04]  /*114760*/  LDL.LU R26, [R1+0xa24] ;  /* 0x000a2400011a7983 */ /* 0x000ea80000300800 */
[----:B--2---:R0:W-:Y:S04]  /*114770*/  STL [R1+0x5804], R26 ;  /* 0x0058041a01007387 */ /* 0x0041e80000100800 */
[----:B0-----:R-:W2:Y:S04]  /*114780*/  LDL.LU R26, [R1+0xa1c] ;  /* 0x000a1c00011a7983 */ /* 0x001ea80000300800 */
[----:B----4-:R-:W-:Y:S01]  /*114790*/  STL [R1+0x5808], R27 ;  /* 0x0058081b01007387 */ /* 0x010fe20000100800 */
[----:B------:R-:W-:-:S05]  /*1147a0*/  IADD3 R2, P0, PT, R8, R12, RZ ;  /* 0x0000000c08027210 */ /* 0x000fca0007f1e0ff */
[----:B------:R-:W-:Y:S01]  /*1147b0*/  IMAD.X R3, R9, 0x1, R13, P0 ;  /* 0x0000000109037824 */ /* 0x000fe200000e060d */
[----:B--2---:R-:W-:Y:S04]  /*1147c0*/  STL [R1+0x580c], R26 ;  /* 0x00580c1a01007387 */ /* 0x004fe80000100800 */
        /* <DEDUP_REMOVED lines=15> */
[----:B0-----:R-:W2:Y:S04]  /*1148c0*/  LDL.LU R2, [R1+0x2488] ;  /* 0x0024880001027983 */ /* 0x001ea80000300800 */
[----:B------:R-:W2:Y:S01]  /*1148d0*/  LDL.LU R27, [R1+0x24b0] ;  /* 0x0024b000011b7983 */ /* 0x000ea20000300800 */
[----:B---3--:R-:W-:-:S03]  /*1148e0*/  IADD3 R26, P0, PT, R10, R12, RZ ;  /* 0x0000000c0a1a7210 */ /* 0x008fc60007f1e0ff */
[----:B------:R-:W3:Y:S01]  /*1148f0*/  LDL.LU R9, [R1+0x23e4] ;  /* 0x0023e40001097983 */ /* 0x000ee20000300800 */
[----:B------:R-:W-:-:S03]  /*114900*/  IMAD.MOV.U32 R3, RZ, RZ, R14 ;  /* 0x000000ffff037224 */ /* 0x000fc600078e000e */
[----:B------:R-:W3:Y:S01]  /*114910*/  LDL.LU R0, [R1+0x2484] ;  /* 0x0024840001007983 */ /* 0x000ee20000300800 */
[----:B------:R-:W-:-:S03]  /*114920*/  IMAD.MOV.U32 R8, RZ, RZ, R15 ;  /* 0x000000ffff087224 */ /* 0x000fc600078e000f */
        /* <DEDUP_REMOVED lines=21> */
[--C-:B------:R-:W-:Y:S01]  /*114a80*/  IMAD.X R23, R24, 0x1, R13.reuse, P0 ;  /* 0x0000000118177824 */ /* 0x100fe200000e060d */
[----:B------:R-:W-:Y:S04]  /*114a90*/  STL.64 [R1+0x24d8], R26 ;  /* 0x0024d81a01007387 */ /* 0x000fe80000100a00 */
[----:B------:R0:W-:Y:S02]  /*114aa0*/  STL.64 [R1+0x24d0], R22 ;  /* 0x0024d01601007387 */ /* 0x0001e40000100a00 */
[-C--:B0-----:R-:W-:Y:S02]  /*114ab0*/  IADD3 R22, P0, PT, R7, R12.reuse, RZ ;  /* 0x0000000c07167210 */ /* 0x081fe40007f1e0ff */
[----:B------:R-:W2:Y:S03]  /*114ac0*/  LDL.LU R7, [R1+0x247c] ;  /* 0x00247c0001077983 */ /* 0x000ea60000300800 */
        /* <DEDUP_REMOVED lines=8> */
[--C-:B------:R-:W-:Y:S02]  /*114b50*/  IMAD.X R5, R2, 0x1, R13.reuse, P0 ;  /* 0x0000000102057824 */ /* 0x100fe400000e060d */
[----:B------:R-:W-:Y:S01]  /*114b60*/  IMAD.MOV.U32 R2, RZ, RZ, R8 ;  /* 0x000000ffff027224 */ /* 0x000fe200078e0008 */
[----:B------:R-:W-:Y:S01]  /*114b70*/  IADD3 R8, P0, PT, R9, R12, RZ ;  /* 0x0000000c09087210 */ /* 0x000fe20007f1e0ff */
[----:B------:R-:W-:Y:S04]  /*114b80*/  STL.64 [R1+0x24c8], R22 ;  /* 0x0024c81601007387 */ /* 0x000fe80000100a00 */
[----:B------:R-:W-:Y:S01]  /*114b90*/  STL.64 [R1+0x24c0], R20 ;  /* 0x0024c01401007387 */ /* 0x000fe20000100a00 */
[----:B------:R-:W-:-:S03]  /*114ba0*/  IMAD.X R9, R0, 0x1, R13, P0 ;  /* 0x0000000100097824 */ /* 0x000fc600000e060d */
[----:B------:R-:W-:Y:S04]  /*114bb0*/  STL.64 [R1+0x24b8], R18 ;  /* 0x0024b81201007387 */ /* 0x000fe80000100a00 */
[----:B------:R-:W-:Y:S04]  /*114bc0*/  STL.64 [R1+0x24b0], R16 ;  /* 0x0024b01001007387 */ /* 0x000fe80000100a00 */
[----:B------:R0:W-:Y:S04]  /*114bd0*/  STL.64 [R1+0x24a8], R4 ;  /* 0x0024a80401007387 */ /* 0x0001e80000100a00 */
[----:B0-----:R-:W3:Y:S04]  /*114be0*/  LDL.LU R5, [R1+0x23f0] ;  /* 0x0023f00001057983 */ /* 0x001ee80000300800 */
[----:B------:R0:W-:Y:S04]  /*114bf0*/  STL.64 [R1+0x24a0], R8 ;  /* 0x0024a00801007387 */ /* 0x0001e80000100a00 */
[----:B------:R-:W4:Y:S01]  /*114c00*/  LDL.LU R4, [R1+0x2478] ;  /* 0x0024780001047983 */ /* 0x000f220000300800 */
[----:B0-----:R-:W-:-:S05]  /*114c10*/  IADD3 R8, P0, PT, R14, R12, RZ ;  /* 0x0000000c0e087210 */ /* 0x001fca0007f1e0ff */
[----:B------:R-:W-:-:S05]  /*114c20*/  IMAD.X R9, R15, 0x1, R13, P0 ;  /* 0x000000010f097824 */ /* 0x000fca00000e060d */
[----:B------:R0:W-:Y:S04]  /*114c30*/  STL.64 [R1+0x2498], R8 ;  /* 0x0024980801007387 */ /* 0x0001e80000100a00 */
[----:B0-----:R-:W2:Y:S04]  /*114c40*/  LDL.LU R8, [R1+0x23f8] ;  /* 0x0023f80001087983 */ /* 0x001ea80000300800 */
[----:B------:R-:W2:Y:S04]  /*114c50*/  LDL.LU R18, [R1+0x2470] ;  /* 0x0024700001127983 */ /* 0x000ea80000300800 */
[----:B------:R-:W2:Y:S01]  /*114c60*/  LDL.LU R9, [R1+0x23fc] ;  /* 0x0023fc0001097983 */ /* 0x000ea20000300800 */
[----:B------:R-:W-:-:S03]  /*114c70*/  IADD3 R16, P0, PT, R10, R12, RZ ;  /* 0x0000000c0a107210 */ /* 0x000fc60007f1e0ff */
[----:B--2---:R0:W-:Y:S04]  /*114c80*/  STL [R1+0x57f8], R9 ;  /* 0x0057f80901007387 */ /* 0x0041e80000100800 */
[----:B0-----:R-:W2:Y:S04]  /*114c90*/  LDL.LU R9, [R1+0x23f4] ;  /* 0x0023f40001097983 */ /* 0x001ea80000300800 */
[----:B------:R3:W-:Y:S01]  /*114ca0*/  STL [R1+0x57fc], R8 ;  /* 0x0057fc0801007387 */ /* 0x0007e20000100800 */
[----:B------:R-:W-:Y:S02]  /*114cb0*/  IMAD.MOV.U32 R10, RZ, RZ, R11 ;  /* 0x000000ffff0a7224 */ /* 0x000fe400078e000b */
[--C-:B------:R-:W-:Y:S01]  /*114cc0*/  IMAD.X R17, R7, 0x1, R13.reuse, P0 ;  /* 0x0000000107117824 */ /* 0x100fe200000e060d */
[----:B---3--:R-:W-:Y:S01]  /*114cd0*/  IADD3 R8, P0, PT, R5, R12, RZ ;  /* 0x0000000c05087210 */ /* 0x008fe20007f1e0ff */
[----:B--2---:R4:W-:Y:S04]  /*114ce0*/  STL [R1+0x5800], R9 ;  /* 0x0058000901007387 */ /* 0x0049e80000100800 */
[----:B------:R-:W2:Y:S04]  /*114cf0*/  LDL.LU R14, [R1+0x246c] ;  /* 0x00246c00010e7983 */ /* 0x000ea80000300800 */
[----:B------:R-:W3:Y:S04]  /*114d00*/  LDL.LU R15, [R1+0x2400] ;  /* 0x00240000010f7983 */ /* 0x000ee80000300800 */
        /* <DEDUP_REMOVED lines=10> */
[----:B------:R-:W2:Y:S01]  /*114db0*/  LDL.LU R21, [R1+0x2414] ;  /* 0x0024140001157983 */ /* 0x000ea20000300800 */
[----:B----4-:R-:W-:-:S03]  /*114dc0*/  IMAD.X R9, R4, 0x1, R13, P0 ;  /* 0x0000000104097824 */ /* 0x010fc600000e060d */
[----:B0-----:R-:W4:Y:S04]  /*114dd0*/  LDL.LU R16, [R1+0x2454] ;  /* 0x0024540001107983 */ /* 0x001f280000300800 */
        /* <DEDUP_REMOVED lines=8> */
[----:B------:R-:W3:Y:S01]  /*114e60*/  LDL.LU R4, [R1+0x2424] ;  /* 0x0024240001047983 */ /* 0x000ee20000300800 */
[----:B--2---:R-:W-:-:S03]  /*114e70*/  IADD3 R8, P0, PT, R9, R12, RZ ;  /* 0x0000000c09087210 */ /* 0x004fc60007f1e0ff */
[----:B------:R-:W2:Y:S02]  /*114e80*/  LDL.LU R9, [R1+0x2474] ;  /* 0x0024740001097983 */ /* 0x000ea40000300800 */
[----:B--2---:R-:W-:-:S05]  /*114e90*/  IMAD.X R9, R9, 0x1, R13, P0 ;  /* 0x0000000109097824 */ /* 0x004fca00000e060d */
[----:B------:R0:W-:Y:S04]  /*114ea0*/  STL.64 [R1+0x2480], R8 ;  /* 0x0024800801007387 */ /* 0x0001e80000100a00 */
[----:B0-----:R-:W2:Y:S02]  /*114eb0*/  LDL.LU R8, [R1+0x57fc] ;  /* 0x0057fc0001087983 */ /* 0x001ea40000300800 */
[----:B--2---:R-:W-:-:S05]  /*114ec0*/  IADD3 R8, P0, PT, R8, R12, RZ ;  /* 0x0000000c08087210 */ /* 0x004fca0007f1e0ff */
[----:B------:R-:W-:-:S05]  /*114ed0*/  IMAD.X R9, R18, 0x1, R13, P0 ;  /* 0x0000000112097824 */ /* 0x000fca00000e060d */
[----:B------:R0:W-:Y:S04]  /*114ee0*/  STL.64 [R1+0x2478], R8 ;  /* 0x0024780801007387 */ /* 0x0001e80000100a00 */
[----:B0-----:R-:W2:Y:S02]  /*114ef0*/  LDL.LU R9, [R1+0x57f8] ;  /* 0x0057f80001097983 */ /* 0x001ea40000300800 */
[----:B--2---:R-:W-:-:S05]  /*114f00*/  IADD3 R8, P0, PT, R9, R12, RZ ;  /* 0x0000000c09087210 */ /* 0x004fca0007f1e0ff */
[----:B------:R-:W-:Y:S01]  /*114f10*/  IMAD.X R9, R14, 0x1, R13, P0 ;  /* 0x000000010e097824 */ /* 0x000fe200000e060d */
[----:B---3--:R-:W-:-:S05]  /*114f20*/  IADD3 R14, P0, PT, R15, R12, RZ ;  /* 0x0000000c0f0e7210 */ /* 0x008fca0007f1e0ff */
[--C-:B------:R-:W-:Y:S02]  /*114f30*/  IMAD.X R15, R0, 0x1, R13.reuse, P0 ;  /* 0x00000001000f7824 */ /* 0x100fe400000e060d */
[----:B------:R-:W-:Y:S01]  /*114f40*/  IMAD.MOV.U32 R0, RZ, RZ, R10 ;  /* 0x000000ffff007224 */ /* 0x000fe200078e000a */
[-C--:B------:R-:W-:Y:S01]  /*114f50*/  IADD3 R10, P0, PT, R11, R12.reuse, RZ ;  /* 0x0000000c0b0a7210 */ /* 0x080fe20007f1e0ff */
[----:B------:R0:W-:Y:S04]  /*114f60*/  STL.64 [R1+0x2438], R8 ;  /* 0x0024380801007387 */ /* 0x0001e80000100a00 */
[----:B------:R-:W-:Y:S01]  /*114f70*/  IMAD.X R11, R29, 0x1, R13, P0 ;  /* 0x000000011d0b7824 */ /* 0x000fe200000e060d */
[----:B0-----:R-:W2:Y:S04]  /*114f80*/  LDL.LU.64 R8, [R1+0x57f0] ;  /* 0x0057f00001087983 */ /* 0x001ea80000300a00 */
[----:B------:R0:W-:Y:S04]  /*114f90*/  STL.64 [R1+0x2430], R14 ;  /* 0x0024300e01007387 */ /* 0x0001e80000100a00 */
[----:B0-----:R-:W3:Y:S04]  /*114fa0*/  LDL.LU.64 R14, [R1+0x57e8] ;  /* 0x0057e800010e7983 */ /* 0x001ee80000300a00 */
[----:B------:R-:W3:Y:S04]  /*114fb0*/  LDL.LU R18, [R1+0x2440] ;  /* 0x0024400001127983 */ /* 0x000ee80000300800 */
[----:B------:R0:W-:Y:S04]  /*114fc0*/  STL.64 [R1+0x23f8], R10 ;  /* 0x0023f80a01007387 */ /* 0x0001e80000100a00 */
[----:B0-----:R-:W3:Y:S01]  /*114fd0*/  LDL.LU.64 R10, [R1+0x57e0] ;  /* 0x0057e000010a7983 */ /* 0x001ee20000300a00 */
[----:B------:R-:W-:-:S05]  /*114fe0*/  IADD3 R28, P0, PT, R28, R12, RZ ;  /* 0x0000000c1c1c7210 */ /* 0x000fca0007f1e0ff */
[----:B------:R-:W-:Y:S01]  /*114ff0*/  IMAD.X R29, R27, 0x1, R13, P0 ;  /* 0x000000011b1d7824 */ /* 0x000fe200000e060d */
[----:B------:R-:W-:-:S05]  /*115000*/  IADD3 R26, P0, PT, R26, R12, RZ ;  /* 0x0000000c1a1a7210 */ /* 0x000fca0007f1e0ff */
[--C-:B------:R-:W-:Y:S01]  /*115010*/  IMAD.X R27, R25, 0x1, R13.reuse, P0 ;  /* 0x00000001191b7824 */ /* 0x100fe200000e060d */
[----:B------:R-:W-:Y:S01]  /*115020*/  IADD3 R24, P0, PT, R24, R12, RZ ;  /* 0x0000000c18187210 */ /* 0x000fe20007f1e0ff */
[----:B------:R-:W-:Y:S04]  /*115030*/  STL.64 [R1+0x23f0], R28 ;  /* 0x0023f01c01007387 */ /* 0x000fe80000100a00 */
[----:B------:R-:W-:-:S05]  /*115040*/  IMAD.X R25, R23, 0x1, R13, P0 ;  /* 0x0000000117197824 */ /* 0x000fca00000e060d */
[----:B------:R0:W-:Y:S04]  /*115050*/  STL.64 [R1+0x23e0], R24 ;  /* 0x0023e01801007387 */ /* 0x0001e80000100a00 */
[----:B------:R-:W-:Y:S01]  /*115060*/  STL.64 [R1+0x23e8], R26 ;  /* 0x0023e81a01007387 */ /* 0x000fe20000100a00 */
[----:B0-----:R-:W-:-:S05]  /*115070*/  IADD3 R24, P0, PT, R21, R12, RZ ;  /* 0x0000000c15187210 */ /* 0x001fca0007f1e0ff */
[----:B----4-:R-:W-:Y:S02]  /*115080*/  IMAD.X R25, R16, 0x1, R13, P0 ;  /* 0x0000000110197824 */ /* 0x010fe400000e060d */
[----:B------:R-:W4:Y:S01]  /*115090*/  LDL.LU R16, [R1+0x2444] ;  /* 0x0024440001107983 */ /* 0x000f220000300800 */
[----:B------:R-:W-:-:S03]  /*1150a0*/  IADD3 R20, P0, PT, R20, R12, RZ ;  /* 0x0000000c14147210 */ /* 0x000fc60007f1e0ff */
[----:B------:R-:W-:Y:S02]  /*1150b0*/  STL.64 [R1+0x23d8], R24 ;  /* 0x0023d81801007387 */ /* 0x000fe40000100a00 */
[----:B------:R-:W-:-:S05]  /*1150c0*/  IMAD.X R21, R22, 0x1, R13, P0 ;  /* 0x0000000116157824 */ /* 0x000fca00000e060d */
[----:B------:R0:W-:Y:S02]  /*1150d0*/  STL.64 [R1+0x23d0], R20 ;  /* 0x0023d01401007387 */ /* 0x0001e40000100a00 */
[----:B0-----:R-:W-:-:S05]  /*1150e0*/  IADD3 R20, P0, PT, R19, R12, RZ ;  /* 0x0000000c13147210 */ /* 0x001fca0007f1e0ff */
[----:B------:R-:W-:-:S05]  /*1150f0*/  IMAD.X R21, R17, 0x1, R13, P0 ;  /* 0x0000000111157824 */ /* 0x000fca00000e060d */
[----:B------:R0:W-:Y:S01]  /*115100*/  STL.64 [R1+0xa28], R20 ;  /* 0x000a281401007387 */ /* 0x0001e20000100a00 */
[----:B------:R-:W-:Y:S02]  /*115110*/  SHF.R.S32.HI R17, RZ, 0x1f, R4 ;  /* 0x0000001fff117819 */ /* 0x000fe40000011404 */
[----:B0-----:R-:W-:Y:S02]  /*115120*/  IADD3 R20, P0, PT, R7, R12, RZ ;  /* 0x0000000c07147210 */ /* 0x001fe40007f1e0ff */
[----:B------:R-:W4:Y:S03]  /*115130*/  LDL.LU R7, [R1+0x28a8] ;  /* 0x0028a80001077983 */ /* 0x000f260000300800 */
[----:B------:R-:W-:-:S05]  /*115140*/  IMAD.X R21, R5, 0x1, R13, P0 ;  /* 0x0000000105157824 */ /* 0x000fca00000e060d */
[----:B------:R0:W-:Y:S02]  /*115150*/  STL.64 [R1+0xa20], R20 ;  /* 0x000a201401007387 */ /* 0x0001e40000100a00 */
[----:B0-----:R-:W-:-:S05]  /*115160*/  IADD3 R20, P0, PT, R4, R6, RZ ;  /* 0x0000000604147210 */ /* 0x001fca0007f1e0ff */
[----:B--2---:R-:W-:-:S05]  /*115170*/  IMAD.X R21, R17, 0x1, R9, P0 ;  /* 0x0000000111157824 */ /* 0x004fca00000e0609 */
[----:B------:R3:W-:Y:S02]  /*115180*/  STL.64 [R1+0xa18], R20 ;  /* 0x000a181401007387 */ /* 0x0007e40000100a00 */
[----:B---3--:R-:W-:-:S05]  /*115190*/  IADD3 R20, P0, PT, R4, R10, RZ ;  /* 0x0000000a04147210 */ /* 0x008fca0007f1e0ff */
[----:B------:R-:W-:-:S05]  /*1151a0*/  IMAD.X R21, R17, 0x1, R11, P0 ;  /* 0x0000000111157824 */ /* 0x000fca00000e060b */
[----:B------:R0:W-:Y:S02]  /*1151b0*/  STL.64 [R1+0xa10], R20 ;  /* 0x000a101401007387 */ /* 0x0001e40000100a00 */
[----:B0-----:R-:W-:-:S05]  /*1151c0*/  IADD3 R20, P0, PT, R4, R14, RZ ;  /* 0x0000000e04147210 */ /* 0x001fca0007f1e0ff */
[----:B------:R-:W-:Y:S01]  /*1151d0*/  IMAD.X R21, R17, 0x1, R15, P0 ;  /* 0x0000000111157824 */ /* 0x000fe200000e060f */
[----:B------:R-:W-:-:S05]  /*1151e0*/  IADD3 R4, P0, PT, R4, R12, RZ ;  /* 0x0000000c04047210 */ /* 0x000fca0007f1e0ff */
[----:B------:R-:W-:Y:S01]  /*1151f0*/  IMAD.X R5, R17, 0x1, R13, P0 ;  /* 0x0000000111057824 */ /* 0x000fe200000e060d */
[----:B------:R-:W-:Y:S04]  /*115200*/  STL.64 [R1+0xa08], R20 ;  /* 0x000a081401007387 */ /* 0x000fe80000100a00 */
[----:B------:R0:W-:Y:S04]  /*115210*/  STL.64 [R1+0xa00], R4 ;  /* 0x000a000401007387 */ /* 0x0001e80000100a00 */
[----:B0-----:R-:W2:Y:S01]  /*115220*/  LDL.LU R5, [R1+0x28ac] ;  /* 0x0028ac0001057983 */ /* 0x001ea20000300800 */
[----:B------:R-:W-:-:S02]  /*115230*/  SHF.R.S32.HI R17, RZ, 0x1f, R18 ;  /* 0x0000001fff117819 */ /* 0x000fc40000011412 */
[----:B------:R-:W-:-:S05]  /*115240*/  IADD3 R20, P0, PT, R18, R6, RZ ;  /* 0x0000000612147210 */ /* 0x000fca0007f1e0ff */
[----:B------:R-:W-:-:S05]  /*115250*/  IMAD.X R21, R17, 0x1, R9, P0 ;  /* 0x0000000111157824 */ /* 0x000fca00000e0609 */
[----:B------:R0:W-:Y:S02]  /*115260*/  STL.64 [R1+0x9f8], R20 ;  /* 0x0009f81401007387 */ /* 0x0001e40000100a00 */
[----:B0-----:R-:W-:-:S05]  /*115270*/  IADD3 R20, P0, PT, R18, R10, RZ ;  /* 0x0000000a12147210 */ /* 0x001fca0007f1e0ff */
[----:B------:R-:W-:-:S05]  /*115280*/  IMAD.X R21, R17, 0x1, R11, P0 ;  /* 0x0000000111157824 */ /* 0x000fca00000e060b */
[----:B------:R0:W-:Y:S04]  /*115290*/  STL.64 [R1+0x9f0], R20 ;  /* 0x0009f01401007387 */ /* 0x0001e80000100a00 */
[----:B------:R-:W3:Y:S01]  /*1152a0*/  LDL.LU R4, [R1+0x3750] ;  /* 0x0037500001047983 */ /* 0x000ee20000300800 */
[----:B0-----:R-:W-:-:S05]  /*1152b0*/  IADD3 R20, P0, PT, R18, R14, RZ ;  /* 0x0000000e12147210 */ /* 0x001fca0007f1e0ff */
[----:B------:R-:W-:Y:S01]  /*1152c0*/  IMAD.X R21, R17, 0x1, R15, P0 ;  /* 0x0000000111157824 */ /* 0x000fe200000e060f */
[----:B------:R-:W-:-:S05]  /*1152d0*/  IADD3 R18, P0, PT, R18, R12, RZ ;  /* 0x0000000c12127210 */ /* 0x000fca0007f1e0ff */
[----:B------:R-:W-:Y:S01]  /*1152e0*/  IMAD.X R19, R17, 0x1, R13, P0 ;  /* 0x0000000111137824 */ /* 0x000fe200000e060d */
[----:B------:R-:W-:Y:S01]  /*1152f0*/  STL.64 [R1+0x9e8], R20 ;  /* 0x0009e81401007387 */ /* 0x000fe20000100a00 */
[----:B----4-:R-:W-:-:S03]  /*115300*/  SHF.R.S32.HI R17, RZ, 0x1f, R16 ;  /* 0x0000001fff117819 */ /* 0x010fc60000011410 */
[----:B------:R0:W-:Y:S02]  /*115310*/  STL.64 [R1+0x9e0], R18 ;  /* 0x0009e01201007387 */ /* 0x0001e40000100a00 */
[----:B0-----:R-:W-:-:S05]  /*115320*/  IADD3 R18, P0, PT, R16, R6, RZ ;  /* 0x0000000610127210 */ /* 0x001fca0007f1e0ff */
[----:B------:R-:W-:-:S05]  /*115330*/  IMAD.X R19, R17, 0x1, R9, P0 ;  /* 0x0000000111137824 */ /* 0x000fca00000e0609 */
        /* <DEDUP_REMOVED lines=8> */
[----:B------:R-:W-:Y:S01]  /*1153c0*/  IMAD.X R19, R17, 0x1, R13, P0 ;  /* 0x0000000111137824 */ /* 0x000fe200000e060d */
[----:B------:R-:W-:-:S04]  /*1153d0*/  SHF.R.S32.HI R17, RZ, 0x1f, R7 ;  /* 0x0000001fff117819 */ /* 0x000fc80000011407 */
        /* <DEDUP_REMOVED lines=12> */
[----:B------:R0:W-:Y:S01]  /*1154a0*/  STL.64 [R1+0x9a0], R18 ;  /* 0x0009a01201007387 */ /* 0x0001e20000100a00 */
[----:B--2---:R-:W-:Y:S02]  /*1154b0*/  SHF.R.S32.HI R17, RZ, 0x1f, R5 ;  /* 0x0000001fff117819 */ /* 0x004fe40000011405 */
        /* <DEDUP_REMOVED lines=11> */
[----:B---3--:R-:W-:-:S04]  /*115570*/  SHF.R.S32.HI R17, RZ, 0x1f, R4 ;  /* 0x0000001fff117819 */ /* 0x008fc80000011404 */
        /* <DEDUP_REMOVED lines=9> */
[----:B------:R-:W-:-:S05]  /*115610*/  IADD3 R4, P0, PT, R4, R12, RZ ;  /* 0x0000000c04047210 */ /* 0x000fca0007f1e0ff */
[----:B------:R-:W-:Y:S02]  /*115620*/  IMAD.X R5, R17, 0x1, R13, P0 ;  /* 0x0000000111057824 */ /* 0x000fe400000e060d */
[----:B------:R-:W-:Y:S01]  /*115630*/  VIADD R17, R8, UR6 ;  /* 0x0000000608117c36 */ /* 0x000fe20008000000 */
[----:B------:R0:W-:Y:S04]  /*115640*/  STL.64 [R1+0x968], R18 ;  /* 0x0009681201007387 */ /* 0x0001e80000100a00 */
[----:B------:R-:W2:Y:S04]  /*115650*/  LDL.LU R8, [R1+0x57d8] ;  /* 0x0057d80001087983 */ /* 0x000ea80000300800 */
[----:B------:R1:W-:Y:S01]  /*115660*/  STL.64 [R1+0x960], R4 ;  /* 0x0009600401007387 */ /* 0x0003e20000100a00 */
[----:B------:R-:W3:Y:S01]  /*115670*/  LDCU UR6, c[0x0][0x3b8] ;  /* 0x00007700ff0677ac */ /* 0x000ee20008000800 */
[----:B0-----:R-:W-:-:S02]  /*115680*/  SHF.R.S32.HI R18, RZ, 0x1f, R17 ;  /* 0x0000001fff127819 */ /* 0x001fc40000011411 */
[----:B-1----:R-:W-:-:S05]  /*115690*/  IADD3 R4, P0, PT, R17, R6, RZ ;  /* 0x0000000611047210 */ /* 0x002fca0007f1e0ff */
        /* <DEDUP_REMOVED lines=8> */
[C---:B0-----:R-:W-:Y:S01]  /*115720*/  IADD3 R4, P0, PT, R17.reuse, R12, RZ ;  /* 0x0000000c11047210 */ /* 0x041fe20007f1e0ff */
[----:B---3--:R-:W-:Y:S01]  /*115730*/  VIADD R17, R17, UR6 ;  /* 0x0000000611117c36 */ /* 0x008fe20008000000 */
[----:B------:R-:W0:Y:S03]  /*115740*/  LDCU UR6, c[0x0][0x3b8] ;  /* 0x00007700ff0677ac */ /* 0x000e260008000800 */
[----:B------:R-:W-:Y:S01]  /*115750*/  IMAD.X R5, R18, 0x1, R13, P0 ;  /* 0x0000000112057824 */ /* 0x000fe200000e060d */
[----:B------:R-:W-:-:S04]  /*115760*/  SHF.R.S32.HI R18, RZ, 0x1f, R17 ;  /* 0x0000001fff127819 */ /* 0x000fc80000011411 */
[----:B------:R1:W-:Y:S02]  /*115770*/  STL.64 [R1+0x2428], R4 ;  /* 0x0024280401007387 */ /* 0x0003e40000100a00 */
[----:B-1----:R-:W-:-:S05]  /*115780*/  IADD3 R4, P0, PT, R17, R6, RZ ;  /* 0x0000000611047210 */ /* 0x002fca0007f1e0ff */
[----:B------:R-:W-:-:S05]  /*115790*/  IMAD.X R5, R18, 0x1, R9, P0 ;  /* 0x0000000112057824 */ /* 0x000fca00000e0609 */
[----:B------:R1:W-:Y:S02]  /*1157a0*/  STL.64 [R1+0x2410], R4 ;  /* 0x0024100401007387 */ /* 0x0003e40000100a00 */
[----:B-1----:R-:W-:-:S05]  /*1157b0*/  IADD3 R4, P0, PT, R17, R10, RZ ;  /* 0x0000000a11047210 */ /* 0x002fca0007f1e0ff */
[----:B------:R-:W-:-:S05]  /*1157c0*/  IMAD.X R5, R18, 0x1, R11, P0 ;  /* 0x0000000112057824 */ /* 0x000fca00000e060b */
[----:B------:R1:W-:Y:S02]  /*1157d0*/  STL.64 [R1+0x2420], R4 ;  /* 0x0024200401007387 */ /* 0x0003e40000100a00 */
[----:B-1----:R-:W-:-:S05]  /*1157e0*/  IADD3 R4, P0, PT, R17, R14, RZ ;  /* 0x0000000e11047210 */ /* 0x002fca0007f1e0ff */
[----:B------:R-:W-:-:S05]  /*1157f0*/  IMAD.X R5, R18, 0x1, R15, P0 ;  /* 0x0000000112057824 */ /* 0x000fca00000e060f */
[----:B------:R1:W-:Y:S02]  /*115800*/  STL.64 [R1+0x2448], R4 ;  /* 0x0024480401007387 */ /* 0x0003e40000100a00 */
[C---:B-1----:R-:W-:Y:S01]  /*115810*/  IADD3 R4, P0, PT, R17.reuse, R12, RZ ;  /* 0x0000000c11047210 */ /* 0x042fe20007f1e0ff */
[----:B0-----:R-:W-:Y:S01]  /*115820*/  VIADD R17, R17, UR6 ;  /* 0x0000000611117c36 */ /* 0x001fe20008000000 */
        /* <DEDUP_REMOVED lines=479> */
[----:B0-----:R-:W-:Y:S02]  /*117620*/  VIADD R17, R17, UR6 ;  /* 0x0000000611117c36 */ /* 0x001fe40008000000 */
[----:B------:R-:W-:Y:S01]  /*117630*/  IMAD.MOV.U32 R7, RZ, RZ, R3 ;  /* 0x000000ffff077224 */ /* 0x000fe200078e0003 */
[----:B------:R-:W0:Y:S01]  /*117640*/  LDCU UR6, c[0x0][0x3b8] ;  /* 0x00007700ff0677ac */ /* 0x000e220008000800 */
[----:B------:R-:W-:Y:S01]  /*117650*/  IMAD.X R5, R18, 0x1, R13, P0 ;  /* 0x0000000112057824 */ /* 0x000fe200000e060d */
[----:B------:R-:W-:-:S04]  /*117660*/  SHF.R.S32.HI R18, RZ, 0x1f, R17 ;  /* 0x0000001fff127819 */ /* 0x000fc80000011411 */
[----:B------:R1:W-:Y:S02]  /*117670*/  STL.64 [R1+0x3e50], R4 ;  /* 0x003e500401007387 */ /* 0x0003e40000100a00 */
[----:B-1----:R-:W-:Y:S01]  /*117680*/  IMAD.MOV.U32 R5, RZ, RZ, R2 ;  /* 0x000000ffff057224 */ /* 0x002fe200078e0002 */
[----:B------:R-:W-:-:S05]  /*117690*/  IADD3 R2, P0, PT, R17, R6, RZ ;  /* 0x0000000611027210 */ /* 0x000fca0007f1e0ff */
[----:B------:R-:W-:-:S05]  /*1176a0*/  IMAD.X R3, R18, 0x1, R9, P0 ;  /* 0x0000000112037824 */ /* 0x000fca00000e0609 */
[----:B------:R1:W-:Y:S02]  /*1176b0*/  STL.64 [R1+0x3e18], R2 ;  /* 0x003e180201007387 */ /* 0x0003e40000100a00 */
[----:B-1----:R-:W-:-:S05]  /*1176c0*/  IADD3 R2, P0, PT, R17, R10, RZ ;  /* 0x0000000a11027210 */ /* 0x002fca0007f1e0ff */
[----:B------:R-:W-:-:S05]  /*1176d0*/  IMAD.X R3, R18, 0x1, R11, P0 ;  /* 0x0000000112037824 */ /* 0x000fca00000e060b */
[----:B------:R1:W-:Y:S02]  /*1176e0*/  STL.64 [R1+0x3e48], R2 ;  /* 0x003e480201007387 */ /* 0x0003e40000100a00 */
[----:B-1----:R-:W-:-:S05]  /*1176f0*/  IADD3 R2, P0, PT, R17, R14, RZ ;  /* 0x0000000e11027210 */ /* 0x002fca0007f1e0ff */
[----:B------:R-:W-:-:S05]  /*117700*/  IMAD.X R3, R18, 0x1, R15, P0 ;  /* 0x0000000112037824 */ /* 0x000fca00000e060f */
[----:B------:R1:W-:Y:S04]  /*117710*/  STL.64 [R1+0x3e88], R2 ;  /* 0x003e880201007387 */ /* 0x0003e80000100a00 */
[----:B------:R-:W3:Y:S04]  /*117720*/  LDL.LU R20, [R1+0xb0] ;  /* 0x0000b00001147983 */ /* 0x000ee80000300800 */
[----:B------:R-:W3:Y:S01]  /*117730*/  LDL.LU R4, [R1+0xb4] ;  /* 0x0000b40001047983 */ /* 0x000ee20000300800 */
[C---:B-1----:R-:W-:Y:S01]  /*117740*/  IADD3 R2, P0, PT, R17.reuse, R12, RZ ;  /* 0x0000000c11027210 */ /* 0x042fe20007f1e0ff */
[----:B0-----:R-:W-:-:S02]  /*117750*/  VIADD R17, R17, UR6 ;  /* 0x0000000611117c36 */ /* 0x001fc40008000000 */
[----:B------:R-:W-:Y:S01]  /*117760*/  IMAD.MOV.U32 R16, RZ, RZ, R5 ;  /* 0x000000ffff107224 */ /* 0x000fe200078e0005 */
[----:B------:R-:W0:Y:S01]  /*117770*/  LDCU UR6, c[0x0][0x3b8] ;  /* 0x00007700ff0677ac */ /* 0x000e220008000800 */
[----:B------:R-:W-:Y:S01]  /*117780*/  IMAD.X R3, R18, 0x1, R13, P0 ;  /* 0x0000000112037824 */ /* 0x000fe200000e060d */
[----:B------:R-:W-:-:S04]  /*117790*/  SHF.R.S32.HI R18, RZ, 0x1f, R17 ;  /* 0x0000001fff127819 */ /* 0x000fc80000011411 */
[----:B------:R1:W-:Y:S04]  /*1177a0*/  STL.64 [R1+0x3eb0], R2 ;  /* 0x003eb00201007387 */ /* 0x0003e80000100a00 */
[----:B------:R-:W4:Y:S04]  /*1177b0*/  LDL.LU R25, [R1+0xb8] ;  /* 0x0000b80001197983 */ /* 0x000f280000300800 */
[----:B------:R-:W4:Y:S01]  /*1177c0*/  LDL.LU R24, [R1+0xbc] ;  /* 0x0000bc0001187983 */ /* 0x000f220000300800 */
[----:B-1----:R-:W-:-:S05]  /*1177d0*/  IADD3 R2, P0, PT, R17, R6, RZ ;  /* 0x0000000611027210 */ /* 0x002fca0007f1e0ff */
[----:B------:R-:W-:Y:S01]  /*1177e0*/  IMAD.X R3, R18, 0x1, R9, P0 ;  /* 0x0000000112037824 */ /* 0x000fe200000e0609 */
[----:B------:R-:W-:-:S05]  /*1177f0*/  IADD3 R22, P0, PT, R17, R10, RZ ;  /* 0x0000000a11167210 */ /* 0x000fca0007f1e0ff */
[----:B------:R-:W-:Y:S01]  /*117800*/  IMAD.X R23, R18, 0x1, R11, P0 ;  /* 0x0000000112177824 */ /* 0x000fe200000e060b */
[----:B------:R2:W-:Y:S02]  /*117810*/  STL.64 [R1+0x3e80], R2 ;  /* 0x003e800201007387 */ /* 0x0005e40000100a00 */
[----:B--2---:R-:W-:Y:S02]  /*117820*/  IMAD.MOV.U32 R2, RZ, RZ, R8 ;  /* 0x000000ffff027224 */ /* 0x004fe400078e0008 */
[----:B------:R-:W2:Y:S04]  /*117830*/  LDL.LU R3, [R1+0xd0] ;  /* 0x0000d00001037983 */ /* 0x000ea80000300800 */
[----:B------:R-:W2:Y:S04]  /*117840*/  LDL.LU R8, [R1+0xd4] ;  /* 0x0000d40001087983 */ /* 0x000ea80000300800 */
[----:B------:R1:W-:Y:S02]  /*117850*/  STL.64 [R1+0x3ea8], R22 ;  /* 0x003ea81601007387 */ /* 0x0003e40000100a00 */
[----:B-1----:R-:W-:-:S05]  /*117860*/  IADD3 R22, P0, PT, R17, R14, RZ ;  /* 0x0000000e11167210 */ /* 0x002fca0007f1e0ff */
[----:B------:R-:W-:-:S05]  /*117870*/  IMAD.X R23, R18, 0x1, R15, P0 ;  /* 0x0000000112177824 */ /* 0x000fca00000e060f */
[----:B------:R1:W-:Y:S04]  /*117880*/  STL.64 [R1+0x3ed0], R22 ;  /* 0x003ed01601007387 */ /* 0x0003e80000100a00 */
[----:B------:R-:W2:Y:S04]  /*117890*/  LDL.LU R21, [R1+0xe0] ;  /* 0x0000e00001157983 */ /* 0x000ea80000300800 */
[----:B------:R-:W2:Y:S01]  /*1178a0*/  LDL.LU R19, [R1+0xe4] ;  /* 0x0000e40001137983 */ /* 0x000ea20000300800 */
[----:B-1----:R-:W-:-:S05]  /*1178b0*/  IADD3 R22, P0, PT, R17, R12, RZ ;  /* 0x0000000c11167210 */ /* 0x002fca0007f1e0ff */
[----:B------:R-:W-:-:S05]  /*1178c0*/  IMAD.X R23, R18, 0x1, R13, P0 ;  /* 0x0000000112177824 */ /* 0x000fca00000e060d */
[----:B------:R-:W-:Y:S04]  /*1178d0*/  STL.64 [R1+0x3f00], R22 ;  /* 0x003f001601007387 */ /* 0x000fe80000100a00 */
[----:B------:R-:W2:Y:S04]  /*1178e0*/  LDL.LU R5, [R1+0xe8] ;  /* 0x0000e80001057983 */ /* 0x000ea80000300800 */
[----:B------:R-:W2:Y:S04]  /*1178f0*/  LDL.LU R29, [R1+0x150] ;  /* 0x00015000011d7983 */ /* 0x000ea80000300800 */
[----:B------:R-:W2:Y:S01]  /*117900*/  LDL.LU R28, [R1+0x154] ;  /* 0x00015400011c7983 */ /* 0x000ea20000300800 */
[----:B0-----:R-:W-:Y:S01]  /*117910*/  VIADD R17, R17, UR6 ;  /* 0x0000000611117c36 */ /* 0x001fe20008000000 */
[----:B------:R-:W0:Y:S04]  /*117920*/  LDCU UR6, c[0x0][0x3b8] ;  /* 0x00007700ff0677ac */ /* 0x000e280008000800 */
[----:B------:R-:W-:-:S02]  /*117930*/  SHF.R.S32.HI R18, RZ, 0x1f, R17 ;  /* 0x0000001fff127819 */ /* 0x000fc40000011411 */
[----:B------:R-:W-:-:S05]  /*117940*/  IADD3 R26, P0, PT, R17, R6, RZ ;  /* 0x00000006111a7210 */ /* 0x000fca0007f1e0ff */
[----:B------:R-:W-:Y:S01]  /*117950*/  IMAD.X R27, R18, 0x1, R9, P0 ;  /* 0x00000001121b7824 */ /* 0x000fe200000e0609 */
[----:B--2---:R1:W-:Y:S04]  /*117960*/  STL.64 [R1+0x57d0], R28 ;  /* 0x0057d01c01007387 */ /* 0x0043e80000100a00 */
[----:B-1----:R-:W2:Y:S04]  /*117970*/  LDL.LU R28, [R1+0xd8] ;  /* 0x0000d800011c7983 */ /* 0x002ea80000300800 */
[----:B------:R-:W2:Y:S04]  /*117980*/  LDL.LU R29, [R1+0xdc] ;  /* 0x0000dc00011d7983 */ /* 0x000ea80000300800 */
[----:B------:R-:W2:Y:S04]  /*117990*/  LDL.LU R23, [R1+0x158] ;  /* 0x0001580001177983 */ /* 0x000ea80000300800 */
[----:B------:R-:W2:Y:S04]  /*1179a0*/  LDL.LU R22, [R1+0x15c] ;  /* 0x00015c0001167983 */ /* 0x000ea80000300800 */
[----:B------:R3:W-:Y:S01]  /*1179b0*/  STL.64 [R1+0x3ec8], R26 ;  /* 0x003ec81a01007387 */ /* 0x0007e20000100a00 */
[----:B----4-:R-:W-:-:S02]  /*1179c0*/  F2FP.SATFINITE.E5M2.F32.PACK_AB_MERGE_C R24, R24, R25, RZ ;  /* 0x000000191818723e */ /* 0x010fc400048060ff */
[----:B---3--:R-:W-:Y:S02]  /*1179d0*/  F2FP.SATFINITE.E5M2.F32.PACK_AB_MERGE_C R26, R4, R20, RZ ;  /* 0x00000014041a723e */ /* 0x008fe400048060ff */
[----:B------:R-:W3:Y:S04]  /*1179e0*/  LDL.LU R20, [R1+0x180] ;  /* 0x0001800001147983 */ /* 0x000ee80000300800 */
[----:B------:R-:W3:Y:S04]  /*1179f0*/  LDL.LU R4, [R1+0x184] ;  /* 0x0001840001047983 */ /* 0x000ee80000300800 */
[----:B------:R1:W-:Y:S04]  /*117a00*/  STL [R1+0x56e8], R26 ;  /* 0x0056e81a01007387 */ /* 0x0003e80000100800 */
[----:B------:R4:W-:Y:S04]  /*117a10*/  STL [R1+0x56f4], R24 ;  /* 0x0056f41801007387 */ /* 0x0009e80000100800 */
[----:B------:R-:W3:Y:S01]  /*117a20*/  LDL.LU R27, [R1+0x188] ;  /* 0x00018800011b7983 */ /* 0x000ee20000300800 */
[----:B------:R-:W-:-:S03]  /*117a30*/  F2FP.SATFINITE.E5M2.F32.PACK_AB_MERGE_C R3, R8, R3, RZ ;  /* 0x000000030803723e */ /* 0x000fc600048060ff */
[----:B-1----:R-:W3:Y:S01]  /*117a40*/  LDL.LU R26, [R1+0x18c] ;  /* 0x00018c00011a7983 */ /* 0x002ee20000300800 */
[----:B----4-:R-:W-:-:S05]  /*117a50*/  IADD3 R24, P0, PT, R17, R10, RZ ;  /* 0x0000000a11187210 */ /* 0x010fca0007f1e0ff */
[----:B------:R-:W-:-:S05]  /*117a60*/  IMAD.X R25, R18, 0x1, R11, P0 ;  /* 0x0000000112197824 */ /* 0x000fca00000e060b */
[----:B------:R1:W-:Y:S04]  /*117a70*/  STL.64 [R1+0x3ea0], R24 ;  /* 0x003ea01801007387 */ /* 0x0003e80000100a00 */
[----:B-1----:R-:W4:Y:S04]  /*117a80*/  LDL.LU R25, [R1+0x190] ;  /* 0x0001900001197983 */ /* 0x002f280000300800 */
[----:B------:R-:W4:Y:S04]  /*117a90*/  LDL.LU R24, [R1+0x194] ;  /* 0x0001940001187983 */ /* 0x000f280000300800 */
[----:B------:R1:W-:Y:S04]  /*117aa0*/  STL [R1+0x56d4], R3 ;  /* 0x0056d40301007387 */ /* 0x0003e80000100800 */
[----:B-1----:R-:W4:Y:S04]  /*117ab0*/  LDL.LU R3, [R1+0x198] ;  /* 0x0001980001037983 */ /* 0x002f280000300800 */
[----:B------:R-:W4:Y:S01]  /*117ac0*/  LDL.LU R8, [R1+0x19c] ;  /* 0x00019c0001087983 */ /* 0x000f220000300800 */
[----:B--2---:R-:W-:-:S02]  /*117ad0*/  F2FP.SATFINITE.E5M2.F32.PACK_AB_MERGE_C R29, R29, R28, RZ ;  /* 0x0000001c1d1d723e */ /* 0x004fc400048060ff */
[----:B------:R-:W-:-:S03]  /*117ae0*/  IADD3 R28, P0, PT, R17, R14, RZ ;  /* 0x0000000e111c7210 */ /* 0x000fc60007f1e0ff */
[----:B------:R1:W-:Y:S02]  /*117af0*/  STL [R1+0x56dc], R29 ;  /* 0x0056dc1d01007387 */ /* 0x0003e40000100800 */
[----:B-1----:R-:W-:-:S05]  /*117b00*/  IMAD.X R29, R18, 0x1, R15, P0 ;  /* 0x00000001121d7824 */ /* 0x002fca00000e060f */
[----:B------:R1:W-:Y:S02]  /*117b10*/  STL.64 [R1+0x3e78], R28 ;  /* 0x003e781c01007387 */ /* 0x0003e40000100a00 */
[----:B-1----:R-:W-:Y:S02]  /*117b20*/  F2FP.SATFINITE.E5M2.F32.PACK_AB_MERGE_C R28, R19, R21, RZ ;  /* 0x00000015131c723e */ /* 0x002fe400048060ff */
[----:B------:R-:W2:Y:S04]  /*117b30*/  LDL.LU R21, [R1+0x1d0] ;  /* 0x0001d00001157983 */ /* 0x000ea80000300800 */
[----:B------:R-:W2:Y:S04]  /*117b40*/  LDL.LU R19, [R1+0x1d4] ;  /* 0x0001d40001137983 */ /* 0x000ea80000300800 */
[----:B------:R1:W-:Y:S02]  /*117b50*/  STL [R1+0x56bc], R28 ;  /* 0x0056bc1c01007387 */ /* 0x0003e40000100800 */
[----:B-1----:R-:W-:-:S05]  /*117b60*/  IADD3 R28, P0, PT, R17, R12, RZ ;  /* 0x0000000c111c7210 */ /* 0x002fca0007f1e0ff */
[----:B------:R-:W-:-:S05]  /*117b70*/  IMAD.X R29, R18, 0x1, R13, P0 ;  /* 0x00000001121d7824 */ /* 0x000fca00000e060d */
[----:B------:R1:W-:Y:S04]  /*117b80*/  STL.64 [R1+0x3e70], R28 ;  /* 0x003e701c01007387 */ /* 0x0003e80000100a00 */
[----:B-1----:R-:W2:Y:S04]  /*117b90*/  LDL.LU.64 R28, [R1+0x57d0] ;  /* 0x0057d000011c7983 */ /* 0x002ea80000300a00 */
[----:B------:R-:W2:Y:S01]  /*117ba0*/  LDL.LU R18, [R1+0xec] ;  /* 0x0000ec0001127983 */ /* 0x000ea20000300800 */
[----:B0-----:R-:W-:Y:S01]  /*117bb0*/  VIADD R17, R17, UR6 ;  /* 0x0000000611117c36 */ /* 0x001fe20008000000 */
[----:B---3--:R-:W-:Y:S01]  /*117bc0*/  F2FP.SATFINITE.E5M2.F32.PACK_AB_MERGE_C R4, R4, R20, RZ ;  /* 0x000000140404723e */ /* 0x008fe200048060ff */
[----:B------:R-:W-:Y:S01]  /*117bd0*/  IMAD.MOV.U32 R20, RZ, RZ, R2 ;  /* 0x000000ffff147224 */ /* 0x000fe200078e0002 */
[----:B----4-:R-:W-:Y:S01]  /*117be0*/  F2FP.SATFINITE.E5M2.F32.PACK_AB_MERGE_C R24, R24, R25, RZ ;  /* 0x000000191818723e */ /* 0x010fe200048060ff */
[----:B------:R-:W0:Y:S01]  /*117bf0*/  LDCU UR6, c[0x0][0x3b8] ;  /* 0x00007700ff0677ac */ /* 0x000e220008000800 */
[----:B--2---:R-:W-:-:S02]  /*117c00*/  F2FP.SATFINITE.E5M2.F32.PACK_AB_MERGE_C R18, R18, R5, RZ ;  /* 0x000000051212723e */ /* 0x004fc400048060ff */
[----:B------:R-:W2:Y:S04]  /*117c10*/  LDL.LU R5, [R1+0x57c8] ;  /* 0x0057c80001057983 */ /* 0x000ea80000300800 */
[----:B------:R1:W-:Y:S02]  /*117c20*/  STL [R1+0x56c0], R18 ;  /* 0x0056c01201007387 */ /* 0x0003e40000100800 */
[----:B-1----:R-:W-:Y:S02]  /*117c30*/  F2FP.SATFINITE.E5M2.F32.PACK_AB_MERGE_C R18, R28, R29, RZ ;  /* 0x0000001d1c12723e */ /* 0x002fe400048060ff */
[----:B------:R-:W-:Y:S02]  /*117c40*/  F2FP.SATFINITE.E5M2.F32.PACK_AB_MERGE_C R28, R22, R23, RZ ;  /* 0x00000017161c723e */ /* 0x000fe400048060ff */
[----:B------:R-:W-:Y:S01]  /*117c50*/  IADD3 R22, P0, PT, R17, R6, RZ ;  /* 0x0000000611167210 */ /* 0x000fe20007f1e0ff */
[----:B------:R1:W-:Y:S04]  /*117c60*/  STL [R1+0x568c], R18 ;  /* 0x00568c1201007387 */ /* 0x0003e80000100800 */
[----:B------:R3:W-:Y:S01]  /*117c70*/  STL [R1+0x5688], R28 ;  /* 0x0056881c01007387 */ /* 0x0007e20000100800 */
[----:B-1----:R-:W-:-:S02]  /*117c80*/  SHF.R.S32.HI R18, RZ, 0x1f, R17 ;  /* 0x0000001fff127819 */ /* 0x002fc40000011411 */
[----:B---3--:R-:W-:-:S03]  /*117c90*/  F2FP.SATFINITE.E5M2.F32.PACK_AB_MERGE_C R28, R26, R27, RZ ;  /* 0x0000001b1a1c723e */ /* 0x008fc600048060ff */
[----:B------:R-:W-:Y:S01]  /*117ca0*/  IMAD.X R23, R18, 0x1, R9, P0 ;  /* 0x0000000112177824 */ /* 0x000fe200000e0609 */
[----:B------:R-:W-:-:S04]  /*117cb0*/  IADD3 R26, P0, PT, R17, R10, RZ ;  /* 0x0000000a111a7210 */ /* 0x000fc80007f1e0ff */
[----:B------:R1:W-:Y:S01]  /*117cc0*/  STL.64 [R1+0x3dc8], R22 ;  /* 0x003dc81601007387 */ /* 0x0003e20000100a00 */
[----:B------:R-:W-:-:S03]  /*117cd0*/  IMAD.X R27, R18, 0x1, R11, P0 ;  /* 0x00000001121b7824 */ /* 0x000fc600000e060b */
[----:B-1----:R-:W3:Y:S04]  /*117ce0*/  LDL.LU R23, [R1+0x1d8] ;  /* 0x0001d80001177983 */ /* 0x002ee80000300800 */
[----:B------:R-:W3:Y:S04]  /*117cf0*/  LDL.LU R22, [R1+0x1dc] ;  /* 0x0001dc0001167983 */ /* 0x000ee80000300800 */
[----:B------:R1:W-:Y:S04]  /*117d00*/  STL [R1+0x5624], R4 ;  /* 0x0056240401007387 */ /* 0x0003e80000100800 */
[----:B------:R-:W4:Y:S01]  /*117d10*/  LDL.LU R2, [R1+0x1e0] ;  /* 0x0001e00001027983 */ /* 0x000f220000300800 */
[----:B-1----:R-:W-:-:S03]  /*117d20*/  IMAD.MOV.U32 R4, RZ, RZ, R0 ;  /* 0x000000ffff047224 */ /* 0x002fc600078e0000 */
[----:B------:R-:W4:Y:S04]  /*117d30*/  LDL.LU R0, [R1+0x1e4] ;  /* 0x0001e40001007983 */ /* 0x000f280000300800 */
[----:B------:R1:W-:Y:S04]  /*117d40*/  STL [R1+0x57bc], R10 ;  /* 0x0057bc0a01007387 */ /* 0x0003e80000100800 */
[----:B------:R-:W-:Y:S01]  /*117d50*/  STL [R1+0x562c], R28 ;  /* 0x00562c1c01007387 */ /* 0x000fe20000100800 */
[----:B-1----:R-:W-:-:S03]  /*117d60*/  F2FP.SATFINITE.E5M2.F32.PACK_AB_MERGE_C R10, R8, R3, RZ ;  /* 0x00000003080a723e */ /* 0x002fc600048060ff */
[----:B------:R-:W2:Y:S04]  /*117d70*/  LDL.LU R3, [R1+0x1e8] ;  /* 0x0001e80001037983 */ /* 0x000ea80000300800 */
[----:B------:R-:W-:Y:S04]  /*117d80*/  STL.64 [R1+0x3da0], R26 ;  /* 0x003da01a01007387 */ /* 0x000fe80000100a00 */
[----:B------:R1:W-:Y:S04]  /*117d90*/  STL [R1+0x55f4], R24 ;  /* 0x0055f41801007387 */ /* 0x0003e80000100800 */
[----:B------:R-:W2:Y:S04]  /*117da0*/  LDL.LU R8, [R1+0x1ec] ;  /* 0x0001ec0001087983 */ /* 0x000ea80000300800 */
[----:B------:R0:W-:Y:S01]  /*117db0*/  STL [R1+0x55f8], R10 ;  /* 0x0055f80a01007387 */ /* 0x0001e20000100800 */
[----:B-1----:R-:W-:-:S02]  /*117dc0*/  IADD3 R24, P0, PT, R17, R14, RZ ;  /* 0x0000000e11187210 */ /* 0x002fc40007f1e0ff */
[----:B0-----:R-:W-:-:S03]  /*117dd0*/  F2FP.SATFINITE.E5M2.F32.PACK_AB_MERGE_C R10, R19, R21, RZ ;  /* 0x00000015130a723e */ /* 0x001fc600048060ff */
[----:B------:R-:W-:Y:S01]  /*117de0*/  IMAD.X R25, R18, 0x1, R15, P0 ;  /* 0x0000000112197824 */ /* 0x000fe200000e060f */
[----:B------:R-:W-:Y:S04]  /*117df0*/  STL.64 [R1+0x57b0], R14 ;  /* 0x0057b00e01007387 */ /* 0x000fe80000100a00 */
[----:B------:R-:W-:Y:S04]  /*117e00*/  STL.64 [R1+0x3d68], R24 ;  /* 0x003d681801007387 */ /* 0x000fe80000100a00 */
[----:B------:R0:W-:Y:S04]  /*117e10*/  STL [R1+0x55c4], R10 ;  /* 0x0055c40a01007387 */ /* 0x0001e80000100800 */
[----:B0-----:R-:W2:Y:S01]  /*117e20*/  LDL.LU R10, [R1+0x200] ;  /* 0x00020000010a7983 */ /* 0x001ea20000300800 */
[----:B------:R-:W-:-:S05]  /*117e30*/  IADD3 R14, P0, PT, R17, R12, RZ ;  /* 0x0000000c110e7210 */ /* 0x000fca0007f1e0ff */
[----:B------:R-:W-:Y:S02]  /*117e40*/  IMAD.X R15, R18, 0x1, R13, P0 ;  /* 0x00000001120f7824 */ /* 0x000fe400000e060d */
[----:B------:R-:W-:-:S03]  /*117e50*/  IMAD.MOV.U32 R19, RZ, RZ, R16 ;  /* 0x000000ffff137224 */ /* 0x000fc600078e0010 */
[----:B------:R0:W-:Y:S01]  /*117e60*/  STL.64 [R1+0x3d60], R14 ;  /* 0x003d600e01007387 */ /* 0x0001e20000100a00 */
[----:B------:R-:W-:-:S03]  /*117e70*/  IMAD.MOV.U32 R21, RZ, RZ, R7 ;  /* 0x000000ffff157224 */ /* 0x000fc600078e0007 */
[----:B--2---:R3:W-:Y:S04]  /*117e80*/  STL.64 [R1+0x57c0], R10 ;  /* 0x0057c00a01007387 */ /* 0x0047e80000100a00 */
[----:B------:R-:W2:Y:S04]  /*117e90*/  LDL.LU R16, [R1+0x204] ;  /* 0x0002040001107983 */ /* 0x000ea80000300800 */
[----:B0-----:R-:W2:Y:S04]  /*117ea0*/  LDL.LU R14, [R1+0x208] ;  /* 0x00020800010e7983 */ /* 0x001ea80000300800 */
[----:B------:R-:W2:Y:S04]  /*117eb0*/  LDL.LU R15, [R1+0x20c] ;  /* 0x00020c00010f7983 */ /* 0x000ea80000300800 */
[----:B------:R-:W2:Y:S04]  /*117ec0*/  LDL.LU R7, [R1+0x210] ;  /* 0x0002100001077983 */ /* 0x000ea80000300800 */
[----:B------:R0:W-:Y:S01]  /*117ed0*/  STL.64 [R1+0x57a0], R12 ;  /* 0x0057a00c01007387 */ /* 0x0001e20000100a00 */
[----:B---3--:R-:W-:Y:S01]  /*117ee0*/  F2FP.SATFINITE.E5M2.F32.PACK_AB_MERGE_C R10, R22, R23, RZ ;  /* 0x00000017160a723e */ /* 0x008fe200048060ff */
[----:B------:R-:W-:-:S02]  /*117ef0*/  IMAD.MOV.U32 R22, RZ, RZ, R4 ;  /* 0x000000ffff167224 */ /* 0x000fc400078e0004 */
[----:B0-----:R-:W3:Y:S04]  /*117f00*/  LDL.LU R12, [R1+0x218] ;  /* 0x00021800010c7983 */ /* 0x001ee80000300800 */
[----:B------:R-:W3:Y:S04]  /*117f10*/  LDL.LU R13, [R1+0x21c] ;  /* 0x00021c00010d7983 */ /* 0x000ee80000300800 */
[----:B------:R0:W-:Y:S04]  /*117f20*/  STL [R1+0x55c0], R10 ;  /* 0x0055c00a01007387 */ /* 0x0001e80000100800 */
[----:B------:R-:W2:Y:S04]  /*117f30*/  LDL.LU R24, [R1+0x234] ;  /* 0x0002340001187983 */ /* 0x000ea80000300800 */
[----:B------:R-:W2:Y:S01]  /*117f40*/  LDL.LU R4, [R1+0x238] ;  /* 0x0002380001047983 */ /* 0x000ea20000300800 */
[----:B----4-:R-:W-:Y:S01]  /*117f50*/  F2FP.SATFINITE.E5M2.F32.PACK_AB_MERGE_C R0, R0, R2, RZ ;  /* 0x000000020000723e */ /* 0x010fe200048060ff */
[----:B------:R-:W-:Y:S01]  /*117f60*/  VIADD R17, R17, UR6 ;  /* 0x0000000611117c36 */ /* 0x000fe20008000000 */
[----:B------:R-:W-:Y:S01]  /*117f70*/  F2FP.SATFINITE.E5M2.F32.PACK_AB_MERGE_C R8, R8, R3, RZ ;  /* 0x000000030808723e */ /* 0x000fe200048060ff */
[----:B------:R-:W1:Y:S03]  /*117f80*/  LDCU UR6, c[0x0][0x3b8] ;  /* 0x00007700ff0677ac */ /* 0x000e660008000800 */
[----:B------:R-:W-:-:S02]  /*117f90*/  SHF.R.S32.HI R18, RZ, 0x1f, R17 ;  /* 0x0000001fff127819 */ /* 0x000fc40000011411 */
[----:B0-----:R-:W-:-:S05]  /*117fa0*/  IADD3 R10, P0, PT, R17, R6, RZ ;  /* 0x00000006110a7210 */ /* 0x001fca0007f1e0ff */
[----:B------:R-:W-:Y:S01]  /*117fb0*/  IMAD.X R11, R18, 0x1, R9, P0 ;  /* 0x00000001120b7824 */ /* 0x000fe200000e0609 */
[----:B--2---:R0:W-:Y:S04]  /*117fc0*/  STL.64 [R1+0x5798], R4 ;  /* 0x0057980401007387 */ /* 0x0041e80000100a00 */
[----:B------:R2:W-:Y:S04]  /*117fd0*/  STL [R1+0x5598], R0 ;  /* 0x0055980001007387 */ /* 0x0005e80000100800 */
[----:B0-----:R-:W4:Y:S04]  /*117fe0*/  LDL.LU R4, [R1+0x214] ;  /* 0x0002140001047983 */ /* 0x001f280000300800 */
[----:B------:R-:W3:Y:S04]  /*117ff0*/  LDL.LU R5, [R1+0x230] ;  /* 0x0002300001057983 */ /* 0x000ee80000300800 */
[----:B--2---:R-:W2:Y:S04]  /*118000*/  LDL.LU R0, [R1+0x23c] ;  /* 0x00023c0001007983 */ /* 0x004ea80000300800 */
[----:B------:R-:W2:Y:S04]  /*118010*/  LDL.LU R23, [R1+0x244] ;  /* 0x0002440001177983 */ /* 0x000ea80000300800 */
[----:B------:R-:W2:Y:S04]  /*118020*/  LDL.LU R2, [R1+0x248] ;  /* 0x0002480001027983 */ /* 0x000ea80000300800 */
[----:B------:R-:W2:Y:S04]  /*118030*/  LDL.LU R3, [R1+0x24c] ;  /* 0x00024c0001037983 */ /* 0x000ea80000300800 */
[----:B------:R0:W-:Y:S04]  /*118040*/  STL [R1+0x55a4], R8 ;  /* 0x0055a40801007387 */ /* 0x0001e80000100800 */
[----:B0-----:R-:W2:Y:S04]  /*118050*/  LDL.LU R8, [R1+0x270] ;  /* 0x0002700001087983 */ /* 0x001ea80000300800 */
[----:B------:R-:W2:Y:S04]  /*118060*/  LDL.LU R29, [R1+0x274] ;  /* 0x00027400011d7983 */ /* 0x000ea80000300800 */
[----:B------:R-:W2:Y:S04]  /*118070*/  LDL.LU R28, [R1+0x278] ;  /* 0x00027800011c7983 */ /* 0x000ea80000300800 */
[----:B------:R-:W2:Y:S04]  /*118080*/  LDL.LU R27, [R1+0x27c] ;  /* 0x00027c00011b7983 */ /* 0x000ea80000300800 */
[----:B------:R-:W2:Y:S04]  /*118090*/  LDL.LU R26, [R1+0x2d0] ;  /* 0x0002d000011a7983 */ /* 0x000ea80000300800 */
[----:B------:R-:W2:Y:S04]  /*1180a0*/  LDL.LU R25, [R1+0x2d4] ;  /* 0x0002d40001197983 */ /* 0x000ea80000300800 */
[----:B------:R0:W-:Y:S04]  /*1180b0*/  STL.64 [R1+0x3cc0], R10 ;  /* 0x003cc00a01007387 */ /* 0x0001e80000100a00 */
[----:B0-----:R-:W2:Y:S02]  /*1180c0*/  LDL.LU.64 R10, [R1+0x57c0] ;  /* 0x0057c000010a7983 */ /* 0x001ea40000300a00 */
[----:B--2---:R-:W-:-:S02]  /*1180d0*/  F2FP.SATFINITE.E5M2.F32.PACK_AB_MERGE_C R16, R16, R10, RZ ;  /* 0x0000000a1010723e */ /* 0x004fc400048060ff */
[----:B------:R-:W2:Y:S01]  /*1180e0*/  LDL.LU R10, [R1+0x57bc] ;  /* 0x0057bc00010a7983 */ /* 0x000ea20000300800 */
[----:B------:R-:W-:-:S03]  /*1180f0*/  F2FP.SATFINITE.E5M2.F32.PACK_AB_MERGE_C R15, R15, R14, RZ ;  /* 0x0000000e0f0f723e */ /* 0x000fc600048060ff */
[----:B------:R0:W-:Y:S04]  /*118100*/  STL [R1+0x5558], R16 ;  /* 0x0055581001007387 */ /* 0x0001e80000100800 */
[----:B0-----:R-:W3:Y:S04]  /*118110*/  LDL.LU R16, [R1+0x57b8] ;  /* 0x0057b80001107983 */ /* 0x001ee80000300800 */
[----:B------:R0:W-:Y:S01]  /*118120*/  STL [R1+0x5568], R15 ;  /* 0x0055680f01007387 */ /* 0x0001e20000100800 */
[----:B--2---:R-:W-:-:S05]  /*118130*/  IADD3 R14, P0, PT, R17, R10, RZ ;  /* 0x0000000a110e7210 */ /* 0x004fca0007f1e0ff */
[----:B0-----:R-:W-:-:S05]  /*118140*/  IMAD.X R15, R18, 0x1, R11, P0 ;  /* 0x00000001120f7824 */ /* 0x001fca00000e060b */
[----:B------:R0:W-:Y:S04]  /*118150*/  STL.64 [R1+0x3c98], R14 ;  /* 0x003c980e01007387 */ /* 0x0001e80000100a00 */
[----:B0-----:R-:W2:Y:S01]  /*118160*/  LDL.LU.64 R14, [R1+0x57b0] ;  /* 0x0057b000010e7983 */ /* 0x001ea20000300a00 */
[----:B----4-:R-:W-:-:S03]  /*118170*/  F2FP.SATFINITE.E5M2.F32.PACK_AB_MERGE_C R4, R4, R7, RZ ;  /* 0x000000070404723e */ /* 0x010fc600048060ff */
[----:B------:R-:W4:Y:S04]  /*118180*/  LDL.LU R7, [R1+0x57a8] ;  /* 0x0057a80001077983 */ /* 0x000f280000300800 */
[----:B------:R3:W-:Y:S02]  /*118190*/  STL [R1+0x5524], R4 ;  /* 0x0055240401007387 */ /* 0x0007e40000100800 */
[----:B---3--:R-:W-:-:S05]  /*1181a0*/  F2FP.SATFINITE.E5M2.F32.PACK_AB_MERGE_C R4, R13, R12, RZ ;  /* 0x0000000c0d04723e */ /* 0x008fca00048060ff */
[----:B------:R-:W-:Y:S01]  /*1181b0*/  STL [R1+0x5528], R4 ;  /* 0x0055280401007387 */ /* 0x000fe20000100800 */
[----:B--2---:R-:W-:-:S05]  /*1181c0*/  IADD3 R12, P0, PT, R17, R14, RZ ;  /* 0x0000000e110c7210 */ /* 0x004fca0007f1e0ff */
[----:B------:R-:W-:-:S05]  /*1181d0*/  IMAD.X R13, R18, 0x1, R15, P0 ;  /* 0x00000001120d7824 */ /* 0x000fca00000e060f */
[----:B------:R0:W-:Y:S04]  /*1181e0*/  STL.64 [R1+0x3c70], R12 ;  /* 0x003c700c01007387 */ /* 0x0001e80000100a00 */
[----:B0-----:R-:W2:Y:S01]  /*1181f0*/  LDL.LU.64 R12, [R1+0x57a0] ;  /* 0x0057a000010c7983 */ /* 0x001ea20000300a00 */
[----:B------:R-:W-:-:S03]  /*118200*/  F2FP.SATFINITE.E5M2.F32.PACK_AB_MERGE_C R5, R24, R5, RZ ;  /* 0x000000051805723e */ /* 0x000fc600048060ff */
[----:B------:R-:W3:Y:S04]  /*118210*/  LDL.LU R24, [R1+0x4e38] ;  /* 0x004e380001187983 */ /* 0x000ee80000300800 */
[----:B------:R0:W-:Y:S01]  /*118220*/  STL [R1+0x5500], R5 ;  /* 0x0055000501007387 */ /* 0x0001e20000100800 */
[----:B--2---:R-:W-:-:S05]  /*118230*/  IADD3 R4, P0, PT, R17, R12, RZ ;  /* 0x0000000c11047210 */ /* 0x004fca0007f1e0ff */
[----:B0-----:R-:W-:-:S05]  /*118240*/  IMAD.X R5, R18, 0x1, R13, P0 ;  /* 0x0000000112057824 */ /* 0x001fca00000e060d */
[----:B------:R0:W-:Y:S04]  /*118250*/  STL.64 [R1+0x3c68], R4 ;  /* 0x003c680401007387 */ /* 0x0001e80000100a00 */
[----:B0-----:R-:W2:Y:S04]  /*118260*/  LDL.LU.64 R4, [R1+0x5798] ;  /* 0x0057980001047983 */ /* 0x001ea80000300a00 */
[----:B------:R-:W2:Y:S01]  /*118270*/  LDL.LU R18, [R1+0x240] ;  /* 0x0002400001127983 */ /* 0x000ea20000300800 */
[----:B-1----:R-:W-:Y:S01]  /*118280*/  VIADD R17, R17, UR6 ;  /* 0x0000000611117c36 */ /* 0x002fe20008000000 */
[----:B------:R-:W-:-:S02]  /*118290*/  F2FP.SATFINITE.E5M2.F32.PACK_AB_MERGE_C R3, R3, R2, RZ ;  /* 0x000000020303723e */ /* 0x000fc400048060ff */
[----:B------:R-:W-:Y:S02]  /*1182a0*/  F2FP.SATFINITE.E5M2.F32.PACK_AB_MERGE_C R29, R29, R8, RZ ;  /* 0x000000081d1d723e */ /* 0x000fe400048060ff */
[----:B------:R-:W-:Y:S02]  /*1182b0*/  F2FP.SATFINITE.E5M2.F32.PACK_AB_MERGE_C R27, R27, R28, RZ ;  /* 0x0000001c1b1b723e */ /* 0x000fe400048060ff */
[----:B---3--:R-:W-:Y:S02]  /*1182c0*/  ISETP.GE.AND P1, PT, R24, UR27, PT ;  /* 0x0000001b18007c0c */ /* 0x008fe4000bf26270 */
[----:B------:R-:W-:Y:S02]  /*1182d0*/  IADD3 R2, P0, PT, R17, R6, RZ ;  /* 0x0000000611027210 */ /* 0x000fe40007f1e0ff */
[----:B------:R-:W-:Y:S01]  /*1182e0*/  F2FP.SATFINITE.E5M2.F32.PACK_AB_MERGE_C R26, R25, R26, RZ ;  /* 0x0000001a191a723e */ /* 0x000fe200048060ff */
[----:B------:R-:W0:Y:S01]  /*1182f0*/  LDCU UR6, c[0x0][0x3b8] ;  /* 0x00007700ff0677ac */ /* 0x000e220008000800 */
[----:B------:R-:W-:Y:S01]  /*118300*/  UMOV UR4, UR9 ;  /* 0x0000000900047c82 */ /* 0x000fe20008000000 */
[----:B------:R-:W-:Y:S01]  /*118310*/  UMOV UR74, UR8 ;  /* 0x00000008004a7c82 */ /* 0x000fe20008000000 */
[----:B------:R-:W1:Y:S01]  /*118320*/  LDCU.64 UR8, c[0x0][0x398] ;  /* 0x00007300ff0877ac */ /* 0x000e620008000a00 */
[----:B----4-:R-:W-:Y:S01]  /*118330*/  LOP3.LUT R7, R7, 0x7fffffff, RZ, 0xc0, !PT ;  /* 0x7fffffff07077812 */ /* 0x010fe200078ec0ff */
[----:B------:R-:W3:Y:S01]  /*118340*/  LDCU.64 UR26, c[0x0][0x398] ;  /* 0x00007300ff1a77ac */ /* 0x000ee20008000a00 */
[----:B--2---:R-:W-:-:S02]  /*118350*/  F2FP.SATFINITE.E5M2.F32.PACK_AB_MERGE_C R0, R0, R4, RZ ;  /* 0x000000040000723e */ /* 0x004fc400048060ff */
[----:B------:R-:W-:Y:S01]  /*118360*/  F2FP.SATFINITE.E5M2.F32.PACK_AB_MERGE_C R18, R23, R18, RZ ;  /* 0x000000121712723e */ /* 0x000fe200048060ff */
[----:B------:R-:W2:Y:S04]  /*118370*/  LDL.LU R4, [R1+0x5794] ;  /* 0x0057940001047983 */ /* 0x000ea80000300800 */
[----:B------:R4:W-:Y:S04]  /*118380*/  STL [R1+0x5504], R0 ;  /* 0x0055040001007387 */ /* 0x0009e80000100800 */
[----:B----4-:R-:W4:Y:S04]  /*118390*/  LDL.LU R0, [R1+0x5790] ;  /* 0x0057900001007983 */ /* 0x010f280000300800 */
[----:B------:R-:W2:Y:S04]  /*1183a0*/  LDL.LU R23, [R1+0x4e3c] ;  /* 0x004e3c0001177983 */ /* 0x000ea80000300800 */
[----:B------:R0:W-:Y:S04]  /*1183b0*/  STL [R1+0x54e0], R18 ;  /* 0x0054e01201007387 */ /* 0x0001e80000100800 */
[----:B------:R1:W-:Y:S01]  /*1183c0*/  STL [R1+0x54e4], R3 ;  /* 0x0054e40301007387 */ /* 0x0003e20000100800 */
[----:B0-----:R-:W-:-:S05]  /*1183d0*/  SHF.R.S32.HI R18, RZ, 0x1f, R17 ;  /* 0x0000001fff127819 */ /* 0x001fca0000011411 */
[----:B-1----:R-:W-:Y:S01]  /*1183e0*/  IMAD.X R3, R18, 0x1, R9, P0 ;  /* 0x0000000112037824 */ /* 0x002fe200000e0609 */
[----:B------:R-:W-:-:S04]  /*1183f0*/  IADD3 R28, P0, PT, R17, R10, RZ ;  /* 0x0000000a111c7210 */ /* 0x000fc80007f1e0ff */
[----:B------:R0:W-:Y:S04]  /*118400*/  STL.64 [R1+0x3bc0], R2 ;  /* 0x003bc00201007387 */ /* 0x0001e80000100a00 */
[----:B0-----:R-:W2:Y:S04]  /*118410*/  LDL.LU.64 R2, [R1+0x5788] ;  /* 0x0057880001027983 */ /* 0x001ea80000300a00 */
[----:B------:R-:W2:Y:S04]  /*118420*/  LDL.LU R8, [R1+0x5784] ;  /* 0x0057840001087983 */ /* 0x000ea80000300800 */
[----:B------:R0:W-:Y:S04]  /*118430*/  STL [R1+0x54c4], R29 ;  /* 0x0054c41d01007387 */ /* 0x0001e80000100800 */
[----:B------:R-:W-:Y:S01]  /*118440*/  STL [R1+0x54c8], R27 ;  /* 0x0054c81b01007387 */ /* 0x000fe20000100800 */
[----:B0-----:R-:W-:Y:S01]  /*118450*/  IMAD.X R29, R18, 0x1, R11, P0 ;  /* 0x00000001121d7824 */ /* 0x001fe200000e060b */
[----:B------:R-:W-:-:S05]  /*118460*/  IADD3 R24, P0, PT, R17, R14, RZ ;  /* 0x0000000e11187210 */ /* 0x000fca0007f1e0ff */
[----:B------:R-:W-:Y:S01]  /*118470*/  IMAD.X R25, R18, 0x1, R15, P0 ;  /* 0x0000000112197824 */ /* 0x000fe200000e060f */
[----:B------:R-:W-:Y:S04]  /*118480*/  STL.64 [R1+0x3b90], R28 ;  /* 0x003b901c01007387 */ /* 0x000fe80000100a00 */
[----:B------:R-:W-:Y:S04]  /*118490*/  STL [R1+0x54b0], R26 ;  /* 0x0054b01a01007387 */ /* 0x000fe80000100800 */
[----:B------:R0:W-:Y:S04]  /*1184a0*/  STL.64 [R1+0x3b88], R24 ;  /* 0x003b881801007387 */ /* 0x0001e80000100a00 */
[----:B0-----:R-:W3:Y:S01]  /*1184b0*/  LDL.LU R24, [R1+0x4e40] ;  /* 0x004e400001187983 */ /* 0x001ee20000300800 */
[----:B------:R-:W-:-:S05]  /*1184c0*/  IADD3 R26, P0, PT, R17, R12, RZ ;  /* 0x0000000c111a7210 */ /* 0x000fca0007f1e0ff */
[----:B------:R-:W-:Y:S01]  /*1184d0*/  IMAD.X R27, R18, 0x1, R13, P0 ;  /* 0x00000001121b7824 */ /* 0x000fe200000e060d */
[----:B--2---:R-:W-:-:S04]  /*1184e0*/  LOP3.LUT R8, R8, 0xffff7fff, RZ, 0xc0, !PT ;  /* 0xffff7fff08087812 */ /* 0x004fc800078ec0ff */
[----:B------:R-:W-:Y:S02]  /*1184f0*/  @P1 LOP3.LUT R8, R8, 0x8000, RZ, 0xfc, !PT ;  /* 0x0000800008081812 */ /* 0x000fe400078efcff */
[----:B------:R-:W-:Y:S02]  /*118500*/  ISETP.GE.AND P1, PT, R23, UR15, PT ;  /* 0x0000000f17007c0c */ /* 0x000fe4000bf26270 */
[----:B------:R-:W2:Y:S04]  /*118510*/  LDL.LU R23, [R1+0x4e44] ;  /* 0x004e440001177983 */ /* 0x000ea80000300800 */
[----:B------:R-:W4:Y:S04]  /*118520*/  LDL.LU R25, [R1+0x4e48] ;  /* 0x004e480001197983 */ /* 0x000f280000300800 */
[----:B------:R0:W-:Y:S01]  /*118530*/  STL.64 [R1+0x3bb8], R26 ;  /* 0x003bb81a01007387 */ /* 0x0001e20000100a00 */
[----:B---3--:R-:W-:-:S03]  /*118540*/  ISETP.GE.AND P0, PT, R24, UR11, PT ;  /* 0x0000000b18007c0c */ /* 0x008fc6000bf06270 */
[----:B------:R-:W3:Y:S01]  /*118550*/  LDL.LU R24, [R1+0x4e4c] ;  /* 0x004e4c0001187983 */ /* 0x000ee20000300800 */
[----:B------:R-:W-:Y:S01]  /*118560*/  LOP3.LUT R8, R8, 0xffffffdf, RZ, 0xc0, !PT ;  /* 0xffffffdf08087812 */ /* 0x000fe200078ec0ff */
[----:B------:R-:W-:Y:S01]  /*118570*/  VIADD R17, R17, UR6 ;  /* 0x0000000611117c36 */ /* 0x000fe20008000000 */
[----:B------:R-:W1:Y:S02]  /*118580*/  LDCU.64 UR6, c[0x0][0x398] ;  /* 0x00007300ff0677ac */ /* 0x000e640008000a00 */
[----:B------:R-:W-:-:S04]  /*118590*/  @P1 LOP3.LUT R8, R8, 0x20, RZ, 0xfc, !PT ;  /* 0x0000002008081812 */ /* 0x000fc800078efcff */
[----:B------:R-:W-:Y:S02]  /*1185a0*/  LOP3.LUT R8, R8, 0xffffffef, RZ, 0xc0, !PT ;  /* 0xffffffef08087812 */ /* 0x000fe400078ec0ff */
[----:B------:R-:W-:Y:S02]  /*1185b0*/  SHF.R.S32.HI R18, RZ, 0x1f, R17 ;  /* 0x0000001fff127819 */ /* 0x000fe40000011411 */
[----:B------:R-:W-:Y:S02]  /*1185c0*/  @P0 LOP3.LUT R8, R8, 0x10, RZ, 0xfc, !PT ;  /* 0x0000001008080812 */ /* 0x000fe400078efcff */
[----:B0-----:R-:W-:Y:S02]  /*1185d0*/  IADD3 R26, P0, PT, R17, R6, RZ ;  /* 0x00000006111a7210 */ /* 0x001fe40007f1e0ff */
[----:B------:R-:W-:-:S03]  /*1185e0*/  LOP3.LUT R8, R8, 0xffffbfff, RZ, 0xc0, !PT ;  /* 0xffffbfff08087812 */ /* 0x000fc600078ec0ff */
[----:B------:R-:W-:Y:S01]  /*1185f0*/  IMAD.X R27, R18, 0x1, R9, P0 ;  /* 0x00000001121b7824 */ /* 0x000fe200000e0609 */
[----:B--2---:R-:W-:Y:S02]  /*118600*/  ISETP.GE.AND P2, PT, R23, UR5, PT ;  /* 0x0000000517007c0c */ /* 0x004fe4000bf46270 */
[----:B------:R-:W2:Y:S01]  /*118610*/  LDL.LU R23, [R1+0x4e50] ;  /* 0x004e500001177983 */ /* 0x000ea20000300800 */
[----:B-1----:R-:W-:Y:S01]  /*118620*/  UMOV UR5, UR7 ;  /* 0x0000000700057c82 */ /* 0x002fe20008000000 */
[----:B----4-:R-:W-:Y:S02]  /*118630*/  ISETP.GE.AND P1, PT, R25, UR4, PT ;  /* 0x0000000419007c0c */ /* 0x010fe4000bf26270 */
[----:B------:R0:W-:Y:S04]  /*118640*/  STL.64 [R1+0x3b80], R26 ;  /* 0x003b801a01007387 */ /* 0x0001e80000100a00 */
[----:B------:R-:W4:Y:S03]  /*118650*/  LDL.LU R25, [R1+0x4e54] ;  /* 0x004e540001197983 */ /* 0x000f260000300800 */
[----:B------:R-:W-:-:S02]  /*118660*/  @P2 LOP3.LUT R8, R8, 0x4000, RZ, 0xfc, !PT ;  /* 0x0000400008082812 */ /* 0x000fc400078efcff */
[----:B---3--:R-:W-:Y:S02]  /*118670*/  ISETP.GE.AND P2, PT, R24, UR5, PT ;  /* 0x0000000518007c0c */ /* 0x008fe4000bf46270 */
[----:B------:R-:W3:Y:S01]  /*118680*/  LDL.LU R24, [R1+0x4e78] ;  /* 0x004e780001187983 */ /* 0x000ee20000300800 */
[----:B------:R-:W-:Y:S01]  /*118690*/  UMOV UR11, UR6 ;  /* 0x00000006000b7c82 */ /* 0x000fe20008000000 */
[----:B------:R-:W1:Y:S02]  /*1186a0*/  LDCU.64 UR6, c[0x0][0x398] ;  /* 0x00007300ff0677ac */ /* 0x000e640008000a00 */
[----:B-1----:R-:W-:Y:S01]  /*1186b0*/  UMOV UR4, UR7 ;  /* 0x0000000700047c82 */ /* 0x002fe20008000000 */
[----:B------:R-:W-:Y:S01]  /*1186c0*/  UMOV UR56, UR6 ;  /* 0x0000000600387c82 */ /* 0x000fe20008000000 */
[----:B------:R-:W1:Y:S01]  /*1186d0*/  LDCU.64 UR6, c[0x0][0x398] ;  /* 0x00007300ff0677ac */ /* 0x000e620008000a00 */
[----:B------:R-:W-:-:S04]  /*1186e0*/  LOP3.LUT R8, R8, 0xffffdfff, RZ, 0xc0, !PT ;  /* 0xffffdfff08087812 */ /* 0x000fc800078ec0ff */
[----:B------:R-:W-:-:S04]  /*1186f0*/  @P1 LOP3.LUT R8, R8, 0x2000, RZ, 0xfc, !PT ;  /* 0x0000200008081812 */ /* 0x000fc800078efcff */
[----:B------:R-:W-:Y:S01]  /*118700*/  LOP3.LUT R8, R8, 0xffffefff, RZ, 0xc0, !PT ;  /* 0xffffefff08087812 */ /* 0x000fe200078ec0ff */
[----:B-1----:R-:W-:Y:S01]  /*118710*/  UMOV UR5, UR7 ;  /* 0x0000000700057c82 */ /* 0x002fe20008000000 */
[----:B------:R-:W-:Y:S01]  /*118720*/  UMOV UR63, UR6 ;  /* 0x00000006003f7c82 */ /* 0x000fe20008000000 */
[----:B------:R-:W1:Y:S01]  /*118730*/  LDCU.64 UR6, c[0x0][0x398] ;  /* 0x00007300ff0677ac */ /* 0x000e620008000a00 */
[----:B------:R-:W-:Y:S02]  /*118740*/  @P2 LOP3.LUT R8, R8, 0x1000, RZ, 0xfc, !PT ;  /* 0x0000100008082812 */ /* 0x000fe400078efcff */
[----:B0-----:R-:W-:Y:S02]  /*118750*/  IADD3 R26, P0, PT, R17, R10, RZ ;  /* 0x0000000a111a7210 */ /* 0x001fe40007f1e0ff */
[----:B------:R-:W-:-:S03]  /*118760*/  LOP3.LUT R8, R8, 0xfffff7ff, RZ, 0xc0, !PT ;  /* 0xfffff7ff08087812 */ /* 0x000fc600078ec0ff */
[----:B------:R-:W-:Y:S01]  /*118770*/  IMAD.X R27, R18, 0x1, R11, P0 ;  /* 0x00000001121b7824 */ /* 0x000fe200000e060b */
[----:B--2---:R-:W-:Y:S02]  /*118780*/  ISETP.GE.AND P1, PT, R23, UR4, PT ;  /* 0x0000000417007c0c */ /* 0x004fe4000bf26270 */
[----:B------:R-:W2:Y:S01]  /*118790*/  LDL.LU R23, [R1+0x4e7c] ;  /* 0x004e7c0001177983 */ /* 0x000ea20000300800 */
[----:B-1----:R-:W-:Y:S01]  /*1187a0*/  UMOV UR4, UR7 ;  /* 0x0000000700047c82 */ /* 0x002fe20008000000 */
[----:B----4-:R-:W-:-:S09]  /*1187b0*/  ISETP.GE.AND P2, PT, R25, UR5, PT ;  /* 0x0000000519007c0c */ /* 0x010fd2000bf46270 */
[----:B------:R-:W-:Y:S01]  /*1187c0*/  @P1 LOP3.LUT R8, R8, 0x800, RZ, 0xfc, !PT ;  /* 0x0000080008081812 */ /* 0x000fe200078efcff */
[----:B------:R-:W-:Y:S01]  /*1187d0*/  STL.64 [R1+0x3bb0], R26 ;  /* 0x003bb01a01007387 */ /* 0x000fe20000100a00 */
[----:B---3--:R-:W-:Y:S02]  /*1187e0*/  ISETP.GE.AND P1, PT, R24, UR4, PT ;  /* 0x0000000418007c0c */ /* 0x008fe4000bf26270 */
[----:B------:R-:W-:-:S05]  /*1187f0*/  IADD3 R24, P0, PT, R17, R14, RZ ;  /* 0x0000000e11187210 */ /* 0x000fca0007f1e0ff */
[----:B------:R-:W-:-:S05]  /*118800*/  IMAD.X R25, R18, 0x1, R15, P0 ;  /* 0x0000000112197824 */ /* 0x000fca00000e060f */
[----:B------:R0:W-:Y:S04]  /*118810*/  STL.64 [R1+0x3be8], R24 ;  /* 0x003be81801007387 */ /* 0x0001e80000100a00 */
[----:B0-----:R-:W3:Y:S01]  /*118820*/  LDL.LU R24, [R1+0x4e80] ;  /* 0x004e800001187983 */ /* 0x001ee20000300800 */
[----:B------:R-:W-:Y:S01]  /*118830*/  UMOV UR52, UR6 ;  /* 0x0000000600347c82 */ /* 0x000fe20008000000 */
[----:B------:R-:W0:Y:S01]  /*118840*/  LDCU.64 UR6, c[0x0][0x398] ;  /* 0x00007300ff0677ac */ /* 0x000e220008000a00 */
[----:B------:R-:W-:-:S04]  /*118850*/  LOP3.LUT R8, R8, 0xfffffbff, RZ, 0xc0, !PT ;  /* 0xfffffbff08087812 */ /* 0x000fc800078ec0ff */
[----:B------:R-:W-:-:S04]  /*118860*/  @P2 LOP3.LUT R8, R8, 0x400, RZ, 0xfc, !PT ;  /* 0x0000040008082812 */ /* 0x000fc800078efcff */
[----:B------:R-:W-:-:S04]  /*118870*/  LOP3.LUT R8, R8, 0xfffffdff, RZ, 0xc0, !PT ;  /* 0xfffffdff08087812 */ /* 0x000fc800078ec0ff */
[----:B------:R-:W-:Y:S01]  /*118880*/  @P1 LOP3.LUT R8, R8, 0x200, RZ, 0xfc, !PT ;  /* 0x0000020008081812 */ /* 0x000fe200078efcff */
[----:B0-----:R-:W-:Y:S01]  /*118890*/  UMOV UR4, UR7 ;  /* 0x0000000700047c82 */ /* 0x001fe20008000000 */
[----:B------:R-:W-:-:S05]  /*1188a0*/  IADD3 R26, P0, PT, R17, R12, RZ ;  /* 0x0000000c111a7210 */ /* 0x000fca0007f1e0ff */
[----:B------:R-:W-:Y:S01]  /*1188b0*/  IMAD.X R27, R18, 0x1, R13, P0 ;  /* 0x00000001121b7824 */ /* 0x000fe200000e060d */
[----:B--2---:R-:W-:Y:S01]  /*1188c0*/  ISETP.GE.AND P1, PT, R23, UR4, PT ;  /* 0x0000000417007c0c */ /* 0x004fe2000bf26270 */
[----:B------:R-:W0:Y:S01]  /*1188d0*/  LDCU.64 UR4, c[0x0][0x398] ;  /* 0x00007300ff0477ac */ /* 0x000e220008000a00 */
[----:B------:R-:W2:Y:S04]  /*1188e0*/  LDL.LU R23, [R1+0x4e84] ;  /* 0x004e840001177983 */ /* 0x000ea80000300800 */
[----:B------:R-:W4:Y:S04]  /*1188f0*/  LDL.LU R25, [R1+0x4e98] ;  /* 0x004e980001197983 */ /* 0x000f280000300800 */
[----:B------:R1:W-:Y:S01]  /*118900*/  STL.64 [R1+0x3c08], R26 ;  /* 0x003c081a01007387 */ /* 0x0003e20000100a00 */
[----:B0-----:R-:W-:-:S02]  /*118910*/  UMOV UR7, UR5 ;  /* 0x0000000500077c82 */ /* 0x001fc40008000000 */
[----:B---3--:R-:W-:Y:S02]  /*118920*/  ISETP.GE.AND P0, PT, R24, UR7, PT ;  /* 0x0000000718007c0c */ /* 0x008fe4000bf06270 */
[----:B------:R-:W3:Y:S01]  /*118930*/  LDL.LU R24, [R1+0x4e9c] ;  /* 0x004e9c0001187983 */ /* 0x000ee20000300800 */
[----:B------:R-:W-:Y:S01]  /*118940*/  UMOV UR65, UR6 ;  /* 0x0000000600417c82 */ /* 0x000fe20008000000 */
[----:B------:R-:W0:Y:S01]  /*118950*/  LDCU UR6, c[0x0][0x3b8] ;  /* 0x00007700ff0677ac */ /* 0x000e220008000800 */
[----:B------:R-:W-:Y:S01]  /*118960*/  LOP3.LUT R8, R8, 0xfffffeff, RZ, 0xc0, !PT ;  /* 0xfffffeff08087812 */ /* 0x000fe200078ec0ff */
[----:B------:R-:W-:Y:S01]  /*118970*/  UMOV UR5, UR9 ;  /* 0x0000000900057c82 */ /* 0x000fe20008000000 */
[----:B------:R-:W-:Y:S01]  /*118980*/  UMOV UR21, UR8 ;  /* 0x0000000800157c82 */ /* 0x000fe20008000000 */
[----:B------:R-:W1:Y:S01]  /*118990*/  LDCU.64 UR8, c[0x0][0x398] ;  /* 0x00007300ff0877ac */ /* 0x000e620008000a00 */
[----:B------:R-:W-:-:S04]  /*1189a0*/  @P1 LOP3.LUT R8, R8, 0x100, RZ, 0xfc, !PT ;  /* 0x0000010008081812 */ /* 0x000fc800078efcff */
[----:B------:R-:W-:Y:S01]  /*1189b0*/  LOP3.LUT R8, R8, 0xffffff7f, RZ, 0xc0, !PT ;  /* 0xffffff7f08087812 */ /* 0x000fe200078ec0ff */
[----:B0-----:R-:W-:Y:S01]  /*1189c0*/  VIADD R17, R17, UR6 ;  /* 0x0000000611117c36 */ /* 0x001fe20008000000 */
[----:B------:R-:W0:Y:S02]  /*1189d0*/  LDCU.64 UR6, c[0x0][0x398] ;  /* 0x00007300ff0677ac */ /* 0x000e240008000a00 */
[----:B------:R-:W-:Y:S02]  /*1189e0*/  @P0 LOP3.LUT R8, R8, 0x80, RZ, 0xfc, !PT ;  /* 0x0000008008080812 */ /* 0x000fe400078efcff */
[----:B------:R-:W-:Y:S02]  /*1189f0*/  SHF.R.S32.HI R18, RZ, 0x1f, R17 ;  /* 0x0000001fff127819 */ /* 0x000fe40000011411 */
[----:B-1----:R-:W-:Y:S02]  /*118a00*/  IADD3 R26, P0, PT, R17, R6, RZ ;  /* 0x00000006111a7210 */ /* 0x002fe40007f1e0ff */
[----:B------:R-:W-:Y:S01]  /*118a10*/  LOP3.LUT R8, R8, 0xffffffbf, RZ, 0xc0, !PT ;  /* 0xffffffbf08087812 */ /* 0x000fe200078ec0ff */
[----:B------:R-:W-:-:S02]  /*118a20*/  UMOV UR20, UR4 ;  /* 0x0000000400147c82 */ /* 0x000fc40008000000 */
[----:B------:R-:W-:Y:S01]  /*118a30*/  IMAD.X R27, R18, 0x1, R9, P0 ;  /* 0x00000001121b7824 */ /* 0x000fe200000e0609 */
[----:B------:R-:W-:Y:S01]  /*118a40*/  UMOV UR4, UR9 ;  /* 0x0000000900047c82 */ /* 0x000fe20008000000 */
[----:B--2---:R-:W-:Y:S02]  /*118a50*/  ISETP.GE.AND P2, PT, R23, UR5, PT ;  /* 0x0000000517007c0c */ /* 0x004fe4000bf46270 */
[----:B------:R-:W2:Y:S01]  /*118a60*/  LDL.LU R23, [R1+0x4ea8] ;  /* 0x004ea80001177983 */ /* 0x000ea20000300800 */
[----:B0-----:R-:W-:Y:S01]  /*118a70*/  UMOV UR5, UR7 ;  /* 0x0000000700057c82 */ /* 0x001fe20008000000 */
        /* <DEDUP_REMOVED lines=34> */
[----:B------:R-:W-:Y:S02]  /*118ca0*/  @P1 LOP3.LUT R7, R7, 0x80000000, RZ, 0xfc, !PT ;  /* 0x8000000007071812 */ /* 0x000fe400078efcff */
[----:B------:R-:W-:Y:S01]  /*118cb0*/  IADD3 R26, P0, PT, R17, R12, RZ ;  /* 0x0000000c111a7210 */ /* 0x000fe20007f1e0ff */
[----:B0-----:R-:W-:-:S04]  /*118cc0*/  UMOV UR4, UR7 ;  /* 0x0000000700047c82 */ /* 0x001fc80008000000 */
        /* <DEDUP_REMOVED lines=10> */
[----:B------:R-:W-:Y:S01]  /*118d70*/  UMOV UR57, UR6 ;  /* 0x0000000600397c82 */ /* 0x000fe20008000000 */
[----:B------:R-:W0:Y:S01]  /*118d80*/  LDCU.64 UR8, c[0x0][0x398] ;  /* 0x00007300ff0877ac */ /* 0x000e220008000a00 */
[----:B------:R-:W1:Y:S01]  /*118d90*/  LDCU UR6, c[0x0][0x3b8] ;  /* 0x00007700ff0677ac */ /* 0x000e620008000800 */
[----:B------:R-:W-:Y:S02]  /*118da0*/  LOP3.LUT R7, R7, 0xbfffffff, RZ, 0xc0, !PT ;  /* 0xbfffffff07077812 */ /* 0x000fe400078ec0ff */
[----:B------:R-:W-:Y:S02]  /*118db0*/  LOP3.LUT R8, R8, 0xfffffffe, RZ, 0xc0, !PT ;  /* 0xfffffffe08087812 */ /* 0x000fe400078ec0ff */
[----:B------:R-:W-:-:S02]  /*118dc0*/  @P1 LOP3.LUT R7, R7, 0x40000000, RZ, 0xfc, !PT ;  /* 0x4000000007071812 */ /* 0x000fc400078efcff */
[----:B------:R-:W-:Y:S02]  /*118dd0*/  @P2 LOP3.LUT R8, R8, 0x1, RZ, 0xfc, !PT ;  /* 0x0000000108082812 */ /* 0x000fe400078efcff */
[----:B------:R-:W-:Y:S01]  /*118de0*/  LOP3.LUT R7, R7, 0xdfffffff, RZ, 0xc0, !PT ;  /* 0xdfffffff07077812 */ /* 0x000fe200078ec0ff */
[----:B0-----:R-:W-:Y:S01]  /*118df0*/  UMOV UR5, UR9 ;  /* 0x0000000900057c82 */ /* 0x001fe20008000000 */
[----:B------:R-:W-:Y:S01]  /*118e00*/  UMOV UR46, UR8 ;  /* 0x00000008002e7c82 */ /* 0x000fe20008000000 */
[----:B------:R-:W0:Y:S01]  /*118e10*/  LDCU.64 UR8, c[0x0][0x398] ;  /* 0x00007300ff0877ac */ /* 0x000e220008000a00 */
[----:B-1----:R-:W-:Y:S01]  /*118e20*/  VIADD R17, R17, UR6 ;  /* 0x0000000611117c36 */ /* 0x002fe20008000000 */
[----:B------:R-:W1:Y:S01]  /*118e30*/  LDCU.64 UR6, c[0x0][0x398] ;  /* 0x00007300ff0677ac */ /* 0x000e620008000a00 */
[----:B------:R-:W-:-:S03]  /*118e40*/  @P0 LOP3.LUT R7, R7, 0x20000000, RZ, 0xfc, !PT ;  /* 0x2000000007070812 */ /* 0x000fc600078efcff */
[----:B------:R-:W-:Y:S02]  /*118e50*/  SHF.R.S32.HI R18, RZ, 0x1f, R17 ;  /* 0x0000001fff127819 */ /* 0x000fe40000011411 */
[----:B------:R-:W-:Y:S02]  /*118e60*/  IADD3 R26, P0, PT, R17, R6, RZ ;  /* 0x00000006111a7210 */ /* 0x000fe40007f1e0ff */
[----:B------:R-:W-:Y:S01]  /*118e70*/  LOP3.LUT R7, R7, 0xefffffff, RZ, 0xc0, !PT ;  /* 0xefffffff07077812 */ /* 0x000fe200078ec0ff */
[----:B------:R-:W-:Y:S02]  /*118e80*/  UMOV UR18, UR4 ;  /* 0x0000000400127c82 */ /* 0x000fe40008000000 */
[----:B------:R-:W-:Y:S01]  /*118e90*/  IMAD.X R27, R18, 0x1, R9, P0 ;  /* 0x00000001121b7824 */ /* 0x000fe200000e0609 */
[----:B0-----:R-:W-:Y:S01]  /*118ea0*/  UMOV UR4, UR9 ;  /* 0x0000000900047c82 */ /* 0x001fe20008000000 */
[----:B--2---:R-:W-:Y:S02]  /*118eb0*/  ISETP.GE.AND P2, PT, R23, UR5, PT ;  /* 0x0000000517007c0c */ /* 0x004fe4000bf46270 */
[----:B------:R-:W2:Y:S01]  /*118ec0*/  LDL.LU R23, [R1+0x4ee8] ;  /* 0x004ee80001177983 */ /* 0x000ea20000300800 */
[----:B-1----:R-:W-:Y:S01]  /*118ed0*/  UMOV UR5, UR7 ;  /* 0x0000000700057c82 */ /* 0x002fe20008000000 */
[----:B----4-:R-:W-:-:S02]  /*118ee0*/  ISETP.GE.AND P1, PT, R25, UR4, PT ;  /* 0x0000000419007c0c */ /* 0x010fc4000bf26270 */
[----:B------:R0:W-:Y:S04]  /*118ef0*/  STL.64 [R1+0x3c30], R26 ;  /* 0x003c301a01007387 */ /* 0x0001e80000100a00 */
[----:B------:R-:W4:Y:S03]  /*118f00*/  LDL.LU R25, [R1+0x4eec] ;  /* 0x004eec0001197983 */ /* 0x000f260000300800 */
[----:B------:R-:W-:Y:S02]  /*118f10*/  @P2 LOP3.LUT R7, R7, 0x10000000, RZ, 0xfc, !PT ;  /* 0x1000000007072812 */ /* 0x000fe400078efcff */
        /* <DEDUP_REMOVED lines=46> */
[----:B------:R-:W0:Y:S01]  /*119200*/  LDCU.64 UR8, c[0x0][0x398] ;  /* 0x00007300ff0877ac */ /* 0x000e220008000a00 */
[----:B------:R-:W-:Y:S01]  /*119210*/  UMOV UR73, UR6 ;  /* 0x0000000600497c82 */ /* 0x000fe20008000000 */
[----:B------:R-:W1:Y:S01]  /*119220*/  LDCU UR6, c[0x0][0x3b8] ;  /* 0x00007700ff0677ac */ /* 0x000e620008000800 */
[----:B------:R-:W-:-:S04]  /*119230*/  LOP3.LUT R7, R7, 0xffbfffff, RZ, 0xc0, !PT ;  /* 0xffbfffff07077812 */ /* 0x000fc800078ec0ff */
[----:B------:R-:W-:Y:S01]  /*119240*/  @P1 LOP3.LUT R7, R7, 0x400000, RZ, 0xfc, !PT ;  /* 0x0040000007071812 */ /* 0x000fe200078efcff */
[----:B0-----:R-:W-:Y:S01]  /*119250*/  UMOV UR5, UR9 ;  /* 0x0000000900057c82 */ /* 0x001fe20008000000 */
[----:B------:R-:W-:Y:S01]  /*119260*/  UMOV UR60, UR8 ;  /* 0x00000008003c7c82 */ /* 0x000fe20008000000 */
[----:B------:R-:W0:Y:S01]  /*119270*/  LDCU.64 UR8, c[0x0][0x398] ;  /* 0x00007300ff0877ac */ /* 0x000e220008000a00 */
[----:B-1----:R-:W-:Y:S01]  /*119280*/  VIADD R17, R17, UR6 ;  /* 0x0000000611117c36 */ /* 0x002fe20008000000 */
[----:B------:R-:W1:Y:S01]  /*119290*/  LDCU.64 UR6, c[0x0][0x398] ;  /* 0x00007300ff0677ac */ /* 0x000e620008000a00 */
[----:B------:R-:W-:-:S03]  /*1192a0*/  LOP3.LUT R7, R7, 0xffdfffff, RZ, 0xc0, !PT ;  /* 0xffdfffff07077812 */ /* 0x000fc600078ec0ff */
[----:B------:R-:W-:Y:S02]  /*1192b0*/  SHF.R.S32.HI R18, RZ, 0x1f, R17 ;  /* 0x0000001fff127819 */ /* 0x000fe40000011411 */
[----:B------:R-:W-:Y:S02]  /*1192c0*/  @P0 LOP3.LUT R7, R7, 0x200000, RZ, 0xfc, !PT ;  /* 0x0020000007070812 */ /* 0x000fe400078efcff */
[----:B------:R-:W-:Y:S01]  /*1192d0*/  IADD3 R26, P0, PT, R17, R6, RZ ;  /* 0x00000006111a7210 */ /* 0x000fe20007f1e0ff */
[----:B------:R-:W-:Y:S01]  /*1192e0*/  UMOV UR16, UR4 ;  /* 0x0000000400107c82 */ /* 0x000fe20008000000 */
[----:B------:R-:W-:-:S03]  /*1192f0*/  LOP3.LUT R7, R7, 0xffefffff, RZ, 0xc0, !PT ;  /* 0xffefffff07077812 */ /* 0x000fc600078ec0ff */
[----:B------:R-:W-:Y:S01]  /*119300*/  IMAD.X R27, R18, 0x1, R9, P0 ;  /* 0x00000001121b7824 */ /* 0x000fe200000e0609 */
[----:B0-----:R-:W-:Y:S01]  /*119310*/  UMOV UR4, UR9 ;  /* 0x0000000900047c82 */ /* 0x001fe20008000000 */
        /* <DEDUP_REMOVED lines=10> */
[----:B------:R-:W1:Y:S01]  /*1193c0*/  LDCU.64 UR6, c[0x0][0x398] ;  /* 0x00007300ff0677ac */ /* 0x000e620008000a00 */
[----:B------:R-:W-:-:S04]  /*1193d0*/  LOP3.LUT R7, R7, 0xfff7ffff, RZ, 0xc0, !PT ;  /* 0xfff7ffff07077812 */ /* 0x000fc800078ec0ff */
[----:B------:R-:W-:Y:S01]  /*1193e0*/  @P1 LOP3.LUT R7, R7, 0x80000, RZ, 0xfc, !PT ;  /* 0x0008000007071812 */ /* 0x000fe200078efcff */
[----:B-1----:R-:W-:Y:S01]  /*1193f0*/  UMOV UR4, UR7 ;  /* 0x0000000700047c82 */ /* 0x002fe20008000000 */
[----:B------:R-:W-:Y:S01]  /*119400*/  UMOV UR77, UR6 ;  /* 0x00000006004d7c82 */ /* 0x000fe20008000000 */
[----:B------:R-:W1:Y:S01]  /*119410*/  LDCU.64 UR6, c[0x0][0x398] ;  /* 0x00007300ff0677ac */ /* 0x000e620008000a00 */
[----:B------:R-:W-:-:S04]  /*119420*/  LOP3.LUT R7, R7, 0xfffbffff, RZ, 0xc0, !PT ;  /* 0xfffbffff07077812 */ /* 0x000fc800078ec0ff */
[----:B------:R-:W-:Y:S01]  /*119430*/  @P2 LOP3.LUT R7, R7, 0x40000, RZ, 0xfc, !PT ;  /* 0x0004000007072812 */ /* 0x000fe200078efcff */
[----:B-1----:R-:W-:Y:S01]  /*119440*/  UMOV UR5, UR7 ;  /* 0x0000000700057c82 */ /* 0x002fe20008000000 */
[----:B------:R-:W-:Y:S01]  /*119450*/  UMOV UR58, UR6 ;  /* 0x00000006003a7c82 */ /* 0x000fe20008000000 */
[----:B------:R-:W1:Y:S01]  /*119460*/  LDCU.64 UR6, c[0x0][0x398] ;  /* 0x00007300ff0677ac */ /* 0x000e620008000a00 */
        /* <DEDUP_REMOVED lines=12> */
[----:B------:R0:W-:Y:S02]  /*119530*/  STL.64 [R1+0x3cf8], R24 ;  /* 0x003cf81801007387 */ /* 0x0001e40000100a00 */
[----:B0-----:R-:W-:-:S05]  /*119540*/  IADD3 R24, P0, PT, R17, R12, RZ ;  /* 0x0000000c11187210 */ /* 0x001fca0007f1e0ff */
[----:B------:R-:W-:-:S05]  /*119550*/  IMAD.X R25, R18, 0x1, R13, P0 ;  /* 0x0000000112197824 */ /* 0x000fca00000e060d */
[----:B------:R0:W-:Y:S04]  /*119560*/  STL.64 [R1+0x3d20], R24 ;  /* 0x003d201801007387 */ /* 0x0001e80000100a00 */
[----:B0-----:R-:W3:Y:S04]  /*119570*/  LDL.LU R25, [R1+0x5460] ;  /* 0x0054600001197983 */ /* 0x001ee80000300800 */
[----:B------:R-:W4:Y:S01]  /*119580*/  LDL.LU R24, [R1+0x5464] ;  /* 0x0054640001187983 */ /* 0x000f220000300800 */
[----:B------:R-:W-:Y:S01]  /*119590*/  UMOV UR68, UR6 ;  /* 0x0000000600447c82 */ /* 0x000fe20008000000 */
[----:B------:R-:W0:Y:S01]  /*1195a0*/  LDCU.64 UR6, c[0x0][0x398] ;  /* 0x00007300ff0677ac */ /* 0x000e220008000a00 */
[----:B------:R-:W-:-:S04]  /*1195b0*/  LOP3.LUT R7, R7, 0xfffeffff, RZ, 0xc0, !PT ;  /* 0xfffeffff07077812 */ /* 0x000fc800078ec0ff */
[----:B------:R-:W-:-:S04]  /*1195c0*/  @P2 LOP3.LUT R7, R7, 0x10000, RZ, 0xfc, !PT ;  /* 0x0001000007072812 */ /* 0x000fc800078efcff */
[----:B------:R-:W-:-:S04]  /*1195d0*/  LOP3.LUT R7, R7, 0xffff7fff, RZ, 0xc0, !PT ;  /* 0xffff7fff07077812 */ /* 0x000fc800078ec0ff */
[----:B------:R-:W-:Y:S01]  /*1195e0*/  @P1 LOP3.LUT R7, R7, 0x8000, RZ, 0xfc, !PT ;  /* 0x0000800007071812 */ /* 0x000fe200078efcff */
[----:B0-----:R-:W-:Y:S01]  /*1195f0*/  UMOV UR4, UR7 ;  /* 0x0000000700047c82 */ /* 0x001fe20008000000 */
[----:B------:R-:W-:Y:S01]  /*119600*/  UMOV UR69, UR8 ;  /* 0x0000000800457c82 */ /* 0x000fe20008000000 */
[----:B------:R-:W0:Y:S01]  /*119610*/  LDCU.64 UR8, c[0x0][0x398] ;  /* 0x00007300ff0877ac */ /* 0x000e220008000a00 */
[----:B--2---:R-:W-:Y:S01]  /*119620*/  ISETP.GE.AND P1, PT, R23, UR4, PT ;  /* 0x0000000417007c0c */ /* 0x004fe2000bf26270 */
[----:B------:R-:W1:Y:S01]  /*119630*/  LDCU.64 UR4, c[0x0][0x398] ;  /* 0x00007300ff0477ac */ /* 0x000e620008000a00 */
[----:B------:R-:W2:Y:S01]  /*119640*/  LDL.LU R23, [R1+0x5468] ;  /* 0x0054680001177983 */ /* 0x000ea20000300800 */
[----:B-1----:R-:W-:Y:S01]  /*119650*/  UMOV UR7, UR5 ;  /* 0x0000000500077c82 */ /* 0x002fe20008000000 */
[----:B------:R-:W-:Y:S01]  /*119660*/  UMOV UR61, UR4 ;  /* 0x00000004003d7c82 */ /* 0x000fe20008000000 */
[----:B------:R-:W1:Y:S02]  /*119670*/  LDCU.64 UR4, c[0x0][0x398] ;  /* 0x00007300ff0477ac */ /* 0x000e640008000a00 */
[----:B-1----:R-:W-:-:S05]  /*119680*/  IMAD.U32 R18, RZ, RZ, UR4 ;  /* 0x00000004ff127e24 */ /* 0x002fca000f8e00ff */
[----:B------:R0:W-:Y:S02]  /*119690*/  STL [R1+0x22c], R18 ;  /* 0x00022c1201007387 */ /* 0x0001e40000100800 */
[----:B0-----:R-:W-:-:S05]  /*1196a0*/  IMAD.U32 R18, RZ, RZ, UR8 ;  /* 0x00000008ff127e24 */ /* 0x001fca000f8e00ff */
[----:B------:R0:W-:Y:S01]  /*1196b0*/  STL [R1+0x228], R18 ;  /* 0x0002281201007387 */ /* 0x0001e20000100800 */
[----:B----4-:R-:W-:-:S03]  /*1196c0*/  ISETP.GE.AND P2, PT, R24, UR5, PT ;  /* 0x0000000518007c0c */ /* 0x010fc6000bf46270 */
[----:B------:R-:W4:Y:S01]  /*1196d0*/  LDL.LU R24, [R1+0x546c] ;  /* 0x00546c0001187983 */ /* 0x000f220000300800 */
[----:B------:R-:W-:Y:S01]  /*1196e0*/  UMOV UR19, UR6 ;  /* 0x0000000600137c82 */ /* 0x000fe20008000000 */
[----:B------:R-:W1:Y:S01]  /*1196f0*/  LDCU UR6, c[0x0][0x3b8] ;  /* 0x00007700ff0677ac */ /* 0x000e620008000800 */
[----:B------:R-:W-:Y:S01]  /*119700*/  LOP3.LUT R7, R7, 0xffffbfff, RZ, 0xc0, !PT ;  /* 0xffffbfff07077812 */ /* 0x000fe200078ec0ff */
[----:B------:R-:W-:Y:S01]  /*119710*/  UMOV UR4, UR9 ;  /* 0x0000000900047c82 */ /* 0x000fe20008000000 */
[----:B---3--:R-:W-:Y:S01]  /*119720*/  ISETP.GE.AND P0, PT, R25, UR7, PT ;  /* 0x0000000719007c0c */ /* 0x008fe2000bf06270 */
[----:B------:R-:W3:Y:S01]  /*119730*/  LDCU.64 UR8, c[0x0][0x398] ;  /* 0x00007300ff0877ac */ /* 0x000ee20008000a00 */
[----:B------:R-:W-:-:S04]  /*119740*/  @P1 LOP3.LUT R7, R7, 0x4000, RZ, 0xfc, !PT ;  /* 0x0000400007071812 */ /* 0x000fc800078efcff */
[----:B------:R-:W-:Y:S01]  /*119750*/  LOP3.LUT R7, R7, 0xffffdfff, RZ, 0xc0, !PT ;  /* 0xffffdfff07077812 */ /* 0x000fe200078ec0ff */
[----:B-1----:R-:W-:Y:S01]  /*119760*/  VIADD R17, R17, UR6 ;  /* 0x0000000611117c36 */ /* 0x002fe20008000000 */
[----:B------:R-:W1:Y:S05]  /*119770*/  LDCU.64 UR6, c[0x0][0x398] ;  /* 0x00007300ff0677ac */ /* 0x000e6a0008000a00 */
[----:B------:R-:W-:Y:S02]  /*119780*/  @P0 LOP3.LUT R7, R7, 0x2000, RZ, 0xfc, !PT ;  /* 0x0000200007070812 */ /* 0x000fe400078efcff */
[----:B0-----:R-:W-:Y:S02]  /*119790*/  SHF.R.S32.HI R18, RZ, 0x1f, R17 ;  /* 0x0000001fff127819 */ /* 0x001fe40000011411 */
[----:B------:R-:W-:-:S05]  /*1197a0*/  IADD3 R26, P0, PT, R17, R6, RZ ;  /* 0x00000006111a7210 */ /* 0x000fca0007f1e0ff */
[----:B------:R-:W-:Y:S01]  /*1197b0*/  IMAD.X R27, R18, 0x1, R9, P0 ;  /* 0x00000001121b7824 */ /* 0x000fe200000e0609 */
[----:B------:R-:W-:-:S04]  /*1197c0*/  LOP3.LUT R7, R7, 0xffffefff, RZ, 0xc0, !PT ;  /* 0xffffefff07077812 */ /* 0x000fc800078ec0ff */
[----:B------:R-:W-:Y:S02]  /*1197d0*/  @P2 LOP3.LUT R7, R7, 0x1000, RZ, 0xfc, !PT ;  /* 0x0000100007072812 */ /* 0x000fe400078efcff */
[----:B--2---:R-:W-:Y:S01]  /*1197e0*/  ISETP.GE.AND P1, PT, R23, UR4, PT ;  /* 0x0000000417007c0c */ /* 0x004fe2000bf26270 */
[----:B------:R-:W0:Y:S01]  /*1197f0*/  LDCU.64 UR4, c[0x0][0x398] ;  /* 0x00007300ff0477ac */ /* 0x000e220008000a00 */
[----:B------:R-:W2:Y:S04]  /*119800*/  LDL.LU R23, [R1+0x5470] ;  /* 0x0054700001177983 */ /* 0x000ea80000300800 */
[----:B------:R-:W-:Y:S01]  /*119810*/  STL.64 [R1+0x3cf0], R26 ;  /* 0x003cf01a01007387 */ /* 0x000fe20000100a00 */
[----:B0-----:R-:W-:-:S05]  /*119820*/  IMAD.U32 R25, RZ, RZ, UR4 ;  /* 0x00000004ff197e24 */ /* 0x001fca000f8e00ff */
[----:B------:R1:W-:Y:S02]  /*119830*/  STL [R1+0x224], R25 ;  /* 0x0002241901007387 */ /* 0x0003e40000100800 */
[----:B-1----:R-:W-:-:S05]  /*119840*/  IMAD.U32 R25, RZ, RZ, UR6 ;  /* 0x00000006ff197e24 */ /* 0x002fca000f8e00ff */
[----:B------:R0:W-:Y:S04]  /*119850*/  STL [R1+0x220], R25 ;  /* 0x0002201901007387 */ /* 0x0001e80000100800 */
[----:B0-----:R-:W3:Y:S01]  /*119860*/  LDL.LU R25, [R1+0x5474] ;  /* 0x0054740001197983 */ /* 0x001ee20000300800 */
[----:B----4-:R-:W-:-:S03]  /*119870*/  ISETP.GE.AND P2, PT, R24, UR5, PT ;  /* 0x0000000518007c0c */ /* 0x010fc6000bf46270 */
[----:B------:R-:W4:Y:S01]  /*119880*/  LDL.LU R24, [R1+0x5478] ;  /* 0x0054780001187983 */ /* 0x000f220000300800 */
[----:B------:R-:W-:Y:S02]  /*119890*/  LOP3.LUT R7, R7, 0xfffff7ff, RZ, 0xc0, !PT ;  /* 0xfffff7ff07077812 */ /* 0x000fe400078ec0ff */
[----:B------:R-:W-:Y:S01]  /*1198a0*/  IADD3 R26, P0, PT, R17, R10, RZ ;  /* 0x0000000a111a7210 */ /* 0x000fe20007f1e0ff */
[----:B------:R-:W-:Y:S01]  /*1198b0*/  UMOV UR4, UR7 ;  /* 0x0000000700047c82 */ /* 0x000fe20008000000 */
[----:B------:R-:W0:Y:S01]  /*1198c0*/  LDCU.64 UR6, c[0x0][0x398] ;  /* 0x00007300ff0677ac */ /* 0x000e220008000a00 */
[----:B------:R-:W-:Y:S02]  /*1198d0*/  @P1 LOP3.LUT R7, R7, 0x800, RZ, 0xfc, !PT ;  /* 0x0000080007071812 */ /* 0x000fe400078efcff */
[----:B------:R-:W-:-:S05]  /*1198e0*/  IMAD.X R27, R18, 0x1, R11, P0 ;  /* 0x00000001121b7824 */ /* 0x000fca00000e060b */
[----:B------:R1:W-:Y:S01]  /*1198f0*/  STL.64 [R1+0x3d18], R26 ;  /* 0x003d181a01007387 */ /* 0x0003e20000100a00 */
[----:B------:R-:W-:-:S04]  /*119900*/  LOP3.LUT R7, R7, 0xfffffbff, RZ, 0xc0, !PT ;  /* 0xfffffbff07077812 */ /* 0x000fc800078ec0ff */
[----:B------:R-:W-:-:S04]  /*119910*/  @P2 LOP3.LUT R7, R7, 0x400, RZ, 0xfc, !PT ;  /* 0x0000040007072812 */ /* 0x000fc800078efcff */
[----:B------:R-:W-:Y:S02]  /*119920*/  LOP3.LUT R7, R7, 0xfffffdff, RZ, 0xc0, !PT ;  /* 0xfffffdff07077812 */ /* 0x000fe400078ec0ff */
[----:B--2---:R-:W-:Y:S01]  /*119930*/  ISETP.GE.AND P1, PT, R23, UR4, PT ;  /* 0x0000000417007c0c */ /* 0x004fe2000bf26270 */
[----:B------:R-:W1:Y:S01]  /*119940*/  LDCU.64 UR4, c[0x0][0x398] ;  /* 0x00007300ff0477ac */ /* 0x000e620008000a00 */
[----:B------:R-:W2:Y:S11]  /*119950*/  LDL.LU R23, [R1+0x547c] ;  /* 0x00547c0001177983 */ /* 0x000eb60000300800 */
[----:B------:R-:W-:Y:S01]  /*119960*/  @P1 LOP3.LUT R7, R7, 0x200, RZ, 0xfc, !PT ;  /* 0x0000020007071812 */ /* 0x000fe200078efcff */
[----:B-1----:R-:W-:Y:S01]  /*119970*/  IMAD.U32 R26, RZ, RZ, UR4 ;  /* 0x00000004ff1a7e24 */ /* 0x002fe2000f8e00ff */
[----:B0-----:R-:W-:-:S04]  /*119980*/  UMOV UR4, UR7 ;  /* 0x0000000700047c82 */ /* 0x001fc80008000000 */
[----:B------:R0:W-:Y:S02]  /*119990*/  STL [R1+0x21c], R26 ;  /* 0x00021c1a01007387 */ /* 0x0001e40000100800 */
[----:B0-----:R-:W-:Y:S01]  /*1199a0*/  IMAD.U32 R26, RZ, RZ, UR6 ;  /* 0x00000006ff1a7e24 */ /* 0x001fe2000f8e00ff */
[----:B---3--:R-:W-:-:S04]  /*1199b0*/  ISETP.GE.AND P2, PT, R25, UR5, PT ;  /* 0x0000000519007c0c */ /* 0x008fc8000bf46270 */
[----:B------:R-:W-:Y:S01]  /*1199c0*/  STL [R1+0x218], R26 ;  /* 0x0002181a01007387 */ /* 0x000fe20000100800 */
[----:B------:R-:W-:Y:S01]  /*1199d0*/  LOP3.LUT R7, R7, 0xfffffeff, RZ, 0xc0, !PT ;  /* 0xfffffeff07077812 */ /* 0x000fe200078ec0ff */
[----:B------:R-:W0:Y:S01]  /*1199e0*/  LDCU UR6, c[0x0][0x3b8] ;  /* 0x00007700ff0677ac */ /* 0x000e220008000800 */
[----:B----4-:R-:W-:Y:S01]  /*1199f0*/  ISETP.GE.AND P1, PT, R24, UR4, PT ;  /* 0x0000000418007c0c */ /* 0x010fe2000bf26270 */
[----:B------:R-:W1:Y:S01]  /*119a00*/  LDCU.64 UR4, c[0x0][0x398] ;  /* 0x00007300ff0477ac */ /* 0x000e620008000a00 */
[----:B------:R-:W-:-:S05]  /*119a10*/  IADD3 R24, P0, PT, R17, R14, RZ ;  /* 0x0000000e11187210 */ /* 0x000fca0007f1e0ff */
[----:B------:R-:W-:-:S05]  /*119a20*/  IMAD.X R25, R18, 0x1, R15, P0 ;  /* 0x0000000112197824 */ /* 0x000fca00000e060f */
[----:B------:R1:W-:Y:S02]  /*119a30*/  STL.64 [R1+0x3d40], R24 ;  /* 0x003d401801007387 */ /* 0x0003e40000100a00 */
[----:B-1----:R-:W-:-:S05]  /*119a40*/  IMAD.U32 R24, RZ, RZ, UR4 ;  /* 0x00000004ff187e24 */ /* 0x002fca000f8e00ff */
[----:B------:R1:W-:Y:S02]  /*119a50*/  STL [R1+0x214], R24 ;  /* 0x0002141801007387 */ /* 0x0003e40000100800 */
[----:B-1----:R-:W-:-:S05]  /*119a60*/  IADD3 R24, P0, PT, R17, R12, RZ ;  /* 0x0000000c11187210 */ /* 0x002fca0007f1e0ff */
[----:B------:R-:W-:-:S05]  /*119a70*/  IMAD.X R25, R18, 0x1, R13, P0 ;  /* 0x0000000112197824 */ /* 0x000fca00000e060d */
[----:B------:R1:W-:Y:S04]  /*119a80*/  STL.64 [R1+0x3d58], R24 ;  /* 0x003d581801007387 */ /* 0x0003e80000100a00 */
[----:B-1----:R-:W3:Y:S04]  /*119a90*/  LDL.LU R25, [R1+0x5480] ;  /* 0x0054800001197983 */ /* 0x002ee80000300800 */
[----:B------:R-:W4:Y:S01]  /*119aa0*/  LDL.LU R24, [R1+0x5484] ;  /* 0x0054840001187983 */ /* 0x000f220000300800 */
[----:B------:R-:W-:Y:S01]  /*119ab0*/  @P2 LOP3.LUT R7, R7, 0x100, RZ, 0xfc, !PT ;  /* 0x0000010007072812 */ /* 0x000fe200078efcff */
[----:B------:R-:W-:-:S03]  /*119ac0*/  UMOV UR4, UR5 ;  /* 0x0000000500047c82 */ /* 0x000fc60008000000 */
[----:B------:R-:W-:-:S04]  /*119ad0*/  LOP3.LUT R7, R7, 0xffffff7f, RZ, 0xc0, !PT ;  /* 0xffffff7f07077812 */ /* 0x000fc800078ec0ff */
[----:B------:R-:W-:Y:S02]  /*119ae0*/  @P1 LOP3.LUT R7, R7, 0x80, RZ, 0xfc, !PT ;  /* 0x0000008007071812 */ /* 0x000fe400078efcff */
[----:B--2---:R-:W-:Y:S01]  /*119af0*/  ISETP.GE.AND P1, PT, R23, UR4, PT ;  /* 0x0000000417007c0c */ /* 0x004fe2000bf26270 */
[----:B------:R-:W1:Y:S01]  /*119b00*/  LDCU.64 UR4, c[0x0][0x398] ;  /* 0x00007300ff0477ac */ /* 0x000e620008000a00 */
[----:B------:R-:W2:Y:S01]  /*119b10*/  LDL.LU R23, [R1+0x5488] ;  /* 0x0054880001177983 */ /* 0x000ea20000300800 */
[----:B-1----:R-:W-:Y:S01]  /*119b20*/  IMAD.U32 R18, RZ, RZ, UR4 ;  /* 0x00000004ff127e24 */ /* 0x002fe2000f8e00ff */
[----:B------:R-:W-:Y:S01]  /*119b30*/  UMOV UR7, UR5 ;  /* 0x0000000500077c82 */ /* 0x000fe20008000000 */
[----:B------:R-:W1:Y:S03]  /*119b40*/  LDCU.64 UR4, c[0x0][0x398] ;  /* 0x00007300ff0477ac */ /* 0x000e660008000a00 */
[----:B------:R1:W-:Y:S02]  /*119b50*/  STL [R1+0x210], R18 ;  /* 0x0002101201007387 */ /* 0x0003e40000100800 */
[----:B-1----:R-:W-:-:S05]  /*119b60*/  IMAD.U32 R18, RZ, RZ, UR4 ;  /* 0x00000004ff127e24 */ /* 0x002fca000f8e00ff */
[----:B------:R1:W-:Y:S02]  /*119b70*/  STL [R1+0x20c], R18 ;  /* 0x00020c1201007387 */ /* 0x0003e40000100800 */
[----:B-1----:R-:W-:-:S05]  /*119b80*/  IMAD.U32 R18, RZ, RZ, UR8 ;  /* 0x00000008ff127e24 */ /* 0x002fca000f8e00ff */
[----:B------:R1:W-:Y:S01]  /*119b90*/  STL [R1+0x208], R18 ;  /* 0x0002081201007387 */ /* 0x0003e20000100800 */
[----:B----4-:R-:W-:-:S03]  /*119ba0*/  ISETP.GE.AND P2, PT, R24, UR5, PT ;  /* 0x0000000518007c0c */ /* 0x010fc6000bf46270 */
[----:B------:R-:W4:Y:S01]  /*119bb0*/  LDL.LU R24, [R1+0x548c] ;  /* 0x00548c0001187983 */ /* 0x000f220000300800 */
[----:B------:R-:W-:Y:S01]  /*119bc0*/  LOP3.LUT R7, R7, 0xffffffbf, RZ, 0xc0, !PT ;  /* 0xffffffbf07077812 */ /* 0x000fe200078ec0ff */
[----:B------:R-:W-:Y:S01]  /*119bd0*/  UMOV UR4, UR9 ;  /* 0x0000000900047c82 */ /* 0x000fe20008000000 */
[----:B---3--:R-:W-:Y:S01]  /*119be0*/  ISETP.GE.AND P0, PT, R25, UR7, PT ;  /* 0x0000000719007c0c */ /* 0x008fe2000bf06270 */
[----:B0-----:R-:W-:Y:S01]  /*119bf0*/  VIADD R17, R17, UR6 ;  /* 0x0000000611117c36 */ /* 0x001fe20008000000 */
[----:B------:R-:W-:Y:S01]  /*119c00*/  @P1 LOP3.LUT R7, R7, 0x40, RZ, 0xfc, !PT ;  /* 0x0000004007071812 */ /* 0x000fe200078efcff */
[----:B------:R-:W0:Y:S01]  /*119c10*/  LDCU.64 UR6, c[0x0][0x398] ;  /* 0x00007300ff0677ac */ /* 0x000e220008000a00 */
[----:B------:R-:W-:Y:S01]  /*119c20*/  LOP3.LUT R5, R5, 0x7fffffff, RZ, 0xc0, !PT ;  /* 0x7fffffff05057812 */ /* 0x000fe200078ec0ff */
[----:B------:R-:W3:Y:S01]  /*119c30*/  LDCU.64 UR8, c[0x0][0x398] ;  /* 0x00007300ff0877ac */ /* 0x000ee20008000a00 */
[----:B------:R-:W-:Y:S02]  /*119c40*/  LOP3.LUT R7, R7, 0xffffffdf, RZ, 0xc0, !PT ;  /* 0xffffffdf07077812 */ /* 0x000fe400078ec0ff */
[----:B-1----:R-:W-:-:S05]  /*119c50*/  SHF.R.S32.HI R18, RZ, 0x1f, R17 ;  /* 0x0000001fff127819 */ /* 0x002fca0000011411 */
[----:B------:R-:W-:Y:S02]  /*119c60*/  @P0 LOP3.LUT R7, R7, 0x20, RZ, 0xfc, !PT ;  /* 0x0000002007070812 */ /* 0x000fe400078efcff */
[----:B------:R-:W-:-:S05]  /*119c70*/  IADD3 R26, P0, PT, R17, R6, RZ ;  /* 0x00000006111a7210 */ /* 0x000fca0007f1e0ff */
[----:B------:R-:W-:Y:S01]  /*119c80*/  IMAD.X R27, R18, 0x1, R9, P0 ;  /* 0x00000001121b7824 */ /* 0x000fe200000e0609 */
[----:B------:R-:W-:-:S04]  /*119c90*/  LOP3.LUT R7, R7, 0xffffffef, RZ, 0xc0, !PT ;  /* 0xffffffef07077812 */ /* 0x000fc800078ec0ff */
[----:B------:R-:W-:Y:S02]  /*119ca0*/  @P2 LOP3.LUT R7, R7, 0x10, RZ, 0xfc, !PT ;  /* 0x0000001007072812 */ /* 0x000fe400078efcff */
[----:B--2---:R-:W-:Y:S01]  /*119cb0*/  ISETP.GE.AND P1, PT, R23, UR4, PT ;  /* 0x0000000417007c0c */ /* 0x004fe2000bf26270 */
[----:B------:R-:W1:Y:S01]  /*119cc0*/  LDCU.64 UR4, c[0x0][0x398] ;  /* 0x00007300ff0477ac */ /* 0x000e620008000a00 */
[----:B------:R-:W2:Y:S04]  /*119cd0*/  LDL.LU R23, [R1+0x5490] ;  /* 0x0054900001177983 */ /* 0x000ea80000300800 */
[----:B------:R0:W-:Y:S02]  /*119ce0*/  STL.64 [R1+0x3d38], R26 ;  /* 0x003d381a01007387 */ /* 0x0001e40000100a00 */
[----:B0-----:R-:W-:-:S02]  /*119cf0*/  IMAD.U32 R26, RZ, RZ, UR6 ;  /* 0x00000006ff1a7e24 */ /* 0x001fc4000f8e00ff */
[----:B-1----:R-:W-:-:S05]  /*119d00*/  IMAD.U32 R25, RZ, RZ, UR4 ;  /* 0x00000004ff197e24 */ /* 0x002fca000f8e00ff */
[----:B------:R0:W-:Y:S04]  /*119d10*/  STL [R1+0x204], R25 ;  /* 0x0002041901007387 */ /* 0x0001e80000100800 */
[----:B0-----:R-:W3:Y:S04]  /*119d20*/  LDL.LU R25, [R1+0x5494] ;  /* 0x0054940001197983 */ /* 0x001ee80000300800 */
[----:B------:R0:W-:Y:S01]  /*119d30*/  STL [R1+0x200], R26 ;  /* 0x0002001a01007387 */ /* 0x0001e20000100800 */
[----:B----4-:R-:W-:-:S03]  /*119d40*/  ISETP.GE.AND P2, PT, R24, UR5, PT ;  /* 0x0000000518007c0c */ /* 0x010fc6000bf46270 */
[----:B------:R-:W4:Y:S01]  /*119d50*/  LDL.LU R24, [R1+0x5498] ;  /* 0x0054980001187983 */ /* 0x000f220000300800 */
[----:B0-----:R-:W-:Y:S02]  /*119d60*/  IADD3 R26, P0, PT, R17, R10, RZ ;  /* 0x0000000a111a7210 */ /* 0x001fe40007f1e0ff */
[----:B------:R-:W-:Y:S01]  /*119d70*/  LOP3.LUT R7, R7, 0xfffffff7, RZ, 0xc0, !PT ;  /* 0xfffffff707077812 */ /* 0x000fe200078ec0ff */
[----:B------:R-:W-:Y:S01]  /*119d80*/  UMOV UR4, UR7 ;  /* 0x0000000700047c82 */ /* 0x000fe20008000000 */
[----:B------:R-:W0:Y:S01]  /*119d90*/  LDCU.64 UR6, c[0x0][0x398] ;  /* 0x00007300ff0677ac */ /* 0x000e220008000a00 */
[----:B------:R-:W-:Y:S01]  /*119da0*/  IMAD.X R27, R18, 0x1, R11, P0 ;  /* 0x00000001121b7824 */ /* 0x000fe200000e060b */
[----:B------:R-:W-:-:S04]  /*119db0*/  @P1 LOP3.LUT R7, R7, 0x8, RZ, 0xfc, !PT ;  /* 0x0000000807071812 */ /* 0x000fc800078efcff */
        /* <DEDUP_REMOVED lines=9> */
[----:B0-----:R-:W-:Y:S01]  /*119e50*/  UMOV UR4, UR7 ;  /* 0x0000000700047c82 */ /* 0x001fe20008000000 */
[----:B---3--:R-:W-:-:S03]  /*119e60*/  ISETP.GE.AND P2, PT, R25, UR5, PT ;  /* 0x0000000519007c0c */ /* 0x008fc6000bf46270 */
[----:B------:R0:W-:Y:S02]  /*119e70*/  STL [R1+0x1fc], R26 ;  /* 0x0001fc1a01007387 */ /* 0x0001e40000100800 */
[----:B0-----:R-:W-:Y:S01]  /*119e80*/  IMAD.U32 R26, RZ, RZ, UR6 ;  /* 0x00000006ff1a7e24 */ /* 0x001fe2000f8e00ff */
[----:B------:R-:W-:Y:S01]  /*119e90*/  LOP3.LUT R7, R7, 0xfffffffe, RZ, 0xc0, !PT ;  /* 0xfffffffe07077812 */ /* 0x000fe200078ec0ff */
[----:B------:R-:W0:Y:S03]  /*119ea0*/  LDCU UR6, c[0x0][0x3b8] ;  /* 0x00007700ff0677ac */ /* 0x000e260008000800 */
[----:B------:R-:W-:Y:S01]  /*119eb0*/  STL [R1+0x1f8], R26 ;  /* 0x0001f81a01007387 */ /* 0x000fe20000100800 */
        /* <DEDUP_REMOVED lines=12> */
[----:B------:R-:W-:Y:S01]  /*119f80*/  UMOV UR4, UR5 ;  /* 0x0000000500047c82 */ /* 0x000fe20008000000 */
[----:B------:R-:W-:-:S02]  /*119f90*/  @P1 LOP3.LUT R5, R5, 0x80000000, RZ, 0xfc, !PT ;  /* 0x8000000005051812 */ /* 0x000fc400078efcff */
[----:B--2---:R-:W-:Y:S01]  /*119fa0*/  ISETP.GE.AND P1, PT, R23, UR4, PT ;  /* 0x0000000417007c0c */ /* 0x004fe2000bf26270 */
[----:B------:R-:W1:Y:S01]  /*119fb0*/  LDCU.64 UR4, c[0x0][0x398] ;  /* 0x00007300ff0477ac */ /* 0x000e620008000a00 */
[----:B------:R-:W2:Y:S01]  /*119fc0*/  LDL.LU R23, [R1+0x54a8] ;  /* 0x0054a80001177983 */ /* 0x000ea20000300800 */
[----:B-1----:R-:W-:Y:S01]  /*119fd0*/  IMAD.U32 R18, RZ, RZ, UR4 ;  /* 0x00000004ff127e24 */ /* 0x002fe2000f8e00ff */
[----:B------:R-:W-:Y:S01]  /*119fe0*/  UMOV UR7, UR5 ;  /* 0x0000000500077c82 */ /* 0x000fe20008000000 */
[----:B------:R-:W1:Y:S03]  /*119ff0*/  LDCU.64 UR4, c[0x0][0x398] ;  /* 0x00007300ff0477ac */ /* 0x000e660008000a00 */
[----:B------:R1:W-:Y:S01]  /*11a000*/  STL [R1+0x1f0], R18 ;  /* 0x0001f01201007387 */ /* 0x0003e20000100800 */
[----:B------:R-:W-:Y:S01]  /*11a010*/  @P2 LOP3.LUT R7, R7, 0x1, RZ, 0xfc, !PT ;  /* 0x0000000107072812 */ /* 0x000fe200078efcff */
        /* <DEDUP_REMOVED lines=12> */
[----:B------:R-:W3:Y:S01]  /*11a0e0*/  LDCU.64 UR8, c[0x0][0x398] ;  /* 0x00007300ff0877ac */ /* 0x000ee20008000a00 */
[----:B--2---:R-:W-:Y:S01]  /*11a0f0*/  ISETP.GE.AND P1, PT, R23, UR4, PT ;  /* 0x0000000417007c0c */ /* 0x004fe2000bf26270 */
[----:B------:R-:W2:Y:S01]  /*11a100*/  LDCU.64 UR4, c[0x0][0x398] ;  /* 0x00007300ff0477ac */ /* 0x000ea20008000a00 */
[----:B------:R-:W3:Y:S01]  /*11a110*/  LDL.LU R23, [R1+0x54b4] ;  /* 0x0054b40001177983 */ /* 0x000ee20000300800 */
[----:B------:R-:W-:-:S02]  /*11a120*/  LOP3.LUT R5, R5, 0xdfffffff, RZ, 0xc0, !PT ;  /* 0xdfffffff05057812 */ /* 0x000fc400078ec0ff */
[----:B-1----:R-:W-:-:S03]  /*11a130*/  SHF.R.S32.HI R18, RZ, 0x1f, R17 ;  /* 0x0000001fff127819 */ /* 0x002fc60000011411 */
[----:B------:R-:W-:Y:S02]  /*11a140*/  @P0 LOP3.LUT R5, R5, 0x20000000, RZ, 0xfc, !PT ;  /* 0x2000000005050812 */ /* 0x000fe400078efcff */
[----:B------:R-:W-:-:S05]  /*11a150*/  IADD3 R26, P0, PT, R17, R6, RZ ;  /* 0x00000006111a7210 */ /* 0x000fca0007f1e0ff */
[----:B------:R-:W-:Y:S02]  /*11a160*/  IMAD.X R27, R18, 0x1, R9, P0 ;  /* 0x00000001121b7824 */ /* 0x000fe400000e0609 */
[----:B--2---:R-:W-:-:S03]  /*11a170*/  IMAD.U32 R25, RZ, RZ, UR4 ;  /* 0x00000004ff197e24 */ /* 0x004fc6000f8e00ff */
[----:B------:R-:W-:Y:S01]  /*11a180*/  STL.64 [R1+0x3d90], R26 ;  /* 0x003d901a01007387 */ /* 0x000fe20000100a00 */
[----:B------:R-:W-:-:S03]  /*11a190*/  LOP3.LUT R5, R5, 0xefffffff, RZ, 0xc0, !PT ;  /* 0xefffffff05057812 */ /* 0x000fc600078ec0ff */
[----:B------:R0:W-:Y:S01]  /*11a1a0*/  STL [R1+0x1e4], R25 ;  /* 0x0001e41901007387 */ /* 0x0001e20000100800 */
[----:B------:R-:W-:Y:S01]  /*11a1b0*/  @P2 LOP3.LUT R5, R5, 0x10000000, RZ, 0xfc, !PT ;  /* 0x1000000005052812 */ /* 0x000fe200078efcff */
[----:B0-----:R-:W-:-:S05]  /*11a1c0*/  IMAD.U32 R25, RZ, RZ, UR6 ;  /* 0x00000006ff197e24 */ /* 0x001fca000f8e00ff */
[----:B------:R0:W-:Y:S04]  /*11a1d0*/  STL [R1+0x1e0], R25 ;  /* 0x0001e01901007387 */ /* 0x0001e80000100800 */
[----:B0-----:R-:W2:Y:S01]  /*11a1e0*/  LDL.LU R25, [R1+0x54b8] ;  /* 0x0054b80001197983 */ /* 0x001ea20000300800 */
[----:B------:R-:W-:Y:S02]  /*11a1f0*/  IADD3 R26, P0, PT, R17, R10, RZ ;  /* 0x0000000a111a7210 */ /* 0x000fe40007f1e0ff */
[----:B----4-:R-:W-:Y:S02]  /*11a200*/  ISETP.GE.AND P2, PT, R24, UR5, PT ;  /* 0x0000000518007c0c */ /* 0x010fe4000bf46270 */
[----:B------:R-:W4:Y:S01]  /*11a210*/  LDL.LU R24, [R1+0x54bc] ;  /* 0x0054bc0001187983 */ /* 0x000f220000300800 */
[----:B------:R-:W-:Y:S01]  /*11a220*/  LOP3.LUT R5, R5, 0xf7ffffff, RZ, 0xc0, !PT ;  /* 0xf7ffffff05057812 */ /* 0x000fe200078ec0ff */
[----:B------:R-:W-:Y:S01]  /*11a230*/  IMAD.X R27, R18, 0x1, R11, P0 ;  /* 0x00000001121b7824 */ /* 0x000fe200000e060b */
[----:B------:R-:W-:Y:S01]  /*11a240*/  UMOV UR4, UR7 ;  /* 0x0000000700047c82 */ /* 0x000fe20008000000 */
[----:B------:R-:W0:Y:S01]  /*11a250*/  LDCU.64 UR6, c[0x0][0x398] ;  /* 0x00007300ff0677ac */ /* 0x000e220008000a00 */
[----:B------:R-:W-:-:S02]  /*11a260*/  @P1 LOP3.LUT R5, R5, 0x8000000, RZ, 0xfc, !PT ;  /* 0x0800000005051812 */ /* 0x000fc400078efcff */
[----:B------:R1:W-:Y:S01]  /*11a270*/  STL.64 [R1+0x3db8], R26 ;  /* 0x003db81a01007387 */ /* 0x0003e20000100a00 */
[----:B---3--:R-:W-:Y:S01]  /*11a280*/  ISETP.GE.AND P1, PT, R23, UR4, PT ;  /* 0x0000000417007c0c */ /* 0x008fe2000bf26270 */
[----:B------:R-:W1:Y:S02]  /*11a290*/  LDCU.64 UR4, c[0x0][0x398] ;  /* 0x00007300ff0477ac */ /* 0x000e640008000a00 */
[----:B------:R-:W3:Y:S01]  /*11a2a0*/  LDL.LU R23, [R1+0x54c0] ;  /* 0x0054c00001177983 */ /* 0x000ee20000300800 */
[----:B------:R-:W-:-:S04]  /*11a2b0*/  LOP3.LUT R5, R5, 0xfbffffff, RZ, 0xc0, !PT ;  /* 0xfbffffff05057812 */ /* 0x000fc800078ec0ff */
[----:B------:R-:W-:-:S04]  /*11a2c0*/  @P2 LOP3.LUT R5, R5, 0x4000000, RZ, 0xfc, !PT ;  /* 0x0400000005052812 */ /* 0x000fc800078efcff */
[----:B------:R-:W-:-:S04]  /*11a2d0*/  LOP3.LUT R5, R5, 0xfdffffff, RZ, 0xc0, !PT ;  /* 0xfdffffff05057812 */ /* 0x000fc800078ec0ff */
[----:B------:R-:W-:Y:S01]  /*11a2e0*/  @P1 LOP3.LUT R5, R5, 0x2000000, RZ, 0xfc, !PT ;  /* 0x0200000005051812 */ /* 0x000fe200078efcff */
[----:B-1----:R-:W-:Y:S01]  /*11a2f0*/  IMAD.U32 R26, RZ, RZ, UR4 ;  /* 0x00000004ff1a7e24 */ /* 0x002fe2000f8e00ff */
[----:B0-----:R-:W-:-:S04]  /*11a300*/  UMOV UR4, UR7 ;  /* 0x0000000700047c82 */ /* 0x001fc80008000000 */
[----:B------:R0:W-:Y:S02]  /*11a310*/  STL [R1+0x1dc], R26 ;  /* 0x0001dc1a01007387 */ /* 0x0001e40000100800 */
[----:B0-----:R-:W-:Y:S01]  /*11a320*/  IMAD.U32 R26, RZ, RZ, UR6 ;  /* 0x00000006ff1a7e24 */ /* 0x001fe2000f8e00ff */
[----:B--2---:R-:W-:-:S04]  /*11a330*/  ISETP.GE.AND P2, PT, R25, UR5, PT ;  /* 0x0000000519007c0c */ /* 0x004fc8000bf46270 */
        /* <DEDUP_REMOVED lines=13> */
[----:B-1----:R-:W2:Y:S01]  /*11a410*/  LDL.LU R24, [R1+0x54cc] ;  /* 0x0054cc0001187983 */ /* 0x002ea20000300800 */
[----:B------:R-:W-:Y:S01]  /*11a420*/  @P2 LOP3.LUT R5, R5, 0x1000000, RZ, 0xfc, !PT ;  /* 0x0100000005052812 */ /* 0x000fe200078efcff */
[----:B------:R-:W-:-:S03]  /*11a430*/  UMOV UR4, UR5 ;  /* 0x0000000500047c82 */ /* 0x000fc60008000000 */
[----:B------:R-:W-:-:S04]  /*11a440*/  LOP3.LUT R5, R5, 0xff7fffff, RZ, 0xc0, !PT ;  /* 0xff7fffff05057812 */ /* 0x000fc800078ec0ff */
[----:B------:R-:W-:Y:S02]  /*11a450*/  @P1 LOP3.LUT R5, R5, 0x800000, RZ, 0xfc, !PT ;  /* 0x0080000005051812 */ /* 0x000fe400078efcff */
[----:B---3--:R-:W-:Y:S01]  /*11a460*/  ISETP.GE.AND P1, PT, R23, UR4, PT ;  /* 0x0000000417007c0c */ /* 0x008fe2000bf26270 */
[----:B------:R-:W1:Y:S01]  /*11a470*/  LDCU.64 UR4, c[0x0][0x398] ;  /* 0x00007300ff0477ac */ /* 0x000e620008000a00 */
[----:B------:R-:W3:Y:S04]  /*11a480*/  LDL.LU R23, [R1+0x54d0] ;  /* 0x0054d00001177983 */ /* 0x000ee80000300800 */
[----:B------:R-:W4:Y:S01]  /*11a490*/  LDL.LU R25, [R1+0x54d4] ;  /* 0x0054d40001197983 */ /* 0x000f220000300800 */
        /* <DEDUP_REMOVED lines=8> */
[----:B--2---:R-:W-:-:S03]  /*11a520*/  ISETP.GE.AND P0, PT, R24, UR7, PT ;  /* 0x0000000718007c0c */ /* 0x004fc6000bf06270 */
[----:B------:R-:W2:Y:S01]  /*11a530*/  LDL.LU R24, [R1+0x54d8] ;  /* 0x0054d80001187983 */ /* 0x000ea20000300800 */
[----:B---3--:R-:W-:-:S03]  /*11a540*/  ISETP.GE.AND P2, PT, R23, UR5, PT ;  /* 0x0000000517007c0c */ /* 0x008fc6000bf46270 */
[----:B------:R-:W3:Y:S01]  /*11a550*/  LDL.LU R23, [R1+0x54dc] ;  /* 0x0054dc0001177983 */ /* 0x000ee20000300800 */
[----:B------:R-:W-:Y:S01]  /*11a560*/  LOP3.LUT R5, R5, 0xffbfffff, RZ, 0xc0, !PT ;  /* 0xffbfffff05057812 */ /* 0x000fe200078ec0ff */
[----:B------:R-:W-:Y:S01]  /*11a570*/  UMOV UR4, UR9 ;  /* 0x0000000900047c82 */ /* 0x000fe20008000000 */
[----:B0-----:R-:W-:Y:S01]  /*11a580*/  VIADD R17, R17, UR6 ;  /* 0x0000000611117c36 */ /* 0x001fe20008000000 */
[----:B------:R-:W0:Y:S01]  /*11a590*/  LDCU.64 UR6, c[0x0][0x398] ;  /* 0x00007300ff0677ac */ /* 0x000e220008000a00 */
[----:B------:R-:W-:Y:S02]  /*11a5a0*/  @P1 LOP3.LUT R5, R5, 0x400000, RZ, 0xfc, !PT ;  /* 0x0040000005051812 */ /* 0x000fe400078efcff */
[----:B----4-:R-:W-:Y:S01]  /*11a5b0*/  ISETP.GE.AND P1, PT, R25, UR4, PT ;  /* 0x0000000419007c0c */ /* 0x010fe2000bf26270 */
[----:B------:R-:W4:Y:S01]  /*11a5c0*/  LDCU.64 UR4, c[0x0][0x398] ;  /* 0x00007300ff0477ac */ /* 0x000f220008000a00 */
[----:B------:R-:W0:Y:S01]  /*11a5d0*/  LDCU.64 UR8, c[0x0][0x398] ;  /* 0x00007300ff0877ac */ /* 0x000e220008000a00 */
[----:B------:R-:W-:-:S02]  /*11a5e0*/  LOP3.LUT R5, R5, 0xffdfffff, RZ, 0xc0, !PT ;  /* 0xffdfffff05057812 */ /* 0x000fc400078ec0ff */
[----:B-1----:R-:W-:Y:S02]  /*11a5f0*/  SHF.R.S32.HI R18, RZ, 0x1f, R17 ;  /* 0x0000001fff127819 */ /* 0x002fe40000011411 */
[----:B------:R-:W-:Y:S02]  /*11a600*/  @P0 LOP3.LUT R5, R5, 0x200000, RZ, 0xfc, !PT ;  /* 0x0020000005050812 */ /* 0x000fe400078efcff */
[----:B------:R-:W-:-:S05]  /*11a610*/  IADD3 R26, P0, PT, R17, R6, RZ ;  /* 0x00000006111a7210 */ /* 0x000fca0007f1e0ff */
[----:B------:R-:W-:Y:S02]  /*11a620*/  IMAD.X R27, R18, 0x1, R9, P0 ;  /* 0x00000001121b7824 */ /* 0x000fe400000e0609 */
[----:B----4-:R-:W-:-:S03]  /*11a630*/  IMAD.U32 R25, RZ, RZ, UR4 ;  /* 0x00000004ff197e24 */ /* 0x010fc6000f8e00ff */
[----:B------:R-:W-:Y:S01]  /*11a640*/  STL.64 [R1+0x3de8], R26 ;  /* 0x003de81a01007387 */ /* 0x000fe20000100a00 */
[----:B------:R-:W-:-:S03]  /*11a650*/  LOP3.LUT R5, R5, 0xffefffff, RZ, 0xc0, !PT ;  /* 0xffefffff05057812 */ /* 0x000fc600078ec0ff */
[----:B------:R0:W-:Y:S01]  /*11a660*/  STL [R1+0x1c4], R25 ;  /* 0x0001c41901007387 */ /* 0x0001e20000100800 */
[----:B------:R-:W-:Y:S01]  /*11a670*/  @P2 LOP3.LUT R5, R5, 0x100000, RZ, 0xfc, !PT ;  /* 0x0010000005052812 */ /* 0x000fe200078efcff */
[----:B0-----:R-:W-:-:S05]  /*11a680*/  IMAD.U32 R25, RZ, RZ, UR6 ;  /* 0x00000006ff197e24 */ /* 0x001fca000f8e00ff */
[----:B------:R0:W-:Y:S04]  /*11a690*/  STL [R1+0x1c0], R25 ;  /* 0x0001c01901007387 */ /* 0x0001e80000100800 */
[----:B0-----:R-:W4:Y:S01]  /*11a6a0*/  LDL.LU R25, [R1+0x54e8] ;  /* 0x0054e80001197983 */ /* 0x001f220000300800 */
[----:B------:R-:W-:Y:S02]  /*11a6b0*/  IADD3 R26, P0, PT, R17, R10, RZ ;  /* 0x0000000a111a7210 */ /* 0x000fe40007f1e0ff */
[----:B------:R-:W-:Y:S01]  /*11a6c0*/  LOP3.LUT R5, R5, 0xfff7ffff, RZ, 0xc0, !PT ;  /* 0xfff7ffff05057812 */ /* 0x000fe200078ec0ff */
[----:B------:R-:W-:Y:S01]  /*11a6d0*/  UMOV UR4, UR7 ;  /* 0x0000000700047c82 */ /* 0x000fe20008000000 */
[----:B------:R-:W0:Y:S01]  /*11a6e0*/  LDCU.64 UR6, c[0x0][0x398] ;  /* 0x00007300ff0677ac */ /* 0x000e220008000a00 */
[----:B------:R-:W-:Y:S01]  /*11a6f0*/  IMAD.X R27, R18, 0x1, R11, P0 ;  /* 0x00000001121b7824 */ /* 0x000fe200000e060b */
[----:B------:R-:W-:-:S02]  /*11a700*/  @P1 LOP3.LUT R5, R5, 0x80000, RZ, 0xfc, !PT ;  /* 0x0008000005051812 */ /* 0x000fc400078efcff */
[----:B--2---:R-:W-:Y:S02]  /*11a710*/  ISETP.GE.AND P2, PT, R24, UR5, PT ;  /* 0x0000000518007c0c */ /* 0x004fe4000bf46270 */
[----:B------:R-:W2:Y:S04]  /*11a720*/  LDL.LU R24, [R1+0x54ec] ;  /* 0x0054ec0001187983 */ /* 0x000ea80000300800 */
        /* <DEDUP_REMOVED lines=12> */
[----:B----4-:R-:W-:-:S04]  /*11a7f0*/  ISETP.GE.AND P2, PT, R25, UR5, PT ;  /* 0x0000000519007c0c */ /* 0x010fc8000bf46270 */
[----:B------:R-:W-:Y:S01]  /*11a800*/  STL [R1+0x1b8], R26 ;  /* 0x0001b81a01007387 */ /* 0x000fe20000100800 */
[----:B------:R-:W-:Y:S01]  /*11a810*/  LOP3.LUT R5, R5, 0xfffeffff, RZ, 0xc0, !PT ;  /* 0xfffeffff05057812 */ /* 0x000fe200078ec0ff */
[----:B------:R-:W0:Y:S07]  /*11a820*/  LDCU UR6, c[0x0][0x3b8] ;  /* 0x00007700ff0677ac */ /* 0x000e2e0008000800 */
[----:B------:R-:W-:-:S04]  /*11a830*/  @P2 LOP3.LUT R5, R5, 0x10000, RZ, 0xfc, !PT ;  /* 0x0001000005052812 */ /* 0x000fc800078efcff */
[----:B------:R-:W-:Y:S02]  /*11a840*/  LOP3.LUT R5, R5, 0xffff7fff, RZ, 0xc0, !PT ;  /* 0xffff7fff05057812 */ /* 0x000fe400078ec0ff */
[----:B--2---:R-:W-:Y:S01]  /*11a850*/  ISETP.GE.AND P1, PT, R24, UR4, PT ;  /* 0x0000000418007c0c */ /* 0x004fe2000bf26270 */
        /* <DEDUP_REMOVED lines=10> */
[----:B------:R-:W-:Y:S01]  /*11a900*/  UMOV UR4, UR5 ;  /* 0x0000000500047c82 */ /* 0x000fe20008000000 */
[----:B------:R-:W-:Y:S02]  /*11a910*/  @P1 LOP3.LUT R5, R5, 0x8000, RZ, 0xfc, !PT ;  /* 0x0000800005051812 */ /* 0x000fe400078efcff */
[----:B---3--:R-:W-:Y:S02]  /*11a920*/  ISETP.GE.AND P1, PT, R23, UR4, PT ;  /* 0x0000000417007c0c */ /* 0x008fe4000bf26270 */
[----:B------:R-:W3:Y:S01]  /*11a930*/  LDL.LU R23, [R1+0x54f8] ;  /* 0x0054f80001177983 */ /* 0x000ee20000300800 */
[----:B------:R-:W1:Y:S03]  /*11a940*/  LDCU.64 UR4, c[0x0][0x398] ;  /* 0x00007300ff0477ac */ /* 0x000e660008000a00 */
        /* <DEDUP_REMOVED lines=20> */
[----:B------:R-:W-:Y:S02]  /*11aa90*/  LOP3.LUT R4, R4, 0x7fffffff, RZ, 0xc0, !PT ;  /* 0x7fffffff04047812 */ /* 0x000fe400078ec0ff */
[----:B------:R-:W-:-:S02]  /*11aaa0*/  LOP3.LUT R5, R5, 0xffffdfff, RZ, 0xc0, !PT ;  /* 0xffffdfff05057812 */ /* 0x000fc400078ec0ff */
[----:B-1----:R-:W-:Y:S02]  /*11aab0*/  SHF.R.S32.HI R18, RZ, 0x1f, R17 ;  /* 0x0000001fff127819 */ /* 0x002fe40000011411 */
[----:B------:R-:W-:Y:S02]  /*11aac0*/  LOP3.LUT R0, R0, 0x7fffffff, RZ, 0xc0, !PT ;  /* 0x7fffffff00007812 */ /* 0x000fe400078ec0ff */
[----:B------:R-:W-:Y:S02]  /*11aad0*/  LOP3.LUT R3, R3, 0x7fffffff, RZ, 0xc0, !PT ;  /* 0x7fffffff03037812 */ /* 0x000fe400078ec0ff */
[----:B------:R-:W-:Y:S02]  /*11aae0*/  @P0 LOP3.LUT R5, R5, 0x2000, RZ, 0xfc, !PT ;  /* 0x0000200005050812 */ /* 0x000fe400078efcff */
[----:B------:R-:W-:Y:S02]  /*11aaf0*/  IADD3 R26, P0, PT, R17, R6, RZ ;  /* 0x00000006111a7210 */ /* 0x000fe40007f1e0ff */
[----:B------:R-:W-:Y:S01]  /*11ab00*/  LOP3.LUT R2, R2, 0x7fffffff, RZ, 0xc0, !PT ;  /* 0x7fffffff02027812 */ /* 0x000fe200078ec0ff */
[----:B------:R-:W1:Y:S02]  /*11ab10*/  LDCU.64 UR8, c[0x0][0x398] ;  /* 0x00007300ff0877ac */ /* 0x000e640008000a00 */
[----:B------:R-:W-:-:S02]  /*11ab20*/  IMAD.X R27, R18, 0x1, R9, P0 ;  /* 0x00000001121b7824 */ /* 0x000fc400000e0609 */
        /* <DEDUP_REMOVED lines=18> */
[----:B------:R-:W0:Y:S02]  /*11ac50*/  LDCU.64 UR4, c[0x0][0x398] ;  /* 0x00007300ff0477ac */ /* 0x000e240008000a00 */
[----:B------:R-:W3:Y:S01]  /*11ac60*/  LDL.LU R23, [R1+0x5518] ;  /* 0x0055180001177983 */ /* 0x000ee20000300800 */
[----:B------:R-:W-:-:S04]  /*11ac70*/  LOP3.LUT R5, R5, 0xfffffbff, RZ, 0xc0, !PT ;  /* 0xfffffbff05057812 */ /* 0x000fc800078ec0ff */
[----:B------:R-:W-:-:S04]  /*11ac80*/  @P2 LOP3.LUT R5, R5, 0x400, RZ, 0xfc, !PT ;  /* 0x0000040005052812 */ /* 0x000fc800078efcff */
[----:B------:R-:W-:-:S04]  /*11ac90*/  LOP3.LUT R5, R5, 0xfffffdff, RZ, 0xc0, !PT ;  /* 0xfffffdff05057812 */ /* 0x000fc800078ec0ff */
[----:B------:R-:W-:Y:S01]  /*11aca0*/  @P1 LOP3.LUT R5, R5, 0x200, RZ, 0xfc, !PT ;  /* 0x0000020005051812 */ /* 0x000fe200078efcff */
[----:B0-----:R-:W-:Y:S01]  /*11acb0*/  IMAD.U32 R26, RZ, RZ, UR4 ;  /* 0x00000004ff1a7e24 */ /* 0x001fe2000f8e00ff */
[----:B------:R-:W-:-:S04]  /*11acc0*/  UMOV UR4, UR7 ;  /* 0x0000000700047c82 */ /* 0x000fc80008000000 */
        /* <DEDUP_REMOVED lines=8> */
[----:B--2---:R-:W-:Y:S02]  /*11ad50*/  ISETP.GE.AND P1, PT, R24, UR4, PT ;  /* 0x0000000418007c0c */ /* 0x004fe4000bf26270 */
[----:B------:R-:W-:Y:S01]  /*11ad60*/  IADD3 R24, P0, PT, R17, R14, RZ ;  /* 0x0000000e11187210 */ /* 0x000fe20007f1e0ff */
[----:B------:R-:W2:Y:S04]  /*11ad70*/  LDCU.64 UR4, c[0x0][0x398] ;  /* 0x00007300ff0477ac */ /* 0x000ea80008000a00 */
[----:B------:R-:W-:-:S05]  /*11ad80*/  IMAD.X R25, R18, 0x1, R15, P0 ;  /* 0x0000000112197824 */ /* 0x000fca00000e060f */
[----:B------:R4:W-:Y:S04]  /*11ad90*/  STL.64 [R1+0x3e98], R24 ;  /* 0x003e981801007387 */ /* 0x0009e80000100a00 */
[----:B----4-:R-:W4:Y:S01]  /*11ada0*/  LDL.LU R25, [R1+0x551c] ;  /* 0x00551c0001197983 */ /* 0x010f220000300800 */
[----:B--2---:R-:W-:-:S05]  /*11adb0*/  IMAD.U32 R24, RZ, RZ, UR4 ;  /* 0x00000004ff187e24 */ /* 0x004fca000f8e00ff */
[----:B------:R2:W-:Y:S04]  /*11adc0*/  STL [R1+0x194], R24 ;  /* 0x0001941801007387 */ /* 0x0005e80000100800 */
[----:B--2---:R-:W2:Y:S01]  /*11add0*/  LDL.LU R24, [R1+0x5520] ;  /* 0x0055200001187983 */ /* 0x004ea20000300800 */
[----:B------:R-:W-:Y:S01]  /*11ade0*/  IADD3 R26, P0, PT, R17, R12, RZ ;  /* 0x0000000c111a7210 */ /* 0x000fe20007f1e0ff */
[----:B------:R-:W-:-:S04]  /*11adf0*/  UMOV UR4, UR5 ;  /* 0x0000000500047c82 */ /* 0x000fc80008000000 */
[----:B------:R-:W-:Y:S01]  /*11ae00*/  IMAD.X R27, R18, 0x1, R13, P0 ;  /* 0x00000001121b7824 */ /* 0x000fe200000e060d */
[----:B------:R-:W-:Y:S02]  /*11ae10*/  @P1 LOP3.LUT R5, R5, 0x80, RZ, 0xfc, !PT ;  /* 0x0000008005051812 */ /* 0x000fe400078efcff */
[----:B---3--:R-:W-:Y:S01]  /*11ae20*/  ISETP.GE.AND P1, PT, R23, UR4, PT ;  /* 0x0000000417007c0c */ /* 0x008fe2000bf26270 */
[----:B------:R-:W3:Y:S01]  /*11ae30*/  LDCU.64 UR4, c[0x0][0x398] ;  /* 0x00007300ff0477ac */ /* 0x000ee20008000a00 */
[----:B------:R-:W-:Y:S04]  /*11ae40*/  STL.64 [R1+0x3ec0], R26 ;  /* 0x003ec01a01007387 */ /* 0x000fe80000100a00 */
[----:B------:R-:W2:Y:S01]  /*11ae50*/  LDL.LU R23, [R1+0x552c] ;  /* 0x00552c0001177983 */ /* 0x000ea20000300800 */
[----:B0-----:R-:W-:Y:S01]  /*11ae60*/  VIADD R17, R17, UR6 ;  /* 0x0000000611117c36 */ /* 0x001fe20008000000 */
[----:B------:R-:W0:Y:S01]  /*11ae70*/  LDCU.64 UR6, c[0x0][0x398] ;  /* 0x00007300ff0677ac */ /* 0x000e220008000a00 */
[----:B---3--:R-:W-:Y:S01]  /*11ae80*/  IMAD.U32 R18, RZ, RZ, UR4 ;  /* 0x00000004ff127e24 */ /* 0x008fe2000f8e00ff */
[----:B------:R-:W-:-:S04]  /*11ae90*/  UMOV UR4, UR5 ;  /* 0x0000000500047c82 */ /* 0x000fc80008000000 */
[----:B------:R-:W-:Y:S01]  /*11aea0*/  STL [R1+0x190], R18 ;  /* 0x0001901201007387 */ /* 0x000fe20000100800 */
[----:B------:R-:W-:-:S04]  /*11aeb0*/  LOP3.LUT R5, R5, 0xffffffbf, RZ, 0xc0, !PT ;  /* 0xffffffbf05057812 */ /* 0x000fc800078ec0ff */
[----:B------:R-:W-:Y:S02]  /*11aec0*/  @P1 LOP3.LUT R5, R5, 0x40, RZ, 0xfc, !PT ;  /* 0x0000004005051812 */ /* 0x000fe400078efcff */
[----:B----4-:R-:W-:Y:S01]  /*11aed0*/  ISETP.GE.AND P0, PT, R25, UR4, PT ;  /* 0x0000000419007c0c */ /* 0x010fe2000bf06270 */
[----:B------:R-:W3:Y:S02]  /*11aee0*/  LDCU.64 UR4, c[0x0][0x398] ;  /* 0x00007300ff0477ac */ /* 0x000ee40008000a00 */
[----:B---3--:R-:W-:-:S05]  /*11aef0*/  IMAD.U32 R25, RZ, RZ, UR4 ;  /* 0x00000004ff197e24 */ /* 0x008fca000f8e00ff */
[----:B------:R0:W-:Y:S01]  /*11af00*/  STL [R1+0x18c], R25 ;  /* 0x00018c1901007387 */ /* 0x0001e20000100800 */
[----:B--2---:R-:W-:Y:S01]  /*11af10*/  ISETP.GE.AND P2, PT, R24, UR5, PT ;  /* 0x0000000518007c0c */ /* 0x004fe2000bf46270 */
[----:B0-----:R-:W-:-:S05]  /*11af20*/  IMAD.U32 R25, RZ, RZ, UR6 ;  /* 0x00000006ff197e24 */ /* 0x001fca000f8e00ff */
[----:B------:R0:W-:Y:S04]  /*11af30*/  STL [R1+0x188], R25 ;  /* 0x0001881901007387 */ /* 0x0001e80000100800 */
[----:B------:R-:W2:Y:S01]  /*11af40*/  LDL.LU R24, [R1+0x5530] ;  /* 0x0055300001187983 */ /* 0x000ea20000300800 */
[----:B------:R-:W-:Y:S01]  /*11af50*/  UMOV UR4, UR7 ;  /* 0x0000000700047c82 */ /* 0x000fe20008000000 */
[----:B------:R-:W3:Y:S01]  /*11af60*/  LDCU.64 UR6, c[0x0][0x398] ;  /* 0x00007300ff0677ac */ /* 0x000ee20008000a00 */
[----:B------:R-:W-:Y:S02]  /*11af70*/  ISETP.GE.AND P1, PT, R23, UR4, PT ;  /* 0x0000000417007c0c */ /* 0x000fe4000bf26270 */
[----:B------:R-:W0:Y:S01]  /*11af80*/  LDCU.64 UR4, c[0x0][0x398] ;  /* 0x00007300ff0477ac */ /* 0x000e220008000a00 */
[----:B------:R-:W4:Y:S01]  /*11af90*/  LDL.LU R23, [R1+0x5534] ;  /* 0x0055340001177983 */ /* 0x000f220000300800 */
[----:B------:R-:W-:-:S02]  /*11afa0*/  LOP3.LUT R5, R5, 0xffffffdf, RZ, 0xc0, !PT ;  /* 0xffffffdf05057812 */ /* 0x000fc400078ec0ff */
[----:B------:R-:W-:Y:S02]  /*11afb0*/  SHF.R.S32.HI R18, RZ, 0x1f, R17 ;  /* 0x0000001fff127819 */ /* 0x000fe40000011411 */
[----:B------:R-:W-:Y:S02]  /*11afc0*/  @P0 LOP3.LUT R5, R5, 0x20, RZ, 0xfc, !PT ;  /* 0x0000002005050812 */ /* 0x000fe400078efcff */
[----:B------:R-:W-:-:S05]  /*11afd0*/  IADD3 R26, P0, PT, R17, R6, RZ ;  /* 0x00000006111a7210 */ /* 0x000fca0007f1e0ff */
[----:B------:R-:W-:Y:S02]  /*11afe0*/  IMAD.X R27, R18, 0x1, R9, P0 ;  /* 0x00000001121b7824 */ /* 0x000fe400000e0609 */
[----:B0-----:R-:W-:-:S03]  /*11aff0*/  IMAD.U32 R25, RZ, RZ, UR4 ;  /* 0x00000004ff197e24 */ /* 0x001fc6000f8e00ff */
[----:B------:R-:W-:Y:S01]  /*11b000*/  STL.64 [R1+0x3e90], R26 ;  /* 0x003e901a01007387 */ /* 0x000fe20000100a00 */
[----:B------:R-:W-:-:S03]  /*11b010*/  LOP3.LUT R5, R5, 0xffffffef, RZ, 0xc0, !PT ;  /* 0xffffffef05057812 */ /* 0x000fc600078ec0ff */
[----:B------:R3:W-:Y:S01]  /*11b020*/  STL [R1+0x184], R25 ;  /* 0x0001841901007387 */ /* 0x0007e20000100800 */
[----:B------:R-:W-:Y:S01]  /*11b030*/  @P2 LOP3.LUT R5, R5, 0x10, RZ, 0xfc, !PT ;  /* 0x0000001005052812 */ /* 0x000fe200078efcff */
[----:B---3--:R-:W-:-:S05]  /*11b040*/  IMAD.U32 R25, RZ, RZ, UR6 ;  /* 0x00000006ff197e24 */ /* 0x008fca000f8e00ff */
[----:B------:R0:W-:Y:S04]  /*11b050*/  STL [R1+0x180], R25 ;  /* 0x0001801901007387 */ /* 0x0001e80000100800 */
[----:B0-----:R-:W3:Y:S01]  /*11b060*/  LDL.LU R25, [R1+0x5538] ;  /* 0x0055380001197983 */ /* 0x001ee20000300800 */
        /* <DEDUP_REMOVED lines=9> */
[----:B----4-:R-:W-:Y:S01]  /*11b100*/  ISETP.GE.AND P1, PT, R23, UR4, PT ;  /* 0x0000000417007c0c */ /* 0x010fe2000bf26270 */
[----:B------:R-:W0:Y:S02]  /*11b110*/  LDCU.64 UR4, c[0x0][0x398] ;  /* 0x00007300ff0477ac */ /* 0x000e240008000a00 */
[----:B------:R-:W4:Y:S01]  /*11b120*/  LDL.LU R23, [R1+0x5540] ;  /* 0x0055400001177983 */ /* 0x000f220000300800 */
        /* <DEDUP_REMOVED lines=8> */
[----:B------:R-:W0:Y:S04]  /*11b1b0*/  LDCU UR6, c[0x0][0x3b8] ;  /* 0x00007700ff0677ac */ /* 0x000e280008000800 */
[----:B------:R-:W-:Y:S01]  /*11b1c0*/  STL [R1+0x178], R26 ;  /* 0x0001781a01007387 */ /* 0x000fe20000100800 */
[----:B---3--:R-:W-:Y:S02]  /*11b1d0*/  ISETP.GE.AND P2, PT, R25, UR5, PT ;  /* 0x0000000519007c0c */ /* 0x008fe4000bf46270 */
[----:B--2---:R-:W-:-:S02]  /*11b1e0*/  ISETP.GE.AND P1, PT, R24, UR4, PT ;  /* 0x0000000418007c0c */ /* 0x004fc4000bf26270 */
[----:B------:R-:W-:Y:S01]  /*11b1f0*/  IADD3 R24, P0, PT, R17, R14, RZ ;  /* 0x0000000e11187210 */ /* 0x000fe20007f1e0ff */
[----:B------:R-:W2:Y:S04]  /*11b200*/  LDCU.64 UR4, c[0x0][0x398] ;  /* 0x00007300ff0477ac */ /* 0x000ea80008000a00 */
[----:B------:R-:W-:-:S05]  /*11b210*/  IMAD.X R25, R18, 0x1, R15, P0 ;  /* 0x0000000112197824 */ /* 0x000fca00000e060f */
[----:B------:R3:W-:Y:S04]  /*11b220*/  STL.64 [R1+0x3ef8], R24 ;  /* 0x003ef81801007387 */ /* 0x0007e80000100a00 */
[----:B---3--:R-:W3:Y:S01]  /*11b230*/  LDL.LU R25, [R1+0x5544] ;  /* 0x0055440001197983 */ /* 0x008ee20000300800 */
[----:B--2---:R-:W-:-:S05]  /*11b240*/  IMAD.U32 R24, RZ, RZ, UR4 ;  /* 0x00000004ff187e24 */ /* 0x004fca000f8e00ff */
[----:B------:R2:W-:Y:S04]  /*11b250*/  STL [R1+0x174], R24 ;  /* 0x0001741801007387 */ /* 0x0005e80000100800 */
[----:B--2---:R-:W2:Y:S01]  /*11b260*/  LDL.LU R24, [R1+0x5548] ;  /* 0x0055480001187983 */ /* 0x004ea20000300800 */
[----:B------:R-:W-:Y:S01]  /*11b270*/  UMOV UR4, UR5 ;  /* 0x0000000500047c82 */ /* 0x000fe20008000000 */
[----:B------:R-:W-:Y:S02]  /*11b280*/  @P1 LOP3.LUT R4, R4, 0x80000000, RZ, 0xfc, !PT ;  /* 0x8000000004041812 */ /* 0x000fe400078efcff */
[----:B----4-:R-:W-:Y:S02]  /*11b290*/  ISETP.GE.AND P1, PT, R23, UR4, PT ;  /* 0x0000000417007c0c */ /* 0x010fe4000bf26270 */
[----:B------:R-:W4:Y:S01]  /*11b2a0*/  LDL.LU R23, [R1+0x554c] ;  /* 0x00554c0001177983 */ /* 0x000f220000300800 */
[----:B------:R-:W1:Y:S01]  /*11b2b0*/  LDCU.64 UR4, c[0x0][0x398] ;  /* 0x00007300ff0477ac */ /* 0x000e620008000a00 */
[----:B------:R-:W-:-:S05]  /*11b2c0*/  IADD3 R26, P0, PT, R17, R12, RZ ;  /* 0x0000000c111a7210 */ /* 0x000fca0007f1e0ff */
[----:B------:R-:W-:Y:S02]  /*11b2d0*/  IMAD.X R27, R18, 0x1, R13, P0 ;  /* 0x00000001121b7824 */ /* 0x000fe400000e060d */
[----:B0-----:R-:W-:Y:S01]  /*11b2e0*/  VIADD R17, R17, UR6 ;  /* 0x0000000611117c36 */ /* 0x001fe20008000000 */
[----:B------:R-:W0:Y:S01]  /*11b2f0*/  LDCU.64 UR6, c[0x0][0x398] ;  /* 0x00007300ff0677ac */ /* 0x000e220008000a00 */
[----:B-1----:R-:W-:Y:S01]  /*11b300*/  IMAD.U32 R18, RZ, RZ, UR4 ;  /* 0x00000004ff127e24 */ /* 0x002fe2000f8e00ff */
[----:B------:R-:W-:Y:S01]  /*11b310*/  UMOV UR4, UR5 ;  /* 0x0000000500047c82 */ /* 0x000fe20008000000 */
[----:B------:R-:W-:Y:S04]  /*11b320*/  STL.64 [R1+0x3f18], R26 ;  /* 0x003f181a01007387 */ /* 0x000fe80000100a00 */
[----:B------:R-:W-:Y:S01]  /*11b330*/  STL [R1+0x170], R18 ;  /* 0x0001701201007387 */ /* 0x000fe20000100800 */
[----:B------:R-:W-:-:S04]  /*11b340*/  LOP3.LUT R5, R5, 0xfffffffe, RZ, 0xc0, !PT ;  /* 0xfffffffe05057812 */ /* 0x000fc800078ec0ff */
[----:B------:R-:W-:Y:S02]  /*11b350*/  @P2 LOP3.LUT R5, R5, 0x1, RZ, 0xfc, !PT ;  /* 0x0000000105052812 */ /* 0x000fe400078efcff */
[----:B------:R-:W-:-:S04]  /*11b360*/  LOP3.LUT R4, R4, 0xbfffffff, RZ, 0xc0, !PT ;  /* 0xbfffffff04047812 */ /* 0x000fc800078ec0ff */
[----:B------:R-:W-:Y:S02]  /*11b370*/  @P1 LOP3.LUT R4, R4, 0x40000000, RZ, 0xfc, !PT ;  /* 0x4000000004041812 */ /* 0x000fe400078efcff */
[----:B---3--:R-:W-:Y:S01]  /*11b380*/  ISETP.GE.AND P0, PT, R25, UR4, PT ;  /* 0x0000000419007c0c */ /* 0x008fe2000bf06270 */
[----:B------:R-:W1:Y:S02]  /*11b390*/  LDCU.64 UR4, c[0x0][0x398] ;  /* 0x00007300ff0477ac */ /* 0x000e640008000a00 */
[----:B-1----:R-:W-:-:S05]  /*11b3a0*/  IMAD.U32 R25, RZ, RZ, UR4 ;  /* 0x00000004ff197e24 */ /* 0x002fca000f8e00ff */
[----:B------:R0:W-:Y:S01]  /*11b3b0*/  STL [R1+0x16c], R25 ;  /* 0x00016c1901007387 */ /* 0x0001e20000100800 */
[----:B--2---:R-:W-:Y:S01]  /*11b3c0*/  ISETP.GE.AND P2, PT, R24, UR5, PT ;  /* 0x0000000518007c0c */ /* 0x004fe2000bf46270 */
[----:B0-----:R-:W-:-:S05]  /*11b3d0*/  IMAD.U32 R25, RZ, RZ, UR6 ;  /* 0x00000006ff197e24 */ /* 0x001fca000f8e00ff */
[----:B------:R0:W-:Y:S04]  /*11b3e0*/  STL [R1+0x168], R25 ;  /* 0x0001681901007387 */ /* 0x0001e80000100800 */
[----:B------:R-:W2:Y:S01]  /*11b3f0*/  LDL.LU R24, [R1+0x5550] ;  /* 0x0055500001187983 */ /* 0x000ea20000300800 */
[----:B------:R-:W-:Y:S01]  /*11b400*/  UMOV UR4, UR7 ;  /* 0x0000000700047c82 */ /* 0x000fe20008000000 */
[----:B------:R-:W1:Y:S01]  /*11b410*/  LDCU.64 UR6, c[0x0][0x398] ;  /* 0x00007300ff0677ac */ /* 0x000e620008000a00 */
[----:B----4-:R-:W-:Y:S02]  /*11b420*/  ISETP.GE.AND P1, PT, R23, UR4, PT ;  /* 0x0000000417007c0c */ /* 0x010fe4000bf26270 */
[----:B------:R-:W0:Y:S01]  /*11b430*/  LDCU.64 UR4, c[0x0][0x398] ;  /* 0x00007300ff0477ac */ /* 0x000e220008000a00 */
[----:B------:R-:W3:Y:S01]  /*11b440*/  LDL.LU R23, [R1+0x5554] ;  /* 0x0055540001177983 */ /* 0x000ee20000300800 */
        /* <DEDUP_REMOVED lines=10> */
[----:B-1----:R-:W-:-:S05]  /*11b4f0*/  IMAD.U32 R25, RZ, RZ, UR6 ;  /* 0x00000006ff197e24 */ /* 0x002fca000f8e00ff */
        /* <DEDUP_REMOVED lines=30> */
[----:B------:R-:W1:Y:S04]  /*11b6e0*/  LDCU.64 UR4, c[0x0][0x398] ;  /* 0x00007300ff0477ac */ /* 0x000e680008000a00 */
[----:B------:R-:W-:-:S05]  /*11b6f0*/  IMAD.X R25, R18, 0x1, R15, P0 ;  /* 0x0000000112197824 */ /* 0x000fca00000e060f */
[----:B------:R2:W-:Y:S04]  /*11b700*/  STL.64 [R1+0x3f20], R24 ;  /* 0x003f201801007387 */ /* 0x0005e80000100a00 */
[----:B--2---:R-:W2:Y:S01]  /*11b710*/  LDL.LU R25, [R1+0x556c] ;  /* 0x00556c0001197983 */ /* 0x004ea20000300800 */
[----:B-1----:R-:W-:-:S05]  /*11b720*/  IMAD.U32 R24, RZ, RZ, UR4 ;  /* 0x00000004ff187e24 */ /* 0x002fca000f8e00ff */
[----:B------:R1:W-:Y:S04]  /*11b730*/  STL [R1+0x154], R24 ;  /* 0x0001541801007387 */ /* 0x0003e80000100800 */
[----:B-1----:R-:W4:Y:S01]  /*11b740*/  LDL.LU R24, [R1+0x5570] ;  /* 0x0055700001187983 */ /* 0x002f220000300800 */
[----:B------:R-:W-:Y:S01]  /*11b750*/  UMOV UR4, UR5 ;  /* 0x0000000500047c82 */ /* 0x000fe20008000000 */
[----:B------:R-:W-:Y:S02]  /*11b760*/  @P1 LOP3.LUT R4, R4, 0x800000, RZ, 0xfc, !PT ;  /* 0x0080000004041812 */ /* 0x000fe400078efcff */
[----:B---3--:R-:W-:Y:S02]  /*11b770*/  ISETP.GE.AND P1, PT, R23, UR4, PT ;  /* 0x0000000417007c0c */ /* 0x008fe4000bf26270 */
[----:B------:R-:W3:Y:S01]  /*11b780*/  LDL.LU R23, [R1+0x5574] ;  /* 0x0055740001177983 */ /* 0x000ee20000300800 */
        /* <DEDUP_REMOVED lines=11> */
[----:B--2---:R-:W-:Y:S01]  /*11b840*/  ISETP.GE.AND P0, PT, R25, UR4, PT ;  /* 0x0000000419007c0c */ /* 0x004fe2000bf06270 */
[----:B------:R-:W1:Y:S02]  /*11b850*/  LDCU.64 UR4, c[0x0][0x398] ;  /* 0x00007300ff0477ac */ /* 0x000e640008000a00 */
[----:B-1----:R-:W-:-:S05]  /*11b860*/  IMAD.U32 R25, RZ, RZ, UR4 ;  /* 0x00000004ff197e24 */ /* 0x002fca000f8e00ff */
[----:B------:R0:W-:Y:S01]  /*11b870*/  STL [R1+0x14c], R25 ;  /* 0x00014c1901007387 */ /* 0x0001e20000100800 */
[----:B----4-:R-:W-:Y:S01]  /*11b880*/  ISETP.GE.AND P2, PT, R24, UR5, PT ;  /* 0x0000000518007c0c */ /* 0x010fe2000bf46270 */
[----:B0-----:R-:W-:-:S05]  /*11b890*/  IMAD.U32 R25, RZ, RZ, UR6 ;  /* 0x00000006ff197e24 */ /* 0x001fca000f8e00ff */
[----:B------:R0:W-:Y:S04]  /*11b8a0*/  STL [R1+0x148], R25 ;  /* 0x0001481901007387 */ /* 0x0001e80000100800 */
[----:B------:R-:W2:Y:S01]  /*11b8b0*/  LDL.LU R24, [R1+0x5578] ;  /* 0x0055780001187983 */ /* 0x000ea20000300800 */
[----:B------:R-:W-:Y:S01]  /*11b8c0*/  UMOV UR4, UR7 ;  /* 0x0000000700047c82 */ /* 0x000fe20008000000 */
[----:B------:R-:W1:Y:S01]  /*11b8d0*/  LDCU.64 UR6, c[0x0][0x398] ;  /* 0x00007300ff0677ac */ /* 0x000e620008000a00 */
[----:B---3--:R-:W-:Y:S02]  /*11b8e0*/  ISETP.GE.AND P1, PT, R23, UR4, PT ;  /* 0x0000000417007c0c */ /* 0x008fe4000bf26270 */
        /* <DEDUP_REMOVED lines=15> */
[----:B------:R-:W-:Y:S01]  /*11b9e0*/  LOP3.LUT R4, R4, 0xfff7ffff, RZ, 0xc0, !PT ;  /* 0xfff7ffff04047812 */ /* 0x000fe200078ec0ff */
[----:B------:R-:W-:Y:S01]  /*11b9f0*/  UMOV UR4, UR7 ;  /* 0x0000000700047c82 */ /* 0x000fe20008000000 */
[----:B------:R-:W-:Y:S01]  /*11ba00*/  IADD3 R26, P0, PT, R17, R10, RZ ;  /* 0x0000000a111a7210 */ /* 0x000fe20007f1e0ff */
[----:B------:R-:W0:Y:S01]  /*11ba10*/  LDCU.64 UR6, c[0x0][0x398] ;  /* 0x00007300ff0677ac */ /* 0x000e220008000a00 */
[----:B------:R-:W-:-:S03]  /*11ba20*/  @P1 LOP3.LUT R4, R4, 0x80000, RZ, 0xfc, !PT ;  /* 0x0008000004041812 */ /* 0x000fc600078efcff */
[----:B------:R-:W-:Y:S01]  /*11ba30*/  IMAD.X R27, R18, 0x1, R11, P0 ;  /* 0x00000001121b7824 */ /* 0x000fe200000e060b */
[----:B--2---:R-:W-:Y:S02]  /*11ba40*/  ISETP.GE.AND P2, PT, R24, UR5, PT ;  /* 0x0000000518007c0c */ /* 0x004fe4000bf46270 */
[----:B------:R-:W2:Y:S01]  /*11ba50*/  LDL.LU R24, [R1+0x5584] ;  /* 0x0055840001187983 */ /* 0x000ea20000300800 */
[----:B---3--:R-:W-:Y:S01]  /*11ba60*/  ISETP.GE.AND P1, PT, R23, UR4, PT ;  /* 0x0000000417007c0c */ /* 0x008fe2000bf26270 */
[----:B------:R-:W1:Y:S02]  /*11ba70*/  LDCU.64 UR4, c[0x0][0x398] ;  /* 0x00007300ff0477ac */ /* 0x000e640008000a00 */
[----:B------:R-:W-:Y:S01]  /*11ba80*/  STL.64 [R1+0x3f48], R26 ;  /* 0x003f481a01007387 */ /* 0x000fe20000100a00 */
[----:B-1----:R-:W-:-:S05]  /*11ba90*/  IMAD.U32 R23, RZ, RZ, UR4 ;  /* 0x00000004ff177e24 */ /* 0x002fca000f8e00ff */
[----:B------:R1:W-:Y:S04]  /*11baa0*/  STL [R1+0x13c], R23 ;  /* 0x00013c1701007387 */ /* 0x0003e80000100800 */
[----:B-1----:R-:W3:Y:S01]  /*11bab0*/  LDL.LU R23, [R1+0x5588] ;  /* 0x0055880001177983 */ /* 0x002ee20000300800 */
[----:B------:R-:W-:-:S04]  /*11bac0*/  LOP3.LUT R4, R4, 0xfffbffff, RZ, 0xc0, !PT ;  /* 0xfffbffff04047812 */ /* 0x000fc800078ec0ff */
[----:B------:R-:W-:Y:S01]  /*11bad0*/  @P2 LOP3.LUT R4, R4, 0x40000, RZ, 0xfc, !PT ;  /* 0x0004000004042812 */ /* 0x000fe200078efcff */
[----:B0-----:R-:W-:-:S03]  /*11bae0*/  UMOV UR4, UR7 ;  /* 0x0000000700047c82 */ /* 0x001fc60008000000 */
[----:B------:R-:W-:-:S04]  /*11baf0*/  LOP3.LUT R4, R4, 0xfffdffff, RZ, 0xc0, !PT ;  /* 0xfffdffff04047812 */ /* 0x000fc800078ec0ff */
[----:B------:R-:W-:Y:S01]  /*11bb00*/  @P1 LOP3.LUT R4, R4, 0x20000, RZ, 0xfc, !PT ;  /* 0x0002000004041812 */ /* 0x000fe200078efcff */
[----:B------:R-:W-:Y:S01]  /*11bb10*/  IMAD.U32 R26, RZ, RZ, UR6 ;  /* 0x00000006ff1a7e24 */ /* 0x000fe2000f8e00ff */
[----:B----4-:R-:W-:Y:S01]  /*11bb20*/  ISETP.GE.AND P2, PT, R25, UR5, PT ;  /* 0x0000000519007c0c */ /* 0x010fe2000bf46270 */
[----:B------:R-:W0:Y:S03]  /*11bb30*/  LDCU UR6, c[0x0][0x3b8] ;  /* 0x00007700ff0677ac */ /* 0x000e260008000800 */
[----:B------:R-:W-:Y:S01]  /*11bb40*/  STL [R1+0x138], R26 ;  /* 0x0001381a01007387 */ /* 0x000fe20000100800 */
[----:B------:R-:W-:-:S08]  /*11bb50*/  LOP3.LUT R4, R4, 0xfffeffff, RZ, 0xc0, !PT ;  /* 0xfffeffff04047812 */ /* 0x000fd000078ec0ff */
        /* <DEDUP_REMOVED lines=8> */
[----:B-1----:R-:W-:Y:S01]  /*11bbe0*/  IMAD.U32 R25, RZ, RZ, UR4 ;  /* 0x00000004ff197e24 */ /* 0x002fe2000f8e00ff */
[----:B------:R-:W-:Y:S01]  /*11bbf0*/  UMOV UR4, UR5 ;  /* 0x0000000500047c82 */ /* 0x000fe20008000000 */
[----:B------:R-:W-:-:S03]  /*11bc00*/  @P1 LOP3.LUT R4, R4, 0x8000, RZ, 0xfc, !PT ;  /* 0x0000800004041812 */ /* 0x000fc600078efcff */
[----:B------:R1:W-:Y:S01]  /*11bc10*/  STL [R1+0x134], R25 ;  /* 0x0001341901007387 */ /* 0x0003e20000100800 */
[----:B---3--:R-:W-:Y:S01]  /*11bc20*/  ISETP.GE.AND P1, PT, R23, UR4, PT ;  /* 0x0000000417007c0c */ /* 0x008fe2000bf26270 */
[----:B------:R-:W3:Y:S02]  /*11bc30*/  LDCU.64 UR4, c[0x0][0x398] ;  /* 0x00007300ff0477ac */ /* 0x000ee40008000a00 */
[----:B------:R-:W4:Y:S01]  /*11bc40*/  LDL.LU R23, [R1+0x5590] ;  /* 0x0055900001177983 */ /* 0x000f220000300800 */
[----:B------:R-:W-:-:S05]  /*11bc50*/  IADD3 R26, P0, PT, R17, R12, RZ ;  /* 0x0000000c111a7210 */ /* 0x000fca0007f1e0ff */
[----:B------:R-:W-:Y:S02]  /*11bc60*/  IMAD.X R27, R18, 0x1, R13, P0 ;  /* 0x00000001121b7824 */ /* 0x000fe400000e060d */
[----:B0-----:R-:W-:Y:S01]  /*11bc70*/  VIADD R17, R17, UR6 ;  /* 0x0000000611117c36 */ /* 0x001fe20008000000 */
[----:B------:R-:W0:Y:S02]  /*11bc80*/  LDCU.64 UR6, c[0x0][0x398] ;  /* 0x00007300ff0677ac */ /* 0x000e240008000a00 */
[----:B------:R-:W-:Y:S04]  /*11bc90*/  STL.64 [R1+0x3f70], R26 ;  /* 0x003f701a01007387 */ /* 0x000fe80000100a00 */
[----:B-1----:R-:W4:Y:S01]  /*11bca0*/  LDL.LU R25, [R1+0x5594] ;  /* 0x0055940001197983 */ /* 0x002f220000300800 */
[----:B---3--:R-:W-:Y:S01]  /*11bcb0*/  IMAD.U32 R18, RZ, RZ, UR4 ;  /* 0x00000004ff127e24 */ /* 0x008fe2000f8e00ff */
[----:B------:R-:W-:-:S04]  /*11bcc0*/  UMOV UR4, UR5 ;  /* 0x0000000500047c82 */ /* 0x000fc80008000000 */
[----:B------:R-:W-:Y:S01]  /*11bcd0*/  STL [R1+0x130], R18 ;  /* 0x0001301201007387 */ /* 0x000fe20000100800 */
[----:B--2---:R-:W-:Y:S01]  /*11bce0*/  ISETP.GE.AND P0, PT, R24, UR4, PT ;  /* 0x0000000418007c0c */ /* 0x004fe2000bf06270 */
[----:B------:R-:W1:Y:S02]  /*11bcf0*/  LDCU.64 UR4, c[0x0][0x398] ;  /* 0x00007300ff0477ac */ /* 0x000e640008000a00 */
[----:B-1----:R-:W-:-:S05]  /*11bd00*/  IMAD.U32 R24, RZ, RZ, UR4 ;  /* 0x00000004ff187e24 */ /* 0x002fca000f8e00ff */
[----:B------:R0:W-:Y:S01]  /*11bd10*/  STL [R1+0x12c], R24 ;  /* 0x00012c1801007387 */ /* 0x0001e20000100800 */
[----:B----4-:R-:W-:Y:S01]  /*11bd20*/  ISETP.GE.AND P2, PT, R23, UR5, PT ;  /* 0x0000000517007c0c */ /* 0x010fe2000bf46270 */
[----:B0-----:R-:W-:-:S05]  /*11bd30*/  IMAD.U32 R24, RZ, RZ, UR6 ;  /* 0x00000006ff187e24 */ /* 0x001fca000f8e00ff */
[----:B------:R0:W-:Y:S04]  /*11bd40*/  STL [R1+0x128], R24 ;  /* 0x0001281801007387 */ /* 0x0001e80000100800 */
[----:B0-----:R-:W2:Y:S04]  /*11bd50*/  LDL.LU R24, [R1+0x559c] ;  /* 0x00559c0001187983 */ /* 0x001ea80000300800 */
[----:B------:R-:W3:Y:S01]  /*11bd60*/  LDL.LU R23, [R1+0x55a0] ;  /* 0x0055a00001177983 */ /* 0x000ee20000300800 */
[----:B------:R-:W-:Y:S01]  /*11bd70*/  LOP3.LUT R4, R4, 0xffffbfff, RZ, 0xc0, !PT ;  /* 0xffffbfff04047812 */ /* 0x000fe200078ec0ff */
[----:B------:R-:W-:Y:S01]  /*11bd80*/  UMOV UR4, UR7 ;  /* 0x0000000700047c82 */ /* 0x000fe20008000000 */
[----:B------:R-:W0:Y:S02]  /*11bd90*/  LDCU.64 UR6, c[0x0][0x398] ;  /* 0x00007300ff0677ac */ /* 0x000e240008000a00 */
[----:B------:R-:W-:-:S02]  /*11bda0*/  @P1 LOP3.LUT R4, R4, 0x4000, RZ, 0xfc, !PT ;  /* 0x0000400004041812 */ /* 0x000fc400078efcff */
[----:B------:R-:W-:Y:S01]  /*11bdb0*/  ISETP.GE.AND P1, PT, R25, UR4, PT ;  /* 0x0000000419007c0c */ /* 0x000fe2000bf26270 */
[----:B------:R-:W1:Y:S01]  /*11bdc0*/  LDCU.64 UR4, c[0x0][0x398] ;  /* 0x00007300ff0477ac */ /* 0x000e620008000a00 */
[----:B------:R-:W-:Y:S02]  /*11bdd0*/  LOP3.LUT R4, R4, 0xffffdfff, RZ, 0xc0, !PT ;  /* 0xffffdfff04047812 */ /* 0x000fe400078ec0ff */
[----:B------:R-:W-:Y:S02]  /*11bde0*/  SHF.R.S32.HI R18, RZ, 0x1f, R17 ;  /* 0x0000001fff127819 */ /* 0x000fe40000011411 */
[----:B------:R-:W-:Y:S02]  /*11bdf0*/  @P0 LOP3.LUT R4, R4, 0x2000, RZ, 0xfc, !PT ;  /* 0x0000200004040812 */ /* 0x000fe400078efcff */
[----:B------:R-:W-:Y:S02]  /*11be00*/  IADD3 R26, P0, PT, R17, R6, RZ ;  /* 0x00000006111a7210 */ /* 0x000fe40007f1e0ff */
[----:B------:R-:W-:-:S03]  /*11be10*/  LOP3.LUT R4, R4, 0xffffefff, RZ, 0xc0, !PT ;  /* 0xffffefff04047812 */ /* 0x000fc600078ec0ff */
[----:B------:R-:W-:Y:S01]  /*11be20*/  IMAD.X R27, R18, 0x1, R9, P0 ;  /* 0x00000001121b7824 */ /* 0x000fe200000e0609 */
[----:B------:R-:W-:Y:S01]  /*11be30*/  @P2 LOP3.LUT R4, R4, 0x1000, RZ, 0xfc, !PT ;  /* 0x0000100004042812 */ /* 0x000fe200078efcff */
[----:B-1----:R-:W-:-:S03]  /*11be40*/  IMAD.U32 R25, RZ, RZ, UR4 ;  /* 0x00000004ff197e24 */ /* 0x002fc6000f8e00ff */
[----:B------:R-:W-:Y:S01]  /*11be50*/  STL.64 [R1+0x3f58], R26 ;  /* 0x003f581a01007387 */ /* 0x000fe20000100a00 */
[----:B------:R-:W-:Y:S01]  /*11be60*/  LOP3.LUT R4, R4, 0xfffff7ff, RZ, 0xc0, !PT ;  /* 0xfffff7ff04047812 */ /* 0x000fe200078ec0ff */
[----:B0-----:R-:W-:Y:S02]  /*11be70*/  UMOV UR4, UR7 ;  /* 0x0000000700047c82 */ /* 0x001fe40008000000 */
[----:B------:R0:W-:Y:S01]  /*11be80*/  STL [R1+0x124], R25 ;  /* 0x0001241901007387 */ /* 0x0001e20000100800 */
[----:B------:R-:W-:Y:S01]  /*11be90*/  @P1 LOP3.LUT R4, R4, 0x800, RZ, 0xfc, !PT ;  /* 0x0000080004041812 */ /* 0x000fe200078efcff */
[----:B0-----:R-:W-:Y:S01]  /*11bea0*/  IMAD.U32 R25, RZ, RZ, UR6 ;  /* 0x00000006ff197e24 */ /* 0x001fe2000f8e00ff */
[----:B------:R-:W-:Y:S01]  /*11beb0*/  IADD3 R26, P0, PT, R17, R10, RZ ;  /* 0x0000000a111a7210 */ /* 0x000fe20007f1e0ff */
[----:B------:R-:W0:Y:S03]  /*11bec0*/  LDCU.64 UR6, c[0x0][0x398] ;  /* 0x00007300ff0677ac */ /* 0x000e260008000a00 */
[----:B------:R1:W-:Y:S04]  /*11bed0*/  STL [R1+0x120], R25 ;  /* 0x0001201901007387 */ /* 0x0003e80000100800 */
[----:B-1----:R-:W4:Y:S01]  /*11bee0*/  LDL.LU R25, [R1+0x55a8] ;  /* 0x0055a80001197983 */ /* 0x002f220000300800 */
[----:B------:R-:W-:Y:S01]  /*11bef0*/  IMAD.X R27, R18, 0x1, R11, P0 ;  /* 0x00000001121b7824 */ /* 0x000fe200000e060b */
[----:B--2---:R-:W-:-:S02]  /*11bf00*/  ISETP.GE.AND P2, PT, R24, UR5, PT ;  /* 0x0000000518007c0c */ /* 0x004fc4000bf46270 */
[----:B---3--:R-:W-:Y:S01]  /*11bf10*/  ISETP.GE.AND P1, PT, R23, UR4, PT ;  /* 0x0000000417007c0c */ /* 0x008fe2000bf26270 */
[----:B------:R-:W1:Y:S01]  /*11bf20*/  LDCU.64 UR4, c[0x0][0x398] ;  /* 0x00007300ff0477ac */ /* 0x000e620008000a00 */
[----:B------:R-:W2:Y:S04]  /*11bf30*/  LDL.LU R23, [R1+0x55ac] ;  /* 0x0055ac0001177983 */ /* 0x000ea80000300800 */
[----:B------:R-:W-:Y:S01]  /*11bf40*/  STL.64 [R1+0x3f68], R26 ;  /* 0x003f681a01007387 */ /* 0x000fe20000100a00 */
[----:B-1----:R-:W-:-:S05]  /*11bf50*/  IMAD.U32 R24, RZ, RZ, UR4 ;  /* 0x00000004ff187e24 */ /* 0x002fca000f8e00ff */
[----:B------:R1:W-:Y:S04]  /*11bf60*/  STL [R1+0x11c], R24 ;  /* 0x00011c1801007387 */ /* 0x0003e80000100800 */
[----:B-1----:R-:W3:Y:S01]  /*11bf70*/  LDL.LU R24, [R1+0x55b0] ;  /* 0x0055b00001187983 */ /* 0x002ee20000300800 */
[----:B------:R-:W-:-:S04]  /*11bf80*/  LOP3.LUT R4, R4, 0xfffffbff, RZ, 0xc0, !PT ;  /* 0xfffffbff04047812 */ /* 0x000fc800078ec0ff */
[----:B------:R-:W-:Y:S01]  /*11bf90*/  @P2 LOP3.LUT R4, R4, 0x400, RZ, 0xfc, !PT ;  /* 0x0000040004042812 */ /* 0x000fe200078efcff */
[----:B0-----:R-:W-:-:S03]  /*11bfa0*/  UMOV UR4, UR7 ;  /* 0x0000000700047c82 */ /* 0x001fc60008000000 */
[----:B------:R-:W-:Y:S01]  /*11bfb0*/  LOP3.LUT R4, R4, 0xfffffdff, RZ, 0xc0, !PT ;  /* 0xfffffdff04047812 */ /* 0x000fe200078ec0ff */
[----:B------:R-:W-:Y:S01]  /*11bfc0*/  IMAD.U32 R26, RZ, RZ, UR6 ;  /* 0x00000006ff1a7e24 */ /* 0x000fe2000f8e00ff */
[----:B------:R-:W0:Y:S02]  /*11bfd0*/  LDCU UR6, c[0x0][0x3b8] ;  /* 0x00007700ff0677ac */ /* 0x000e240008000800 */
[----:B------:R-:W-:Y:S02]  /*11bfe0*/  @P1 LOP3.LUT R4, R4, 0x200, RZ, 0xfc, !PT ;  /* 0x0000020004041812 */ /* 0x000fe400078efcff */
[----:B------:R1:W-:Y:S01]  /*11bff0*/  STL [R1+0x118], R26 ;  /* 0x0001181a01007387 */ /* 0x0003e20000100800 */
[----:B----4-:R-:W-:Y:S02]  /*11c000*/  ISETP.GE.AND P2, PT, R25, UR5, PT ;  /* 0x0000000519007c0c */ /* 0x010fe4000bf46270 */
[----:B------:R-:W-:Y:S02]  /*11c010*/  LOP3.LUT R4, R4, 0xfffffeff, RZ, 0xc0, !PT ;  /* 0xfffffeff04047812 */ /* 0x000fe400078ec0ff */
[----:B-1----:R-:W-:-:S09]  /*11c020*/  IADD3 R26, P0, PT, R17, R14, RZ ;  /* 0x0000000e111a7210 */ /* 0x002fd20007f1e0ff */
[----:B------:R-:W-:-:S04]  /*11c030*/  @P2 LOP3.LUT R4, R4, 0x100, RZ, 0xfc, !PT ;  /* 0x0000010004042812 */ /* 0x000fc800078efcff */
[----:B------:R-:W-:Y:S01]  /*11c040*/  LOP3.LUT R4, R4, 0xffffff7f, RZ, 0xc0, !PT ;  /* 0xffffff7f04047812 */ /* 0x000fe200078ec0ff */
[----:B------:R-:W-:Y:S01]  /*11c050*/  IMAD.X R27, R18, 0x1, R15, P0 ;  /* 0x00000001121b7824 */ /* 0x000fe200000e060f */
[----:B--2---:R-:W-:Y:S01]  /*11c060*/  ISETP.GE.AND P1, PT, R23, UR4, PT ;  /* 0x0000000417007c0c */ /* 0x004fe2000bf26270 */
[----:B------:R-:W1:Y:S01]  /*11c070*/  LDCU.64 UR4, c[0x0][0x398] ;  /* 0x00007300ff0477ac */ /* 0x000e620008000a00 */
[----:B------:R-:W2:Y:S04]  /*11c080*/  LDL.LU R23, [R1+0x55b4] ;  /* 0x0055b40001177983 */ /* 0x000ea80000300800 */
[----:B------:R-:W-:Y:S07]  /*11c090*/  STL.64 [R1+0x3f88], R26 ;  /* 0x003f881a01007387 */ /* 0x000fee0000100a00 */
[----:B------:R-:W-:Y:S01]  /*11c0a0*/  @P1 LOP3.LUT R4, R4, 0x80, RZ, 0xfc, !PT ;  /* 0x0000008004041812 */ /* 0x000fe200078efcff */
[----:B-1----:R-:W-:Y:S01]  /*11c0b0*/  IMAD.U32 R25, RZ, RZ, UR4 ;  /* 0x00000004ff197e24 */ /* 0x002fe2000f8e00ff */
[----:B------:R-:W-:-:S04]  /*11c0c0*/  UMOV UR4, UR5 ;  /* 0x0000000500047c82 */ /* 0x000fc80008000000 */
[----:B------:R1:W-:Y:S01]  /*11c0d0*/  STL [R1+0x114], R25 ;  /* 0x0001141901007387 */ /* 0x0003e20000100800 */
[----:B---3--:R-:W-:Y:S02]  /*11c0e0*/  ISETP.GE.AND P1, PT, R24, UR4, PT ;  /* 0x0000000418007c0c */ /* 0x008fe4000bf26270 */
[----:B------:R-:W-:Y:S01]  /*11c0f0*/  IADD3 R24, P0, PT, R17, R12, RZ ;  /* 0x0000000c11187210 */ /* 0x000fe20007f1e0ff */
[----:B------:R-:W3:Y:S04]  /*11c100*/  LDCU.64 UR4, c[0x0][0x398] ;  /* 0x00007300ff0477ac */ /* 0x000ee80008000a00 */
[----:B-1----:R-:W-:-:S05]  /*11c110*/  IMAD.X R25, R18, 0x1, R13, P0 ;  /* 0x0000000112197824 */ /* 0x002fca00000e060d */
[----:B------:R1:W-:Y:S04]  /*11c120*/  STL.64 [R1+0x3fa8], R24 ;  /* 0x003fa81801007387 */ /* 0x0003e80000100a00 */
[----:B------:R-:W4:Y:S04]  /*11c130*/  LDL.LU R26, [R1+0x55b8] ;  /* 0x0055b800011a7983 */ /* 0x000f280000300800 */
[----:B-1----:R-:W4:Y:S01]  /*11c140*/  LDL.LU R25, [R1+0x55bc] ;  /* 0x0055bc0001197983 */ /* 0x002f220000300800 */
[----:B---3--:R-:W-:Y:S01]  /*11c150*/  IMAD.U32 R18, RZ, RZ, UR4 ;  /* 0x00000004ff127e24 */ /* 0x008fe2000f8e00ff */
[----:B------:R-:W-:Y:S01]  /*11c160*/  UMOV UR4, UR5 ;  /* 0x0000000500047c82 */ /* 0x000fe20008000000 */
[----:B0-----:R-:W-:Y:S01]  /*11c170*/  VIADD R17, R17, UR6 ;  /* 0x0000000611117c36 */ /* 0x001fe20008000000 */
[----:B------:R-:W0:Y:S02]  /*11c180*/  LDCU.64 UR6, c[0x0][0x398] ;  /* 0x00007300ff0677ac */ /* 0x000e240008000a00 */
[----:B------:R1:W-:Y:S01]  /*11c190*/  STL [R1+0x110], R18 ;  /* 0x0001101201007387 */ /* 0x0003e20000100800 */
[----:B------:R-:W-:-:S04]  /*11c1a0*/  LOP3.LUT R4, R4, 0xffffffbf, RZ, 0xc0, !PT ;  /* 0xffffffbf04047812 */ /* 0x000fc800078ec0ff */
[----:B------:R-:W-:-:S04]  /*11c1b0*/  @P1 LOP3.LUT R4, R4, 0x40, RZ, 0xfc, !PT ;  /* 0x0000004004041812 */ /* 0x000fc800078efcff */
[----:B------:R-:W-:Y:S02]  /*11c1c0*/  LOP3.LUT R4, R4, 0xffffffdf, RZ, 0xc0, !PT ;  /* 0xffffffdf04047812 */ /* 0x000fe400078ec0ff */
[----:B-1----:R-:W-:Y:S02]  /*11c1d0*/  SHF.R.S32.HI R18, RZ, 0x1f, R17 ;  /* 0x0000001fff127819 */ /* 0x002fe40000011411 */
[----:B--2---:R-:W-:Y:S01]  /*11c1e0*/  ISETP.GE.AND P0, PT, R23, UR4, PT ;  /* 0x0000000417007c0c */ /* 0x004fe2000bf06270 */
[----:B------:R-:W1:Y:S02]  /*11c1f0*/  LDCU.64 UR4, c[0x0][0x398] ;  /* 0x00007300ff0477ac */ /* 0x000e640008000a00 */
[----:B-1----:R-:W-:Y:S01]  /*11c200*/  IMAD.U32 R23, RZ, RZ, UR4 ;  /* 0x00000004ff177e24 */ /* 0x002fe2000f8e00ff */
[----:B0-----:R-:W-:-:S04]  /*11c210*/  UMOV UR4, UR7 ;  /* 0x0000000700047c82 */ /* 0x001fc80008000000 */
[----:B------:R0:W-:Y:S04]  /*11c220*/  STL [R1+0x10c], R23 ;  /* 0x00010c1701007387 */ /* 0x0001e80000100800 */
[----:B------:R-:W2:Y:S01]  /*11c230*/  LDL.LU R24, [R1+0x55c8] ;  /* 0x0055c80001187983 */ /* 0x000ea20000300800 */
[----:B------:R-:W-:Y:S01]  /*11c240*/  @P0 LOP3.LUT R4, R4, 0x20, RZ, 0xfc, !PT ;  /* 0x0000002004040812 */ /* 0x000fe200078efcff */
[----:B0-----:R-:W-:Y:S01]  /*11c250*/  IMAD.U32 R23, RZ, RZ, UR6 ;  /* 0x00000006ff177e24 */ /* 0x001fe2000f8e00ff */
[----:B------:R-:W0:Y:S01]  /*11c260*/  LDCU.64 UR6, c[0x0][0x398] ;  /* 0x00007300ff0677ac */ /* 0x000e220008000a00 */
[----:B----4-:R-:W-:Y:S02]  /*11c270*/  ISETP.GE.AND P2, PT, R26, UR5, PT ;  /* 0x000000051a007c0c */ /* 0x010fe4000bf46270 */
[----:B------:R-:W-:Y:S01]  /*11c280*/  ISETP.GE.AND P1, PT, R25, UR4, PT ;  /* 0x0000000419007c0c */ /* 0x000fe2000bf26270 */
[----:B------:R-:W1:Y:S01]  /*11c290*/  LDCU.64 UR4, c[0x0][0x398] ;  /* 0x00007300ff0477ac */ /* 0x000e620008000a00 */
[----:B------:R3:W-:Y:S01]  /*11c2a0*/  STL [R1+0x108], R23 ;  /* 0x0001081701007387 */ /* 0x0007e20000100800 */
[----:B------:R-:W-:-:S03]  /*11c2b0*/  IADD3 R26, P0, PT, R17, R6, RZ ;  /* 0x00000006111a7210 */ /* 0x000fc60007f1e0ff */
[----:B---3--:R-:W3:Y:S02]  /*11c2c0*/  LDL.LU R23, [R1+0x55cc] ;  /* 0x0055cc0001177983 */ /* 0x008ee40000300800 */
[----:B------:R-:W-:Y:S02]  /*11c2d0*/  IMAD.X R27, R18, 0x1, R9, P0 ;  /* 0x00000001121b7824 */ /* 0x000fe400000e0609 */
[----:B-1----:R-:W-:-:S03]  /*11c2e0*/  IMAD.U32 R25, RZ, RZ, UR4 ;  /* 0x00000004ff197e24 */ /* 0x002fc6000f8e00ff */
[----:B------:R-:W-:Y:S04]  /*11c2f0*/  STL.64 [R1+0x3f80], R26 ;  /* 0x003f801a01007387 */ /* 0x000fe80000100a00 */
[----:B------:R0:W-:Y:S02]  /*11c300*/  STL [R1+0x104], R25 ;  /* 0x0001041901007387 */ /* 0x0001e40000100800 */
[----:B0-----:R-:W-:-:S05]  /*11c310*/  IMAD.U32 R25, RZ, RZ, UR6 ;  /* 0x00000006ff197e24 */ /* 0x001fca000f8e00ff */
[----:B------:R0:W-:Y:S04]  /*11c320*/  STL [R1+0x100], R25 ;  /* 0x0001001901007387 */ /* 0x0001e80000100800 */
[----:B0-----:R-:W4:Y:S01]  /*11c330*/  LDL.LU R25, [R1+0x55d0] ;  /* 0x0055d00001197983 */ /* 0x001f220000300800 */
[----:B------:R-:W-:-:S04]  /*11c340*/  LOP3.LUT R4, R4, 0xffffffef, RZ, 0xc0, !PT ;  /* 0xffffffef04047812 */ /* 0x000fc800078ec0ff */
[----:B------:R-:W-:Y:S02]  /*11c350*/  @P2 LOP3.LUT R4, R4, 0x10, RZ, 0xfc, !PT ;  /* 0x0000001004042812 */ /* 0x000fe400078efcff */
[----:B------:R-:W-:Y:S01]  /*11c360*/  IADD3 R26, P0, PT, R17, R10, RZ ;  /* 0x0000000a111a7210 */ /* 0x000fe20007f1e0ff */
[----:B------:R-:W-:Y:S01]  /*11c370*/  UMOV UR4, UR7 ;  /* 0x0000000700047c82 */ /* 0x000fe20008000000 */
[----:B------:R-:W0:Y:S01]  /*11c380*/  LDCU.64 UR6, c[0x0][0x398] ;  /* 0x00007300ff0677ac */ /* 0x000e220008000a00 */
[----:B------:R-:W-:Y:S02]  /*11c390*/  LOP3.LUT R4, R4, 0xfffffff7, RZ, 0xc0, !PT ;  /* 0xfffffff704047812 */ /* 0x000fe400078ec0ff */
[----:B------:R-:W-:Y:S02]  /*11c3a0*/  IMAD.X R27, R18, 0x1, R11, P0 ;  /* 0x00000001121b7824 */ /* 0x000fe400000e060b */
[----:B------:R-:W-:-:S04]  /*11c3b0*/  @P1 LOP3.LUT R4, R4, 0x8, RZ, 0xfc, !PT ;  /* 0x0000000804041812 */ /* 0x000fc800078efcff */
[----:B------:R-:W-:Y:S02]  /*11c3c0*/  LOP3.LUT R4, R4, 0xfffffffb, RZ, 0xc0, !PT ;  /* 0xfffffffb04047812 */ /* 0x000fe400078ec0ff */
[----:B--2---:R-:W-:Y:S02]  /*11c3d0*/  ISETP.GE.AND P2, PT, R24, UR5, PT ;  /* 0x0000000518007c0c */ /* 0x004fe4000bf46270 */
[----:B------:R-:W2:Y:S04]  /*11c3e0*/  LDL.LU R24, [R1+0x55d4] ;  /* 0x0055d40001187983 */ /* 0x000ea80000300800 */
[----:B------:R1:W-:Y:S07]  /*11c3f0*/  STL.64 [R1+0x3fa0], R26 ;  /* 0x003fa01a01007387 */ /* 0x0003ee0000100a00 */
[----:B------:R-:W-:-:S04]  /*11c400*/  @P2 LOP3.LUT R4, R4, 0x4, RZ, 0xfc, !PT ;  /* 0x0000000404042812 */ /* 0x000fc800078efcff */
[----:B------:R-:W-:Y:S02]  /*11c410*/  LOP3.LUT R4, R4, 0xfffffffd, RZ, 0xc0, !PT ;  /* 0xfffffffd04047812 */ /* 0x000fe400078ec0ff */
[----:B---3--:R-:W-:Y:S01]  /*11c420*/  ISETP.GE.AND P1, PT, R23, UR4, PT ;  /* 0x0000000417007c0c */ /* 0x008fe2000bf26270 */
[----:B------:R-:W1:Y:S01]  /*11c430*/  LDCU.64 UR4, c[0x0][0x398] ;  /* 0x00007300ff0477ac */ /* 0x000e620008000a00 */
[----:B------:R-:W3:Y:S11]  /*11c440*/  LDL.LU R23, [R1+0x55d8] ;  /* 0x0055d80001177983 */ /* 0x000ef60000300800 */
[----:B------:R-:W-:Y:S01]  /*11c450*/  @P1 LOP3.LUT R4, R4, 0x2, RZ, 0xfc, !PT ;  /* 0x0000000204041812 */ /* 0x000fe200078efcff */
[----:B-1----:R-:W-:-:S03]  /*11c460*/  IMAD.U32 R26, RZ, RZ, UR4 ;  /* 0x00000004ff1a7e24 */ /* 0x002fc6000f8e00ff */
[----:B------:R-:W-:Y:S02]  /*11c470*/  LOP3.LUT R4, R4, 0xfffffffe, RZ, 0xc0, !PT ;  /* 0xfffffffe04047812 */ /* 0x000fe400078ec0ff */
[----:B------:R0:W-:Y:S01]  /*11c480*/  STL [R1+0xfc], R26 ;  /* 0x0000fc1a01007387 */ /* 0x0001e20000100800 */
[----:B----4-:R-:W-:Y:S01]  /*11c490*/  ISETP.GE.AND P2, PT, R25, UR5, PT ;  /* 0x0000000519007c0c */ /* 0x010fe2000bf46270 */
[----:B0-----:R-:W-:Y:S01]  /*11c4a0*/  IMAD.U32 R26, RZ, RZ, UR6 ;  /* 0x00000006ff1a7e24 */ /* 0x001fe2000f8e00ff */
[----:B------:R-:W-:Y:S01]  /*11c4b0*/  UMOV UR4, UR7 ;  /* 0x0000000700047c82 */ /* 0x000fe20008000000 */
[----:B------:R-:W0:Y:S03]  /*11c4c0*/  LDCU UR6, c[0x0][0x3b8] ;  /* 0x00007700ff0677ac */ /* 0x000e260008000800 */
[----:B------:R-:W-:Y:S07]  /*11c4d0*/  STL [R1+0xf8], R26 ;  /* 0x0000f81a01007387 */ /* 0x000fee0000100800 */
[----:B------:R-:W-:-:S05]  /*11c4e0*/  @P2 LOP3.LUT R4, R4, 0x1, RZ, 0xfc, !PT ;  /* 0x0000000104042812 */ /* 0x000fca00078efcff */
[----:B------:R1:W-:Y:S04]  /*11c4f0*/  STL.64 [R1+0x5768], R4 ;  /* 0x0057680401007387 */ /* 0x0003e80000100a00 */
[----:B-1----:R-:W4:Y:S01]  /*11c500*/  LDL.LU R4, [R1+0x55dc] ;  /* 0x0055dc0001047983 */ /* 0x002f220000300800 */
[----:B--2---:R-:W-:Y:S01]  /*11c510*/  ISETP.GE.AND P1, PT, R24, UR4, PT ;  /* 0x0000000418007c0c */ /* 0x004fe2000bf26270 */
[----:B------:R-:W1:Y:S01]  /*11c520*/  LDCU.64 UR4, c[0x0][0x398] ;  /* 0x00007300ff0477ac */ /* 0x000e620008000a00 */
[----:B------:R-:W-:-:S11]  /*11c530*/  IADD3 R24, P0, PT, R17, R14, RZ ;  /* 0x0000000e11187210 */ /* 0x000fd60007f1e0ff */
[----:B------:R-:W-:Y:S01]  /*11c540*/  @P1 LOP3.LUT R0, R0, 0x80000000, RZ, 0xfc, !PT ;  /* 0x8000000000001812 */ /* 0x000fe200078efcff */
[----:B-1----:R-:W-:Y:S01]  /*11c550*/  IMAD.U32 R5, RZ, RZ, UR4 ;  /* 0x00000004ff057e24 */ /* 0x002fe2000f8e00ff */
[----:B------:R-:W-:Y:S01]  /*11c560*/  UMOV UR4, UR5 ;  /* 0x0000000500047c82 */ /* 0x000fe20008000000 */
[----:B------:R-:W-:-:S05]  /*11c570*/  IMAD.X R25, R18, 0x1, R15, P0 ;  /* 0x0000000112197824 */ /* 0x000fca00000e060f */
[----:B------:R1:W-:Y:S01]  /*11c580*/  STL.64 [R1+0x3fc0], R24 ;  /* 0x003fc01801007387 */ /* 0x0003e20000100a00 */
[----:B---3--:R-:W-:Y:S01]  /*11c590*/  ISETP.GE.AND P1, PT, R23, UR4, PT ;  /* 0x0000000417007c0c */ /* 0x008fe2000bf26270 */
[----:B------:R-:W2:Y:S01]  /*11c5a0*/  LDCU.64 UR4, c[0x0][0x398] ;  /* 0x00007300ff0477ac */ /* 0x000ea20008000a00 */
[----:B-1----:R-:W-:Y:S01]  /*11c5b0*/  IADD3 R24, P0, PT, R17, R12, RZ ;  /* 0x0000000c11187210 */ /* 0x002fe20007f1e0ff */
[----:B------:R2:W-:Y:S04]  /*11c5c0*/  STL [R1+0xf4], R5 ;  /* 0x0000f40501007387 */ /* 0x0005e80000100800 */
[----:B------:R-:W-:-:S05]  /*11c5d0*/  IMAD.X R25, R18, 0x1, R13, P0 ;  /* 0x0000000112197824 */ /* 0x000fca00000e060d */
[----:B------:R1:W-:Y:S01]  /*11c5e0*/  STL.64 [R1+0x3fd0], R24 ;  /* 0x003fd01801007387 */ /* 0x0003e20000100a00 */
[----:B--2---:R-:W-:-:S05]  /*11c5f0*/  IMAD.U32 R5, RZ, RZ, UR4 ;  /* 0x00000004ff057e24 */ /* 0x004fca000f8e00ff */
[----:B------:R2:W-:Y:S04]  /*11c600*/  STL [R1+0xf0], R5 ;  /* 0x0000f00501007387 */ /* 0x0005e80000100800 */
[----:B-1----:R-:W3:Y:S04]  /*11c610*/  LDL.LU R24, [R1+0x55e0] ;  /* 0x0055e00001187983 */ /* 0x002ee80000300800 */
[----:B------:R-:W3:Y:S01]  /*11c620*/  LDL.LU R23, [R1+0x55e4] ;  /* 0x0055e40001177983 */ /* 0x000ee20000300800 */
[----:B------:R-:W-:Y:S02]  /*11c630*/  UMOV UR4, UR5 ;  /* 0x0000000500047c82 */ /* 0x000fe40008000000 */
[----:B----4-:R-:W-:-:S02]  /*11c640*/  ISETP.GE.AND P0, PT, R4, UR4, PT ;  /* 0x0000000404007c0c */ /* 0x010fc4000bf06270 */
[----:B------:R-:W1:Y:S02]  /*11c650*/  LDCU.64 UR4, c[0x0][0x398] ;  /* 0x00007300ff0477ac */ /* 0x000e640008000a00 */
[----:B-1----:R-:W-:-:S05]  /*11c660*/  IMAD.U32 R4, RZ, RZ, UR4 ;  /* 0x00000004ff047e24 */ /* 0x002fca000f8e00ff */
[----:B------:R1:W-:Y:S04]  /*11c670*/  STL [R1+0xec], R4 ;  /* 0x0000ec0401007387 */ /* 0x0003e80000100800 */
[----:B--2---:R-:W2:Y:S04]  /*11c680*/  LDL.LU R5, [R1+0x55e8] ;  /* 0x0055e80001057983 */ /* 0x004ea80000300800 */
[----:B-1----:R-:W4:Y:S01]  /*11c690*/  LDL.LU R4, [R1+0x55ec] ;  /* 0x0055ec0001047983 */ /* 0x002f220000300800 */
[----:B0-----:R-:W-:Y:S01]  /*11c6a0*/  VIADD R17, R17, UR6 ;  /* 0x0000000611117c36 */ /* 0x001fe20008000000 */
[----:B------:R-:W0:Y:S01]  /*11c6b0*/  LDCU.64 UR6, c[0x0][0x398] ;  /* 0x00007300ff0677ac */ /* 0x000e220008000a00 */
[----:B------:R-:W-:-:S04]  /*11c6c0*/  LOP3.LUT R0, R0, 0xbfffffff, RZ, 0xc0, !PT ;  /* 0xbfffffff00007812 */ /* 0x000fc800078ec0ff */
[----:B------:R-:W-:Y:S01]  /*11c6d0*/  @P1 LOP3.LUT R0, R0, 0x40000000, RZ, 0xfc, !PT ;  /* 0x4000000000001812 */ /* 0x000fe200078efcff */
[----:B0-----:R-:W-:Y:S01]  /*11c6e0*/  UMOV UR4, UR7 ;  /* 0x0000000700047c82 */ /* 0x001fe20008000000 */
[----:B------:R-:W-:Y:S01]  /*11c6f0*/  IMAD.U32 R25, RZ, RZ, UR6 ;  /* 0x00000006ff197e24 */ /* 0x000fe2000f8e00ff */
[----:B------:R-:W0:Y:S01]  /*11c700*/  LDCU.64 UR6, c[0x0][0x398] ;  /* 0x00007300ff0677ac */ /* 0x000e220008000a00 */
[----:B------:R-:W-:Y:S02]  /*11c710*/  LOP3.LUT R0, R0, 0xdfffffff, RZ, 0xc0, !PT ;  /* 0xdfffffff00007812 */ /* 0x000fe400078ec0ff */
[----:B------:R-:W-:Y:S02]  /*11c720*/  SHF.R.S32.HI R18, RZ, 0x1f, R17 ;  /* 0x0000001fff127819 */ /* 0x000fe40000011411 */
[----:B------:R-:W-:Y:S01]  /*11c730*/  @P0 LOP3.LUT R0, R0, 0x20000000, RZ, 0xfc, !PT ;  /* 0x2000000000000812 */ /* 0x000fe200078efcff */
[----:B------:R1:W-:Y:S03]  /*11c740*/  STL [R1+0xe8], R25 ;  /* 0x0000e81901007387 */ /* 0x0003e60000100800 */
[----:B------:R-:W-:-:S02]  /*11c750*/  LOP3.LUT R0, R0, 0xefffffff, RZ, 0xc0, !PT ;  /* 0xefffffff00007812 */ /* 0x000fc400078ec0ff */
[----:B---3--:R-:W-:Y:S02]  /*11c760*/  ISETP.GE.AND P2, PT, R24, UR5, PT ;  /* 0x0000000518007c0c */ /* 0x008fe4000bf46270 */
[----:B------:R-:W-:Y:S01]  /*11c770*/  ISETP.GE.AND P1, PT, R23, UR4, PT ;  /* 0x0000000417007c0c */ /* 0x000fe2000bf26270 */
[----:B------:R-:W3:Y:S01]  /*11c780*/  LDCU.64 UR4, c[0x0][0x398] ;  /* 0x00007300ff0477ac */ /* 0x000ee20008000a00 */
[----:B------:R-:W-:-:S05]  /*11c790*/  IADD3 R24, P0, PT, R17, R6, RZ ;  /* 0x0000000611187210 */ /* 0x000fca0007f1e0ff */
[----:B-1----:R-:W-:-:S05]  /*11c7a0*/  IMAD.X R25, R18, 0x1, R9, P0 ;  /* 0x0000000112197824 */ /* 0x002fca00000e0609 */
[----:B------:R-:W-:Y:S01]  /*11c7b0*/  STL.64 [R1+0x3fb8], R24 ;  /* 0x003fb81801007387 */ /* 0x000fe20000100a00 */
[----:B---3--:R-:W-:-:S05]  /*11c7c0*/  IMAD.U32 R23, RZ, RZ, UR4 ;  /* 0x00000004ff177e24 */ /* 0x008fca000f8e00ff */
[----:B------:R0:W-:Y:S01]  /*11c7d0*/  STL [R1+0xe4], R23 ;  /* 0x0000e41701007387 */ /* 0x0001e20000100800 */
[----:B------:R-:W-:Y:S01]  /*11c7e0*/  @P2 LOP3.LUT R0, R0, 0x10000000, RZ, 0xfc, !PT ;  /* 0x1000000000002812 */ /* 0x000fe200078efcff */
[----:B0-----:R-:W-:-:S05]  /*11c7f0*/  IMAD.U32 R23, RZ, RZ, UR6 ;  /* 0x00000006ff177e24 */ /* 0x001fca000f8e00ff */
[----:B------:R0:W-:Y:S04]  /*11c800*/  STL [R1+0xe0], R23 ;  /* 0x0000e01701007387 */ /* 0x0001e80000100800 */
[----:B0-----:R-:W3:Y:S01]  /*11c810*/  LDL.LU R23, [R1+0x55f0] ;  /* 0x0055f00001177983 */ /* 0x001ee20000300800 */
[----:B------:R-:W-:Y:S02]  /*11c820*/  IADD3 R24, P0, PT, R17, R10, RZ ;  /* 0x0000000a11187210 */ /* 0x000fe40007f1e0ff */
[----:B--2---:R-:W-:Y:S02]  /*11c830*/  ISETP.GE.AND P2, PT, R5, UR5, PT ;  /* 0x0000000505007c0c */ /* 0x004fe4000bf46270 */
[----:B------:R-:W2:Y:S01]  /*11c840*/  LDL.LU R5, [R1+0x55fc] ;  /* 0x0055fc0001057983 */ /* 0x000ea20000300800 */
[----:B------:R-:W-:Y:S01]  /*11c850*/  LOP3.LUT R0, R0, 0xf7ffffff, RZ, 0xc0, !PT ;  /* 0xf7ffffff00007812 */ /* 0x000fe200078ec0ff */
[----:B------:R-:W-:Y:S01]  /*11c860*/  IMAD.X R25, R18, 0x1, R11, P0 ;  /* 0x0000000112197824 */ /* 0x000fe200000e060b */
[----:B------:R-:W-:Y:S01]  /*11c870*/  UMOV UR4, UR7 ;  /* 0x0000000700047c82 */ /* 0x000fe20008000000 */
[----:B------:R-:W0:Y:S01]  /*11c880*/  LDCU.64 UR6, c[0x0][0x398] ;  /* 0x00007300ff0677ac */ /* 0x000e220008000a00 */
[----:B------:R-:W-:-:S02]  /*11c890*/  @P1 LOP3.LUT R0, R0, 0x8000000, RZ, 0xfc, !PT ;  /* 0x0800000000001812 */ /* 0x000fc400078efcff */
[----:B----4-:R-:W-:Y:S01]  /*11c8a0*/  ISETP.GE.AND P1, PT, R4, UR4, PT ;  /* 0x0000000404007c0c */ /* 0x010fe2000bf26270 */
[----:B------:R1:W-:Y:S04]  /*11c8b0*/  STL.64 [R1+0x3fc8], R24 ;  /* 0x003fc81801007387 */ /* 0x0003e80000100a00 */
[----:B------:R-:W4:Y:S01]  /*11c8c0*/  LDL.LU R4, [R1+0x5600] ;  /* 0x0056000001047983 */ /* 0x000f220000300800 */
[----:B------:R-:W1:Y:S01]  /*11c8d0*/  LDCU.64 UR4, c[0x0][0x398] ;  /* 0x00007300ff0477ac */ /* 0x000e620008000a00 */
[----:B------:R-:W-:-:S04]  /*11c8e0*/  LOP3.LUT R0, R0, 0xfbffffff, RZ, 0xc0, !PT ;  /* 0xfbffffff00007812 */ /* 0x000fc800078ec0ff */
[----:B------:R-:W-:Y:S01]  /*11c8f0*/  @P2 LOP3.LUT R0, R0, 0x4000000, RZ, 0xfc, !PT ;  /* 0x0400000000002812 */ /* 0x000fe200078efcff */
[----:B-1----:R-:W-:-:S05]  /*11c900*/  IMAD.U32 R24, RZ, RZ, UR4 ;  /* 0x00000004ff187e24 */ /* 0x002fca000f8e00ff */
[----:B------:R0:W-:Y:S01]  /*11c910*/  STL [R1+0xdc], R24 ;  /* 0x0000dc1801007387 */ /* 0x0001e20000100800 */
[----:B------:R-:W-:Y:S01]  /*11c920*/  LOP3.LUT R0, R0, 0xfdffffff, RZ, 0xc0, !PT ;  /* 0xfdffffff00007812 */ /* 0x000fe200078ec0ff */
[----:B0-----:R-:W-:Y:S01]  /*11c930*/  IMAD.U32 R24, RZ, RZ, UR6 ;  /* 0x00000006ff187e24 */ /* 0x001fe2000f8e00ff */
[----:B------:R-:W-:Y:S02]  /*11c940*/  UMOV UR4, UR7 ;  /* 0x0000000700047c82 */ /* 0x000fe40008000000 */
[----:B------:R-:W-:Y:S01]  /*11c950*/  @P1 LOP3.LUT R0, R0, 0x2000000, RZ, 0xfc, !PT ;  /* 0x0200000000001812 */ /* 0x000fe200078efcff */
[----:B------:R-:W0:Y:S01]  /*11c960*/  LDCU UR6, c[0x0][0x3b8] ;  /* 0x00007700ff0677ac */ /* 0x000e220008000800 */
[----:B------:R1:W-:Y:S02]  /*11c970*/  STL [R1+0xd8], R24 ;  /* 0x0000d81801007387 */ /* 0x0003e40000100800 */
[----:B-1----:R-:W-:-:S05]  /*11c980*/  IADD3 R24, P0, PT, R17, R14, RZ ;  /* 0x0000000e11187210 */ /* 0x002fca0007f1e0ff */
[----:B------:R-:W-:-:S05]  /*11c990*/  IMAD.X R25, R18, 0x1, R15, P0 ;  /* 0x0000000112197824 */ /* 0x000fca00000e060f */
[----:B------:R-:W-:Y:S01]  /*11c9a0*/  STL.64 [R1+0x3fe0], R24 ;  /* 0x003fe01801007387 */ /* 0x000fe20000100a00 */
[----:B------:R-:W-:Y:S02]  /*11c9b0*/  LOP3.LUT R0, R0, 0xfeffffff, RZ, 0xc0, !PT ;  /* 0xfeffffff00007812 */ /* 0x000fe400078ec0ff */
[----:B---3--:R-:W-:Y:S02]  /*11c9c0*/  ISETP.GE.AND P2, PT, R23, UR5, PT ;  /* 0x0000000517007c0c */ /* 0x008fe4000bf46270 */
[----:B------:R-:W3:Y:S01]  /*11c9d0*/  LDL.LU R23, [R1+0x5604] ;  /* 0x0056040001177983 */ /* 0x000ee20000300800 */
[----:B--2---:R-:W-:Y:S01]  /*11c9e0*/  ISETP.GE.AND P1, PT, R5, UR4, PT ;  /* 0x0000000405007c0c */ /* 0x004fe2000bf26270 */
[----:B------:R-:W1:Y:S09]  /*11c9f0*/  LDCU.64 UR4, c[0x0][0x398] ;  /* 0x00007300ff0477ac */ /* 0x000e720008000a00 */
[----:B------:R-:W-:-:S04]  /*11ca00*/  @P2 LOP3.LUT R0, R0, 0x1000000, RZ, 0xfc, !PT ;  /* 0x0100000000002812 */ /* 0x000fc800078efcff */
[----:B------:R-:W-:-:S04]  /*11ca10*/  LOP3.LUT R0, R0, 0xff7fffff, RZ, 0xc0, !PT ;  /* 0xff7fffff00007812 */ /* 0x000fc800078ec0ff */
[----:B------:R-:W-:Y:S01]  /*11ca20*/  @P1 LOP3.LUT R0, R0, 0x800000, RZ, 0xfc, !PT ;  /* 0x0080000000001812 */ /* 0x000fe200078efcff */
[----:B-1----:R-:W-:Y:S01]  /*11ca30*/  IMAD.U32 R5, RZ, RZ, UR4 ;  /* 0x00000004ff057e24 */ /* 0x002fe2000f8e00ff */
[----:B------:R-:W-:Y:S02]  /*11ca40*/  UMOV UR4, UR5 ;  /* 0x0000000500047c82 */ /* 0x000fe40008000000 */
[----:B----4-:R-:W-:Y:S02]  /*11ca50*/  ISETP.GE.AND P1, PT, R4, UR4, PT ;  /* 0x0000000404007c0c */ /* 0x010fe4000bf26270 */
[----:B------:R-:W-:Y:S01]  /*11ca60*/  IADD3 R4, P0, PT, R17, R12, RZ ;  /* 0x0000000c11047210 */ /* 0x000fe20007f1e0ff */
[----:B------:R1:W-:Y:S01]  /*11ca70*/  STL [R1+0xd4], R5 ;  /* 0x0000d40501007387 */ /* 0x0003e20000100800 */
[----:B------:R-:W2:Y:S03]  /*11ca80*/  LDCU.64 UR4, c[0x0][0x398] ;  /* 0x00007300ff0477ac */ /* 0x000ea60008000a00 */
[----:B-1----:R-:W-:-:S05]  /*11ca90*/  IMAD.X R5, R18, 0x1, R13, P0 ;  /* 0x0000000112057824 */ /* 0x002fca00000e060d */
[----:B------:R1:W-:Y:S04]  /*11caa0*/  STL.64 [R1+0x3ff0], R4 ;  /* 0x003ff00401007387 */ /* 0x0003e80000100a00 */
[----:B-1----:R-:W4:Y:S04]  /*11cab0*/  LDL.LU R5, [R1+0x5608] ;  /* 0x0056080001057983 */ /* 0x002f280000300800 */
[----:B------:R-:W4:Y:S01]  /*11cac0*/  LDL.LU R4, [R1+0x560c] ;  /* 0x00560c0001047983 */ /* 0x000f220000300800 */
[----:B--2---:R-:W-:Y:S01]  /*11cad0*/  IMAD.U32 R18, RZ, RZ, UR4 ;  /* 0x00000004ff127e24 */ /* 0x004fe2000f8e00ff */
[----:B------:R-:W-:Y:S01]  /*11cae0*/  UMOV UR4, UR5 ;  /* 0x0000000500047c82 */ /* 0x000fe20008000000 */
[----:B0-----:R-:W-:Y:S01]  /*11caf0*/  VIADD R17, R17, UR6 ;  /* 0x0000000611117c36 */ /* 0x001fe20008000000 */
[----:B------:R-:W0:Y:S02]  /*11cb00*/  LDCU.64 UR6, c[0x0][0x398] ;  /* 0x00007300ff0677ac */ /* 0x000e240008000a00 */
[----:B------:R-:W-:Y:S01]  /*11cb10*/  STL [R1+0xd0], R18 ;  /* 0x0000d01201007387 */ /* 0x000fe20000100800 */
[----:B------:R-:W-:-:S04]  /*11cb20*/  LOP3.LUT R0, R0, 0xffbfffff, RZ, 0xc0, !PT ;  /* 0xffbfffff00007812 */ /* 0x000fc800078ec0ff */
[----:B------:R-:W-:Y:S02]  /*11cb30*/  @P1 LOP3.LUT R0, R0, 0x400000, RZ, 0xfc, !PT ;  /* 0x0040000000001812 */ /* 0x000fe400078efcff */
[----:B---3--:R-:W-:Y:S01]  /*11cb40*/  ISETP.GE.AND P0, PT, R23, UR4, PT ;  /* 0x0000000417007c0c */ /* 0x008fe2000bf06270 */
[----:B------:R-:W1:Y:S02]  /*11cb50*/  LDCU.64 UR4, c[0x0][0x398] ;  /* 0x00007300ff0477ac */ /* 0x000e640008000a00 */
[----:B-1----:R-:W-:-:S05]  /*11cb60*/  IMAD.U32 R23, RZ, RZ, UR4 ;  /* 0x00000004ff177e24 */ /* 0x002fca000f8e00ff */
[----:B------:R0:W-:Y:S02]  /*11cb70*/  STL [R1+0xcc], R23 ;  /* 0x0000cc1701007387 */ /* 0x0001e40000100800 */
[----:B0-----:R-:W-:-:S05]  /*11cb80*/  IMAD.U32 R23, RZ, RZ, UR6 ;  /* 0x00000006ff177e24 */ /* 0x001fca000f8e00ff */
[----:B------:R0:W-:Y:S01]  /*11cb90*/  STL [R1+0xc8], R23 ;  /* 0x0000c81701007387 */ /* 0x0001e20000100800 */
[----:B----4-:R-:W-:-:S03]  /*11cba0*/  ISETP.GE.AND P2, PT, R5, UR5, PT ;  /* 0x0000000505007c0c */ /* 0x010fc6000bf46270 */
[----:B------:R-:W2:Y:S01]  /*11cbb0*/  LDL.LU R5, [R1+0x5610] ;  /* 0x0056100001057983 */ /* 0x000ea20000300800 */
[----:B------:R-:W-:Y:S01]  /*11cbc0*/  UMOV UR4, UR7 ;  /* 0x0000000700047c82 */ /* 0x000fe20008000000 */
[----:B------:R-:W1:Y:S01]  /*11cbd0*/  LDCU.64 UR6, c[0x0][0x398] ;  /* 0x00007300ff0677ac */ /* 0x000e620008000a00 */
[----:B------:R-:W-:Y:S02]  /*11cbe0*/  ISETP.GE.AND P1, PT, R4, UR4, PT ;  /* 0x0000000404007c0c */ /* 0x000fe4000bf26270 */
[----:B------:R-:W0:Y:S01]  /*11cbf0*/  LDCU.64 UR4, c[0x0][0x398] ;  /* 0x00007300ff0477ac */ /* 0x000e220008000a00 */
[----:B------:R-:W3:Y:S01]  /*11cc00*/  LDL.LU R4, [R1+0x5614] ;  /* 0x0056140001047983 */ /* 0x000ee20000300800 */
[----:B------:R-:W-:Y:S02]  /*11cc10*/  LOP3.LUT R0, R0, 0xffdfffff, RZ, 0xc0, !PT ;  /* 0xffdfffff00007812 */ /* 0x000fe400078ec0ff */
[----:B------:R-:W-:Y:S02]  /*11cc20*/  SHF.R.S32.HI R18, RZ, 0x1f, R17 ;  /* 0x0000001fff127819 */ /* 0x000fe40000011411 */
[----:B------:R-:W-:-:S02]  /*11cc30*/  @P0 LOP3.LUT R0, R0, 0x200000, RZ, 0xfc, !PT ;  /* 0x0020000000000812 */ /* 0x000fc400078efcff */
        /* <DEDUP_REMOVED lines=12> */
[----:B------:R-:W0:Y:S02]  /*11cd00*/  LDCU.64 UR6, c[0x0][0x398] ;  /* 0x00007300ff0677ac */ /* 0x000e240008000a00 */
[----:B------:R-:W-:Y:S02]  /*11cd10*/  @P1 LOP3.LUT R0, R0, 0x80000, RZ, 0xfc, !PT ;  /* 0x0008000000001812 */ /* 0x000fe400078efcff */
[----:B--2---:R-:W-:-:S02]  /*11cd20*/  ISETP.GE.AND P2, PT, R5, UR5, PT ;  /* 0x0000000505007c0c */ /* 0x004fc4000bf46270 */
[----:B------:R-:W2:Y:S01]  /*11cd30*/  LDL.LU R5, [R1+0x561c] ;  /* 0x00561c0001057983 */ /* 0x000ea20000300800 */
[----:B---3--:R-:W-:Y:S01]  /*11cd40*/  ISETP.GE.AND P1, PT, R4, UR4, PT ;  /* 0x0000000404007c0c */ /* 0x008fe2000bf26270 */
[----:B------:R-:W1:Y:S02]  /*11cd50*/  LDCU.64 UR4, c[0x0][0x398] ;  /* 0x00007300ff0477ac */ /* 0x000e640008000a00 */
[----:B------:R-:W3:Y:S01]  /*11cd60*/  LDL.LU R4, [R1+0x5620] ;  /* 0x0056200001047983 */ /* 0x000ee20000300800 */
[----:B------:R-:W-:-:S05]  /*11cd70*/  IADD3 R24, P0, PT, R17, R10, RZ ;  /* 0x0000000a11187210 */ /* 0x000fca0007f1e0ff */
[----:B------:R-:W-:-:S05]  /*11cd80*/  IMAD.X R25, R18, 0x1, R11, P0 ;  /* 0x0000000112197824 */ /* 0x000fca00000e060b */
[----:B------:R1:W-:Y:S01]  /*11cd90*/  STL.64 [R1+0x3fe8], R24 ;  /* 0x003fe81801007387 */ /* 0x0003e20000100a00 */
[----:B------:R-:W-:Y:S01]  /*11cda0*/  LOP3.LUT R0, R0, 0xfffbffff, RZ, 0xc0, !PT ;  /* 0xfffbffff00007812 */ /* 0x000fe200078ec0ff */
[----:B-1----:R-:W-:-:S03]  /*11cdb0*/  IMAD.U32 R24, RZ, RZ, UR4 ;  /* 0x00000004ff187e24 */ /* 0x002fc6000f8e00ff */
[----:B------:R-:W-:Y:S02]  /*11cdc0*/  @P2 LOP3.LUT R0, R0, 0x40000, RZ, 0xfc, !PT ;  /* 0x0004000000002812 */ /* 0x000fe400078efcff */
[----:B------:R1:W-:Y:S02]  /*11cdd0*/  STL [R1+0xbc], R24 ;  /* 0x0000bc1801007387 */ /* 0x0003e40000100800 */
[----:B------:R-:W-:Y:S01]  /*11cde0*/  LOP3.LUT R0, R0, 0xfffdffff, RZ, 0xc0, !PT ;  /* 0xfffdffff00007812 */ /* 0x000fe200078ec0ff */
[----:B0-----:R-:W-:Y:S01]  /*11cdf0*/  UMOV UR4, UR7 ;  /* 0x0000000700047c82 */ /* 0x001fe20008000000 */
[----:B-1----:R-:W-:Y:S02]  /*11ce00*/  IMAD.U32 R24, RZ, RZ, UR6 ;  /* 0x00000006ff187e24 */ /* 0x002fe4000f8e00ff */
[----:B------:R-:W-:Y:S01]  /*11ce10*/  @P1 LOP3.LUT R0, R0, 0x20000, RZ, 0xfc, !PT ;  /* 0x0002000000001812 */ /* 0x000fe200078efcff */
[----:B------:R-:W0:Y:S02]  /*11ce20*/  LDCU UR6, c[0x0][0x3b8] ;  /* 0x00007700ff0677ac */ /* 0x000e240008000800 */
[----:B------:R1:W-:Y:S01]  /*11ce30*/  STL [R1+0xb8], R24 ;  /* 0x0000b81801007387 */ /* 0x0003e20000100800 */
[----:B----4-:R-:W-:-:S02]  /*11ce40*/  ISETP.GE.AND P2, PT, R23, UR5, PT ;  /* 0x0000000517007c0c */ /* 0x010fc4000bf46270 */
[----:B-1----:R-:W-:-:S05]  /*11ce50*/  IADD3 R24, P0, PT, R17, R14, RZ ;  /* 0x0000000e11187210 */ /* 0x002fca0007f1e0ff */
[----:B------:R-:W-:-:S05]  /*11ce60*/  IMAD.X R25, R18, 0x1, R15, P0 ;  /* 0x0000000112197824 */ /* 0x000fca00000e060f */
[----:B------:R-:W-:Y:S04]  /*11ce70*/  STL.64 [R1+0x4018], R24 ;  /* 0x0040181801007387 */ /* 0x000fe80000100a00 */
[----:B------:R-:W4:Y:S01]  /*11ce80*/  LDL.LU R23, [R1+0x5628] ;  /* 0x0056280001177983 */ /* 0x000f220000300800 */
[----:B------:R-:W-:-:S04]  /*11ce90*/  LOP3.LUT R0, R0, 0xfffeffff, RZ, 0xc0, !PT ;  /* 0xfffeffff00007812 */ /* 0x000fc800078ec0ff */
[----:B------:R-:W-:-:S04]  /*11cea0*/  @P2 LOP3.LUT R0, R0, 0x10000, RZ, 0xfc, !PT ;  /* 0x0001000000002812 */ /* 0x000fc800078efcff */
[----:B------:R-:W-:Y:S02]  /*11ceb0*/  LOP3.LUT R0, R0, 0xffff7fff, RZ, 0xc0, !PT ;  /* 0xffff7fff00007812 */ /* 0x000fe400078ec0ff */
[----:B--2---:R-:W-:Y:S01]  /*11cec0*/  ISETP.GE.AND P1, PT, R5, UR4, PT ;  /* 0x0000000405007c0c */ /* 0x004fe2000bf26270 */
[----:B------:R-:W1:Y:S02]  /*11ced0*/  LDCU.64 UR4, c[0x0][0x398] ;  /* 0x00007300ff0477ac */ /* 0x000e640008000a00 */
[----:B-1----:R-:W-:-:S05]  /*11cee0*/  IMAD.U32 R5, RZ, RZ, UR4 ;  /* 0x00000004ff057e24 */ /* 0x002fca000f8e00ff */
[----:B------:R1:W-:Y:S04]  /*11cef0*/  STL [R1+0xb4], R5 ;  /* 0x0000b40501007387 */ /* 0x0003e80000100800 */
[----:B-1----:R-:W2:Y:S01]  /*11cf00*/  LDL.LU R5, [R1+0x5630] ;  /* 0x0056300001057983 */ /* 0x002ea20000300800 */
[----:B------:R-:W-:Y:S01]  /*11cf10*/  UMOV UR4, UR5 ;  /* 0x0000000500047c82 */ /* 0x000fe20008000000 */
[----:B------:R-:W-:Y:S02]  /*11cf20*/  @P1 LOP3.LUT R0, R0, 0x8000, RZ, 0xfc, !PT ;  /* 0x0000800000001812 */ /* 0x000fe400078efcff */
[----:B---3--:R-:W-:Y:S02]  /*11cf30*/  ISETP.GE.AND P1, PT, R4, UR4, PT ;  /* 0x0000000404007c0c */ /* 0x008fe4000bf26270 */
[----:B------:R-:W3:Y:S01]  /*11cf40*/  LDL.LU R4, [R1+0x5634] ;  /* 0x0056340001047983 */ /* 0x000ee20000300800 */
[----:B------:R-:W1:Y:S01]  /*11cf50*/  LDCU.64 UR4, c[0x0][0x398] ;  /* 0x00007300ff0477ac */ /* 0x000e620008000a00 */
[----:B------:R-:W-:-:S05]  /*11cf60*/  IADD3 R24, P0, PT, R17, R12, RZ ;  /* 0x0000000c11187210 */ /* 0x000fca0007f1e0ff */
[----:B------:R-:W-:Y:S02]  /*11cf70*/  IMAD.X R25, R18, 0x1, R13, P0 ;  /* 0x0000000112197824 */ /* 0x000fe400000e060d */
[----:B-1----:R-:W-:Y:S01]  /*11cf80*/  IMAD.U32 R18, RZ, RZ, UR4 ;  /* 0x00000004ff127e24 */ /* 0x002fe2000f8e00ff */
[----:B------:R-:W-:Y:S02]  /*11cf90*/  UMOV UR4, UR5 ;  /* 0x0000000500047c82 */ /* 0x000fe40008000000 */
[----:B----4-:R-:W-:Y:S02]  /*11cfa0*/  ISETP.GE.AND P0, PT, R23, UR4, PT ;  /* 0x0000000417007c0c */ /* 0x010fe4000bf06270 */
[----:B------:R-:W1:Y:S01]  /*11cfb0*/  LDCU.64 UR4, c[0x0][0x398] ;  /* 0x00007300ff0477ac */ /* 0x000e620008000a00 */
[----:B------:R-:W-:Y:S04]  /*11cfc0*/  STL.64 [R1+0x4030], R24 ;  /* 0x0040301801007387 */ /* 0x000fe80000100a00 */
[----:B------:R4:W-:Y:S04]  /*11cfd0*/  STL [R1+0xb0], R18 ;  /* 0x0000b01201007387 */ /* 0x0009e80000100800 */
[----:B------:R-:W3:Y:S01]  /*11cfe0*/  LDL.LU R26, [R1+0x5638] ;  /* 0x00563800011a7983 */ /* 0x000ee20000300800 */
[----:B0-----:R-:W-:Y:S01]  /*11cff0*/  VIADD R17, R17, UR6 ;  /* 0x0000000611117c36 */ /* 0x001fe20008000000 */
[----:B------:R-:W0:Y:S01]  /*11d000*/  LDCU.64 UR6, c[0x0][0x398] ;  /* 0x00007300ff0677ac */ /* 0x000e220008000a00 */
[----:B------:R-:W-:-:S04]  /*11d010*/  LOP3.LUT R0, R0, 0xffffbfff, RZ, 0xc0, !PT ;  /* 0xffffbfff00007812 */ /* 0x000fc800078ec0ff */
[----:B------:R-:W-:Y:S01]  /*11d020*/  @P1 LOP3.LUT R0, R0, 0x4000, RZ, 0xfc, !PT ;  /* 0x0000400000001812 */ /* 0x000fe200078efcff */
[----:B-1----:R-:W-:Y:S01]  /*11d030*/  IMAD.U32 R23, RZ, RZ, UR4 ;  /* 0x00000004ff177e24 */ /* 0x002fe2000f8e00ff */
[----:B0-----:R-:W-:Y:S02]  /*11d040*/  UMOV UR4, UR7 ;  /* 0x0000000700047c82 */ /* 0x001fe40008000000 */
[----:B------:R-:W-:Y:S02]  /*11d050*/  LOP3.LUT R0, R0, 0xffffdfff, RZ, 0xc0, !PT ;  /* 0xffffdfff00007812 */ /* 0x000fe400078ec0ff */
[----:B----4-:R-:W-:Y:S02]  /*11d060*/  SHF.R.S32.HI R18, RZ, 0x1f, R17 ;  /* 0x0000001fff127819 */ /* 0x010fe40000011411 */
[----:B------:R-:W-:Y:S02]  /*11d070*/  @P0 LOP3.LUT R0, R0, 0x2000, RZ, 0xfc, !PT ;  /* 0x0000200000000812 */ /* 0x000fe400078efcff */
[----:B------:R-:W-:-:S05]  /*11d080*/  IADD3 R28, P0, PT, R17, R6, RZ ;  /* 0x00000006111c7210 */ /* 0x000fca0007f1e0ff */
[----:B------:R-:W-:Y:S01]  /*11d090*/  IMAD.X R29, R18, 0x1, R9, P0 ;  /* 0x00000001121d7824 */ /* 0x000fe200000e0609 */
[----:B--2---:R-:W-:Y:S02]  /*11d0a0*/  ISETP.GE.AND P2, PT, R5, UR5, PT ;  /* 0x0000000505007c0c */ /* 0x004fe4000bf46270 */
[----:B------:R-:W2:Y:S01]  /*11d0b0*/  LDL.LU R5, [R1+0x563c] ;  /* 0x00563c0001057983 */ /* 0x000ea20000300800 */
[----:B---3--:R-:W-:Y:S01]  /*11d0c0*/  ISETP.GE.AND P1, PT, R4, UR4, PT ;  /* 0x0000000404007c0c */ /* 0x008fe2000bf26270 */
[----:B------:R-:W0:Y:S02]  /*11d0d0*/  LDCU.64 UR4, c[0x0][0x398] ;  /* 0x00007300ff0477ac */ /* 0x000e240008000a00 */
[----:B------:R-:W-:Y:S01]  /*11d0e0*/  STL.64 [R1+0x4010], R28 ;  /* 0x0040101c01007387 */ /* 0x000fe20000100a00 */
[----:B0-----:R-:W-:-:S05]  /*11d0f0*/  IMAD.U32 R4, RZ, RZ, UR4 ;  /* 0x00000004ff047e24 */ /* 0x001fca000f8e00ff */
[----:B------:R0:W-:Y:S04]  /*11d100*/  STL [R1+0x94], R4 ;  /* 0x0000940401007387 */ /* 0x0001e80000100800 */
[----:B------:R-:W3:Y:S04]  /*11d110*/  LDL.LU R24, [R1+0x5640] ;  /* 0x0056400001187983 */ /* 0x000ee80000300800 */
[----:B0-----:R-:W4:Y:S01]  /*11d120*/  LDL.LU R4, [R1+0x5644] ;  /* 0x0056440001047983 */ /* 0x001f220000300800 */
[----:B------:R-:W-:Y:S01]  /*11d130*/  IMAD.U32 R25, RZ, RZ, UR6 ;  /* 0x00000006ff197e24 */ /* 0x000fe2000f8e00ff */
[----:B------:R-:W0:Y:S01]  /*11d140*/  LDCU.64 UR6, c[0x0][0x398] ;  /* 0x00007300ff0677ac */ /* 0x000e220008000a00 */
[----:B------:R-:W-:-:S04]  /*11d150*/  LOP3.LUT R0, R0, 0xffffefff, RZ, 0xc0, !PT ;  /* 0xffffefff00007812 */ /* 0x000fc800078ec0ff */
[----:B------:R-:W-:-:S04]  /*11d160*/  @P2 LOP3.LUT R0, R0, 0x1000, RZ, 0xfc, !PT ;  /* 0x0000100000002812 */ /* 0x000fc800078efcff */
[----:B------:R-:W-:Y:S02]  /*11d170*/  LOP3.LUT R0, R0, 0xfffff7ff, RZ, 0xc0, !PT ;  /* 0xfffff7ff00007812 */ /* 0x000fe400078ec0ff */
[----:B------:R-:W-:Y:S02]  /*11d180*/  ISETP.GE.AND P2, PT, R26, UR5, PT ;  /* 0x000000051a007c0c */ /* 0x000fe4000bf46270 */
[----:B------:R-:W-:Y:S01]  /*11d190*/  @P1 LOP3.LUT R0, R0, 0x800, RZ, 0xfc, !PT ;  /* 0x0000080000001812 */ /* 0x000fe200078efcff */
[----:B0-----:R-:W-:Y:S01]  /*11d1a0*/  UMOV UR4, UR7 ;  /* 0x0000000700047c82 */ /* 0x001fe20008000000 */
[----:B------:R-:W-:Y:S01]  /*11d1b0*/  IMAD.U32 R27, RZ, RZ, UR6 ;  /* 0x00000006ff1b7e24 */ /* 0x000fe2000f8e00ff */
[----:B------:R-:W-:Y:S01]  /*11d1c0*/  IADD3 R26, P0, PT, R17, R10, RZ ;  /* 0x0000000a111a7210 */ /* 0x000fe20007f1e0ff */
[----:B------:R-:W0:Y:S03]  /*11d1d0*/  LDCU.64 UR6, c[0x0][0x398] ;  /* 0x00007300ff0677ac */ /* 0x000e260008000a00 */
[----:B------:R1:W-:Y:S02]  /*11d1e0*/  STL [R1+0x90], R27 ;  /* 0x0000901b01007387 */ /* 0x0003e40000100800 */
[----:B-1----:R-:W-:-:S05]  /*11d1f0*/  IMAD.X R27, R18, 0x1, R11, P0 ;  /* 0x00000001121b7824 */ /* 0x002fca00000e060b */
[----:B------:R0:W-:Y:S01]  /*11d200*/  STL.64 [R1+0x4028], R26 ;  /* 0x0040281a01007387 */ /* 0x0001e20000100a00 */
[----:B------:R-:W-:-:S04]  /*11d210*/  LOP3.LUT R0, R0, 0xfffffbff, RZ, 0xc0, !PT ;  /* 0xfffffbff00007812 */ /* 0x000fc800078ec0ff */
[----:B------:R-:W-:Y:S01]  /*11d220*/  @P2 LOP3.LUT R0, R0, 0x400, RZ, 0xfc, !PT ;  /* 0x0000040000002812 */ /* 0x000fe200078efcff */
[----:B0-----:R-:W-:-:S03]  /*11d230*/  IMAD.U32 R26, RZ, RZ, UR6 ;  /* 0x00000006ff1a7e24 */ /* 0x001fc6000f8e00ff */
[----:B------:R-:W-:Y:S01]  /*11d240*/  LOP3.LUT R0, R0, 0xfffffdff, RZ, 0xc0, !PT ;  /* 0xfffffdff00007812 */ /* 0x000fe200078ec0ff */
[----:B------:R-:W0:Y:S01]  /*11d250*/  LDCU UR6, c[0x0][0x3b8] ;  /* 0x00007700ff0677ac */ /* 0x000e220008000800 */
[----:B--2---:R-:W-:Y:S01]  /*11d260*/  ISETP.GE.AND P1, PT, R5, UR4, PT ;  /* 0x0000000405007c0c */ /* 0x004fe2000bf26270 */
[----:B------:R-:W1:Y:S02]  /*11d270*/  LDCU.64 UR4, c[0x0][0x398] ;  /* 0x00007300ff0477ac */ /* 0x000e640008000a00 */
[----:B-1----:R-:W-:-:S05]  /*11d280*/  IMAD.U32 R5, RZ, RZ, UR4 ;  /* 0x00000004ff057e24 */ /* 0x002fca000f8e00ff */
[----:B------:R1:W-:Y:S04]  /*11d290*/  STL [R1+0x8c], R5 ;  /* 0x00008c0501007387 */ /* 0x0003e80000100800 */
[----:B-1----:R-:W2:Y:S04]  /*11d2a0*/  LDL.LU R5, [R1+0x5648] ;  /* 0x0056480001057983 */ /* 0x002ea80000300800 */
[----:B------:R1:W-:Y:S01]  /*11d2b0*/  STL [R1+0x88], R26 ;  /* 0x0000881a01007387 */ /* 0x0003e20000100800 */
[----:B------:R-:W-:Y:S01]  /*11d2c0*/  UMOV UR4, UR7 ;  /* 0x0000000700047c82 */ /* 0x000fe20008000000 */
[----:B-1----:R-:W-:-:S02]  /*11d2d0*/  IADD3 R26, P0, PT, R17, R14, RZ ;  /* 0x0000000e111a7210 */ /* 0x002fc40007f1e0ff */
[----:B------:R-:W-:-:S03]  /*11d2e0*/  @P1 LOP3.LUT R0, R0, 0x200, RZ, 0xfc, !PT ;  /* 0x0000020000001812 */ /* 0x000fc600078efcff */
[----:B------:R-:W-:Y:S01]  /*11d2f0*/  IMAD.X R27, R18, 0x1, R15, P0 ;  /* 0x00000001121b7824 */ /* 0x000fe200000e060f */
[----:B----4-:R-:W-:-:S04]  /*11d300*/  ISETP.GE.AND P1, PT, R4, UR4, PT ;  /* 0x0000000404007c0c */ /* 0x010fc8000bf26270 */
[----:B------:R1:W-:Y:S04]  /*11d310*/  STL.64 [R1+0x4040], R26 ;  /* 0x0040401a01007387 */ /* 0x0003e80000100a00 */
[----:B------:R-:W4:Y:S01]  /*11d320*/  LDL.LU R4, [R1+0x564c] ;  /* 0x00564c0001047983 */ /* 0x000f220000300800 */
[----:B---3--:R-:W-:Y:S01]  /*11d330*/  ISETP.GE.AND P2, PT, R24, UR5, PT ;  /* 0x0000000518007c0c */ /* 0x008fe2000bf46270 */
[----:B------:R-:W3:Y:S01]  /*11d340*/  LDCU.64 UR4, c[0x0][0x398] ;  /* 0x00007300ff0477ac */ /* 0x000ee20008000a00 */
[----:B------:R-:W-:-:S11]  /*11d350*/  LOP3.LUT R0, R0, 0xfffffeff, RZ, 0xc0, !PT ;  /* 0xfffffeff00007812 */ /* 0x000fd600078ec0ff */
[----:B------:R-:W-:-:S04]  /*11d360*/  @P2 LOP3.LUT R0, R0, 0x100, RZ, 0xfc, !PT ;  /* 0x0000010000002812 */ /* 0x000fc800078efcff */
[----:B------:R-:W-:Y:S01]  /*11d370*/  LOP3.LUT R0, R0, 0xffffff7f, RZ, 0xc0, !PT ;  /* 0xffffff7f00007812 */ /* 0x000fe200078ec0ff */
[----:B---3--:R-:W-:Y:S01]  /*11d380*/  IMAD.U32 R24, RZ, RZ, UR4 ;  /* 0x00000004ff187e24 */ /* 0x008fe2000f8e00ff */
[----:B------:R-:W-:Y:S02]  /*11d390*/  UMOV UR4, UR5 ;  /* 0x0000000500047c82 */ /* 0x000fe40008000000 */
[----:B------:R-:W-:Y:S02]  /*11d3a0*/  @P1 LOP3.LUT R0, R0, 0x80, RZ, 0xfc, !PT ;  /* 0x0000008000001812 */ /* 0x000fe400078efcff */
[----:B------:R3:W-:Y:S01]  /*11d3b0*/  STL [R1+0x84], R24 ;  /* 0x0000841801007387 */ /* 0x0007e20000100800 */
[----:B-1----:R-:W-:-:S05]  /*11d3c0*/  IADD3 R26, P0, PT, R17, R12, RZ ;  /* 0x0000000c111a7210 */ /* 0x002fca0007f1e0ff */
[----:B------:R-:W-:Y:S01]  /*11d3d0*/  IMAD.X R27, R18, 0x1, R13, P0 ;  /* 0x00000001121b7824 */ /* 0x000fe200000e060d */
[----:B--2---:R-:W-:Y:S01]  /*11d3e0*/  ISETP.GE.AND P1, PT, R5, UR4, PT ;  /* 0x0000000405007c0c */ /* 0x004fe2000bf26270 */
[----:B------:R-:W1:Y:S01]  /*11d3f0*/  LDCU.64 UR4, c[0x0][0x398] ;  /* 0x00007300ff0477ac */ /* 0x000e620008000a00 */
[----:B------:R-:W2:Y:S04]  /*11d400*/  LDL.LU R5, [R1+0x5650] ;  /* 0x0056500001057983 */ /* 0x000ea80000300800 */
[----:B------:R-:W-:Y:S01]  /*11d410*/  STL.64 [R1+0x4050], R26 ;  /* 0x0040501a01007387 */ /* 0x000fe20000100a00 */
[----:B-1----:R-:W-:Y:S01]  /*11d420*/  IMAD.U32 R18, RZ, RZ, UR4 ;  /* 0x00000004ff127e24 */ /* 0x002fe2000f8e00ff */
[----:B------:R-:W-:Y:S02]  /*11d430*/  UMOV UR4, UR5 ;  /* 0x0000000500047c82 */ /* 0x000fe40008000000 */
[----:B----4-:R-:W-:-:S02]  /*11d440*/  ISETP.GE.AND P0, PT, R4, UR4, PT ;  /* 0x0000000404007c0c */ /* 0x010fc4000bf06270 */
[----:B------:R-:W-:Y:S04]  /*11d450*/  STL [R1+0x80], R18 ;  /* 0x0000801201007387 */ /* 0x000fe80000100800 */
[----:B------:R-:W4:Y:S01]  /*11d460*/  LDL.LU R4, [R1+0x5654] ;  /* 0x0056540001047983 */ /* 0x000f220000300800 */
[----:B------:R-:W3:Y:S01]  /*11d470*/  LDCU.64 UR4, c[0x0][0x398] ;  /* 0x00007300ff0477ac */ /* 0x000ee20008000a00 */
[----:B0-----:R-:W-:Y:S01]  /*11d480*/  VIADD R17, R17, UR6 ;  /* 0x0000000611117c36 */ /* 0x001fe20008000000 */
[----:B------:R-:W0:Y:S01]  /*11d490*/  LDCU.64 UR6, c[0x0][0x398] ;  /* 0x00007300ff0677ac */ /* 0x000e220008000a00 */
[----:B---3--:R-:W-:-:S05]  /*11d4a0*/  IMAD.U32 R24, RZ, RZ, UR4 ;  /* 0x00000004ff187e24 */ /* 0x008fca000f8e00ff */
[----:B------:R0:W-:Y:S02]  /*11d4b0*/  STL [R1+0x7c], R24 ;  /* 0x00007c1801007387 */ /* 0x0001e40000100800 */
[----:B0-----:R-:W-:-:S05]  /*11d4c0*/  IMAD.U32 R24, RZ, RZ, UR6 ;  /* 0x00000006ff187e24 */ /* 0x001fca000f8e00ff */
[----:B------:R0:W-:Y:S04]  /*11d4d0*/  STL [R1+0x78], R24 ;  /* 0x0000781801007387 */ /* 0x0001e80000100800 */
[----:B------:R-:W3:Y:S01]  /*11d4e0*/  LDL.LU R26, [R1+0x5658] ;  /* 0x00565800011a7983 */ /* 0x000ee20000300800 */
[----:B------:R-:W-:Y:S01]  /*11d4f0*/  LOP3.LUT R0, R0, 0xffffffbf, RZ, 0xc0, !PT ;  /* 0xffffffbf00007812 */ /* 0x000fe200078ec0ff */
[----:B------:R-:W-:Y:S01]  /*11d500*/  UMOV UR4, UR7 ;  /* 0x0000000700047c82 */ /* 0x000fe20008000000 */
[----:B------:R-:W1:Y:S02]  /*11d510*/  LDCU.64 UR6, c[0x0][0x398] ;  /* 0x00007300ff0677ac */ /* 0x000e640008000a00 */
[----:B------:R-:W-:-:S04]  /*11d520*/  @P1 LOP3.LUT R0, R0, 0x40, RZ, 0xfc, !PT ;  /* 0x0000004000001812 */ /* 0x000fc800078efcff */
[----:B------:R-:W-:Y:S02]  /*11d530*/  LOP3.LUT R0, R0, 0xffffffdf, RZ, 0xc0, !PT ;  /* 0xffffffdf00007812 */ /* 0x000fe400078ec0ff */
[----:B------:R-:W-:Y:S02]  /*11d540*/  SHF.R.S32.HI R18, RZ, 0x1f, R17 ;  /* 0x0000001fff127819 */ /* 0x000fe40000011411 */
[----:B------:R-:W-:Y:S02]  /*11d550*/  @P0 LOP3.LUT R0, R0, 0x20, RZ, 0xfc, !PT ;  /* 0x0000002000000812 */ /* 0x000fe400078efcff */
[----:B------:R-:W-:-:S05]  /*11d560*/  IADD3 R28, P0, PT, R17, R6, RZ ;  /* 0x00000006111c7210 */ /* 0x000fca0007f1e0ff */
[----:B------:R-:W-:Y:S01]  /*11d570*/  IMAD.X R29, R18, 0x1, R9, P0 ;  /* 0x00000001121d7824 */ /* 0x000fe200000e0609 */
[----:B--2---:R-:W-:Y:S02]  /*11d580*/  ISETP.GE.AND P2, PT, R5, UR5, PT ;  /* 0x0000000505007c0c */ /* 0x004fe4000bf46270 */
[----:B------:R-:W2:Y:S01]  /*11d590*/  LDL.LU R5, [R1+0x565c] ;  /* 0x00565c0001057983 */ /* 0x000ea20000300800 */
[----:B----4-:R-:W-:Y:S01]  /*11d5a0*/  ISETP.GE.AND P1, PT, R4, UR4, PT ;  /* 0x0000000404007c0c */ /* 0x010fe2000bf26270 */
[----:B------:R-:W0:Y:S01]  /*11d5b0*/  LDCU.64 UR4, c[0x0][0x398] ;  /* 0x00007300ff0477ac */ /* 0x000e220008000a00 */
[----:B-1----:R-:W-:Y:S01]  /*11d5c0*/  IMAD.U32 R4, RZ, RZ, UR6 ;  /* 0x00000006ff047e24 */ /* 0x002fe2000f8e00ff */
[----:B------:R-:W-:Y:S01]  /*11d5d0*/  STL.64 [R1+0x4038], R28 ;  /* 0x0040381c01007387 */ /* 0x000fe20000100a00 */
[----:B0-----:R-:W-:-:S05]  /*11d5e0*/  IMAD.U32 R24, RZ, RZ, UR4 ;  /* 0x00000004ff187e24 */ /* 0x001fca000f8e00ff */
[----:B------:R0:W-:Y:S04]  /*11d5f0*/  STL.64 [R1+0x5770], R24 ;  /* 0x0057701801007387 */ /* 0x0001e80000100a00 */
[----:B------:R1:W-:Y:S04]  /*11d600*/  STL [R1+0x5780], R4 ;  /* 0x0057800401007387 */ /* 0x0003e80000100800 */
[----:B0-----:R-:W4:Y:S04]  /*11d610*/  LDL.LU R24, [R1+0x5660] ;  /* 0x0056600001187983 */ /* 0x001f280000300800 */
[----:B-1----:R-:W4:Y:S01]  /*11d620*/  LDL.LU R4, [R1+0x5664] ;  /* 0x0056640001047983 */ /* 0x002f220000300800 */
[----:B------:R-:W-:-:S04]  /*11d630*/  LOP3.LUT R0, R0, 0xffffffef, RZ, 0xc0, !PT ;  /* 0xffffffef00007812 */ /* 0x000fc800078ec0ff */
[----:B------:R-:W-:Y:S01]  /*11d640*/  @P2 LOP3.LUT R0, R0, 0x10, RZ, 0xfc, !PT ;  /* 0x0000001000002812 */ /* 0x000fe200078efcff */
[----:B------:R-:W-:Y:S01]  /*11d650*/  UMOV UR4, UR7 ;  /* 0x0000000700047c82 */ /* 0x000fe20008000000 */
[----:B---3--:R-:W-:Y:S02]  /*11d660*/  ISETP.GE.AND P2, PT, R26, UR5, PT ;  /* 0x000000051a007c0c */ /* 0x008fe4000bf46270 */
[----:B------:R-:W-:Y:S01]  /*11d670*/  LOP3.LUT R0, R0, 0xfffffff7, RZ, 0xc0, !PT ;  /* 0xfffffff700007812 */ /* 0x000fe200078ec0ff */
[----:B------:R-:W0:Y:S03]  /*11d680*/  LDCU.64 UR6, c[0x0][0x398] ;  /* 0x00007300ff0677ac */ /* 0x000e260008000a00 */
[----:B------:R-:W-:Y:S02]  /*11d690*/  @P1 LOP3.LUT R0, R0, 0x8, RZ, 0xfc, !PT ;  /* 0x0000000800001812 */ /* 0x000fe400078efcff */
[----:B------:R-:W-:-:S05]  /*11d6a0*/  IADD3 R26, P0, PT, R17, R10, RZ ;  /* 0x0000000a111a7210 */ /* 0x000fca0007f1e0ff */
[----:B------:R-:W-:-:S05]  /*11d6b0*/  IMAD.X R27, R18, 0x1, R11, P0 ;  /* 0x00000001121b7824 */ /* 0x000fca00000e060b */
[----:B------:R-:W-:Y:S01]  /*11d6c0*/  STL.64 [R1+0x4048], R26 ;  /* 0x0040481a01007387 */ /* 0x000fe20000100a00 */
[----:B------:R-:W-:-:S04]  /*11d6d0*/  LOP3.LUT R0, R0, 0xfffffffb, RZ, 0xc0, !PT ;  /* 0xfffffffb00007812 */ /* 0x000fc800078ec0ff */
[----:B------:R-:W-:Y:S01]  /*11d6e0*/  @P2 LOP3.LUT R0, R0, 0x4, RZ, 0xfc, !PT ;  /* 0x0000000400002812 */ /* 0x000fe200078efcff */
[----:B0-----:R-:W-:Y:S01]  /*11d6f0*/  IMAD.U32 R25, RZ, RZ, UR6 ;  /* 0x00000006ff197e24 */ /* 0x001fe2000f8e00ff */
[----:B------:R-:W0:Y:S02]  /*11d700*/  LDCU UR6, c[0x0][0x3b8] ;  /* 0x00007700ff0677ac */ /* 0x000e240008000800 */
        /* <DEDUP_REMOVED lines=8> */
[----:B------:R1:W-:Y:S01]  /*11d790*/  STL [R1+0x68], R25 ;  /* 0x0000681901007387 */ /* 0x0003e20000100800 */
[----:B----4-:R-:W-:-:S03]  /*11d7a0*/  ISETP.GE.AND P1, PT, R4, UR4, PT ;  /* 0x0000000404007c0c */ /* 0x010fc6000bf26270 */
[----:B------:R-:W3:Y:S01]  /*11d7b0*/  LDL.LU R4, [R1+0x566c] ;  /* 0x00566c0001047983 */ /* 0x000ee20000300800 */
[----:B------:R-:W-:Y:S01]  /*11d7c0*/  ISETP.GE.AND P2, PT, R24, UR5, PT ;  /* 0x0000000518007c0c */ /* 0x000fe2000bf46270 */
[----:B------:R-:W4:Y:S01]  /*11d7d0*/  LDCU.64 UR4, c[0x0][0x398] ;  /* 0x00007300ff0477ac */ /* 0x000f220008000a00 */
[----:B------:R-:W-:-:S05]  /*11d7e0*/  IADD3 R24, P0, PT, R17, R14, RZ ;  /* 0x0000000e11187210 */ /* 0x000fca0007f1e0ff */
[----:B-1----:R-:W-:-:S05]  /*11d7f0*/  IMAD.X R25, R18, 0x1, R15, P0 ;  /* 0x0000000112197824 */ /* 0x002fca00000e060f */
[----:B------:R4:W-:Y:S02]  /*11d800*/  STL.64 [R1+0x4070], R24 ;  /* 0x0040701801007387 */ /* 0x0009e40000100a00 */
[----:B----4-:R-:W-:-:S05]  /*11d810*/  IMAD.U32 R24, RZ, RZ, UR4 ;  /* 0x00000004ff187e24 */ /* 0x010fca000f8e00ff */
[----:B------:R1:W-:Y:S02]  /*11d820*/  STL [R1+0x64], R24 ;  /* 0x0000641801007387 */ /* 0x0003e40000100800 */
[----:B-1----:R-:W-:-:S05]  /*11d830*/  IADD3 R24, P0, PT, R17, R12, RZ ;  /* 0x0000000c11187210 */ /* 0x002fca0007f1e0ff */
[----:B------:R-:W-:-:S05]  /*11d840*/  IMAD.X R25, R18, 0x1, R13, P0 ;  /* 0x0000000112197824 */ /* 0x000fca00000e060d */
[----:B------:R1:W-:Y:S01]  /*11d850*/  STL.64 [R1+0x4088], R24 ;  /* 0x0040881801007387 */ /* 0x0003e20000100a00 */
[----:B------:R-:W-:Y:S01]  /*11d860*/  UMOV UR4, UR5 ;  /* 0x0000000500047c82 */ /* 0x000fe20008000000 */
[----:B------:R-:W-:Y:S02]  /*11d870*/  @P1 LOP3.LUT R3, R3, 0x80000000, RZ, 0xfc, !PT ;  /* 0x8000000003031812 */ /* 0x000fe400078efcff */
[----:B-1----:R-:W4:Y:S04]  /*11d880*/  LDL.LU R25, [R1+0x5670] ;  /* 0x0056700001197983 */ /* 0x002f280000300800 */
[----:B------:R-:W4:Y:S01]  /*11d890*/  LDL.LU R24, [R1+0x5674] ;  /* 0x0056740001187983 */ /* 0x000f220000300800 */
[----:B--2---:R-:W-:Y:S01]  /*11d8a0*/  ISETP.GE.AND P1, PT, R5, UR4, PT ;  /* 0x0000000405007c0c */ /* 0x004fe2000bf26270 */
[----:B------:R-:W1:Y:S02]  /*11d8b0*/  LDCU.64 UR4, c[0x0][0x398] ;  /* 0x00007300ff0477ac */ /* 0x000e640008000a00 */
[----:B------:R-:W2:Y:S01]  /*11d8c0*/  LDL.LU R5, [R1+0x5678] ;  /* 0x0056780001057983 */ /* 0x000ea20000300800 */
[----:B-1----:R-:W-:Y:S01]  /*11d8d0*/  IMAD.U32 R26, RZ, RZ, UR4 ;  /* 0x00000004ff1a7e24 */ /* 0x002fe2000f8e00ff */
[----:B------:R-:W-:-:S02]  /*11d8e0*/  UMOV UR4, UR5 ;  /* 0x0000000500047c82 */ /* 0x000fc40008000000 */
[----:B---3--:R-:W-:Y:S01]  /*11d8f0*/  ISETP.GE.AND P0, PT, R4, UR4, PT ;  /* 0x0000000404007c0c */ /* 0x008fe2000bf06270 */
[----:B0-----:R-:W-:Y:S01]  /*11d900*/  VIADD R17, R17, UR6 ;  /* 0x0000000611117c36 */ /* 0x001fe20008000000 */
[----:B------:R-:W3:Y:S01]  /*11d910*/  LDL.LU R4, [R1+0x567c] ;  /* 0x00567c0001047983 */ /* 0x000ee20000300800 */
[----:B------:R-:W0:Y:S01]  /*11d920*/  LDCU.64 UR4, c[0x0][0x398] ;  /* 0x00007300ff0477ac */ /* 0x000e220008000a00 */
[----:B------:R-:W1:Y:S01]  /*11d930*/  LDCU.64 UR6, c[0x0][0x398] ;  /* 0x00007300ff0677ac */ /* 0x000e620008000a00 */
[----:B------:R-:W-:Y:S02]  /*11d940*/  LOP3.LUT R0, R0, 0xfffffffe, RZ, 0xc0, !PT ;  /* 0xfffffffe00007812 */ /* 0x000fe400078ec0ff */
[----:B------:R-:W-:Y:S02]  /*11d950*/  LOP3.LUT R3, R3, 0xbfffffff, RZ, 0xc0, !PT ;  /* 0xbfffffff03037812 */ /* 0x000fe400078ec0ff */
[----:B------:R-:W-:Y:S02]  /*11d960*/  @P2 LOP3.LUT R0, R0, 0x1, RZ, 0xfc, !PT ;  /* 0x0000000100002812 */ /* 0x000fe400078efcff */
[----:B------:R-:W-:-:S04]  /*11d970*/  @P1 LOP3.LUT R3, R3, 0x40000000, RZ, 0xfc, !PT ;  /* 0x4000000003031812 */ /* 0x000fc800078efcff */
[----:B------:R-:W-:Y:S01]  /*11d980*/  LOP3.LUT R3, R3, 0xdfffffff, RZ, 0xc0, !PT ;  /* 0xdfffffff03037812 */ /* 0x000fe200078ec0ff */
[----:B0-----:R-:W-:Y:S01]  /*11d990*/  IMAD.U32 R29, RZ, RZ, UR4 ;  /* 0x00000004ff1d7e24 */ /* 0x001fe2000f8e00ff */
[----:B-1----:R-:W-:Y:S01]  /*11d9a0*/  UMOV UR4, UR7 ;  /* 0x0000000700047c82 */ /* 0x002fe20008000000 */
[----:B------:R-:W-:Y:S01]  /*11d9b0*/  UMOV UR15, UR6 ;  /* 0x00000006000f7c82 */ /* 0x000fe20008000000 */
[----:B------:R-:W-:Y:S01]  /*11d9c0*/  @P0 LOP3.LUT R3, R3, 0x20000000, RZ, 0xfc, !PT ;  /* 0x2000000003030812 */ /* 0x000fe200078efcff */
[----:B------:R-:W0:Y:S01]  /*11d9d0*/  LDCU.64 UR6, c[0x0][0x398] ;  /* 0x00007300ff0677ac */ /* 0x000e220008000a00 */
[----:B------:R-:W-:Y:S02]  /*11d9e0*/  SHF.R.S32.HI R18, RZ, 0x1f, R17 ;  /* 0x0000001fff127819 */ /* 0x000fe40000011411 */
[----:B------:R-:W-:Y:S02]  /*11d9f0*/  LOP3.LUT R3, R3, 0xefffffff, RZ, 0xc0, !PT ;  /* 0xefffffff03037812 */ /* 0x000fe400078ec0ff */
[----:B----4-:R-:W-:-:S02]  /*11da00*/  ISETP.GE.AND P2, PT, R25, UR5, PT ;  /* 0x0000000519007c0c */ /* 0x010fc4000bf46270 */
[----:B------:R-:W-:Y:S01]  /*11da10*/  ISETP.GE.AND P1, PT, R24, UR4, PT ;  /* 0x0000000418007c0c */ /* 0x000fe2000bf26270 */
[----:B------:R-:W1:Y:S01]  /*11da20*/  LDCU.64 UR4, c[0x0][0x398] ;  /* 0x00007300ff0477ac */ /* 0x000e620008000a00 */
[----:B------:R-:W-:-:S05]  /*11da30*/  IADD3 R24, P0, PT, R17, R6, RZ ;  /* 0x0000000611187210 */ /* 0x000fca0007f1e0ff */
[----:B------:R-:W-:-:S05]  /*11da40*/  IMAD.X R25, R18, 0x1, R9, P0 ;  /* 0x0000000112197824 */ /* 0x000fca00000e0609 */
[----:B------:R1:W-:Y:S01]  /*11da50*/  STL.64 [R1+0x4068], R24 ;  /* 0x0040681801007387 */ /* 0x0003e20000100a00 */
[----:B------:R-:W-:-:S04]  /*11da60*/  @P2 LOP3.LUT R3, R3, 0x10000000, RZ, 0xfc, !PT ;  /* 0x1000000003032812 */ /* 0x000fc800078efcff */
[----:B------:R-:W-:Y:S01]  /*11da70*/  LOP3.LUT R3, R3, 0xf7ffffff, RZ, 0xc0, !PT ;  /* 0xf7ffffff03037812 */ /* 0x000fe200078ec0ff */
[----:B-1----:R-:W-:Y:S01]  /*11da80*/  IMAD.U32 R24, RZ, RZ, UR4 ;  /* 0x00000004ff187e24 */ /* 0x002fe2000f8e00ff */
[----:B0-----:R-:W-:-:S04]  /*11da90*/  UMOV UR4, UR7 ;  /* 0x0000000700047c82 */ /* 0x001fc80008000000 */
[----:B------:R0:W-:Y:S01]  /*11daa0*/  STL [R1+0x58], R24 ;  /* 0x0000581801007387 */ /* 0x0001e20000100800 */
[----:B------:R-:W-:Y:S01]  /*11dab0*/  @P1 LOP3.LUT R3, R3, 0x8000000, RZ, 0xfc, !PT ;  /* 0x0800000003031812 */ /* 0x000fe200078efcff */
[----:B0-----:R-:W-:Y:S01]  /*11dac0*/  IMAD.U32 R24, RZ, RZ, UR6 ;  /* 0x00000006ff187e24 */ /* 0x001fe2000f8e00ff */
[----:B------:R-:W0:Y:S04]  /*11dad0*/  LDCU.64 UR6, c[0x0][0x398] ;  /* 0x00007300ff0677ac */ /* 0x000e280008000a00 */
[----:B------:R1:W-:Y:S04]  /*11dae0*/  STL [R1+0x54], R24 ;  /* 0x0000541801007387 */ /* 0x0003e80000100800 */
[----:B------:R-:W4:Y:S04]  /*11daf0*/  LDL.LU R25, [R1+0x5680] ;  /* 0x0056800001197983 */ /* 0x000f280000300800 */
[----:B-1----:R-:W4:Y:S01]  /*11db00*/  LDL.LU R24, [R1+0x5684] ;  /* 0x0056840001187983 */ /* 0x002f220000300800 */
[----:B--2---:R-:W-:-:S02]  /*11db10*/  ISETP.GE.AND P2, PT, R5, UR5, PT ;  /* 0x0000000505007c0c */ /* 0x004fc4000bf46270 */
[----:B---3--:R-:W-:Y:S01]  /*11db20*/  ISETP.GE.AND P1, PT, R4, UR4, PT ;  /* 0x0000000404007c0c */ /* 0x008fe2000bf26270 */
[----:B------:R-:W1:Y:S01]  /*11db30*/  LDCU.64 UR4, c[0x0][0x398] ;  /* 0x00007300ff0477ac */ /* 0x000e620008000a00 */
[----:B------:R-:W-:-:S05]  /*11db40*/  IADD3 R4, P0, PT, R17, R10, RZ ;  /* 0x0000000a11047210 */ /* 0x000fca0007f1e0ff */
[----:B------:R-:W-:-:S05]  /*11db50*/  IMAD.X R5, R18, 0x1, R11, P0 ;  /* 0x0000000112057824 */ /* 0x000fca00000e060b */
[----:B------:R1:W-:Y:S02]  /*11db60*/  STL.64 [R1+0x4080], R4 ;  /* 0x0040800401007387 */ /* 0x0003e40000100a00 */
[----:B-1----:R-:W-:Y:S02]  /*11db70*/  IMAD.U32 R5, RZ, RZ, UR4 ;  /* 0x00000004ff057e24 */ /* 0x002fe4000f8e00ff */
[----:B------:R-:W2:Y:S04]  /*11db80*/  LDL.LU R4, [R1+0x5780] ;  /* 0x0057800001047983 */ /* 0x000ea80000300800 */
[----:B------:R-:W-:Y:S04]  /*11db90*/  STL.64 [R1+0x5778], R10 ;  /* 0x0057780a01007387 */ /* 0x000fe80000100a00 */
[----:B------:R1:W-:Y:S04]  /*11dba0*/  STL [R1+0x50], R5 ;  /* 0x0000500501007387 */ /* 0x0003e80000100800 */
[----:B-1----:R-:W3:Y:S01]  /*11dbb0*/  LDL.LU R5, [R1+0x5690] ;  /* 0x0056900001057983 */ /* 0x002ee20000300800 */
[----:B0-----:R-:W-:Y:S01]  /*11dbc0*/  IMAD.U32 R10, RZ, RZ, UR6 ;  /* 0x00000006ff0a7e24 */ /* 0x001fe2000f8e00ff */
[----:B------:R-:W-:Y:S01]  /*11dbd0*/  LOP3.LUT R3, R3, 0xfbffffff, RZ, 0xc0, !PT ;  /* 0xfbffffff03037812 */ /* 0x000fe200078ec0ff */
[----:B------:R-:W-:Y:S01]  /*11dbe0*/  UMOV UR4, UR7 ;  /* 0x0000000700047c82 */ /* 0x000fe20008000000 */
[----:B------:R-:W0:Y:S02]  /*11dbf0*/  LDCU UR6, c[0x0][0x3b8] ;  /* 0x00007700ff0677ac */ /* 0x000e240008000800 */
[----:B------:R1:W-:Y:S02]  /*11dc00*/  STL [R1+0x4c], R10 ;  /* 0x00004c0a01007387 */ /* 0x0003e40000100800 */
[----:B-1----:R-:W-:-:S05]  /*11dc10*/  IADD3 R10, P0, PT, R17, R14, RZ ;  /* 0x0000000e110a7210 */ /* 0x002fca0007f1e0ff */
[----:B------:R-:W-:-:S05]  /*11dc20*/  IMAD.X R11, R18, 0x1, R15, P0 ;  /* 0x00000001120b7824 */ /* 0x000fca00000e060f */
[----:B------:R1:W-:Y:S04]  /*11dc30*/  STL.64 [R1+0x40a0], R10 ;  /* 0x0040a00a01007387 */ /* 0x0003e80000100a00 */
[----:B-1----:R-:W2:Y:S01]  /*11dc40*/  LDL.LU R10, [R1+0x5694] ;  /* 0x00569400010a7983 */ /* 0x002ea20000300800 */
[----:B------:R-:W-:-:S04]  /*11dc50*/  @P2 LOP3.LUT R3, R3, 0x4000000, RZ, 0xfc, !PT ;  /* 0x0400000003032812 */ /* 0x000fc800078efcff */
[----:B------:R-:W-:-:S04]  /*11dc60*/  LOP3.LUT R3, R3, 0xfdffffff, RZ, 0xc0, !PT ;  /* 0xfdffffff03037812 */ /* 0x000fc800078ec0ff */
[----:B------:R-:W-:-:S04]  /*11dc70*/  @P1 LOP3.LUT R3, R3, 0x2000000, RZ, 0xfc, !PT ;  /* 0x0200000003031812 */ /* 0x000fc800078efcff */
[----:B------:R-:W-:Y:S02]  /*11dc80*/  LOP3.LUT R3, R3, 0xfeffffff, RZ, 0xc0, !PT ;  /* 0xfeffffff03037812 */ /* 0x000fe400078ec0ff */
[----:B----4-:R-:W-:Y:S02]  /*11dc90*/  ISETP.GE.AND P2, PT, R25, UR5, PT ;  /* 0x0000000519007c0c */ /* 0x010fe4000bf46270 */
[----:B------:R-:W-:Y:S01]  /*11dca0*/  ISETP.GE.AND P1, PT, R24, UR4, PT ;  /* 0x0000000418007c0c */ /* 0x000fe2000bf26270 */
[----:B------:R-:W1:Y:S10]  /*11dcb0*/  LDCU.64 UR4, c[0x0][0x398] ;  /* 0x00007300ff0477ac */ /* 0x000e740008000a00 */
[----:B------:R-:W-:-:S04]  /*11dcc0*/  @P2 LOP3.LUT R3, R3, 0x1000000, RZ, 0xfc, !PT ;  /* 0x0100000003032812 */ /* 0x000fc800078efcff */
[----:B------:R-:W-:-:S04]  /*11dcd0*/  LOP3.LUT R3, R3, 0xff7fffff, RZ, 0xc0, !PT ;  /* 0xff7fffff03037812 */ /* 0x000fc800078ec0ff */
[----:B------:R-:W-:Y:S01]  /*11dce0*/  @P1 LOP3.LUT R3, R3, 0x800000, RZ, 0xfc, !PT ;  /* 0x0080000003031812 */ /* 0x000fe200078efcff */
[----:B-1----:R-:W-:Y:S01]  /*11dcf0*/  IMAD.U32 R11, RZ, RZ, UR4 ;  /* 0x00000004ff0b7e24 */ /* 0x002fe2000f8e00ff */
[----:B------:R-:W-:Y:S01]  /*11dd00*/  UMOV UR4, UR5 ;  /* 0x0000000500047c82 */ /* 0x000fe20008000000 */
[----:B------:R-:W-:-:S03]  /*11dd10*/  IADD3 R24, P0, PT, R17, R12, RZ ;  /* 0x0000000c11187210 */ /* 0x000fc60007f1e0ff */
[----:B------:R1:W-:Y:S02]  /*11dd20*/  STL [R1+0x48], R11 ;  /* 0x0000480b01007387 */ /* 0x0003e40000100800 */
[----:B------:R-:W-:-:S05]  /*11dd30*/  IMAD.X R25, R18, 0x1, R13, P0 ;  /* 0x0000000112197824 */ /* 0x000fca00000e060d */
[----:B------:R4:W-:Y:S01]  /*11dd40*/  STL.64 [R1+0x40b0], R24 ;  /* 0x0040b01801007387 */ /* 0x0009e20000100a00 */
[----:B---3--:R-:W-:Y:S01]  /*11dd50*/  ISETP.GE.AND P1, PT, R5, UR4, PT ;  /* 0x0000000405007c0c */ /* 0x008fe2000bf26270 */
[----:B------:R-:W1:Y:S02]  /*11dd60*/  LDCU.64 UR4, c[0x0][0x398] ;  /* 0x00007300ff0477ac */ /* 0x000e640008000a00 */
[----:B------:R-:W3:Y:S01]  /*11dd70*/  LDL.LU R5, [R1+0x5698] ;  /* 0x0056980001057983 */ /* 0x000ee20000300800 */
[----:B-1----:R-:W-:Y:S01]  /*11dd80*/  IMAD.U32 R11, RZ, RZ, UR4 ;  /* 0x00000004ff0b7e24 */ /* 0x002fe2000f8e00ff */
[----:B------:R-:W-:-:S04]  /*11dd90*/  UMOV UR4, UR5 ;  /* 0x0000000500047c82 */ /* 0x000fc80008000000 */
[----:B------:R1:W-:Y:S01]  /*11dda0*/  STL [R1+0x44], R11 ;  /* 0x0000440b01007387 */ /* 0x0003e20000100800 */
[----:B--2---:R-:W-:Y:S01]  /*11ddb0*/  ISETP.GE.AND P0, PT, R10, UR4, PT ;  /* 0x000000040a007c0c */ /* 0x004fe2000bf06270 */
[----:B0-----:R-:W-:Y:S02]  /*11ddc0*/  VIADD R17, R17, UR6 ;  /* 0x0000000611117c36 */ /* 0x001fe40008000000 */
[----:B------:R-:W2:Y:S01]  /*11ddd0*/  LDL.LU R10, [R1+0x569c] ;  /* 0x00569c00010a7983 */ /* 0x000ea20000300800 */
[----:B------:R-:W0:Y:S01]  /*11dde0*/  LDCU.64 UR4, c[0x0][0x398] ;  /* 0x00007300ff0477ac */ /* 0x000e220008000a00 */
[----:B------:R-:W1:Y:S01]  /*11ddf0*/  LDCU.64 UR6, c[0x0][0x398] ;  /* 0x00007300ff0677ac */ /* 0x000e620008000a00 */
[----:B------:R-:W-:Y:S02]  /*11de00*/  LOP3.LUT R3, R3, 0xffbfffff, RZ, 0xc0, !PT ;  /* 0xffbfffff03037812 */ /* 0x000fe400078ec0ff */
[----:B------:R-:W-:Y:S01]  /*11de10*/  SHF.R.S32.HI R18, RZ, 0x1f, R17 ;  /* 0x0000001fff127819 */ /* 0x000fe20000011411 */
[----:B----4-:R-:W4:Y:S01]  /*11de20*/  LDL.LU R24, [R1+0x56a0] ;  /* 0x0056a00001187983 */ /* 0x010f220000300800 */
[----:B------:R-:W-:-:S04]  /*11de30*/  @P1 LOP3.LUT R3, R3, 0x400000, RZ, 0xfc, !PT ;  /* 0x0040000003031812 */ /* 0x000fc800078efcff */
[----:B------:R-:W-:-:S04]  /*11de40*/  LOP3.LUT R3, R3, 0xffdfffff, RZ, 0xc0, !PT ;  /* 0xffdfffff03037812 */ /* 0x000fc800078ec0ff */
[----:B------:R-:W-:Y:S01]  /*11de50*/  @P0 LOP3.LUT R3, R3, 0x200000, RZ, 0xfc, !PT ;  /* 0x0020000003030812 */ /* 0x000fe200078efcff */
[----:B0-----:R-:W-:Y:S01]  /*11de60*/  IMAD.U32 R27, RZ, RZ, UR4 ;  /* 0x00000004ff1b7e24 */ /* 0x001fe2000f8e00ff */
[----:B-1----:R-:W-:Y:S01]  /*11de70*/  UMOV UR4, UR7 ;  /* 0x0000000700047c82 */ /* 0x002fe20008000000 */
[----:B---3--:R-:W-:Y:S02]  /*11de80*/  ISETP.GE.AND P2, PT, R5, UR5, PT ;  /* 0x0000000505007c0c */ /* 0x008fe4000bf46270 */
[----:B------:R-:W3:Y:S04]  /*11de90*/  LDL.LU R5, [R1+0x56a4] ;  /* 0x0056a40001057983 */ /* 0x000ee80000300800 */
[----:B------:R-:W-:Y:S01]  /*11dea0*/  STL [R1+0x5720], R6 ;  /* 0x0057200601007387 */ /* 0x000fe20000100800 */
[----:B--2---:R-:W-:-:S02]  /*11deb0*/  ISETP.GE.AND P1, PT, R10, UR4, PT ;  /* 0x000000040a007c0c */ /* 0x004fc4000bf26270 */
[----:B------:R-:W-:Y:S01]  /*11dec0*/  IADD3 R10, P0, PT, R17, R6, RZ ;  /* 0x00000006110a7210 */ /* 0x000fe20007f1e0ff */
[----:B------:R-:W0:Y:S04]  /*11ded0*/  LDCU.64 UR4, c[0x0][0x398] ;  /* 0x00007300ff0477ac */ /* 0x000e280008000a00 */
[----:B------:R-:W-:-:S05]  /*11dee0*/  IMAD.X R11, R18, 0x1, R9, P0 ;  /* 0x00000001120b7824 */ /* 0x000fca00000e0609 */
[----:B------:R1:W-:Y:S04]  /*11def0*/  STL.64 [R1+0x4098], R10 ;  /* 0x0040980a01007387 */ /* 0x0003e80000100a00 */
[----:B-1----:R-:W2:Y:S01]  /*11df00*/  LDL.LU.64 R10, [R1+0x5778] ;  /* 0x00577800010a7983 */ /* 0x002ea20000300a00 */
[----:B------:R-:W-:Y:S01]  /*11df10*/  IMAD.U32 R28, RZ, RZ, UR6 ;  /* 0x00000006ff1c7e24 */ /* 0x000fe2000f8e00ff */
[----:B------:R-:W1:Y:S01]  /*11df20*/  LDCU.64 UR6, c[0x0][0x398] ;  /* 0x00007300ff0677ac */ /* 0x000e620008000a00 */
[----:B------:R-:W-:Y:S01]  /*11df30*/  LOP3.LUT R3, R3, 0xffefffff, RZ, 0xc0, !PT ;  /* 0xffefffff03037812 */ /* 0x000fe200078ec0ff */
[----:B0-----:R-:W-:Y:S01]  /*11df40*/  IMAD.U32 R6, RZ, RZ, UR4 ;  /* 0x00000004ff067e24 */ /* 0x001fe2000f8e00ff */
[----:B------:R-:W-:Y:S02]  /*11df50*/  STL [R1+0x5724], R9 ;  /* 0x0057240901007387 */ /* 0x000fe40000100800 */
[----:B------:R-:W-:-:S02]  /*11df60*/  @P2 LOP3.LUT R3, R3, 0x100000, RZ, 0xfc, !PT ;  /* 0x0010000003032812 */ /* 0x000fc400078efcff */
[----:B------:R1:W-:Y:S02]  /*11df70*/  STL [R1+0x38], R6 ;  /* 0x0000380601007387 */ /* 0x0003e40000100800 */
[----:B------:R-:W-:Y:S02]  /*11df80*/  LOP3.LUT R3, R3, 0xfff7ffff, RZ, 0xc0, !PT ;  /* 0xfff7ffff03037812 */ /* 0x000fe400078ec0ff */
[----:B----4-:R-:W-:Y:S02]  /*11df90*/  ISETP.GE.AND P2, PT, R24, UR5, PT ;  /* 0x0000000518007c0c */ /* 0x010fe4000bf46270 */
[----:B------:R-:W-:Y:S01]  /*11dfa0*/  @P1 LOP3.LUT R3, R3, 0x80000, RZ, 0xfc, !PT ;  /* 0x0008000003031812 */ /* 0x000fe200078efcff */
[----:B-1----:R-:W-:Y:S01]  /*11dfb0*/  IMAD.U32 R6, RZ, RZ, UR6 ;  /* 0x00000006ff067e24 */ /* 0x002fe2000f8e00ff */
[----:B------:R-:W-:Y:S01]  /*11dfc0*/  UMOV UR4, UR7 ;  /* 0x0000000700047c82 */ /* 0x000fe20008000000 */
[----:B------:R-:W0:Y:S03]  /*11dfd0*/  LDCU.64 UR6, c[0x0][0x398] ;  /* 0x00007300ff0677ac */ /* 0x000e260008000a00 */
[----:B------:R-:W-:Y:S04]  /*11dfe0*/  STL [R1+0x34], R6 ;  /* 0x0000340601007387 */ /* 0x000fe80000100800 */
[----:B------:R-:W4:Y:S01]  /*11dff0*/  LDL.LU R9, [R1+0x56ac] ;  /* 0x0056ac0001097983 */ /* 0x000f220000300800 */
[----:B---3--:R-:W-:Y:S01]  /*11e000*/  ISETP.GE.AND P1, PT, R5, UR4, PT ;  /* 0x0000000405007c0c */ /* 0x008fe2000bf26270 */
[----:B------:R-:W1:Y:S02]  /*11e010*/  LDCU.64 UR4, c[0x0][0x398] ;  /* 0x00007300ff0477ac */ /* 0x000e640008000a00 */
[----:B------:R-:W3:Y:S01]  /*11e020*/  LDL R5, [R1+0xa0] ;  /* 0x0000a00001057983 */ /* 0x000ee20000100800 */
[----:B--2---:R-:W-:-:S03]  /*11e030*/  IADD3 R24, P0, PT, R17, R10, RZ ;  /* 0x0000000a11187210 */ /* 0x004fc60007f1e0ff */
[----:B------:R2:W-:Y:S04]  /*11e040*/  STL [R1+0x5728], R10 ;  /* 0x0057280a01007387 */ /* 0x0005e80000100800 */
[----:B--2---:R-:W2:Y:S01]  /*11e050*/  LDL.LU R10, [R1+0x56a8] ;  /* 0x0056a800010a7983 */ /* 0x004ea20000300800 */
[----:B------:R-:W-:-:S05]  /*11e060*/  IMAD.X R25, R18, 0x1, R11, P0 ;  /* 0x0000000112197824 */ /* 0x000fca00000e060b */
[----:B------:R0:W-:Y:S04]  /*11e070*/  STL.64 [R1+0x40a8], R24 ;  /* 0x0040a81801007387 */ /* 0x0001e80000100a00 */
[----:B0-----:R-:W3:Y:S04]  /*11e080*/  LDL.LU.64 R24, [R1+0x5770] ;  /* 0x0057700001187983 */ /* 0x001ee80000300a00 */
[----:B------:R1:W-:Y:S04]  /*11e090*/  STL [R1+0x572c], R11 ;  /* 0x00572c0b01007387 */ /* 0x0003e80000100800 */
[----:B------:R-:W3:Y:S01]  /*11e0a0*/  LDL.LU R6, [R1+0x56b0] ;  /* 0x0056b00001067983 */ /* 0x000ee20000300800 */
[----:B------:R-:W-:-:S04]  /*11e0b0*/  LOP3.LUT R3, R3, 0xfffbffff, RZ, 0xc0, !PT ;  /* 0xfffbffff03037812 */ /* 0x000fc800078ec0ff */
[----:B------:R-:W-:-:S04]  /*11e0c0*/  @P2 LOP3.LUT R3, R3, 0x40000, RZ, 0xfc, !PT ;  /* 0x0004000003032812 */ /* 0x000fc800078efcff */
[----:B------:R-:W-:Y:S01]  /*11e0d0*/  LOP3.LUT R3, R3, 0xfffdffff, RZ, 0xc0, !PT ;  /* 0xfffdffff03037812 */ /* 0x000fe200078ec0ff */
[----:B-1----:R-:W-:Y:S01]  /*11e0e0*/  IMAD.U32 R11, RZ, RZ, UR4 ;  /* 0x00000004ff0b7e24 */ /* 0x002fe2000f8e00ff */
[----:B------:R-:W-:Y:S02]  /*11e0f0*/  UMOV UR4, UR7 ;  /* 0x0000000700047c82 */ /* 0x000fe40008000000 */
[----:B------:R-:W-:Y:S02]  /*11e100*/  @P1 LOP3.LUT R3, R3, 0x20000, RZ, 0xfc, !PT ;  /* 0x0002000003031812 */ /* 0x000fe400078efcff */
[----:B----4-:R-:W-:Y:S01]  /*11e110*/  ISETP.GE.AND P1, PT, R9, UR4, PT ;  /* 0x0000000409007c0c */ /* 0x010fe2000bf26270 */
[----:B------:R0:W-:Y:S02]  /*11e120*/  STL [R1+0x30], R11 ;  /* 0x0000300b01007387 */ /* 0x0001e40000100800 */
[----:B0-----:R-:W-:Y:S01]  /*11e130*/  IMAD.U32 R11, RZ, RZ, UR6 ;  /* 0x00000006ff0b7e24 */ /* 0x001fe2000f8e00ff */
[----:B------:R-:W-:Y:S01]  /*11e140*/  LOP3.LUT R3, R3, 0xfffeffff, RZ, 0xc0, !PT ;  /* 0xfffeffff03037812 */ /* 0x000fe200078ec0ff */
[----:B------:R-:W0:Y:S03]  /*11e150*/  LDCU.64 UR6, c[0x0][0x398] ;  /* 0x00007300ff0677ac */ /* 0x000e260008000a00 */
[----:B------:R1:W-:Y:S04]  /*11e160*/  STL [R1+0x2c], R11 ;  /* 0x00002c0b01007387 */ /* 0x0003e80000100800 */
[----:B------:R4:W-:Y:S04]  /*11e170*/  STL [R1+0x5730], R14 ;  /* 0x0057300e01007387 */ /* 0x0009e80000100800 */
[----:B------:R-:W-:Y:S01]  /*11e180*/  STL [R1+0x5734], R15 ;  /* 0x0057340f01007387 */ /* 0x000fe20000100800 */
[----:B--2---:R-:W-:Y:S01]  /*11e190*/  ISETP.GE.AND P2, PT, R10, UR5, PT ;  /* 0x000000050a007c0c */ /* 0x004fe2000bf46270 */
[----:B------:R-:W2:Y:S01]  /*11e1a0*/  LDCU.64 UR4, c[0x0][0x398] ;  /* 0x00007300ff0477ac */ /* 0x000ea20008000a00 */
[----:B------:R-:W-:-:S05]  /*11e1b0*/  IADD3 R10, P0, PT, R17, R14, RZ ;  /* 0x0000000e110a7210 */ /* 0x000fca0007f1e0ff */
[----:B-1----:R-:W-:Y:S02]  /*11e1c0*/  IMAD.X R11, R18, 0x1, R15, P0 ;  /* 0x00000001120b7824 */ /* 0x002fe400000e060f */
[----:B--2---:R-:W-:Y:S01]  /*11e1d0*/  IMAD.U32 R9, RZ, RZ, UR4 ;  /* 0x00000004ff097e24 */ /* 0x004fe2000f8e00ff */
[----:B------:R-:W-:Y:S02]  /*11e1e0*/  UMOV UR4, UR5 ;  /* 0x0000000500047c82 */ /* 0x000fe40008000000 */
[----:B---3--:R-:W-:Y:S02]  /*11e1f0*/  ISETP.GE.AND P0, PT, R6, UR4, PT ;  /* 0x0000000406007c0c */ /* 0x008fe4000bf06270 */
[----:B------:R-:W1:Y:S01]  /*11e200*/  LDCU.64 UR4, c[0x0][0x398] ;  /* 0x00007300ff0477ac */ /* 0x000e620008000a00 */
[----:B------:R-:W-:-:S04]  /*11e210*/  @P2 LOP3.LUT R3, R3, 0x10000, RZ, 0xfc, !PT ;  /* 0x0001000003032812 */ /* 0x000fc800078efcff */
[----:B------:R-:W-:Y:S01]  /*11e220*/  LOP3.LUT R3, R3, 0xffff7fff, RZ, 0xc0, !PT ;  /* 0xffff7fff03037812 */ /* 0x000fe200078ec0ff */
[----:B------:R2:W-:Y:S03]  /*11e230*/  STL.64 [R1+0x40c8], R10 ;  /* 0x0040c80a01007387 */ /* 0x0005e60000100a00 */
[----:B------:R-:W-:Y:S01]  /*11e240*/  @P1 LOP3.LUT R3, R3, 0x8000, RZ, 0xfc, !PT ;  /* 0x0000800003031812 */ /* 0x000fe200078efcff */
[----:B------:R1:W-:Y:S01]  /*11e250*/  STL [R1+0x28], R9 ;  /* 0x0000280901007387 */ /* 0x0003e20000100800 */
[----:B------:R-:W-:-:S03]  /*11e260*/  IMAD.MOV.U32 R6, RZ, RZ, R26 ;  /* 0x000000ffff067224 */ /* 0x000fc600078e001a */
[----:B----4-:R-:W3:Y:S01]  /*11e270*/  LDL.LU R14, [R1+0x958] ;  /* 0x00095800010e7983 */ /* 0x010ee20000300800 */
[----:B------:R-:W-:Y:S01]  /*11e280*/  LOP3.LUT R3, R3, 0xffffbfff, RZ, 0xc0, !PT ;  /* 0xffffbfff03037812 */ /* 0x000fe200078ec0ff */
[----:B--2---:R-:W-:Y:S02]  /*11e290*/  IMAD.MOV.U32 R11, RZ, RZ, R19 ;  /* 0x000000ffff0b7224 */ /* 0x004fe400078e0013 */
[----:B------:R-:W-:Y:S02]  /*11e2a0*/  VIADD R19, R5, 0xc0 ;  /* 0x000000c005137836 */ /* 0x000fe40000000000 */
[----:B-1----:R-:W-:Y:S01]  /*11e2b0*/  IMAD.U32 R9, RZ, RZ, UR4 ;  /* 0x00000004ff097e24 */ /* 0x002fe2000f8e00ff */
[----:B------:R-:W-:Y:S01]  /*11e2c0*/  UMOV UR4, UR5 ;  /* 0x0000000500047c82 */ /* 0x000fe20008000000 */
[----:B------:R-:W-:Y:S02]  /*11e2d0*/  @P0 LOP3.LUT R3, R3, 0x4000, RZ, 0xfc, !PT ;  /* 0x0000400003030812 */ /* 0x000fe400078efcff */
[----:B------:R-:W-:Y:S01]  /*11e2e0*/  ISETP.GE.AND P0, PT, R19, UR4, PT ;  /* 0x0000000413007c0c */ /* 0x000fe2000bf06270 */
[----:B------:R-:W1:Y:S01]  /*11e2f0*/  LDCU.64 UR4, c[0x0][0x398] ;  /* 0x00007300ff0477ac */ /* 0x000e620008000a00 */
[----:B------:R-:W-:Y:S01]  /*11e300*/  VIADD R19, R5, 0xbf ;  /* 0x000000bf05137836 */ /* 0x000fe20000000000 */
[----:B------:R-:W-:-:S10]  /*11e310*/  LOP3.LUT R3, R3, 0xffffdfff, RZ, 0xc0, !PT ;  /* 0xffffdfff03037812 */ /* 0x000fd400078ec0ff */
[----:B------:R-:W-:Y:S01]  /*11e320*/  @P0 LOP3.LUT R3, R3, 0x2000, RZ, 0xfc, !PT ;  /* 0x0000200003030812 */ /* 0x000fe200078efcff */
[----:B-1----:R-:W-:Y:S01]  /*11e330*/  IMAD.U32 R26, RZ, RZ, UR4 ;  /* 0x00000004ff1a7e24 */ /* 0x002fe2000f8e00ff */
[----:B------:R-:W-:Y:S02]  /*11e340*/  UMOV UR4, UR5 ;  /* 0x0000000500047c82 */ /* 0x000fe40008000000 */
[----:B------:R-:W-:Y:S02]  /*11e350*/  ISETP.GE.AND P0, PT, R19, UR4, PT ;  /* 0x0000000413007c0c */ /* 0x000fe4000bf06270 */
[----:B------:R-:W1:Y:S01]  /*11e360*/  LDCU.64 UR4, c[0x0][0x398] ;  /* 0x00007300ff0477ac */ /* 0x000e620008000a00 */
[----:B------:R-:W-:Y:S01]  /*11e370*/  VIADD R19, R5, 0xbe ;  /* 0x000000be05137836 */ /* 0x000fe20000000000 */
[----:B------:R-:W-:-:S09]  /*11e380*/  LOP3.LUT R3, R3, 0xffffefff, RZ, 0xc0, !PT ;  /* 0xffffefff03037812 */ /* 0x000fd200078ec0ff */
[----:B------:R-:W-:Y:S01]  /*11e390*/  @P0 LOP3.LUT R3, R3, 0x1000, RZ, 0xfc, !PT ;  /* 0x0000100003030812 */ /* 0x000fe200078efcff */
[----:B-1----:R-:W-:Y:S01]  /*11e3a0*/  IMAD.U32 R15, RZ, RZ, UR4 ;  /* 0x00000004ff0f7e24 */ /* 0x002fe2000f8e00ff */
[----:B------:R-:W-:Y:S02]  /*11e3b0*/  UMOV UR4, UR5 ;  /* 0x0000000500047c82 */ /* 0x000fe40008000000 */
[----:B------:R-:W-:Y:S02]  /*11e3c0*/  ISETP.GE.AND P0, PT, R19, UR4, PT ;  /* 0x0000000413007c0c */ /* 0x000fe4000bf06270 */
[----:B------:R-:W1:Y:S01]  /*11e3d0*/  LDCU.64 UR4, c[0x0][0x398] ;  /* 0x00007300ff0477ac */ /* 0x000e620008000a00 */
[----:B------:R1:W-:Y:S01]  /*11e3e0*/  STL [R1+0x24], R9 ;  /* 0x0000240901007387 */ /* 0x0003e20000100800 */
[----:B------:R-:W-:Y:S01]  /*11e3f0*/  VIADD R19, R5, 0xbd ;  /* 0x000000bd05137836 */ /* 0x000fe20000000000 */
[----:B------:R-:W-:-:S08]  /*11e400*/  LOP3.LUT R3, R3, 0xfffff7ff, RZ, 0xc0, !PT ;  /* 0xfffff7ff03037812 */ /* 0x000fd000078ec0ff */
[----:B------:R-:W-:Y:S01]  /*11e410*/  @P0 LOP3.LUT R3, R3, 0x800, RZ, 0xfc, !PT ;  /* 0x0000080003030812 */ /* 0x000fe200078efcff */
[----:B-1----:R-:W-:Y:S01]  /*11e420*/  IMAD.U32 R9, RZ, RZ, UR4 ;  /* 0x00000004ff097e24 */ /* 0x002fe2000f8e00ff */
[----:B------:R-:W-:Y:S02]  /*11e430*/  UMOV UR4, UR5 ;  /* 0x0000000500047c82 */ /* 0x000fe40008000000 */
[----:B------:R-:W-:Y:S02]  /*11e440*/  ISETP.GE.AND P0, PT, R19, UR4, PT ;  /* 0x0000000413007c0c */ /* 0x000fe4000bf06270 */
[----:B------:R-:W1:Y:S01]  /*11e450*/  LDCU.64 UR4, c[0x0][0x398] ;  /* 0x00007300ff0477ac */ /* 0x000e620008000a00 */
[----:B------:R-:W-:Y:S04]  /*11e460*/  STL [R1+0x5744], R15 ;  /* 0x0057440f01007387 */ /* 0x000fe80000100800 */
[----:B------:R1:W-:Y:S01]  /*11e470*/  STL [R1+0xc], R9 ;  /* 0x00000c0901007387 */ /* 0x0003e20000100800 */
[----:B------:R-:W-:Y:S01]  /*11e480*/  VIADD R19, R5, 0xbc ;  /* 0x000000bc05137836 */ /* 0x000fe20000000000 */
[----:B------:R-:W-:-:S04]  /*11e490*/  LOP3.LUT R3, R3, 0xfffffbff, RZ, 0xc0, !PT ;  /* 0xfffffbff03037812 */ /* 0x000fc800078ec0ff */
        /* <DEDUP_REMOVED lines=21> */
[----:B------:R2:W-:Y:S01]  /*11e5f0*/  STL [R1], R9 ;  /* 0x0000000901007387 */ /* 0x0005e20000100800 */
[----:B------:R-:W-:Y:S01]  /*11e600*/  VIADD R19, R5, 0xb9 ;  /* 0x000000b905137836 */ /* 0x000fe20000000000 */
[----:B------:R-:W-:Y:S01]  /*11e610*/  LOP3.LUT R3, R3, 0xffffff7f, RZ, 0xc0, !PT ;  /* 0xffffff7f03037812 */ /* 0x000fe200078ec0ff */
[----:B--2---:R-:W-:-:S07]  /*11e620*/  IMAD.MOV.U32 R9, RZ, RZ, R29 ;  /* 0x000000ffff097224 */ /* 0x004fce00078e001d */
[----:B------:R-:W-:Y:S01]  /*11e630*/  @P0 LOP3.LUT R3, R3, 0x80, RZ, 0xfc, !PT ;  /* 0x0000008003030812 */ /* 0x000fe200078efcff */
[----:B-1----:R-:W-:Y:S01]  /*11e640*/  IMAD.U32 R29, RZ, RZ, UR4 ;  /* 0x00000004ff1d7e24 */ /* 0x002fe2000f8e00ff */
[----:B------:R-:W-:Y:S02]  /*11e650*/  UMOV UR4, UR5 ;  /* 0x0000000500047c82 */ /* 0x000fe40008000000 */
[----:B------:R-:W-:Y:S02]  /*11e660*/  ISETP.GE.AND P0, PT, R19, UR4, PT ;  /* 0x0000000413007c0c */ /* 0x000fe4000bf06270 */
[----:B------:R-:W1:Y:S01]  /*11e670*/  LDCU.64 UR4, c[0x0][0x398] ;  /* 0x00007300ff0477ac */ /* 0x000e620008000a00 */
[----:B------:R-:W-:Y:S02]  /*11e680*/  IMAD.MOV.U32 R10, RZ, RZ, R28 ;  /* 0x000000ffff0a7224 */ /* 0x000fe400078e001c */
[----:B------:R-:W-:Y:S01]  /*11e690*/  VIADD R19, R5, 0xb8 ;  /* 0x000000b805137836 */ /* 0x000fe20000000000 */
[----:B------:R-:W-:-:S07]  /*11e6a0*/  LOP3.LUT R3, R3, 0xffffffbf, RZ, 0xc0, !PT ;  /* 0xffffffbf03037812 */ /* 0x000fce00078ec0ff */
[----:B------:R-:W-:Y:S01]  /*11e6b0*/  @P0 LOP3.LUT R3, R3, 0x40, RZ, 0xfc, !PT ;  /* 0x0000004003030812 */ /* 0x000fe200078efcff */
[----:B-1----:R-:W-:Y:S01]  /*11e6c0*/  IMAD.U32 R28, RZ, RZ, UR4 ;  /* 0x00000004ff1c7e24 */ /* 0x002fe2000f8e00ff */
[----:B------:R-:W-:Y:S02]  /*11e6d0*/  UMOV UR4, UR5 ;  /* 0x0000000500047c82 */ /* 0x000fe40008000000 */
[----:B------:R-:W-:Y:S02]  /*11e6e0*/  ISETP.GE.AND P0, PT, R19, UR4, PT ;  /* 0x0000000413007c0c */ /* 0x000fe4000bf06270 */
[----:B------:R-:W1:Y:S01]  /*11e6f0*/  LDCU.64 UR4, c[0x0][0x398] ;  /* 0x00007300ff0477ac */ /* 0x000e620008000a00 */
[----:B------:R2:W-:Y:S01]  /*11e700*/  STL [R1+0x573c], R29 ;  /* 0x00573c1d01007387 */ /* 0x0005e20000100800 */
        /* <DEDUP_REMOVED lines=46> */
[----:B------:R-:W-:Y:S01]  /*11e9f0*/  LOP3.LUT R3, R3, 0xfffffffe, RZ, 0xc0, !PT ;  /* 0xfffffffe03037812 */ /* 0x000fe200078ec0ff */
[----:B--2---:R-:W-:-:S02]  /*11ea00*/  IMAD.MOV.U32 R24, RZ, RZ, R28 ;  /* 0x000000ffff187224 */ /* 0x004fc400078e001c */
[----:B------:R-:W-:Y:S02]  /*11ea10*/  IMAD.MOV.U32 R28, RZ, RZ, R10 ;  /* 0x000000ffff1c7224 */ /* 0x000fe400078e000a */
[----:B------:R-:W-:Y:S01]  /*11ea20*/  IMAD.MOV.U32 R10, RZ, RZ, R22 ;  /* 0x000000ffff0a7224 */ /* 0x000fe200078e0016 */
[----:B------:R-:W-:Y:S01]  /*11ea30*/  @P0 LOP3.LUT R3, R3, 0x1, RZ, 0xfc, !PT ;  /* 0x0000000103030812 */ /* 0x000fe200078efcff */
[----:B-1----:R-:W-:Y:S01]  /*11ea40*/  IMAD.U32 R22, RZ, RZ, UR4 ;  /* 0x00000004ff167e24 */ /* 0x002fe2000f8e00ff */
[----:B------:R-:W-:Y:S02]  /*11ea50*/  UMOV UR4, UR5 ;  /* 0x0000000500047c82 */ /* 0x000fe40008000000 */
[----:B------:R-:W-:Y:S02]  /*11ea60*/  ISETP.GE.AND P0, PT, R19, UR4, PT ;  /* 0x0000000413007c0c */ /* 0x000fe4000bf06270 */
[----:B------:R-:W1:Y:S01]  /*11ea70*/  LDCU.64 UR4, c[0x0][0x398] ;  /* 0x00007300ff0477ac */ /* 0x000e620008000a00 */
[----:B------:R2:W-:Y:S01]  /*11ea80*/  STL [R1+0x5758], R23 ;  /* 0x0057581701007387 */ /* 0x0005e20000100800 */
[----:B------:R-:W-:-:S02]  /*11ea90*/  VIADD R19, R5, 0xb1 ;  /* 0x000000b105137836 */ /* 0x000fc40000000000 */
[----:B--2---:R-:W-:Y:S02]  /*11eaa0*/  IMAD.MOV.U32 R23, RZ, RZ, R27 ;  /* 0x000000ffff177224 */ /* 0x004fe400078e001b */
[----:B------:R-:W-:Y:S02]  /*11eab0*/  IMAD.MOV.U32 R27, RZ, RZ, R9 ;  /* 0x000000ffff1b7224 */ /* 0x000fe400078e0009 */
[----:B------:R-:W-:-:S03]  /*11eac0*/  IMAD.MOV.U32 R9, RZ, RZ, R21 ;  /* 0x000000ffff097224 */ /* 0x000fc600078e0015 */
        /* <DEDUP_REMOVED lines=8> */
[----:B--2---:R-:W-:-:S02]  /*11eb50*/  IMAD.MOV.U32 R3, RZ, RZ, R26 ;  /* 0x000000ffff037224 */ /* 0x004fc400078e001a */
[----:B------:R-:W-:Y:S02]  /*11eb60*/  IMAD.MOV.U32 R26, RZ, RZ, R6 ;  /* 0x000000ffff1a7224 */ /* 0x000fe400078e0006 */
[----:B------:R-:W-:-:S03]  /*11eb70*/  IMAD.MOV.U32 R6, RZ, RZ, R20 ;  /* 0x000000ffff067224 */ /* 0x000fc600078e0014 */
[----:B------:R-:W-:Y:S01]  /*11eb80*/  @P0 LOP3.LUT R2, R2, 0x40000000, RZ, 0xfc, !PT ;  /* 0x4000000002020812 */ /* 0x000fe200078efcff */
[----:B-1----:R-:W-:Y:S01]  /*11eb90*/  IMAD.U32 R20, RZ, RZ, UR4 ;  /* 0x00000004ff147e24 */ /* 0x002fe2000f8e00ff */
[----:B------:R-:W-:Y:S02]  /*11eba0*/  UMOV UR4, UR5 ;  /* 0x0000000500047c82 */ /* 0x000fe40008000000 */
[----:B------:R-:W-:Y:S01]  /*11ebb0*/  ISETP.GE.AND P0, PT, R19, UR4, PT ;  /* 0x0000000413007c0c */ /* 0x000fe2000bf06270 */
[----:B------:R-:W-:Y:S01]  /*11ebc0*/  VIADD R19, R5, 0xaf ;  /* 0x000000af05137836 */ /* 0x000fe20000000000 */
[----:B------:R-:W-:Y:S01]  /*11ebd0*/  LOP3.LUT R2, R2, 0xdfffffff, RZ, 0xc0, !PT ;  /* 0xdfffffff02027812 */ /* 0x000fe200078ec0ff */
[----:B0-----:R-:W-:-:S10]  /*11ebe0*/  UMOV UR4, UR7 ;  /* 0x0000000700047c82 */ /* 0x001fd40008000000 */
[----:B------:R-:W-:Y:S02]  /*11ebf0*/  @P0 LOP3.LUT R2, R2, 0x20000000, RZ, 0xfc, !PT ;  /* 0x2000000002020812 */ /* 0x000fe400078efcff */
[----:B------:R-:W-:Y:S01]  /*11ec00*/  ISETP.GE.AND P0, PT, R19, UR4, PT ;  /* 0x0000000413007c0c */ /* 0x000fe2000bf06270 */
[----:B------:R-:W-:Y:S01]  /*11ec10*/  VIADD R19, R5, 0xae ;  /* 0x000000ae05137836 */ /* 0x000fe20000000000 */
[----:B------:R-:W-:Y:S01]  /*11ec20*/  UMOV UR5, UR6 ;  /* 0x0000000600057c82 */ /* 0x000fe20008000000 */
[----:B------:R-:W-:Y:S01]  /*11ec30*/  LOP3.LUT R2, R2, 0xefffffff, RZ, 0xc0, !PT ;  /* 0xefffffff02027812 */ /* 0x000fe200078ec0ff */
[----:B------:R-:W-:-:S09]  /*11ec40*/  UMOV UR6, UR9 ;  /* 0x0000000900067c82 */ /* 0x000fd20008000000 */
[----:B------:R-:W-:Y:S02]  /*11ec50*/  @P0 LOP3.LUT R2, R2, 0x10000000, RZ, 0xfc, !PT ;  /* 0x1000000002020812 */ /* 0x000fe400078efcff */
[----:B------:R-:W-:Y:S01]  /*11ec60*/  ISETP.GE.AND P0, PT, R19, UR6, PT ;  /* 0x0000000613007c0c */ /* 0x000fe2000bf06270 */
[----:B------:R-:W0:Y:S01]  /*11ec70*/  LDCU.64 UR6, c[0x0][0x398] ;  /* 0x00007300ff0677ac */ /* 0x000e220008000a00 */
[----:B------:R-:W-:Y:S01]  /*11ec80*/  UMOV UR4, UR8 ;  /* 0x0000000800047c82 */ /* 0x000fe20008000000 */
[----:B------:R-:W-:Y:S01]  /*11ec90*/  VIADD R19, R5, 0xad ;  /* 0x000000ad05137836 */ /* 0x000fe20000000000 */
[----:B------:R-:W-:Y:S01]  /*11eca0*/  LOP3.LUT R2, R2, 0xf7ffffff, RZ, 0xc0, !PT ;  /* 0xf7ffffff02027812 */ /* 0x000fe200078ec0ff */
[----:B------:R-:W1:Y:S08]  /*11ecb0*/  LDCU.64 UR8, c[0x0][0x398] ;  /* 0x00007300ff0877ac */ /* 0x000e700008000a00 */
[----:B------:R-:W-:-:S02]  /*11ecc0*/  @P0 LOP3.LUT R2, R2, 0x8000000, RZ, 0xfc, !PT ;  /* 0x0800000002020812 */ /* 0x000fc400078efcff */
[----:B0-----:R-:W-:Y:S01]  /*11ecd0*/  ISETP.GE.AND P0, PT, R19, UR7, PT ;  /* 0x0000000713007c0c */ /* 0x001fe2000bf06270 */
[----:B------:R-:W-:Y:S01]  /*11ece0*/  VIADD R19, R5, 0xac ;  /* 0x000000ac05137836 */ /* 0x000fe20000000000 */
[----:B------:R-:W-:-:S11]  /*11ecf0*/  LOP3.LUT R2, R2, 0xfbffffff, RZ, 0xc0, !PT ;  /* 0xfbffffff02027812 */ /* 0x000fd600078ec0ff */
[----:B------:R-:W-:Y:S02]  /*11ed00*/  @P0 LOP3.LUT R2, R2, 0x4000000, RZ, 0xfc, !PT ;  /* 0x0400000002020812 */ /* 0x000fe400078efcff */
[----:B-1----:R-:W-:Y:S01]  /*11ed10*/  ISETP.GE.AND P0, PT, R19, UR9, PT ;  /* 0x0000000913007c0c */ /* 0x002fe2000bf06270 */
[----:B------:R-:W-:Y:S01]  /*11ed20*/  VIADD R19, R5, 0xab ;  /* 0x000000ab05137836 */ /* 0x000fe20000000000 */
[----:B------:R-:W-:-:S11]  /*11ed30*/  LOP3.LUT R2, R2, 0xfdffffff, RZ, 0xc0, !PT ;  /* 0xfdffffff02027812 */ /* 0x000fd600078ec0ff */
[----:B------:R-:W-:Y:S02]  /*11ed40*/  @P0 LOP3.LUT R2, R2, 0x2000000, RZ, 0xfc, !PT ;  /* 0x0200000002020812 */ /* 0x000fe400078efcff */
[----:B------:R-:W-:Y:S01]  /*11ed50*/  ISETP.GE.AND P0, PT, R19, UR13, PT ;  /* 0x0000000d13007c0c */ /* 0x000fe2000bf06270 */
[----:B------:R-:W-:Y:S01]  /*11ed60*/  UMOV UR13, UR16 ;  /* 0x00000010000d7c82 */ /* 0x000fe20008000000 */
[----:B------:R-:W0:Y:S01]  /*11ed70*/  LDCU.64 UR16, c[0x0][0x398] ;  /* 0x00007300ff1077ac */ /* 0x000e220008000a00 */
[----:B------:R-:W-:Y:S01]  /*11ed80*/  VIADD R19, R5, 0xaa ;  /* 0x000000aa05137836 */ /* 0x000fe20000000000 */
[----:B------:R-:W-:Y:S01]  /*11ed90*/  LOP3.LUT R2, R2, 0xfeffffff, RZ, 0xc0, !PT ;  /* 0xfeffffff02027812 */ /* 0x000fe200078ec0ff */
[----:B------:R-:W-:Y:S01]  /*11eda0*/  UMOV UR9, UR19 ;  /* 0x0000001300097c82 */ /* 0x000fe20008000000 */
[----:B------:R-:W-:Y:S01]  /*11edb0*/  UMOV UR7, UR18 ;  /* 0x0000001200077c82 */ /* 0x000fe20008000000 */
[----:B------:R-:W1:Y:S06]  /*11edc0*/  LDCU.64 UR18, c[0x0][0x398] ;  /* 0x00007300ff1277ac */ /* 0x000e6c0008000a00 */
[----:B------:R-:W-:-:S02]  /*11edd0*/  @P0 LOP3.LUT R2, R2, 0x1000000, RZ, 0xfc, !PT ;  /* 0x0100000002020812 */ /* 0x000fc400078efcff */
[----:B0-----:R-:W-:Y:S02]  /*11ede0*/  ISETP.GE.AND P0, PT, R19, UR17, PT ;  /* 0x0000001113007c0c */ /* 0x001fe4000bf06270 */
[----:B------:R-:W-:Y:S01]  /*11edf0*/  LOP3.LUT R2, R2, 0xff7fffff, RZ, 0xc0, !PT ;  /* 0xff7fffff02027812 */ /* 0x000fe200078ec0ff */
[----:B------:R-:W-:Y:S01]  /*11ee00*/  VIADD R19, R5, 0xa9 ;  /* 0x000000a905137836 */ /* 0x000fe20000000000 */
[----:B------:R-:W-:-:S09]  /*11ee10*/  UMOV UR17, UR21 ;  /* 0x0000001500117c82 */ /* 0x000fd20008000000 */
[----:B------:R-:W-:Y:S02]  /*11ee20*/  @P0 LOP3.LUT R2, R2, 0x800000, RZ, 0xfc, !PT ;  /* 0x0080000002020812 */ /* 0x000fe400078efcff */
[----:B-1----:R-:W-:Y:S01]  /*11ee30*/  ISETP.GE.AND P0, PT, R19, UR19, PT ;  /* 0x0000001313007c0c */ /* 0x002fe2000bf06270 */
[----:B------:R-:W-:Y:S01]  /*11ee40*/  UMOV UR19, UR20 ;  /* 0x0000001400137c82 */ /* 0x000fe20008000000 */
[----:B------:R-:W0:Y:S01]  /*11ee50*/  LDCU.64 UR20, c[0x0][0x398] ;  /* 0x00007300ff1477ac */ /* 0x000e220008000a00 */
[----:B------:R-:W-:Y:S01]  /*11ee60*/  VIADD R19, R5, 0xa8 ;  /* 0x000000a805137836 */ /* 0x000fe20000000000 */
[----:B------:R-:W-:-:S09]  /*11ee70*/  LOP3.LUT R2, R2, 0xffbfffff, RZ, 0xc0, !PT ;  /* 0xffbfffff02027812 */ /* 0x000fd200078ec0ff */
[----:B------:R-:W-:Y:S02]  /*11ee80*/  @P0 LOP3.LUT R2, R2, 0x400000, RZ, 0xfc, !PT ;  /* 0x0040000002020812 */ /* 0x000fe400078efcff */
[----:B0-----:R-:W-:Y:S01]  /*11ee90*/  ISETP.GE.AND P0, PT, R19, UR21, PT ;  /* 0x0000001513007c0c */ /* 0x001fe2000bf06270 */
[----:B------:R-:W-:Y:S01]  /*11eea0*/  VIADD R19, R5, 0xa7 ;  /* 0x000000a705137836 */ /* 0x000fe20000000000 */
[----:B------:R-:W-:-:S11]  /*11eeb0*/  LOP3.LUT R2, R2, 0xffdfffff, RZ, 0xc0, !PT ;  /* 0xffdfffff02027812 */ /* 0x000fd600078ec0ff */
[----:B------:R-:W-:Y:S02]  /*11eec0*/  @P0 LOP3.LUT R2, R2, 0x200000, RZ, 0xfc, !PT ;  /* 0x0020000002020812 */ /* 0x000fe400078efcff */
[----:B------:R-:W-:Y:S01]  /*11eed0*/  ISETP.GE.AND P0, PT, R19, UR23, PT ;  /* 0x0000001713007c0c */ /* 0x000fe2000bf06270 */
        /* <DEDUP_REMOVED lines=44> */
[----:B------:R-:W-:Y:S01]  /*11f1a0*/  UMOV UR45, UR46 ;  /* 0x0000002e002d7c82 */ /* 0x000fe20008000000 */
[----:B------:R-:W0:Y:S01]  /*11f1b0*/  LDCU.64 UR46, c[0x0][0x398] ;  /* 0x00007300ff2e77ac */ /* 0x000e220008000a00 */
[----:B------:R1:W-:Y:S01]  /*11f1c0*/  STL [R1+0x5760], R22 ;  /* 0x0057601601007387 */ /* 0x0003e20000100800 */
[----:B------:R-:W-:Y:S01]  /*11f1d0*/  VIADD R19, R5, 0x9b ;  /* 0x0000009b05137836 */ /* 0x000fe20000000000 */
[----:B------:R-:W-:Y:S02]  /*11f1e0*/  LOP3.LUT R2, R2, 0xfffffdff, RZ, 0xc0, !PT ;  /* 0xfffffdff02027812 */ /* 0x000fe400078ec0ff */
[----:B-1----:R-:W2:Y:S06]  /*11f1f0*/  LDL.LU R22, [R1+0x948] ;  /* 0x0009480001167983 */ /* 0x002eac0000300800 */
[----:B------:R-:W-:-:S02]  /*11f200*/  @P0 LOP3.LUT R2, R2, 0x200, RZ, 0xfc, !PT ;  /* 0x0000020002020812 */ /* 0x000fc400078efcff */
[----:B0-----:R-:W-:Y:S01]  /*11f210*/  ISETP.GE.AND P0, PT, R19, UR47, PT ;  /* 0x0000002f13007c0c */ /* 0x001fe2000bf06270 */
[----:B------:R-:W-:Y:S01]  /*11f220*/  VIADD R19, R5, 0x9a ;  /* 0x0000009a05137836 */ /* 0x000fe20000000000 */
[----:B------:R-:W-:-:S11]  /*11f230*/  LOP3.LUT R2, R2, 0xfffffeff, RZ, 0xc0, !PT ;  /* 0xfffffeff02027812 */ /* 0x000fd600078ec0ff */
[----:B------:R-:W-:Y:S02]  /*11f240*/  @P0 LOP3.LUT R2, R2, 0x100, RZ, 0xfc, !PT ;  /* 0x0000010002020812 */ /* 0x000fe400078efcff */
[----:B------:R-:W-:Y:S01]  /*11f250*/  ISETP.GE.AND P0, PT, R19, UR49, PT ;  /* 0x0000003113007c0c */ /* 0x000fe2000bf06270 */
[----:B------:R-:W-:Y:S01]  /*11f260*/  VIADD R19, R5, 0x99 ;  /* 0x0000009905137836 */ /* 0x000fe20000000000 */
[----:B------:R-:W-:Y:S01]  /*11f270*/  LOP3.LUT R2, R2, 0xffffff7f, RZ, 0xc0, !PT ;  /* 0xffffff7f02027812 */ /* 0x000fe200078ec0ff */
[----:B------:R-:W-:-:S10]  /*11f280*/  UMOV UR35, UR52 ;  /* 0x0000003400237c82 */ /* 0x000fd40008000000 */
[----:B------:R-:W-:Y:S02]  /*11f290*/  @P0 LOP3.LUT R2, R2, 0x80, RZ, 0xfc, !PT ;  /* 0x0000008002020812 */ /* 0x000fe400078efcff */
[----:B------:R-:W-:Y:S01]  /*11f2a0*/  ISETP.GE.AND P0, PT, R19, UR51, PT ;  /* 0x0000003313007c0c */ /* 0x000fe2000bf06270 */
[----:B------:R-:W-:Y:S01]  /*11f2b0*/  UMOV UR51, UR53 ;  /* 0x0000003500337c82 */ /* 0x000fe20008000000 */
[----:B------:R-:W0:Y:S01]  /*11f2c0*/  LDCU.64 UR52, c[0x0][0x398] ;  /* 0x00007300ff3477ac */ /* 0x000e220008000a00 */
[----:B------:R-:W-:Y:S01]  /*11f2d0*/  LOP3.LUT R2, R2, 0xffffffbf, RZ, 0xc0, !PT ;  /* 0xffffffbf02027812 */ /* 0x000fe200078ec0ff */
[----:B------:R-:W-:-:S09]  /*11f2e0*/  VIADD R19, R5, 0x98 ;  /* 0x0000009805137836 */ /* 0x000fd20000000000 */
[----:B------:R-:W-:Y:S02]  /*11f2f0*/  @P0 LOP3.LUT R2, R2, 0x40, RZ, 0xfc, !PT ;  /* 0x0000004002020812 */ /* 0x000fe400078efcff */
[----:B0-----:R-:W-:Y:S01]  /*11f300*/  ISETP.GE.AND P0, PT, R19, UR53, PT ;  /* 0x0000003513007c0c */ /* 0x001fe2000bf06270 */
[----:B------:R-:W-:Y:S01]  /*11f310*/  VIADD R19, R5, 0x97 ;  /* 0x0000009705137836 */ /* 0x000fe20000000000 */
[----:B------:R-:W-:Y:S01]  /*11f320*/  LOP3.LUT R2, R2, 0xffffffdf, RZ, 0xc0, !PT ;  /* 0xffffffdf02027812 */ /* 0x000fe200078ec0ff */
[----:B------:R-:W-:Y:S01]  /*11f330*/  UMOV UR33, UR57 ;  /* 0x0000003900217c82 */ /* 0x000fe20008000000 */
[----:B------:R-:W-:Y:S01]  /*11f340*/  UMOV UR37, UR56 ;  /* 0x0000003800257c82 */ /* 0x000fe20008000000 */
[----:B------:R-:W0:Y:S08]  /*11f350*/  LDCU.64 UR56, c[0x0][0x398] ;  /* 0x00007300ff3877ac */ /* 0x000e300008000a00 */
[----:B------:R-:W-:-:S02]  /*11f360*/  @P0 LOP3.LUT R2, R2, 0x20, RZ, 0xfc, !PT ;  /* 0x0000002002020812 */ /* 0x000fc400078efcff */
[----:B------:R-:W-:Y:S01]  /*11f370*/  ISETP.GE.AND P0, PT, R19, UR55, PT ;  /* 0x0000003713007c0c */ /* 0x000fe2000bf06270 */
[----:B------:R-:W-:Y:S01]  /*11f380*/  UMOV UR55, UR19 ;  /* 0x0000001300377c82 */ /* 0x000fe20008000000 */
[----:B------:R-:W-:Y:S01]  /*11f390*/  UMOV UR31, UR59 ;  /* 0x0000003b001f7c82 */ /* 0x000fe20008000000 */
[----:B------:R-:W-:Y:S01]  /*11f3a0*/  LOP3.LUT R2, R2, 0xffffffef, RZ, 0xc0, !PT ;  /* 0xffffffef02027812 */ /* 0x000fe200078ec0ff */
[----:B------:R-:W-:Y:S01]  /*11f3b0*/  UMOV UR19, UR58 ;  /* 0x0000003a00137c82 */ /* 0x000fe20008000000 */
[----:B------:R-:W-:Y:S01]  /*11f3c0*/  VIADD R19, R5, 0x96 ;  /* 0x0000009605137836 */ /* 0x000fe20000000000 */
[----:B------:R-:W1:Y:S07]  /*11f3d0*/  LDCU.64 UR58, c[0x0][0x398] ;  /* 0x00007300ff3a77ac */ /* 0x000e6e0008000a00 */
[----:B------:R-:W-:-:S02]  /*11f3e0*/  @P0 LOP3.LUT R2, R2, 0x10, RZ, 0xfc, !PT ;  /* 0x0000001002020812 */ /* 0x000fc400078efcff */
[----:B0-----:R-:W-:Y:S01]  /*11f3f0*/  ISETP.GE.AND P0, PT, R19, UR57, PT ;  /* 0x0000003913007c0c */ /* 0x001fe2000bf06270 */
[----:B------:R-:W-:Y:S01]  /*11f400*/  UMOV UR23, UR13 ;  /* 0x0000000d00177c82 */ /* 0x000fe20008000000 */
[----:B------:R-:W-:Y:S01]  /*11f410*/  UMOV UR13, UR61 ;  /* 0x0000003d000d7c82 */ /* 0x000fe20008000000 */
[----:B------:R-:W-:Y:S01]  /*11f420*/  UMOV UR29, UR60 ;  /* 0x0000003c001d7c82 */ /* 0x000fe20008000000 */
[----:B------:R-:W-:Y:S01]  /*11f430*/  VIADD R19, R5, 0x95 ;  /* 0x0000009505137836 */ /* 0x000fe20000000000 */
[----:B------:R-:W-:Y:S01]  /*11f440*/  LOP3.LUT R2, R2, 0xfffffff7, RZ, 0xc0, !PT ;  /* 0xfffffff702027812 */ /* 0x000fe200078ec0ff */
[----:B------:R-:W0:Y:S07]  /*11f450*/  LDCU.64 UR60, c[0x0][0x398] ;  /* 0x00007300ff3c77ac */ /* 0x000e2e0008000a00 */
[----:B------:R-:W-:-:S02]  /*11f460*/  @P0 LOP3.LUT R2, R2, 0x8, RZ, 0xfc, !PT ;  /* 0x0000000802020812 */ /* 0x000fc400078efcff */
[----:B-1----:R-:W-:Y:S01]  /*11f470*/  ISETP.GE.AND P0, PT, R19, UR59, PT ;  /* 0x0000003b13007c0c */ /* 0x002fe2000bf06270 */
[----:B------:R-:W-:Y:S01]  /*11f480*/  UMOV UR21, UR17 ;  /* 0x0000001100157c82 */ /* 0x000fe20008000000 */
[----:B------:R-:W-:Y:S01]  /*11f490*/  UMOV UR27, UR63 ;  /* 0x0000003f001b7c82 */ /* 0x000fe20008000000 */
[----:B------:R-:W-:Y:S01]  /*11f4a0*/  UMOV UR17, UR62 ;  /* 0x0000003e00117c82 */ /* 0x000fe20008000000 */
[----:B------:R-:W-:Y:S01]  /*11f4b0*/  VIADD R19, R5, 0x94 ;  /* 0x0000009405137836 */ /* 0x000fe20000000000 */
[----:B------:R-:W-:Y:S01]  /*11f4c0*/  LOP3.LUT R2, R2, 0xfffffffb, RZ, 0xc0, !PT ;  /* 0xfffffffb02027812 */ /* 0x000fe200078ec0ff */
[----:B------:R-:W1:Y:S07]  /*11f4d0*/  LDCU.64 UR62, c[0x0][0x398] ;  /* 0x00007300ff3e77ac */ /* 0x000e6e0008000a00 */
[----:B------:R-:W-:-:S02]  /*11f4e0*/  @P0 LOP3.LUT R2, R2, 0x4, RZ, 0xfc, !PT ;  /* 0x0000000402020812 */ /* 0x000fc400078efcff */
[----:B0-----:R-:W-:Y:S01]  /*11f4f0*/  ISETP.GE.AND P0, PT, R19, UR61, PT ;  /* 0x0000003d13007c0c */ /* 0x001fe2000bf06270 */
[----:B------:R-:W-:Y:S01]  /*11f500*/  VIADD R19, R5, 0x93 ;  /* 0x0000009305137836 */ /* 0x000fe20000000000 */
[----:B------:R-:W-:Y:S01]  /*11f510*/  LOP3.LUT R2, R2, 0xfffffffd, RZ, 0xc0, !PT ;  /* 0xfffffffd02027812 */ /* 0x000fe200078ec0ff */
[----:B------:R-:W-:-:S10]  /*11f520*/  UMOV UR25, UR64 ;  /* 0x0000004000197c82 */ /* 0x000fd40008000000 */
[----:B------:R-:W-:Y:S02]  /*11f530*/  @P0 LOP3.LUT R2, R2, 0x2, RZ, 0xfc, !PT ;  /* 0x0000000202020812 */ /* 0x000fe400078efcff */
[----:B-1----:R-:W-:Y:S01]  /*11f540*/  ISETP.GE.AND P0, PT, R19, UR63, PT ;  /* 0x0000003f13007c0c */ /* 0x002fe2000bf06270 */
[----:B------:R-:W-:Y:S01]  /*11f550*/  UMOV UR63, UR65 ;  /* 0x00000041003f7c82 */ /* 0x000fe20008000000 */
[----:B------:R-:W0:Y:S01]  /*11f560*/  LDCU.64 UR64, c[0x0][0x398] ;  /* 0x00007300ff4077ac */ /* 0x000e220008000a00 */
[----:B------:R-:W-:Y:S01]  /*11f570*/  VIADD R19, R5, 0x92 ;  /* 0x0000009205137836 */ /* 0x000fe20000000000 */
[----:B------:R-:W-:-:S04]  /*11f580*/  UMOV UR41, UR66 ;  /* 0x0000004200297c82 */ /* 0x000fc80008000000 */
[----:B0-----:R-:W-:Y:S01]  /*11f590*/  ISETP.GE.AND P1, PT, R19, UR65, PT ;  /* 0x0000004113007c0c */ /* 0x001fe2000bf26270 */
[----:B------:R-:W-:Y:S01]  /*11f5a0*/  UMOV UR65, UR35 ;  /* 0x0000002300417c82 */ /* 0x000fe20008000000 */
[----:B------:R-:W-:Y:S01]  /*11f5b0*/  UMOV UR35, UR67 ;  /* 0x0000004300237c82 */ /* 0x000fe20008000000 */
[----:B------:R-:W0:Y:S01]  /*11f5c0*/  LDCU.64 UR66, c[0x0][0x398] ;  /* 0x00007300ff4277ac */ /* 0x000e220008000a00 */
[----:B------:R-:W-:Y:S01]  /*11f5d0*/  VIADD R19, R5, 0x91 ;  /* 0x0000009105137836 */ /* 0x000fe20000000000 */
[----:B------:R-:W-:Y:S01]  /*11f5e0*/  UMOV UR43, UR17 ;  /* 0x00000011002b7c82 */ /* 0x000fe20008000000 */
[----:B------:R-:W-:Y:S01]  /*11f5f0*/  UMOV UR17, UR68 ;  /* 0x0000004400117c82 */ /* 0x000fe20008000000 */
[----:B------:R-:W-:Y:S01]  /*11f600*/  UMOV UR59, UR71 ;  /* 0x00000047003b7c82 */ /* 0x000fe20008000000 */
[----:B------:R-:W-:Y:S01]  /*11f610*/  UMOV UR39, UR70 ;  /* 0x0000004600277c82 */ /* 0x000fe20008000000 */
[----:B------:R-:W1:Y:S01]  /*11f620*/  LDCU.64 UR70, c[0x0][0x398] ;  /* 0x00007300ff4677ac */ /* 0x000e620008000a00 */
[----:B0-----:R-:W-:Y:S01]  /*11f630*/  ISETP.GE.AND P2, PT, R19, UR67, PT ;  /* 0x0000004313007c0c */ /* 0x001fe2000bf46270 */
[----:B------:R-:W-:Y:S01]  /*11f640*/  UMOV UR67, UR27 ;  /* 0x0000001b00437c82 */ /* 0x000fe20008000000 */
[----:B------:R-:W-:Y:S01]  /*11f650*/  UMOV UR27, UR69 ;  /* 0x00000045001b7c82 */ /* 0x000fe20008000000 */
[----:B------:R-:W0:Y:S01]  /*11f660*/  LDCU.64 UR68, c[0x0][0x398] ;  /* 0x00007300ff4477ac */ /* 0x000e220008000a00 */
[----:B------:R-:W-:Y:S01]  /*11f670*/  UMOV UR49, UR33 ;  /* 0x0000002100317c82 */ /* 0x000fe20008000000 */
[----:B------:R-:W-:Y:S01]  /*11f680*/  UMOV UR33, UR73 ;  /* 0x0000004900217c82 */ /* 0x000fe20008000000 */
[----:B------:R-:W-:Y:S01]  /*11f690*/  UMOV UR57, UR72 ;  /* 0x0000004800397c82 */ /* 0x000fe20008000000 */
[----:B------:R-:W4:Y:S01]  /*11f6a0*/  LDCU.64 UR72, c[0x0][0x398] ;  /* 0x00007300ff4877ac */ /* 0x000f220008000a00 */
[----:B------:R-:W-:-:S05]  /*11f6b0*/  VIADD R19, R5, 0x90 ;  /* 0x0000009005137836 */ /* 0x000fca0000000000 */
[----:B0-----:R-:W-:Y:S01]  /*11f6c0*/  ISETP.GE.AND P3, PT, R19, UR69, PT ;  /* 0x0000004513007c0c */ /* 0x001fe2000bf66270 */
[----:B------:R-:W-:-:S05]  /*11f6d0*/  VIADD R19, R5, 0x8f ;  /* 0x0000008f05137836 */ /* 0x000fca0000000000 */
[----:B-1----:R-:W-:Y:S01]  /*11f6e0*/  ISETP.GE.AND P4, PT, R19, UR71, PT ;  /* 0x0000004713007c0c */ /* 0x002fe2000bf86270 */
[----:B------:R-:W-:Y:S01]  /*11f6f0*/  VIADD R19, R5, 0x8e ;  /* 0x0000008e05137836 */ /* 0x000fe20000000000 */
[----:B------:R-:W-:-:S04]  /*11f700*/  UMOV UR53, UR75 ;  /* 0x0000004b00357c82 */ /* 0x000fc80008000000 */
[----:B----4-:R-:W-:Y:S01]  /*11f710*/  ISETP.GE.AND P5, PT, R19, UR73, PT ;  /* 0x0000004913007c0c */ /* 0x010fe2000bfa6270 */
[----:B------:R-:W-:Y:S01]  /*11f720*/  UMOV UR73, UR74 ;  /* 0x0000004a00497c82 */ /* 0x000fe20008000000 */
[----:B------:R-:W0:Y:S01]  /*11f730*/  LDCU.64 UR74, c[0x0][0x398] ;  /* 0x00007300ff4a77ac */ /* 0x000e220008000a00 */
[----:B---3--:R-:W-:Y:S01]  /*11f740*/  LOP3.LUT R14, R14, 0x7fffffff, RZ, 0xc0, !PT ;  /* 0x7fffffff0e0e7812 */ /* 0x008fe200078ec0ff */
[----:B------:R-:W-:-:S03]  /*11f750*/  VIADD R19, R5, 0x8d ;  /* 0x0000008d05137836 */ /* 0x000fc60000000000 */
[----:B------:R-:W-:Y:S01]  /*11f760*/  @P1 LOP3.LUT R14, R14, 0x80000000, RZ, 0xfc, !PT ;  /* 0x800000000e0e1812 */ /* 0x000fe200078efcff */
[----:B------:R-:W-:Y:S01]  /*11f770*/  IMAD.MOV.U32 R25, RZ, RZ, R4 ;  /* 0x000000ffff197224 */ /* 0x000fe200078e0004 */
[----:B------:R-:W-:Y:S02]  /*11f780*/  IADD3 R4, P1, PT, R17, R12, RZ ;  /* 0x0000000c11047210 */ /* 0x000fe40007f3e0ff */
[----:B------:R-:W-:-:S04]  /*11f790*/  LOP3.LUT R14, R14, 0xbfffffff, RZ, 0xc0, !PT ;  /* 0xbfffffff0e0e7812 */ /* 0x000fc800078ec0ff */
[----:B------:R-:W-:Y:S01]  /*11f7a0*/  @P2 LOP3.LUT R14, R14, 0x40000000, RZ, 0xfc, !PT ;  /* 0x400000000e0e2812 */ /* 0x000fe200078efcff */
[----:B------:R-:W-:Y:S01]  /*11f7b0*/  STL [R1+0x5764], R21 ;  /* 0x0057641501007387 */ /* 0x000fe20000100800 */
[----:B0-----:R-:W-:Y:S01]  /*11f7c0*/  ISETP.GE.AND P6, PT, R19, UR75, PT ;  /* 0x0000004b13007c0c */ /* 0x001fe2000bfc6270 */
[----:B------:R-:W-:Y:S02]  /*11f7d0*/  VIADD R19, R5, 0x8c ;  /* 0x0000008c05137836 */ /* 0x000fe40000000000 */
[----:B------:R-:W-:Y:S01]  /*11f7e0*/  IMAD.X R5, R18, 0x1, R13, P1 ;  /* 0x0000000112057824 */ /* 0x000fe200008e060d */
[----:B------:R-:W-:Y:S04]  /*11f7f0*/  STL [R1+0x958], R14 ;  /* 0x0009580e01007387 */ /* 0x000fe80000100800 */
[----:B------:R-:W-:Y:S04]  /*11f800*/  STL [R1+0x5738], R14 ;  /* 0x0057380e01007387 */ /* 0x000fe80000100800 */
[----:B------:R0:W-:Y:S04]  /*11f810*/  STL.64 [R1+0x40d8], R4 ;  /* 0x0040d80401007387 */ /* 0x0001e80000100a00 */
[----:B0-----:R-:W3:Y:S04]  /*11f820*/  LDL.LU.64 R4, [R1+0x5768] ;  /* 0x0057680001047983 */ /* 0x001ee80000300a00 */
[----:B------:R-:W4:Y:S04]  /*11f830*/  LDL.LU R21, [R1+0x4140] ;  /* 0x0041400001157983 */ /* 0x000f280000300800 */
[----:B------:R-:W3:Y:S01]  /*11f840*/  LDL.LU R14, [R1+0x92c] ;  /* 0x00092c00010e7983 */ /* 0x000ee20000300800 */
[----:B------:R-:W-:Y:S01]  /*11f850*/  LOP3.LUT R16, R16, 0xfffffffe, RZ, 0xc0, !PT ;  /* 0xfffffffe10107812 */ /* 0x000fe200078ec0ff */
[----:B------:R-:W-:Y:S01]  /*11f860*/  UMOV UR69, UR37 ;  /* 0x0000002500457c82 */ /* 0x000fe20008000000 */
[----:B------:R-:W-:Y:S01]  /*11f870*/  UMOV UR37, UR31 ;  /* 0x0000001f00257c82 */ /* 0x000fe20008000000 */
[----:B------:R-:W-:Y:S01]  /*11f880*/  UMOV UR31, UR23 ;  /* 0x00000017001f7c82 */ /* 0x000fe20008000000 */
[----:B------:R-:W-:Y:S01]  /*11f890*/  @P3 LOP3.LUT R16, R16, 0x1, RZ, 0xfc, !PT ;  /* 0x0000000110103812 */ /* 0x000fe200078efcff */
[----:B------:R-:W-:Y:S01]  /*11f8a0*/  UMOV UR23, UR77 ;  /* 0x0000004d00177c82 */ /* 0x000fe20008000000 */
[----:B------:R-:W-:Y:S01]  /*11f8b0*/  UMOV UR75, UR76 ;  /* 0x0000004c004b7c82 */ /* 0x000fe20008000000 */
[----:B------:R-:W0:Y:S01]  /*11f8c0*/  LDCU.64 UR76, c[0x0][0x398] ;  /* 0x00007300ff4c77ac */ /* 0x000e220008000a00 */
[----:B------:R-:W-:-:S04]  /*11f8d0*/  LOP3.LUT R16, R16, 0xfffffffd, RZ, 0xc0, !PT ;  /* 0xfffffffd10107812 */ /* 0x000fc800078ec0ff */
[----:B------:R-:W-:Y:S02]  /*11f8e0*/  @P4 LOP3.LUT R16, R16, 0x2, RZ, 0xfc, !PT ;  /* 0x0000000210104812 */ /* 0x000fe400078efcff */
[----:B------:R-:W-:Y:S02]  /*11f8f0*/  LOP3.LUT R2, R2, 0xfffffffe, RZ, 0xc0, !PT ;  /* 0xfffffffe02027812 */ /* 0x000fe400078ec0ff */
[----:B------:R-:W-:Y:S02]  /*11f900*/  LOP3.LUT R16, R16, 0xfffffffb, RZ, 0xc0, !PT ;  /* 0xfffffffb10107812 */ /* 0x000fe400078ec0ff */
[----:B------:R-:W-:Y:S02]  /*11f910*/  @P0 LOP3.LUT R2, R2, 0x1, RZ, 0xfc, !PT ;  /* 0x0000000102020812 */ /* 0x000fe400078efcff */
[----:B------:R-:W-:Y:S01]  /*11f920*/  @P5 LOP3.LUT R16, R16, 0x4, RZ, 0xfc, !PT ;  /* 0x0000000410105812 */ /* 0x000fe200078efcff */
[----:B------:R-:W-:Y:S01]  /*11f930*/  UMOV UR71, UR11 ;  /* 0x0000000b00477c82 */ /* 0x000fe20008000000 */
[----:B------:R-:W1:Y:S02]  /*11f940*/  LDCU UR11, c[0x0][0x398] ;  /* 0x00007300ff0b77ac */ /* 0x000e640008000800 */
[----:B------:R-:W-:-:S02]  /*11f950*/  LOP3.LUT R16, R16, 0xfffffff7, RZ, 0xc0, !PT ;  /* 0xfffffff710107812 */ /* 0x000fc400078ec0ff */
[----:B0-----:R-:W-:Y:S02]  /*11f960*/  ISETP.GE.AND P0, PT, R19, UR77, PT ;  /* 0x0000004d13007c0c */ /* 0x001fe4000bf06270 */
[----:B------:R-:W-:Y:S01]  /*11f970*/  LOP3.LUT P2, RZ, R8, 0x8000, RZ, 0xc0, !PT ;  /* 0x0000800008ff7812 */ /* 0x000fe2000784c0ff */
[----:B------:R-:W-:Y:S01]  /*11f980*/  UMOV UR61, UR21 ;  /* 0x00000015003d7c82 */ /* 0x000fe20008000000 */
[----:B------:R-:W-:Y:S01]  /*11f990*/  @P6 LOP3.LUT R16, R16, 0x8, RZ, 0xfc, !PT ;  /* 0x0000000810106812 */ /* 0x000fe200078efcff */
[----:B------:R-:W-:Y:S01]  /*11f9a0*/  UMOV UR21, UR9 ;  /* 0x0000000900157c82 */ /* 0x000fe20008000000 */
[----:B------:R-:W0:Y:S01]  /*11f9b0*/  LDCU UR9, c[0x0][0x398] ;  /* 0x00007300ff0977ac */ /* 0x000e220008000800 */
[----:B------:R-:W-:Y:S01]  /*11f9c0*/  UMOV UR47, UR7 ;  /* 0x00000007002f7c82 */ /* 0x000fe20008000000 */
[----:B------:R-:W-:Y:S01]  /*11f9d0*/  LOP3.LUT R16, R16, 0xffffffef, RZ, 0xc0, !PT ;  /* 0xffffffef10107812 */ /* 0x000fe200078ec0ff */
[----:B------:R-:W2:Y:S01]  /*11f9e0*/  LDCU UR7, c[0x0][0x398] ;  /* 0x00007300ff0777ac */ /* 0x000ea20008000800 */
[----:B------:R-:W-:Y:S01]  /*11f9f0*/  LOP3.LUT P1, RZ, R8, 0x4000, RZ, 0xc0, !PT ;  /* 0x0000400008ff7812 */ /* 0x000fe2000782c0ff */
[----:B------:R-:W3:Y:S02]  /*11fa00*/  LDCU UR77, c[0x0][0x398] ;  /* 0x00007300ff4d77ac */ /* 0x000ee40008000800 */
[----:B------:R-:W-:-:S02]  /*11fa10*/  @P0 LOP3.LUT R16, R16, 0x10, RZ, 0xfc, !PT ;  /* 0x0000001010100812 */ /* 0x000fc400078efcff */
[----:B------:R-:W-:Y:S02]  /*11fa20*/  ISETP.LT.AND P0, PT, R11, UR75, !P2 ;  /* 0x0000004b0b007c0c */ /* 0x000fe4000d701270 */
[----:B-1----:R-:W-:Y:S01]  /*11fa30*/  ISETP.LT.AND P4, PT, R10, UR11, !P2 ;  /* 0x0000000b0a007c0c */ /* 0x002fe2000d781270 */
[----:B------:R-:W1:Y:S01]  /*11fa40*/  LDCU UR11, c[0x0][0x398] ;  /* 0x00007300ff0b77ac */ /* 0x000e620008000800 */
[----:B0-----:R-:W-:Y:S02]  /*11fa50*/  ISETP.LT.AND P3, PT, R9, UR9, !P2 ;  /* 0x0000000909007c0c */ /* 0x001fe4000d761270 */
[----:B--2---:R-:W-:Y:S01]  /*11fa60*/  LOP3.LUT R22, R22, 0xff7fffff, RZ, 0xc0, !PT ;  /* 0xff7fffff16167812 */ /* 0x004fe200078ec0ff */
[----:B------:R-:W-:Y:S01]  /*11fa70*/  UMOV UR75, UR73 ;  /* 0x00000049004b7c82 */ /* 0x000fe20008000000 */
[----:B------:R-:W0:Y:S05]  /*11fa80*/  LDCU UR9, c[0x0][0x398] ;  /* 0x00007300ff0977ac */ /* 0x000e2a0008000800 */
[----:B------:R-:W-:-:S04]  /*11fa90*/  @P0 LOP3.LUT R22, R22, 0x800000, RZ, 0xfc, !PT ;  /* 0x0080000016160812 */ /* 0x000fc800078efcff */
[----:B------:R-:W-:Y:S02]  /*11faa0*/  LOP3.LUT R22, R22, 0xffbfffff, RZ, 0xc0, !PT ;  /* 0xffbfffff16167812 */ /* 0x000fe400078ec0ff */
[----:B------:R-:W-:Y:S01]  /*11fab0*/  ISETP.LT.AND P0, PT, R6, UR7, !P2 ;  /* 0x0000000706007c0c */ /* 0x000fe2000d701270 */
[----:B------:R-:W2:Y:S01]  /*11fac0*/  LDCU UR7, c[0x0][0x398] ;  /* 0x00007300ff0777ac */ /* 0x000ea20008000800 */
[----:B------:R-:W-:-:S04]  /*11fad0*/  @P4 LOP3.LUT R22, R22, 0x400000, RZ, 0xfc, !PT ;  /* 0x0040000016164812 */ /* 0x000fc800078efcff */
[----:B------:R-:W-:-:S04]  /*11fae0*/  LOP3.LUT R22, R22, 0xffdfffff, RZ, 0xc0, !PT ;  /* 0xffdfffff16167812 */ /* 0x000fc800078ec0ff */
[----:B------:R-:W-:-:S04]  /*11faf0*/  @P3 LOP3.LUT R22, R22, 0x200000, RZ, 0xfc, !PT ;  /* 0x0020000016163812 */ /* 0x000fc800078efcff */
[----:B------:R-:W-:-:S04]  /*11fb00*/  LOP3.LUT R22, R22, 0xffefffff, RZ, 0xc0, !PT ;  /* 0xffefffff16167812 */ /* 0x000fc800078ec0ff */
[----:B------:R-:W-:Y:S02]  /*11fb10*/  @P0 LOP3.LUT R22, R22, 0x100000, RZ, 0xfc, !PT ;  /* 0x0010000016160812 */ /* 0x000fe400078efcff */
[----:B------:R-:W-:Y:S02]  /*11fb20*/  ISETP.LT.AND P0, PT, R11, UR75, !P1 ;  /* 0x0000004b0b007c0c */ /* 0x000fe4000cf01270 */
[----:B-1----:R-:W-:Y:S02]  /*11fb30*/  ISETP.LT.AND P4, PT, R10, UR11, !P1 ;  /* 0x0000000b0a007c0c */ /* 0x002fe4000cf81270 */
[----:B0-----:R-:W-:Y:S02]  /*11fb40*/  ISETP.LT.AND P3, PT, R9, UR9, !P1 ;  /* 0x0000000909007c0c */ /* 0x001fe4000cf61270 */
[----:B------:R-:W-:Y:S01]  /*11fb50*/  LOP3.LUT R22, R22, 0xfff7ffff, RZ, 0xc0, !PT ;  /* 0xfff7ffff16167812 */ /* 0x000fe200078ec0ff */
[----:B------:R-:W0:Y:S01]  /*11fb60*/  LDCU UR11, c[0x0][0x398] ;  /* 0x00007300ff0b77ac */ /* 0x000e220008000800 */
[----:B------:R-:W-:Y:S01]  /*11fb70*/  LOP3.LUT P2, RZ, R8, 0x2000, RZ, 0xc0, !PT ;  /* 0x0000200008ff7812 */ /* 0x000fe2000784c0ff */
[----:B------:R-:W-:Y:S01]  /*11fb80*/  UMOV UR73, UR71 ;  /* 0x0000004700497c82 */ /* 0x000fe20008000000 */
[----:B------:R-:W1:Y:S01]  /*11fb90*/  LDCU UR9, c[0x0][0x398] ;  /* 0x00007300ff0977ac */ /* 0x000e620008000800 */
[----:B------:R-:W0:Y:S02]  /*11fba0*/  LDCU UR75, c[0x0][0x398] ;  /* 0x00007300ff4b77ac */ /* 0x000e240008000800 */
[----:B------:R-:W-:-:S04]  /*11fbb0*/  @P0 LOP3.LUT R22, R22, 0x80000, RZ, 0xfc, !PT ;  /* 0x0008000016160812 */ /* 0x000fc800078efcff */
[----:B------:R-:W-:Y:S02]  /*11fbc0*/  LOP3.LUT R22, R22, 0xfffbffff, RZ, 0xc0, !PT ;  /* 0xfffbffff16167812 */ /* 0x000fe400078ec0ff */
[----:B--2---:R-:W-:Y:S01]  /*11fbd0*/  ISETP.LT.AND P0, PT, R6, UR7, !P1 ;  /* 0x0000000706007c0c */ /* 0x004fe2000cf01270 */
[----:B------:R-:W2:Y:S01]  /*11fbe0*/  LDCU UR7, c[0x0][0x398] ;  /* 0x00007300ff0777ac */ /* 0x000ea20008000800 */
[----:B------:R-:W-:-:S04]  /*11fbf0*/  @P4 LOP3.LUT R22, R22, 0x40000, RZ, 0xfc, !PT ;  /* 0x0004000016164812 */ /* 0x000fc800078efcff */
[----:B------:R-:W-:-:S04]  /*11fc00*/  LOP3.LUT R22, R22, 0xfffdffff, RZ, 0xc0, !PT ;  /* 0xfffdffff16167812 */ /* 0x000fc800078ec0ff */
[----:B------:R-:W-:-:S04]  /*11fc10*/  @P3 LOP3.LUT R22, R22, 0x20000, RZ, 0xfc, !PT ;  /* 0x0002000016163812 */ /* 0x000fc800078efcff */
[----:B------:R-:W-:-:S04]  /*11fc20*/  LOP3.LUT R22, R22, 0xfffeffff, RZ, 0xc0, !PT ;  /* 0xfffeffff16167812 */ /* 0x000fc800078ec0ff */
[----:B------:R-:W-:Y:S02]  /*11fc30*/  @P0 LOP3.LUT R22, R22, 0x10000, RZ, 0xfc, !PT ;  /* 0x0001000016160812 */ /* 0x000fe400078efcff */
[----:B------:R-:W-:Y:S02]  /*11fc40*/  ISETP.LT.AND P0, PT, R11, UR73, !P2 ;  /* 0x000000490b007c0c */ /* 0x000fe4000d701270 */
[----:B0-----:R-:W-:Y:S02]  /*11fc50*/  ISETP.LT.AND P4, PT, R10, UR11, !P2 ;  /* 0x0000000b0a007c0c */ /* 0x001fe4000d781270 */
[----:B-1----:R-:W-:Y:S02]  /*11fc60*/  ISETP.LT.AND P3, PT, R9, UR9, !P2 ;  /* 0x0000000909007c0c */ /* 0x002fe4000d761270 */
        /* <DEDUP_REMOVED lines=71> */
[----:B-1----:R-:W-:Y:S01]  /*1200e0*/  ISETP.LT.AND P4, PT, R9, UR9, !P3 ;  /* 0x0000000909007c0c */ /* 0x002fe2000df81270 */
[----:B------:R-:W0:Y:S01]  /*1200f0*/  LDCU UR11, c[0x0][0x398] ;  /* 0x00007300ff0b77ac */ /* 0x000e220008000800 */
[----:B---3--:R-:W-:Y:S02]  /*120100*/  LOP3.LUT R14, R14, 0x7fffffff, RZ, 0xc0, !PT ;  /* 0x7fffffff0e0e7812 */ /* 0x008fe400078ec0ff */
[----:B------:R-:W-:Y:S01]  /*120110*/  LOP3.LUT P1, RZ, R8, 0x100, RZ, 0xc0, !PT ;  /* 0x0000010008ff7812 */ /* 0x000fe2000782c0ff */
[----:B------:R-:W-:Y:S01]  /*120120*/  UMOV UR63, UR55 ;  /* 0x00000037003f7c82 */ /* 0x000fe20008000000 */
[----:B------:R-:W1:Y:S03]  /*120130*/  LDCU UR9, c[0x0][0x398] ;  /* 0x00007300ff0977ac */ /* 0x000e660008000800 */
        /* <DEDUP_REMOVED lines=15> */
[----:B------:R-:W1:Y:S01]  /*120230*/  LDCU UR9, c[0x0][0x398] ;  /* 0x00007300ff0977ac */ /* 0x000e620008000800 */
[----:B------:R-:W-:Y:S01]  /*120240*/  UMOV UR55, UR51 ;  /* 0x0000003300377c82 */ /* 0x000fe20008000000 */
[----:B------:R-:W-:Y:S01]  /*120250*/  STL [R1+0x948], R22 ;  /* 0x0009481601007387 */ /* 0x000fe20000100800 */
[----:B------:R-:W3:Y:S01]  /*120260*/  LDCU UR63, c[0x0][0x398] ;  /* 0x00007300ff3f77ac */ /* 0x000ee20008000800 */
        /* <DEDUP_REMOVED lines=13> */
[----:B------:R-:W-:Y:S01]  /*120340*/  UMOV UR51, UR14 ;  /* 0x0000000e00337c82 */ /* 0x000fe20008000000 */
[C---:B------:R-:W-:Y:S01]  /*120350*/  LOP3.LUT P3, RZ, R8.reuse, 0x40, RZ, 0xc0, !PT ;  /* 0x0000004008ff7812 */ /* 0x040fe2000786c0ff */
[----:B------:R-:W0:Y:S01]  /*120360*/  LDCU UR9, c[0x0][0x398] ;  /* 0x00007300ff0977ac */ /* 0x000e220008000800 */
[----:B------:R-:W-:Y:S01]  /*120370*/  LOP3.LUT P1, RZ, R8, 0x20, RZ, 0xc0, !PT ;  /* 0x0000002008ff7812 */ /* 0x000fe2000782c0ff */
[----:B------:R-:W1:Y:S02]  /*120380*/  LDCU UR11, c[0x0][0x398] ;  /* 0x00007300ff0b77ac */ /* 0x000e640008000800 */
[----:B------:R-:W-:-:S04]  /*120390*/  @P0 LOP3.LUT R14, R14, 0x800000, RZ, 0xfc, !PT ;  /* 0x008000000e0e0812 */ /* 0x000fc800078efcff */
[----:B------:R-:W-:Y:S02]  /*1203a0*/  LOP3.LUT R14, R14, 0xffbfffff, RZ, 0xc0, !PT ;  /* 0xffbfffff0e0e7812 */ /* 0x000fe400078ec0ff */
[----:B--2---:R-:W-:Y:S02]  /*1203b0*/  ISETP.LT.AND P0, PT, R6, UR7, !P2 ;  /* 0x0000000706007c0c */ /* 0x004fe4000d701270 */
[----:B----4-:R-:W-:Y:S01]  /*1203c0*/  R2UR.FILL UR14, R21 ;  /* 0x00000000150e72ca */ /* 0x010fe200004e0000 */
[----:B------:R-:W2:Y:S01]  /*1203d0*/  LDCU UR7, c[0x0][0x398] ;  /* 0x00007300ff0777ac */ /* 0x000ea20008000800 */
[----:B------:R-:W-:-:S04]  /*1203e0*/  @P5 LOP3.LUT R14, R14, 0x400000, RZ, 0xfc, !PT ;  /* 0x004000000e0e5812 */ /* 0x000fc800078efcff */
[----:B------:R-:W-:-:S04]  /*1203f0*/  LOP3.LUT R14, R14, 0xffdfffff, RZ, 0xc0, !PT ;  /* 0xffdfffff0e0e7812 */ /* 0x000fc800078ec0ff */
[----:B------:R-:W-:-:S04]  /*120400*/  @P4 LOP3.LUT R14, R14, 0x200000, RZ, 0xfc, !PT ;  /* 0x002000000e0e4812 */ /* 0x000fc800078efcff */
[----:B------:R-:W-:-:S04]  /*120410*/  LOP3.LUT R14, R14, 0xffefffff, RZ, 0xc0, !PT ;  /* 0xffefffff0e0e7812 */ /* 0x000fc800078ec0ff */
[----:B------:R-:W-:Y:S02]  /*120420*/  @P0 LOP3.LUT R14, R14, 0x100000, RZ, 0xfc, !PT ;  /* 0x001000000e0e0812 */ /* 0x000fe400078efcff */
[----:B------:R-:W-:Y:S02]  /*120430*/  ISETP.LT.AND P0, PT, R10, UR14, !P3 ;  /* 0x0000000e0a007c0c */ /* 0x000fe4000df01270 */
[----:B------:R-:W-:Y:S02]  /*120440*/  ISETP.LT.AND P5, PT, R6, UR10, !P3 ;  /* 0x0000000a06007c0c */ /* 0x000fe4000dfa1270 */
[----:B0-----:R-:W-:Y:S02]  /*120450*/  ISETP.LT.AND P4, PT, R11, UR9, !P3 ;  /* 0x000000090b007c0c */ /* 0x001fe4000df81270 */
[----:B------:R-:W-:Y:S01]  /*120460*/  LOP3.LUT R14, R14, 0xfffbffff, RZ, 0xc0, !PT ;  /* 0xfffbffff0e0e7812 */ /* 0x000fe200078ec0ff */
[----:B------:R-:W0:Y:S01]  /*120470*/  LDCU UR9, c[0x0][0x398] ;  /* 0x00007300ff0977ac */ /* 0x000e220008000800 */
[----:B------:R-:W4:Y:S01]  /*120480*/  LDCU UR10, c[0x0][0x398] ;  /* 0x00007300ff0a77ac */ /* 0x000f220008000800 */
[----:B------:R-:W-:Y:S01]  /*120490*/  LOP3.LUT P2, RZ, R8, 0x10, RZ, 0xc0, !PT ;  /* 0x0000001008ff7812 */ /* 0x000fe2000784c0ff */
[----:B------:R-:W0:Y:S03]  /*1204a0*/  LDCU UR14, c[0x0][0x398] ;  /* 0x00007300ff0e77ac */ /* 0x000e260008000800 */
[----:B------:R-:W-:-:S04]  /*1204b0*/  @P0 LOP3.LUT R14, R14, 0x40000, RZ, 0xfc, !PT ;  /* 0x000400000e0e0812 */ /* 0x000fc800078efcff */
[----:B------:R-:W-:Y:S02]  /*1204c0*/  LOP3.LUT R14, R14, 0xfffdffff, RZ, 0xc0, !PT ;  /* 0xfffdffff0e0e7812 */ /* 0x000fe400078ec0ff */
[----:B--2---:R-:W-:Y:S02]  /*1204d0*/  ISETP.LT.AND P0, PT, R9, UR7, !P3 ;  /* 0x0000000709007c0c */ /* 0x004fe4000df01270 */
[----:B------:R-:W-:Y:S01]  /*1204e0*/  @P5 LOP3.LUT R14, R14, 0x20000, RZ, 0xfc, !PT ;  /* 0x000200000e0e5812 */ /* 0x000fe200078efcff */
[----:B------:R-:W2:Y:S03]  /*1204f0*/  LDCU UR7, c[0x0][0x398] ;  /* 0x00007300ff0777ac */ /* 0x000ea60008000800 */
[----:B------:R-:W-:Y:S02]  /*120500*/  LOP3.LUT R14, R14, 0xfff7ffff, RZ, 0xc0, !PT ;  /* 0xfff7ffff0e0e7812 */ /* 0x000fe400078ec0ff */
[----:B------:R-:W-:-:S02]  /*120510*/  ISETP.LT.AND P3, PT, R11, UR59, !P1 ;  /* 0x0000003b0b007c0c */ /* 0x000fc4000cf61270 */
[----:B------:R-:W-:-:S04]  /*120520*/  @P4 LOP3.LUT R14, R14, 0x80000, RZ, 0xfc, !PT ;  /* 0x000800000e0e4812 */ /* 0x000fc800078efcff */
[----:B------:R-:W-:-:S04]  /*120530*/  LOP3.LUT R14, R14, 0xfffeffff, RZ, 0xc0, !PT ;  /* 0xfffeffff0e0e7812 */ /* 0x000fc800078ec0ff */
[----:B------:R-:W-:Y:S02]  /*120540*/  @P0 LOP3.LUT R14, R14, 0x10000, RZ, 0xfc, !PT ;  /* 0x000100000e0e0812 */ /* 0x000fe400078efcff */
[----:B------:R-:W-:Y:S02]  /*120550*/  ISETP.LT.AND P0, PT, R10, UR57, !P1 ;  /* 0x000000390a007c0c */ /* 0x000fe4000cf01270 */
[----:B------:R-:W-:-:S04]  /*120560*/  LOP3.LUT R14, R14, 0xffff7fff, RZ, 0xc0, !PT ;  /* 0xffff7fff0e0e7812 */ /* 0x000fc800078ec0ff */
[----:B------:R-:W-:Y:S02]  /*120570*/  @P3 LOP3.LUT R14, R14, 0x8000, RZ, 0xfc, !PT ;  /* 0x000080000e0e3812 */ /* 0x000fe400078efcff */
[----:B0-----:R-:W-:Y:S01]  /*120580*/  ISETP.LT.AND P3, PT, R9, UR9, !P1 ;  /* 0x0000000909007c0c */ /* 0x001fe2000cf61270 */
[----:B------:R-:W0:Y:S01]  /*120590*/  LDCU UR9, c[0x0][0x398] ;  /* 0x00007300ff0977ac */ /* 0x000e220008000800 */
        /* <DEDUP_REMOVED lines=8> */
[----:B------:R-:W-:Y:S02]  /*120620*/  ISETP.LT.AND P0, PT, R11, UR55, !P2 ;  /* 0x000000370b007c0c */ /* 0x000fe4000d701270 */
[----:B----4-:R-:W-:Y:S02]  /*120630*/  ISETP.LT.AND P5, PT, R10, UR10, !P2 ;  /* 0x0000000a0a007c0c */ /* 0x010fe4000d7a1270 */
[----:B0-----:R-:W-:Y:S02]  /*120640*/  ISETP.LT.AND P3, PT, R9, UR9, !P2 ;  /* 0x0000000909007c0c */ /* 0x001fe4000d761270 */
[----:B------:R-:W-:Y:S02]  /*120650*/  LOP3.LUT R14, R14, 0xfffff7ff, RZ, 0xc0, !PT ;  /* 0xfffff7ff0e0e7812 */ /* 0x000fe400078ec0ff */
[C---:B------:R-:W-:Y:S01]  /*120660*/  LOP3.LUT P4, RZ, R8.reuse, 0x8, RZ, 0xc0, !PT ;  /* 0x0000000808ff7812 */ /* 0x040fe2000788c0ff */
[----:B------:R-:W0:Y:S01]  /*120670*/  LDCU UR10, c[0x0][0x398] ;  /* 0x00007300ff0a77ac */ /* 0x000e220008000800 */
[----:B------:R-:W4:Y:S01]  /*120680*/  LDCU UR9, c[0x0][0x398] ;  /* 0x00007300ff0977ac */ /* 0x000f220008000800 */
[----:B------:R-:W-:Y:S01]  /*120690*/  LOP3.LUT P1, RZ, R8, 0x4, RZ, 0xc0, !PT ;  /* 0x0000000408ff7812 */ /* 0x000fe2000782c0ff */
[----:B------:R-:W0:Y:S01]  /*1206a0*/  LDCU UR55, c[0x0][0x398] ;  /* 0x00007300ff3777ac */ /* 0x000e220008000800 */
        /* <DEDUP_REMOVED lines=10> */
[----:B----4-:R-:W-:Y:S01]  /*120750*/  ISETP.LT.AND P5, PT, R9, UR9, !P4 ;  /* 0x0000000909007c0c */ /* 0x010fe2000e7a1270 */
[----:B------:R-:W4:Y:S01]  /*120760*/  LDCU UR9, c[0x0][0x398] ;  /* 0x00007300ff0977ac */ /* 0x000f220008000800 */
[----:B------:R-:W-:Y:S02]  /*120770*/  LOP3.LUT R14, R14, 0xffffff7f, RZ, 0xc0, !PT ;  /* 0xffffff7f0e0e7812 */ /* 0x000fe400078ec0ff */
[C---:B------:R-:W-:Y:S02]  /*120780*/  LOP3.LUT P3, RZ, R8.reuse, 0x2, RZ, 0xc0, !PT ;  /* 0x0000000208ff7812 */ /* 0x040fe4000786c0ff */
[----:B------:R-:W-:Y:S01]  /*120790*/  LOP3.LUT P2, RZ, R8, 0x1, RZ, 0xc0, !PT ;  /* 0x0000000108ff7812 */ /* 0x000fe2000784c0ff */
[----:B------:R-:W1:Y:S04]  /*1207a0*/  LDCU UR53, c[0x0][0x398] ;  /* 0x00007300ff3577ac */ /* 0x000e680008000800 */
[----:B------:R-:W-:-:S02]  /*1207b0*/  @P0 LOP3.LUT R14, R14, 0x80, RZ, 0xfc, !PT ;  /* 0x000000800e0e0812 */ /* 0x000fc400078efcff */
[----:B0-----:R-:W-:Y:S01]  /*1207c0*/  ISETP.LT.AND P0, PT, R10, UR10, !P4 ;  /* 0x0000000a0a007c0c */ /* 0x001fe2000e701270 */
[----:B------:R-:W0:Y:S01]  /*1207d0*/  LDCU UR10, c[0x0][0x398] ;  /* 0x00007300ff0a77ac */ /* 0x000e220008000800 */
[----:B------:R-:W-:-:S11]  /*1207e0*/  LOP3.LUT R14, R14, 0xffffffbf, RZ, 0xc0, !PT ;  /* 0xffffffbf0e0e7812 */ /* 0x000fd600078ec0ff */
        /* <DEDUP_REMOVED lines=8> */
[----:B0-----:R-:W-:Y:S02]  /*120870*/  ISETP.LT.AND P5, PT, R10, UR10, !P1 ;  /* 0x0000000a0a007c0c */ /* 0x001fe4000cfa1270 */
[----:B----4-:R-:W-:Y:S02]  /*120880*/  ISETP.LT.AND P4, PT, R9, UR9, !P1 ;  /* 0x0000000909007c0c */ /* 0x010fe4000cf81270 */
[----:B------:R-:W-:Y:S01]  /*120890*/  LOP3.LUT R14, R14, 0xfffffff7, RZ, 0xc0, !PT ;  /* 0xfffffff70e0e7812 */ /* 0x000fe200078ec0ff */
[----:B------:R-:W0:Y:S01]  /*1208a0*/  LDCU UR10, c[0x0][0x398] ;  /* 0x00007300ff0a77ac */ /* 0x000e220008000800 */
[----:B------:R-:W4:Y:S01]  /*1208b0*/  LDCU UR9, c[0x0][0x398] ;  /* 0x00007300ff0977ac */ /* 0x000f220008000800 */
[----:B------:R-:W0:Y:S04]  /*1208c0*/  LDCU UR51, c[0x0][0x398] ;  /* 0x00007300ff3377ac */ /* 0x000e280008000800 */
        /* <DEDUP_REMOVED lines=8> */
[----:B------:R-:W-:-:S05]  /*120950*/  @P0 LOP3.LUT R14, R14, 0x1, RZ, 0xfc, !PT ;  /* 0x000000010e0e0812 */ /* 0x000fca00078efcff */
[----:B------:R0:W-:Y:S04]  /*120960*/  STL [R1+0x92c], R14 ;  /* 0x00092c0e01007387 */ /* 0x0001e80000100800 */
[----:B0-----:R-:W2:Y:S01]  /*120970*/  LDL.LU R14, [R1+0x928] ;  /* 0x00092800010e7983 */ /* 0x001ea20000300800 */
[----:B------:R-:W-:Y:S02]  /*120980*/  ISETP.LT.AND P0, PT, R11, UR49, !P3 ;  /* 0x000000310b007c0c */ /* 0x000fe4000df01270 */
[C---:B------:R-:W-:Y:S02]  /*120990*/  ISETP.LT.AND P5, PT, R10.reuse, UR10, !P3 ;  /* 0x0000000a0a007c0c */ /* 0x040fe4000dfa1270 */
[----:B----4-:R-:W-:Y:S01]  /*1209a0*/  ISETP.LT.AND P4, PT, R9, UR9, !P3 ;  /* 0x0000000909007c0c */ /* 0x010fe2000df81270 */
[----:B------:R-:W0:Y:S01]  /*1209b0*/  LDCU UR10, c[0x0][0x398] ;  /* 0x00007300ff0a77ac */ /* 0x000e220008000800 */
[----:B------:R-:W4:Y:S01]  /*1209c0*/  LDCU UR9, c[0x0][0x398] ;  /* 0x00007300ff0977ac */ /* 0x000f220008000800 */
[----:B------:R-:W3:Y:S01]  /*1209d0*/  LDL.LU R22, [R1+0x924] ;  /* 0x0009240001167983 */ /* 0x000ee20000300800 */
[----:B0-----:R-:W-:-:S02]  /*1209e0*/  ISETP.LT.AND P6, PT, R10, UR10, !P2 ;  /* 0x0000000a0a007c0c */ /* 0x001fc4000d7c1270 */
[----:B------:R-:W-:Y:S01]  /*1209f0*/  LOP3.LUT P1, RZ, R7, 0x80000000, RZ, 0xc0, !PT ;  /* 0x8000000007ff7812 */ /* 0x000fe2000782c0ff */
[----:B------:R-:W0:Y:S01]  /*120a00*/  LDCU UR10, c[0x0][0x398] ;  /* 0x00007300ff0a77ac */ /* 0x000e220008000800 */
[----:B--2---:R-:W-:-:S04]  /*120a10*/  LOP3.LUT R14, R14, 0x7fffffff, RZ, 0xc0, !PT ;  /* 0x7fffffff0e0e7812 */ /* 0x004fc800078ec0ff */
        /* <DEDUP_REMOVED lines=10> */
[----:B------:R-:W-:Y:S02]  /*120ac0*/  LOP3.LUT R14, R14, 0xf7ffffff, RZ, 0xc0, !PT ;  /* 0xf7ffffff0e0e7812 */ /* 0x000fe400078ec0ff */
[----:B----4-:R-:W-:Y:S01]  /*120ad0*/  ISETP.LT.AND P5, PT, R9, UR9, !P2 ;  /* 0x0000000909007c0c */ /* 0x010fe2000d7a1270 */
[----:B------:R-:W4:Y:S08]  /*120ae0*/  LDCU UR9, c[0x0][0x398] ;  /* 0x00007300ff0977ac */ /* 0x000f300008000800 */
        /* <DEDUP_REMOVED lines=10> */
[----:B----4-:R-:W-:Y:S02]  /*120b90*/  ISETP.LT.AND P5, PT, R9, UR9, !P1 ;  /* 0x0000000909007c0c */ /* 0x010fe4000cfa1270 */
[C---:B------:R-:W-:Y:S02]  /*120ba0*/  LOP3.LUT P3, RZ, R7.reuse, 0x40000000, RZ, 0xc0, !PT ;  /* 0x4000000007ff7812 */ /* 0x040fe4000786c0ff */
[----:B------:R-:W-:Y:S01]  /*120bb0*/  LOP3.LUT R14, R14, 0xff7fffff, RZ, 0xc0, !PT ;  /* 0xff7fffff0e0e7812 */ /* 0x000fe200078ec0ff */
[----:B------:R-:W4:Y:S01]  /*120bc0*/  LDCU UR9, c[0x0][0x398] ;  /* 0x00007300ff0977ac */ /* 0x000f220008000800 */
[----:B------:R-:W-:-:S02]  /*120bd0*/  LOP3.LUT P4, RZ, R7, 0x20000000, RZ, 0xc0, !PT ;  /* 0x2000000007ff7812 */ /* 0x000fc4000788c0ff */
[----:B------:R-:W-:Y:S02]  /*120be0*/  LOP3.LUT P2, RZ, R7, 0x10000000, RZ, 0xc0, !PT ;  /* 0x1000000007ff7812 */ /* 0x000fe4000784c0ff */
[----:B---3--:R-:W-:Y:S01]  /*120bf0*/  LOP3.LUT R22, R22, 0x7fffffff, RZ, 0xc0, !PT ;  /* 0x7fffffff16167812 */ /* 0x008fe200078ec0ff */
[----:B------:R-:W3:Y:S01]  /*120c00*/  LDCU UR45, c[0x0][0x398] ;  /* 0x00007300ff2d77ac */ /* 0x000ee20008000800 */
[----:B------:R-:W-:Y:S02]  /*120c10*/  @P0 LOP3.LUT R14, R14, 0x800000, RZ, 0xfc, !PT ;  /* 0x008000000e0e0812 */ /* 0x000fe400078efcff */
        /* <DEDUP_REMOVED lines=30> */
[----:B------:R-:W4:Y:S05]  /*120e00*/  LDCU UR9, c[0x0][0x398] ;  /* 0x00007300ff0977ac */ /* 0x000f2a0008000800 */
        /* <DEDUP_REMOVED lines=14> */
[----:B------:R-:W-:Y:S01]  /*120ef0*/  LOP3.LUT P1, RZ, R7, 0x8000000, RZ, 0xc0, !PT ;  /* 0x0800000007ff7812 */ /* 0x000fe2000782c0ff */
[----:B------:R-:W4:Y:S04]  /*120f00*/  LDCU UR9, c[0x0][0x398] ;  /* 0x00007300ff0977ac */ /* 0x000f280008000800 */
        /* <DEDUP_REMOVED lines=30> */
[C---:B------:R-:W-:Y:S01]  /*1210f0*/  LOP3.LUT P4, RZ, R7.reuse, 0x2000000, RZ, 0xc0, !PT ;  /* 0x0200000007ff7812 */ /* 0x040fe2000788c0ff */
[----:B------:R-:W4:Y:S01]  /*121100*/  LDCU UR9, c[0x0][0x398] ;  /* 0x00007300ff0977ac */ /* 0x000f220008000800 */
[----:B------:R-:W-:-:S02]  /*121110*/  LOP3.LUT P2, RZ, R7, 0x1000000, RZ, 0xc0, !PT ;  /* 0x0100000007ff7812 */ /* 0x000fc4000784c0ff */
[----:B------:R-:W-:Y:S02]  /*121120*/  LOP3.LUT P1, RZ, R7, 0x800000, RZ, 0xc0, !PT ;  /* 0x0080000007ff7812 */ /* 0x000fe4000782c0ff */
[----:B------:R-:W-:Y:S01]  /*121130*/  R2UR UR37, R28 ;  /* 0x000000001c2572ca */ /* 0x000fe200000e0000 */
        /* <DEDUP_REMOVED lines=11> */
[----:B------:R-:W3:Y:S04]  /*1211f0*/  LDL.LU R21, [R1+0x22c] ;  /* 0x00022c0001157983 */ /* 0x000ee80000300800 */
[----:B0-----:R-:W3:Y:S01]  /*121200*/  LDL.LU R14, [R1+0x228] ;  /* 0x00022800010e7983 */ /* 0x001ee20000300800 */
[----:B------:R-:W-:Y:S02]  /*121210*/  ISETP.LT.AND P0, PT, R11, UR33, !P4 ;  /* 0x000000210b007c0c */ /* 0x000fe4000e701270 */
[----:B------:R-:W-:-:S02]  /*121220*/  ISETP.LT.AND P6, PT, R10, UR10, !P4 ;  /* 0x0000000a0a007c0c */ /* 0x000fc4000e7c1270 */
[----:B----4-:R-:W-:Y:S01]  /*121230*/  ISETP.LT.AND P5, PT, R9, UR9, !P4 ;  /* 0x0000000909007c0c */ /* 0x010fe2000e7a1270 */
[----:B------:R-:W0:Y:S01]  /*121240*/  LDCU UR10, c[0x0][0x398] ;  /* 0x00007300ff0a77ac */ /* 0x000e220008000800 */
[----:B------:R-:W4:Y:S01]  /*121250*/  LDCU UR9, c[0x0][0x398] ;  /* 0x00007300ff0977ac */ /* 0x000f220008000800 */
[----:B------:R-:W-:Y:S01]  /*121260*/  LOP3.LUT P3, RZ, R7, 0x400000, RZ, 0xc0, !PT ;  /* 0x0040000007ff7812 */ /* 0x000fe2000786c0ff */
[----:B------:R-:W0:Y:S05]  /*121270*/  LDCU UR33, c[0x0][0x398] ;  /* 0x00007300ff2177ac */ /* 0x000e2a0008000800 */
        /* <DEDUP_REMOVED lines=112> */
[----:B---3--:R-:W-:Y:S02]  /*121980*/  R2UR UR19, R21 ;  /* 0x00000000151372ca */ /* 0x008fe400000e0000 */
[----:B------:R-:W3:Y:S01]  /*121990*/  LDL.LU R21, [R1+0x224] ;  /* 0x0002240001157983 */ /* 0x000ee20000300800 */
[----:B------:R-:W-:-:S03]  /*1219a0*/  R2UR UR17, R14 ;  /* 0x000000000e1172ca */ /* 0x000fc600000e0000 */
[----:B------:R-:W3:Y:S01]  /*1219b0*/  LDL.LU R14, [R1+0x920] ;  /* 0x00092000010e7983 */ /* 0x000ee20000300800 */
[----:B------:R-:W-:Y:S02]  /*1219c0*/  @P6 LOP3.LUT R22, R22, 0x4, RZ, 0xfc, !PT ;  /* 0x0000000416166812 */ /* 0x000fe400078efcff */
[----:B--2---:R-:W-:Y:S01]  /*1219d0*/  ISETP.LT.AND P0, PT, R6, UR7, !P3 ;  /* 0x0000000706007c0c */ /* 0x004fe2000df01270 */
[----:B------:R-:W2:Y:S01]  /*1219e0*/  LDCU UR7, c[0x0][0x398] ;  /* 0x00007300ff0777ac */ /* 0x000ea20008000800 */
[----:B------:R-:W-:-:S04]  /*1219f0*/  LOP3.LUT R22, R22, 0xfffffffd, RZ, 0xc0, !PT ;  /* 0xfffffffd16167812 */ /* 0x000fc800078ec0ff */
[----:B------:R-:W-:-:S04]  /*121a00*/  @P5 LOP3.LUT R22, R22, 0x2, RZ, 0xfc, !PT ;  /* 0x0000000216165812 */ /* 0x000fc800078efcff */
[----:B------:R-:W-:-:S04]  /*121a10*/  LOP3.LUT R22, R22, 0xfffffffe, RZ, 0xc0, !PT ;  /* 0xfffffffe16167812 */ /* 0x000fc800078ec0ff */
[----:B------:R-:W-:-:S05]  /*121a20*/  @P0 LOP3.LUT R22, R22, 0x1, RZ, 0xfc, !PT ;  /* 0x0000000116160812 */ /* 0x000fca00078efcff */
[----:B------:R0:W-:Y:S04]  /*121a30*/  STL [R1+0x924], R22 ;  /* 0x0009241601007387 */ /* 0x0001e80000100800 */
[----:B0-----:R-:W2:Y:S01]  /*121a40*/  LDL.LU R22, [R1+0x220] ;  /* 0x0002200001167983 */ /* 0x001ea20000300800 */
[----:B------:R-:W-:Y:S02]  /*121a50*/  ISETP.LT.AND P0, PT, R11, UR21, !P4 ;  /* 0x000000150b007c0c */ /* 0x000fe4000e701270 */
[----:B------:R-:W-:Y:S02]  /*121a60*/  ISETP.LT.AND P6, PT, R10, UR10, !P4 ;  /* 0x0000000a0a007c0c */ /* 0x000fe4000e7c1270 */
[----:B----4-:R-:W-:Y:S02]  /*121a70*/  ISETP.LT.AND P5, PT, R9, UR9, !P4 ;  /* 0x0000000909007c0c */ /* 0x010fe4000e7a1270 */
[----:B------:R-:W-:Y:S01]  /*121a80*/  LOP3.LUT P2, RZ, R7, 0x10000, RZ, 0xc0, !PT ;  /* 0x0001000007ff7812 */ /* 0x000fe2000784c0ff */
[----:B------:R-:W0:Y:S01]  /*121a90*/  LDCU UR10, c[0x0][0x398] ;  /* 0x00007300ff0a77ac */ /* 0x000e220008000800 */
[----:B------:R-:W4:Y:S01]  /*121aa0*/  LDCU UR9, c[0x0][0x398] ;  /* 0x00007300ff0977ac */ /* 0x000f220008000800 */
[----:B---3--:R-:W-:-:S04]  /*121ab0*/  LOP3.LUT R14, R14, 0x7fffffff, RZ, 0xc0, !PT ;  /* 0x7fffffff0e0e7812 */ /* 0x008fc800078ec0ff */
[----:B------:R-:W-:-:S04]  /*121ac0*/  @P0 LOP3.LUT R14, R14, 0x80000000, RZ, 0xfc, !PT ;  /* 0x800000000e0e0812 */ /* 0x000fc800078efcff */
[----:B------:R-:W-:Y:S02]  /*121ad0*/  LOP3.LUT R14, R14, 0xbfffffff, RZ, 0xc0, !PT ;  /* 0xbfffffff0e0e7812 */ /* 0x000fe400078ec0ff */
[----:B--2---:R-:W-:Y:S02]  /*121ae0*/  ISETP.LT.AND P0, PT, R6, UR7, !P4 ;  /* 0x0000000706007c0c */ /* 0x004fe4000e701270 */
[----:B------:R-:W-:Y:S01]  /*121af0*/  R2UR UR21, R21 ;  /* 0x00000000151572ca */ /* 0x000fe200000e0000 */
[----:B------:R-:W2:Y:S01]  /*121b00*/  LDCU UR7, c[0x0][0x398] ;  /* 0x00007300ff0777ac */ /* 0x000ea20008000800 */
[----:B------:R-:W-:Y:S01]  /*121b10*/  @P6 LOP3.LUT R14, R14, 0x40000000, RZ, 0xfc, !PT ;  /* 0x400000000e0e6812 */ /* 0x000fe200078efcff */
[----:B------:R-:W3:Y:S03]  /*121b20*/  LDL.LU R21, [R1+0x21c] ;  /* 0x00021c0001157983 */ /* 0x000ee60000300800 */
[----:B------:R-:W-:-:S04]  /*121b30*/  LOP3.LUT R14, R14, 0xdfffffff, RZ, 0xc0, !PT ;  /* 0xdfffffff0e0e7812 */ /* 0x000fc800078ec0ff */
[----:B------:R-:W-:-:S04]  /*121b40*/  @P5 LOP3.LUT R14, R14, 0x20000000, RZ, 0xfc, !PT ;  /* 0x200000000e0e5812 */ /* 0x000fc800078efcff */
[----:B------:R-:W-:-:S04]  /*121b50*/  LOP3.LUT R14, R14, 0xefffffff, RZ, 0xc0, !PT ;  /* 0xefffffff0e0e7812 */ /* 0x000fc800078ec0ff */
[----:B------:R-:W-:Y:S02]  /*121b60*/  @P0 LOP3.LUT R14, R14, 0x10000000, RZ, 0xfc, !PT ;  /* 0x100000000e0e0812 */ /* 0x000fe400078efcff */
[----:B------:R-:W-:Y:S02]  /*121b70*/  ISETP.LT.AND P0, PT, R11, UR13, !P2 ;  /* 0x0000000d0b007c0c */ /* 0x000fe4000d701270 */
[----:B------:R-:W-:Y:S02]  /*121b80*/  R2UR UR13, R22 ;  /* 0x00000000160d72ca */ /* 0x000fe400000e0000 */
[----:B------:R-:W3:Y:S01]  /*121b90*/  LDL.LU R22, [R1+0x218] ;  /* 0x0002180001167983 */ /* 0x000ee20000300800 */
[----:B0-----:R-:W-:Y:S02]  /*121ba0*/  ISETP.LT.AND P6, PT, R10, UR10, !P2 ;  /* 0x0000000a0a007c0c */ /* 0x001fe4000d7c1270 */
[----:B------:R-:W-:Y:S02]  /*121bb0*/  LOP3.LUT R14, R14, 0xf7ffffff, RZ, 0xc0, !PT ;  /* 0xf7ffffff0e0e7812 */ /* 0x000fe400078ec0ff */
[----:B----4-:R-:W-:Y:S01]  /*121bc0*/  ISETP.LT.AND P5, PT, R9, UR9, !P2 ;  /* 0x0000000909007c0c */ /* 0x010fe2000d7a1270 */
[----:B------:R-:W0:Y:S01]  /*121bd0*/  LDCU UR10, c[0x0][0x398] ;  /* 0x00007300ff0a77ac */ /* 0x000e220008000800 */
[----:B------:R-:W-:Y:S01]  /*121be0*/  LOP3.LUT P1, RZ, R7, 0x8000, RZ, 0xc0, !PT ;  /* 0x0000800007ff7812 */ /* 0x000fe2000782c0ff */
[----:B------:R-:W4:Y:S01]  /*121bf0*/  LDCU UR9, c[0x0][0x398] ;  /* 0x00007300ff0977ac */ /* 0x000f220008000800 */
        /* <DEDUP_REMOVED lines=12> */
[----:B------:R-:W-:Y:S02]  /*121cc0*/  LOP3.LUT R14, R14, 0xff7fffff, RZ, 0xc0, !PT ;  /* 0xff7fffff0e0e7812 */ /* 0x000fe400078ec0ff */
[----:B------:R-:W-:Y:S01]  /*121cd0*/  LOP3.LUT P3, RZ, R7, 0x4000, RZ, 0xc0, !PT ;  /* 0x0000400007ff7812 */ /* 0x000fe2000786c0ff */
[----:B------:R-:W0:Y:S01]  /*121ce0*/  LDCU UR10, c[0x0][0x398] ;  /* 0x00007300ff0a77ac */ /* 0x000e220008000800 */
[----:B------:R-:W4:Y:S03]  /*121cf0*/  LDCU UR9, c[0x0][0x398] ;  /* 0x00007300ff0977ac */ /* 0x000f260008000800 */
        /* <DEDUP_REMOVED lines=10> */
[----:B---3--:R-:W-:Y:S02]  /*121da0*/  R2UR UR19, R21 ;  /* 0x00000000151372ca */ /* 0x008fe400000e0000 */
[----:B------:R-:W3:Y:S01]  /*121db0*/  LDL.LU R21, [R1+0x214] ;  /* 0x0002140001157983 */ /* 0x000ee20000300800 */
[----:B------:R-:W-:-:S03]  /*121dc0*/  R2UR UR17, R22 ;  /* 0x00000000161172ca */ /* 0x000fc600000e0000 */
[----:B------:R-:W3:Y:S01]  /*121dd0*/  LDL.LU R22, [R1+0x210] ;  /* 0x0002100001167983 */ /* 0x000ee20000300800 */
[----:B0-----:R-:W-:Y:S02]  /*121de0*/  ISETP.LT.AND P6, PT, R10, UR10, !P3 ;  /* 0x0000000a0a007c0c */ /* 0x001fe4000dfc1270 */
[----:B------:R-:W-:Y:S02]  /*121df0*/  LOP3.LUT R14, R14, 0xfff7ffff, RZ, 0xc0, !PT ;  /* 0xfff7ffff0e0e7812 */ /* 0x000fe400078ec0ff */
[----:B----4-:R-:W-:Y:S01]  /*121e00*/  ISETP.LT.AND P5, PT, R9, UR9, !P3 ;  /* 0x0000000909007c0c */ /* 0x010fe2000dfa1270 */
[----:B------:R-:W0:Y:S01]  /*121e10*/  LDCU UR10, c[0x0][0x398] ;  /* 0x00007300ff0a77ac */ /* 0x000e220008000800 */
[----:B------:R-:W-:Y:S02]  /*121e20*/  LOP3.LUT P4, RZ, R7, 0x2000, RZ, 0xc0, !PT ;  /* 0x0000200007ff7812 */ /* 0x000fe4000788c0ff */
[----:B------:R-:W-:Y:S01]  /*121e30*/  @P0 LOP3.LUT R14, R14, 0x80000, RZ, 0xfc, !PT ;  /* 0x000800000e0e0812 */ /* 0x000fe200078efcff */
[----:B------:R-:W4:Y:S03]  /*121e40*/  LDCU UR9, c[0x0][0x398] ;  /* 0x00007300ff0977ac */ /* 0x000f260008000800 */
[----:B------:R-:W-:-:S02]  /*121e50*/  LOP3.LUT R14, R14, 0xfffbffff, RZ, 0xc0, !PT ;  /* 0xfffbffff0e0e7812 */ /* 0x000fc400078ec0ff */
        /* <DEDUP_REMOVED lines=75> */
[----:B---3--:R-:W-:Y:S02]  /*122310*/  R2UR UR19, R21 ;  /* 0x00000000151372ca */ /* 0x008fe400000e0000 */
[----:B------:R-:W3:Y:S01]  /*122320*/  LDL.LU R21, [R1+0x204] ;  /* 0x0002040001157983 */ /* 0x000ee20000300800 */
[----:B------:R-:W-:-:S03]  /*122330*/  R2UR UR17, R22 ;  /* 0x00000000161172ca */ /* 0x000fc600000e0000 */
[----:B------:R-:W2:Y:S04]  /*122340*/  LDL.LU R22, [R1+0x91c] ;  /* 0x00091c0001167983 */ /* 0x000ea80000300800 */
[----:B------:R0:W-:Y:S04]  /*122350*/  STL [R1+0x920], R14 ;  /* 0x0009200e01007387 */ /* 0x0001e80000100800 */
[----:B0-----:R-:W3:Y:S01]  /*122360*/  LDL.LU R14, [R1+0x200] ;  /* 0x00020000010e7983 */ /* 0x001ee20000300800 */
[----:B------:R-:W-:Y:S02]  /*122370*/  ISETP.LT.AND P0, PT, R11, UR21, !P4 ;  /* 0x000000150b007c0c */ /* 0x000fe4000e701270 */
[----:B------:R-:W-:-:S02]  /*122380*/  ISETP.LT.AND P6, PT, R10, UR10, !P4 ;  /* 0x0000000a0a007c0c */ /* 0x000fc4000e7c1270 */
[----:B----4-:R-:W-:Y:S02]  /*122390*/  ISETP.LT.AND P5, PT, R9, UR9, !P4 ;  /* 0x0000000909007c0c */ /* 0x010fe4000e7a1270 */
[----:B------:R-:W-:Y:S01]  /*1223a0*/  LOP3.LUT P2, RZ, R7, 0x100, RZ, 0xc0, !PT ;  /* 0x0000010007ff7812 */ /* 0x000fe2000784c0ff */
[----:B------:R-:W0:Y:S01]  /*1223b0*/  LDCU UR10, c[0x0][0x398] ;  /* 0x00007300ff0a77ac */ /* 0x000e220008000800 */
[----:B------:R-:W4:Y:S01]  /*1223c0*/  LDCU UR9, c[0x0][0x398] ;  /* 0x00007300ff0977ac */ /* 0x000f220008000800 */
[----:B--2---:R-:W-:-:S04]  /*1223d0*/  LOP3.LUT R22, R22, 0x7fffffff, RZ, 0xc0, !PT ;  /* 0x7fffffff16167812 */ /* 0x004fc800078ec0ff */
[----:B------:R-:W-:-:S04]  /*1223e0*/  @P0 LOP3.LUT R22, R22, 0x80000000, RZ, 0xfc, !PT ;  /* 0x8000000016160812 */ /* 0x000fc800078efcff */
[----:B------:R-:W-:Y:S02]  /*1223f0*/  LOP3.LUT R22, R22, 0xbfffffff, RZ, 0xc0, !PT ;  /* 0xbfffffff16167812 */ /* 0x000fe400078ec0ff */
[----:B------:R-:W-:Y:S02]  /*122400*/  ISETP.LT.AND P0, PT, R6, UR7, !P4 ;  /* 0x0000000706007c0c */ /* 0x000fe4000e701270 */
[----:B---3--:R-:W-:Y:S01]  /*122410*/  R2UR UR21, R21 ;  /* 0x00000000151572ca */ /* 0x008fe200000e0000 */
        /* <DEDUP_REMOVED lines=1514> */
[----:B------:R-:W-:Y:S02]  /*1282c0*/  @P5 LOP3.LUT R22, R22, 0x20000, RZ, 0xfc, !PT ;  /* 0x0002000016165812 */ /* 0x000fe400078efcff */
[----:B---3--:R-:W-:Y:S02]  /*1282d0*/  R2UR UR19, R21 ;  /* 0x00000000151372ca */ /* 0x008fe400000e0000 */
[----:B------:R-:W3:Y:S01]  /*1282e0*/  LDL.LU R21, [R1+0xb4] ;  /* 0x0000b40001157983 */ /* 0x000ee20000300800 */
[----:B------:R-:W-:-:S03]  /*1282f0*/  R2UR UR17, R14 ;  /* 0x000000000e1172ca */ /* 0x000fc600000e0000 */
[----:B------:R-:W3:Y:S01]  /*128300*/  LDL.LU R14, [R1+0xb0] ;  /* 0x0000b000010e7983 */ /* 0x000ee20000300800 */
        /* <DEDUP_REMOVED lines=36> */
[----:B------:R-:W-:Y:S02]  /*128550*/  LOP3.LUT R22, R22, 0xffffff7f, RZ, 0xc0, !PT ;  /* 0xffffff7f16167812 */ /* 0x000fe400078ec0ff */
[----:B----4-:R-:W-:Y:S02]  /*128560*/  ISETP.LT.AND P5, PT, R9, UR9, !P1 ;  /* 0x0000000909007c0c */ /* 0x010fe4000cfa1270 */
[----:B------:R-:W-:-:S02]  /*128570*/  LOP3.LUT P3, RZ, R0, 0x40000, RZ, 0xc0, !PT ;  /* 0x0004000000ff7812 */ /* 0x000fc4000786c0ff */
[----:B------:R-:W-:Y:S01]  /*128580*/  R2UR UR19, R3 ;  /* 0x00000000031372ca */ /* 0x000fe200000e0000 */
[----:B------:R-:W0:Y:S01]  /*128590*/  LDCU UR10, c[0x0][0x398] ;  /* 0x00007300ff0a77ac */ /* 0x000e220008000800 */
        /* <DEDUP_REMOVED lines=11> */
[----:B------:R-:W-:Y:S02]  /*128650*/  R2UR UR17, R24 ;  /* 0x00000000181172ca */ /* 0x000fe400000e0000 */
[----:B---3--:R-:W-:Y:S02]  /*128660*/  R2UR UR21, R21 ;  /* 0x00000000151572ca */ /* 0x008fe400000e0000 */
[----:B------:R-:W3:Y:S04]  /*128670*/  LDL.LU R21, [R1+0x5764] ;  /* 0x0057640001157983 */ /* 0x000ee80000300800 */
[----:B------:R-:W3:Y:S04]  /*128680*/  LDL.LU R3, [R1+0x94] ;  /* 0x0000940001037983 */ /* 0x000ee80000300800 */
        /* <DEDUP_REMOVED lines=21> */
[----:B------:R-:W-:Y:S01]  /*1287e0*/  LOP3.LUT P2, RZ, R0, 0x10000, RZ, 0xc0, !PT ;  /* 0x0001000000ff7812 */ /* 0x000fe2000784c0ff */
[----:B------:R0:W-:Y:S01]  /*1287f0*/  STL [R1+0x8f4], R22 ;  /* 0x0008f41601007387 */ /* 0x0001e20000100800 */
[----:B------:R-:W4:Y:S01]  /*128800*/  LDCU UR10, c[0x0][0x398] ;  /* 0x00007300ff0a77ac */ /* 0x000f220008000800 */
[----:B------:R-:W1:Y:S02]  /*128810*/  LDCU UR9, c[0x0][0x398] ;  /* 0x00007300ff0977ac */ /* 0x000e640008000800 */
[----:B0-----:R-:W4:Y:S01]  /*128820*/  LDL.LU R22, [R1+0x5760] ;  /* 0x0057600001167983 */ /* 0x001f220000300800 */
[----:B---3--:R-:W-:-:S04]  /*128830*/  LOP3.LUT R14, R14, 0x7fffffff, RZ, 0xc0, !PT ;  /* 0x7fffffff0e0e7812 */ /* 0x008fc800078ec0ff */
[----:B------:R-:W-:-:S04]  /*128840*/  @P0 LOP3.LUT R14, R14, 0x80000000, RZ, 0xfc, !PT ;  /* 0x800000000e0e0812 */ /* 0x000fc800078efcff */
[----:B------:R-:W-:Y:S02]  /*128850*/  LOP3.LUT R14, R14, 0xbfffffff, RZ, 0xc0, !PT ;  /* 0xbfffffff0e0e7812 */ /* 0x000fe400078ec0ff */
[----:B--2---:R-:W-:Y:S02]  /*128860*/  ISETP.LT.AND P0, PT, R6, UR7, !P4 ;  /* 0x0000000706007c0c */ /* 0x004fe4000e701270 */
[----:B------:R-:W-:Y:S01]  /*128870*/  R2UR UR21, R3 ;  /* 0x00000000031572ca */ /* 0x000fe200000e0000 */
[----:B------:R-:W0:Y:S01]  /*128880*/  LDCU UR7, c[0x0][0x398] ;  /* 0x00007300ff0777ac */ /* 0x000e220008000800 */
[----:B------:R-:W-:Y:S01]  /*128890*/  @P6 LOP3.LUT R14, R14, 0x40000000, RZ, 0xfc, !PT ;  /* 0x400000000e0e6812 */ /* 0x000fe200078efcff */
[----:B------:R-:W2:Y:S03]  /*1288a0*/  LDL.LU R3, [R1+0x8c] ;  /* 0x00008c0001037983 */ /* 0x000ea60000300800 */
[----:B------:R-:W-:-:S04]  /*1288b0*/  LOP3.LUT R14, R14, 0xdfffffff, RZ, 0xc0, !PT ;  /* 0xdfffffff0e0e7812 */ /* 0x000fc800078ec0ff */
[----:B------:R-:W-:-:S04]  /*1288c0*/  @P5 LOP3.LUT R14, R14, 0x20000000, RZ, 0xfc, !PT ;  /* 0x200000000e0e5812 */ /* 0x000fc800078efcff */
[----:B------:R-:W-:-:S04]  /*1288d0*/  LOP3.LUT R14, R14, 0xefffffff, RZ, 0xc0, !PT ;  /* 0xefffffff0e0e7812 */ /* 0x000fc800078ec0ff */
[----:B------:R-:W-:Y:S02]  /*1288e0*/  @P0 LOP3.LUT R14, R14, 0x10000000, RZ, 0xfc, !PT ;  /* 0x100000000e0e0812 */ /* 0x000fe400078efcff */
[----:B------:R-:W-:Y:S02]  /*1288f0*/  ISETP.LT.AND P0, PT, R11, UR13, !P2 ;  /* 0x0000000d0b007c0c */ /* 0x000fe4000d701270 */
[----:B------:R-:W-:Y:S02]  /*128900*/  R2UR UR13, R24 ;  /* 0x00000000180d72ca */ /* 0x000fe400000e0000 */
[----:B------:R-:W3:Y:S01]  /*128910*/  LDL.LU R24, [R1+0x88] ;  /* 0x0000880001187983 */ /* 0x000ee20000300800 */
[----:B----4-:R-:W-:Y:S02]  /*128920*/  ISETP.LT.AND P6, PT, R10, UR10, !P2 ;  /* 0x0000000a0a007c0c */ /* 0x010fe4000d7c1270 */
[----:B------:R-:W-:Y:S02]  /*128930*/  LOP3.LUT R14, R14, 0xf7ffffff, RZ, 0xc0, !PT ;  /* 0xf7ffffff0e0e7812 */ /* 0x000fe400078ec0ff */
[----:B-1----:R-:W-:Y:S01]  /*128940*/  ISETP.LT.AND P5, PT, R9, UR9, !P2 ;  /* 0x0000000909007c0c */ /* 0x002fe2000d7a1270 */
[----:B------:R-:W1:Y:S01]  /*128950*/  LDCU UR10, c[0x0][0x398] ;  /* 0x00007300ff0a77ac */ /* 0x000e620008000800 */
[----:B------:R-:W-:Y:S01]  /*128960*/  LOP3.LUT P1, RZ, R0, 0x8000, RZ, 0xc0, !PT ;  /* 0x0000800000ff7812 */ /* 0x000fe2000782c0ff */
[----:B------:R-:W4:Y:S01]  /*128970*/  LDCU UR9, c[0x0][0x398] ;  /* 0x00007300ff0977ac */ /* 0x000f220008000800 */
[----:B------:R-:W-:-:S04]  /*128980*/  @P0 LOP3.LUT R14, R14, 0x8000000, RZ, 0xfc, !PT ;  /* 0x080000000e0e0812 */ /* 0x000fc800078efcff */
[----:B------:R-:W-:Y:S02]  /*128990*/  LOP3.LUT R14, R14, 0xfbffffff, RZ, 0xc0, !PT ;  /* 0xfbffffff0e0e7812 */ /* 0x000fe400078ec0ff */
[----:B0-----:R-:W-:Y:S01]  /*1289a0*/  ISETP.LT.AND P0, PT, R6, UR7, !P2 ;  /* 0x0000000706007c0c */ /* 0x001fe2000d701270 */
[----:B------:R-:W0:Y:S01]  /*1289b0*/  LDCU UR7, c[0x0][0x398] ;  /* 0x00007300ff0777ac */ /* 0x000e220008000800 */
[----:B------:R-:W-:-:S04]  /*1289c0*/  @P6 LOP3.LUT R14, R14, 0x4000000, RZ, 0xfc, !PT ;  /* 0x040000000e0e6812 */ /* 0x000fc800078efcff */
[----:B------:R-:W-:-:S04]  /*1289d0*/  LOP3.LUT R14, R14, 0xfdffffff, RZ, 0xc0, !PT ;  /* 0xfdffffff0e0e7812 */ /* 0x000fc800078ec0ff */
[----:B------:R-:W-:-:S04]  /*1289e0*/  @P5 LOP3.LUT R14, R14, 0x2000000, RZ, 0xfc, !PT ;  /* 0x020000000e0e5812 */ /* 0x000fc800078efcff */
[----:B------:R-:W-:-:S04]  /*1289f0*/  LOP3.LUT R14, R14, 0xfeffffff, RZ, 0xc0, !PT ;  /* 0xfeffffff0e0e7812 */ /* 0x000fc800078ec0ff */
[----:B------:R-:W-:Y:S02]  /*128a00*/  @P0 LOP3.LUT R14, R14, 0x1000000, RZ, 0xfc, !PT ;  /* 0x010000000e0e0812 */ /* 0x000fe400078efcff */
[----:B------:R-:W-:Y:S02]  /*128a10*/  ISETP.LT.AND P0, PT, R11, UR19, !P1 ;  /* 0x000000130b007c0c */ /* 0x000fe4000cf01270 */
[----:B-1----:R-:W-:Y:S02]  /*128a20*/  ISETP.LT.AND P6, PT, R10, UR10, !P1 ;  /* 0x0000000a0a007c0c */ /* 0x002fe4000cfc1270 */
[----:B----4-:R-:W-:Y:S02]  /*128a30*/  ISETP.LT.AND P5, PT, R9, UR9, !P1 ;  /* 0x0000000909007c0c */ /* 0x010fe4000cfa1270 */
[----:B------:R-:W-:Y:S02]  /*128a40*/  LOP3.LUT R14, R14, 0xff7fffff, RZ, 0xc0, !PT ;  /* 0xff7fffff0e0e7812 */ /* 0x000fe400078ec0ff */
[----:B------:R-:W-:Y:S01]  /*128a50*/  LOP3.LUT P3, RZ, R0, 0x4000, RZ, 0xc0, !PT ;  /* 0x0000400000ff7812 */ /* 0x000fe2000786c0ff */
[----:B------:R-:W1:Y:S01]  /*128a60*/  LDCU UR10, c[0x0][0x398] ;  /* 0x00007300ff0a77ac */ /* 0x000e620008000800 */
[----:B------:R-:W4:Y:S03]  /*128a70*/  LDCU UR9, c[0x0][0x398] ;  /* 0x00007300ff0977ac */ /* 0x000f260008000800 */
        /* <DEDUP_REMOVED lines=10> */
[----:B--2---:R-:W-:Y:S02]  /*128b20*/  R2UR UR19, R3 ;  /* 0x00000000031372ca */ /* 0x004fe400000e0000 */
[----:B------:R-:W2:Y:S01]  /*128b30*/  LDL.LU R3, [R1+0x84] ;  /* 0x0000840001037983 */ /* 0x000ea20000300800 */
[----:B---3--:R-:W-:-:S03]  /*128b40*/  R2UR UR17, R24 ;  /* 0x00000000181172ca */ /* 0x008fc600000e0000 */
[----:B------:R-:W3:Y:S01]  /*128b50*/  LDL.LU R24, [R1+0x80] ;  /* 0x0000800001187983 */ /* 0x000ee20000300800 */
[----:B-1----:R-:W-:Y:S02]  /*128b60*/  ISETP.LT.AND P6, PT, R10, UR10, !P3 ;  /* 0x0000000a0a007c0c */ /* 0x002fe4000dfc1270 */
[----:B------:R-:W-:Y:S02]  /*128b70*/  LOP3.LUT R14, R14, 0xfff7ffff, RZ, 0xc0, !PT ;  /* 0xfff7ffff0e0e7812 */ /* 0x000fe400078ec0ff */
[----:B----4-:R-:W-:Y:S01]  /*128b80*/  ISETP.LT.AND P5, PT, R9, UR9, !P3 ;  /* 0x0000000909007c0c */ /* 0x010fe2000dfa1270 */
[----:B------:R-:W1:Y:S01]  /*128b90*/  LDCU UR10, c[0x0][0x398] ;  /* 0x00007300ff0a77ac */ /* 0x000e620008000800 */
[----:B------:R-:W-:Y:S02]  /*128ba0*/  LOP3.LUT P4, RZ, R0, 0x2000, RZ, 0xc0, !PT ;  /* 0x0000200000ff7812 */ /* 0x000fe4000788c0ff */
[----:B------:R-:W-:Y:S01]  /*128bb0*/  @P0 LOP3.LUT R14, R14, 0x80000, RZ, 0xfc, !PT ;  /* 0x000800000e0e0812 */ /* 0x000fe200078efcff */
[----:B------:R-:W4:Y:S03]  /*128bc0*/  LDCU UR9, c[0x0][0x398] ;  /* 0x00007300ff0977ac */ /* 0x000f260008000800 */
[----:B------:R-:W-:-:S02]  /*128bd0*/  LOP3.LUT R14, R14, 0xfffbffff, RZ, 0xc0, !PT ;  /* 0xfffbffff0e0e7812 */ /* 0x000fc400078ec0ff */
        /* <DEDUP_REMOVED lines=62> */
[----:B---3--:R-:W-:Y:S01]  /*128fc0*/  R2UR UR17, R24 ;  /* 0x00000000181172ca */ /* 0x008fe200000e0000 */
[----:B------:R-:W-:Y:S02]  /*128fd0*/  IMAD.MOV.U32 R24, RZ, RZ, R25 ;  /* 0x000000ffff187224 */ /* 0x000fe400078e0019 */
[----:B------:R-:W3:Y:S01]  /*128fe0*/  LDL.LU R25, [R1+0x8ec] ;  /* 0x0008ec0001197983 */ /* 0x000ee20000300800 */
[----:B-1----:R-:W-:-:S02]  /*128ff0*/  ISETP.LT.AND P6, PT, R10, UR10, !P3 ;  /* 0x0000000a0a007c0c */ /* 0x002fc4000dfc1270 */
        /* <DEDUP_REMOVED lines=17> */
[----:B------:R-:W-:Y:S01]  /*129110*/  LOP3.LUT P2, RZ, R0, 0x100, RZ, 0xc0, !PT ;  /* 0x0000010000ff7812 */ /* 0x000fe2000784c0ff */
[----:B------:R1:W-:Y:S01]  /*129120*/  STL [R1+0x8f0], R14 ;  /* 0x0008f00e01007387 */ /* 0x0003e20000100800 */
[----:B------:R-:W-:-:S03]  /*129130*/  R2UR UR23, R23 ;  /* 0x00000000171772ca */ /* 0x000fc600000e0000 */
[----:B------:R-:W4:Y:S01]  /*129140*/  LDL.LU R23, [R1+0x6c] ;  /* 0x00006c0001177983 */ /* 0x000f220000300800 */
[----:B------:R-:W0:Y:S01]  /*129150*/  LDCU UR10, c[0x0][0x398] ;  /* 0x00007300ff0a77ac */ /* 0x000e220008000800 */
[----:B------:R-:W0:Y:S01]  /*129160*/  LDCU UR9, c[0x0][0x398] ;  /* 0x00007300ff0977ac */ /* 0x000e220008000800 */
[C---:B------:R-:W-:Y:S02]  /*129170*/  LOP3.LUT P1, RZ, R0.reuse, 0x80, RZ, 0xc0, !PT ;  /* 0x0000008000ff7812 */ /* 0x040fe4000782c0ff */
[----:B------:R-:W-:Y:S02]  /*129180*/  LOP3.LUT P3, RZ, R0, 0x40, RZ, 0xc0, !PT ;  /* 0x0000004000ff7812 */ /* 0x000fe4000786c0ff */
[----:B---3--:R-:W-:-:S04]  /*129190*/  LOP3.LUT R25, R25, 0x7fffffff, RZ, 0xc0, !PT ;  /* 0x7fffffff19197812 */ /* 0x008fc800078ec0ff */
        /* <DEDUP_REMOVED lines=10> */
[----:B------:R-:W-:Y:S02]  /*129240*/  R2UR UR13, R24 ;  /* 0x00000000180d72ca */ /* 0x000fe400000e0000 */
[----:B------:R-:W3:Y:S04]  /*129250*/  LDL.LU R24, [R1+0x68] ;  /* 0x0000680001187983 */ /* 0x000ee80000300800 */
[----:B-1----:R-:W2:Y:S01]  /*129260*/  LDL.LU R14, [R1+0x64] ;  /* 0x00006400010e7983 */ /* 0x002ea20000300800 */
[----:B------:R-:W-:-:S02]  /*129270*/  ISETP.LT.AND P6, PT, R10, UR10, !P2 ;  /* 0x0000000a0a007c0c */ /* 0x000fc4000d7c1270 */
[----:B------:R-:W-:Y:S02]  /*129280*/  LOP3.LUT R25, R25, 0xf7ffffff, RZ, 0xc0, !PT ;  /* 0xf7ffffff19197812 */ /* 0x000fe400078ec0ff */
[----:B------:R-:W-:Y:S01]  /*129290*/  ISETP.LT.AND P4, PT, R9, UR9, !P2 ;  /* 0x0000000909007c0c */ /* 0x000fe2000d781270 */
[----:B------:R-:W1:Y:S01]  /*1292a0*/  LDCU UR10, c[0x0][0x398] ;  /* 0x00007300ff0a77ac */ /* 0x000e620008000800 */
[----:B------:R-:W1:Y:S01]  /*1292b0*/  LDCU UR9, c[0x0][0x398] ;  /* 0x00007300ff0977ac */ /* 0x000e620008000800 */
        /* <DEDUP_REMOVED lines=11> */
[----:B------:R-:W-:Y:S02]  /*129370*/  ISETP.LT.AND P4, PT, R9, UR9, !P1 ;  /* 0x0000000909007c0c */ /* 0x000fe4000cf81270 */
[----:B------:R-:W-:Y:S01]  /*129380*/  LOP3.LUT R25, R25, 0xff7fffff, RZ, 0xc0, !PT ;  /* 0xff7fffff19197812 */ /* 0x000fe200078ec0ff */
[----:B------:R-:W1:Y:S01]  /*129390*/  LDCU UR10, c[0x0][0x398] ;  /* 0x00007300ff0a77ac */ /* 0x000e620008000800 */
[----:B------:R-:W1:Y:S05]  /*1293a0*/  LDCU UR9, c[0x0][0x398] ;  /* 0x00007300ff0977ac */ /* 0x000e6a0008000800 */
        /* <DEDUP_REMOVED lines=10> */
[----:B------:R-:W-:Y:S02]  /*129450*/  LOP3.LUT R25, R25, 0xfff7ffff, RZ, 0xc0, !PT ;  /* 0xfff7ffff19197812 */ /* 0x000fe400078ec0ff */
[----:B-1----:R-:W-:Y:S02]  /*129460*/  ISETP.LT.AND P6, PT, R9, UR9, !P3 ;  /* 0x0000000909007c0c */ /* 0x002fe4000dfc1270 */
[----:B------:R-:W-:Y:S01]  /*129470*/  LOP3.LUT P5, RZ, R0, 0x20, RZ, 0xc0, !PT ;  /* 0x0000002000ff7812 */ /* 0x000fe200078ac0ff */
[----:B------:R-:W1:Y:S06]  /*129480*/  LDCU UR9, c[0x0][0x398] ;  /* 0x00007300ff0977ac */ /* 0x000e6c0008000800 */
[----:B------:R-:W-:-:S02]  /*129490*/  @P0 LOP3.LUT R25, R25, 0x80000, RZ, 0xfc, !PT ;  /* 0x0008000019190812 */ /* 0x000fc400078efcff */
[----:B------:R-:W-:Y:S01]  /*1294a0*/  ISETP.LT.AND P0, PT, R10, UR10, !P3 ;  /* 0x0000000a0a007c0c */ /* 0x000fe2000df01270 */
[----:B------:R-:W1:Y:S01]  /*1294b0*/  LDCU UR10, c[0x0][0x398] ;  /* 0x00007300ff0a77ac */ /* 0x000e620008000800 */
[----:B------:R-:W-:-:S11]  /*1294c0*/  LOP3.LUT R25, R25, 0xfffbffff, RZ, 0xc0, !PT ;  /* 0xfffbffff19197812 */ /* 0x000fd600078ec0ff */
[----:B------:R-:W-:Y:S02]  /*1294d0*/  @P0 LOP3.LUT R25, R25, 0x40000, RZ, 0xfc, !PT ;  /* 0x0004000019190812 */ /* 0x000fe400078efcff */
[----:B0-----:R-:W-:Y:S02]  /*1294e0*/  ISETP.LT.AND P0, PT, R6, UR7, !P3 ;  /* 0x0000000706007c0c */ /* 0x001fe4000df01270 */
[----:B------:R-:W-:Y:S02]  /*1294f0*/  LOP3.LUT R25, R25, 0xfffdffff, RZ, 0xc0, !PT ;  /* 0xfffdffff19197812 */ /* 0x000fe400078ec0ff */
[----:B------:R-:W-:Y:S01]  /*129500*/  ISETP.LT.AND P3, PT, R11, UR23, !P5 ;  /* 0x000000170b007c0c */ /* 0x000fe2000ef61270 */
[----:B------:R-:W0:Y:S01]  /*129510*/  LDCU UR7, c[0x0][0x398] ;  /* 0x00007300ff0777ac */ /* 0x000e220008000800 */
[----:B------:R-:W-:-:S04]  /*129520*/  @P6 LOP3.LUT R25, R25, 0x20000, RZ, 0xfc, !PT ;  /* 0x0002000019196812 */ /* 0x000fc800078efcff */
[----:B------:R-:W-:-:S04]  /*129530*/  LOP3.LUT R25, R25, 0xfffeffff, RZ, 0xc0, !PT ;  /* 0xfffeffff19197812 */ /* 0x000fc800078ec0ff */
[----:B------:R-:W-:Y:S02]  /*129540*/  @P0 LOP3.LUT R25, R25, 0x10000, RZ, 0xfc, !PT ;  /* 0x0001000019190812 */ /* 0x000fe400078efcff */
[----:B-1----:R-:W-:Y:S02]  /*129550*/  ISETP.LT.AND P0, PT, R10, UR10, !P5 ;  /* 0x0000000a0a007c0c */ /* 0x002fe4000ef01270 */
[----:B------:R-:W-:Y:S02]  /*129560*/  ISETP.LT.AND P6, PT, R9, UR9, !P5 ;  /* 0x0000000909007c0c */ /* 0x000fe4000efc1270 */
[----:B------:R-:W-:Y:S02]  /*129570*/  LOP3.LUT P2, RZ, R0, 0x10, RZ, 0xc0, !PT ;  /* 0x0000001000ff7812 */ /* 0x000fe4000784c0ff */
[----:B------:R-:W-:Y:S02]  /*129580*/  LOP3.LUT R25, R25, 0xffff7fff, RZ, 0xc0, !PT ;  /* 0xffff7fff19197812 */ /* 0x000fe400078ec0ff */
[----:B----4-:R-:W-:Y:S01]  /*129590*/  R2UR UR19, R23 ;  /* 0x00000000171372ca */ /* 0x010fe200000e0000 */
[----:B------:R-:W1:Y:S01]  /*1295a0*/  LDCU UR10, c[0x0][0x398] ;  /* 0x00007300ff0a77ac */ /* 0x000e620008000800 */
[----:B------:R-:W4:Y:S01]  /*1295b0*/  LDL.LU R23, [R1+0x5758] ;  /* 0x0057580001177983 */ /* 0x000f220000300800 */
[----:B------:R-:W-:Y:S01]  /*1295c0*/  @P3 LOP3.LUT R25, R25, 0x8000, RZ, 0xfc, !PT ;  /* 0x0000800019193812 */ /* 0x000fe200078efcff */
[----:B------:R-:W1:Y:S03]  /*1295d0*/  LDCU UR9, c[0x0][0x398] ;  /* 0x00007300ff0977ac */ /* 0x000e660008000800 */
[----:B------:R-:W-:-:S04]  /*1295e0*/  LOP3.LUT R25, R25, 0xffffbfff, RZ, 0xc0, !PT ;  /* 0xffffbfff19197812 */ /* 0x000fc800078ec0ff */
[----:B------:R-:W-:Y:S02]  /*1295f0*/  @P0 LOP3.LUT R25, R25, 0x4000, RZ, 0xfc, !PT ;  /* 0x0000400019190812 */ /* 0x000fe400078efcff */
[----:B0-----:R-:W-:Y:S01]  /*129600*/  ISETP.LT.AND P0, PT, R6, UR7, !P5 ;  /* 0x0000000706007c0c */ /* 0x001fe2000ef01270 */
[----:B------:R-:W0:Y:S01]  /*129610*/  LDCU UR7, c[0x0][0x398] ;  /* 0x00007300ff0777ac */ /* 0x000e220008000800 */
        /* <DEDUP_REMOVED lines=8> */
[----:B------:R-:W3:Y:S01]  /*1296a0*/  LDL.LU R26, [R1+0x58] ;  /* 0x00005800011a7983 */ /* 0x000ee20000300800 */
[----:B--2---:R-:W-:-:S03]  /*1296b0*/  R2UR UR17, R14 ;  /* 0x000000000e1172ca */ /* 0x004fc600000e0000 */
[----:B------:R-:W2:Y:S01]  /*1296c0*/  LDL.LU R14, [R1+0x54] ;  /* 0x00005400010e7983 */ /* 0x000ea20000300800 */
[----:B-1----:R-:W-:Y:S02]  /*1296d0*/  ISETP.LT.AND P6, PT, R10, UR10, !P2 ;  /* 0x0000000a0a007c0c */ /* 0x002fe4000d7c1270 */
[----:B------:R-:W-:Y:S02]  /*1296e0*/  LOP3.LUT R25, R25, 0xfffff7ff, RZ, 0xc0, !PT ;  /* 0xfffff7ff19197812 */ /* 0x000fe400078ec0ff */
[----:B------:R-:W-:Y:S01]  /*1296f0*/  ISETP.LT.AND P5, PT, R9, UR9, !P2 ;  /* 0x0000000909007c0c */ /* 0x000fe2000d7a1270 */
[----:B------:R-:W1:Y:S01]  /*129700*/  LDCU UR10, c[0x0][0x398] ;  /* 0x00007300ff0a77ac */ /* 0x000e620008000800 */
[----:B------:R-:W-:Y:S02]  /*129710*/  LOP3.LUT P1, RZ, R0, 0x8, RZ, 0xc0, !PT ;  /* 0x0000000800ff7812 */ /* 0x000fe4000782c0ff */
[----:B------:R-:W-:Y:S01]  /*129720*/  @P0 LOP3.LUT R25, R25, 0x800, RZ, 0xfc, !PT ;  /* 0x0000080019190812 */ /* 0x000fe200078efcff */
[----:B------:R-:W1:Y:S03]  /*129730*/  LDCU UR9, c[0x0][0x398] ;  /* 0x00007300ff0977ac */ /* 0x000e660008000800 */
        /* <DEDUP_REMOVED lines=13> */
[----:B------:R-:W-:Y:S01]  /*129810*/  LOP3.LUT P4, RZ, R0, 0x4, RZ, 0xc0, !PT ;  /* 0x0000000400ff7812 */ /* 0x000fe2000788c0ff */
[----:B------:R-:W1:Y:S04]  /*129820*/  LDCU UR9, c[0x0][0x398] ;  /* 0x00007300ff0977ac */ /* 0x000e680008000800 */
        /* <DEDUP_REMOVED lines=12> */
[----:B------:R-:W-:Y:S02]  /*1298f0*/  LOP3.LUT R25, R25, 0xfffffff7, RZ, 0xc0, !PT ;  /* 0xfffffff719197812 */ /* 0x000fe400078ec0ff */
[----:B------:R-:W-:-:S02]  /*129900*/  LOP3.LUT P3, RZ, R0, 0x2, RZ, 0xc0, !PT ;  /* 0x0000000200ff7812 */ /* 0x000fc4000786c0ff */
[----:B------:R-:W-:Y:S01]  /*129910*/  R2UR UR19, R27 ;  /* 0x000000001b1372ca */ /* 0x000fe200000e0000 */
[----:B------:R-:W1:Y:S01]  /*129920*/  LDCU UR10, c[0x0][0x398] ;  /* 0x00007300ff0a77ac */ /* 0x000e620008000800 */
[----:B------:R-:W4:Y:S01]  /*129930*/  LDL.LU R27, [R1+0x8e8] ;  /* 0x0008e800011b7983 */ /* 0x000f220000300800 */
        /* <DEDUP_REMOVED lines=10> */
[----:B------:R-:W-:-:S03]  /*1299e0*/  ISETP.LT.AND P0, PT, R11, UR17, !P3 ;  /* 0x000000110b007c0c */ /* 0x000fc6000df01270 */
[----:B------:R0:W-:Y:S04]  /*1299f0*/  STL [R1+0x8ec], R25 ;  /* 0x0008ec1901007387 */ /* 0x0001e80000100800 */
[----:B0-----:R-:W4:Y:S01]  /*129a00*/  LDL.LU R25, [R1+0x5750] ;  /* 0x0057500001197983 */ /* 0x001f220000300800 */
[----:B---3--:R-:W-:-:S03]  /*129a10*/  R2UR UR17, R26 ;  /* 0x000000001a1172ca */ /* 0x008fc600000e0000 */
[----:B------:R-:W3:Y:S01]  /*129a20*/  LDL.LU R26, [R1+0x50] ;  /* 0x00005000011a7983 */ /* 0x000ee20000300800 */
[----:B--2---:R-:W-:-:S03]  /*129a30*/  R2UR UR25, R14 ;  /* 0x000000000e1972ca */ /* 0x004fc600000e0000 */
[----:B------:R-:W2:Y:S01]  /*129a40*/  LDL.LU R14, [R1+0x4c] ;  /* 0x00004c00010e7983 */ /* 0x000ea20000300800 */
[----:B---3--:R-:W-:-:S03]  /*129a50*/  R2UR UR23, R26 ;  /* 0x000000001a1772ca */ /* 0x008fc600000e0000 */
[----:B------:R-:W3:Y:S01]  /*129a60*/  LDL.LU R26, [R1+0x48] ;  /* 0x00004800011a7983 */ /* 0x000ee20000300800 */
[----:B--2---:R-:W-:-:S03]  /*129a70*/  R2UR UR29, R14 ;  /* 0x000000000e1d72ca */ /* 0x004fc600000e0000 */
[----:B------:R-:W2:Y:S01]  /*129a80*/  LDL.LU R14, [R1+0x44] ;  /* 0x00004400010e7983 */ /* 0x000ea20000300800 */
[----:B-1----:R-:W-:Y:S02]  /*129a90*/  ISETP.LT.AND P6, PT, R10, UR10, !P3 ;  /* 0x0000000a0a007c0c */ /* 0x002fe4000dfc1270 */
[----:B------:R-:W-:Y:S02]  /*129aa0*/  R2UR UR31, R29 ;  /* 0x000000001d1f72ca */ /* 0x000fe400000e0000 */
[----:B----4-:R-:W-:Y:S02]  /*129ab0*/  LOP3.LUT R27, R27, 0x7fffffff, RZ, 0xc0, !PT ;  /* 0x7fffffff1b1b7812 */ /* 0x010fe400078ec0ff */
[----:B------:R-:W-:Y:S01]  /*129ac0*/  ISETP.LT.AND P5, PT, R9, UR9, !P3 ;  /* 0x0000000909007c0c */ /* 0x000fe2000dfa1270 */
[----:B------:R-:W0:Y:S01]  /*129ad0*/  LDCU UR10, c[0x0][0x398] ;  /* 0x00007300ff0a77ac */ /* 0x000e220008000800 */
[----:B------:R-:W-:Y:S02]  /*129ae0*/  LOP3.LUT P2, RZ, R0, 0x1, RZ, 0xc0, !PT ;  /* 0x0000000100ff7812 */ /* 0x000fe4000784c0ff */
[----:B------:R-:W-:Y:S01]  /*129af0*/  @P0 LOP3.LUT R27, R27, 0x80000000, RZ, 0xfc, !PT ;  /* 0x800000001b1b0812 */ /* 0x000fe200078efcff */
[----:B------:R-:W1:Y:S03]  /*129b00*/  LDCU UR9, c[0x0][0x398] ;  /* 0x00007300ff0977ac */ /* 0x000e660008000800 */
[----:B------:R-:W-:-:S02]  /*129b10*/  LOP3.LUT R27, R27, 0xbfffffff, RZ, 0xc0, !PT ;  /* 0xbfffffff1b1b7812 */ /* 0x000fc400078ec0ff */
[----:B------:R-:W-:Y:S01]  /*129b20*/  ISETP.LT.AND P0, PT, R6, UR7, !P3 ;  /* 0x0000000706007c0c */ /* 0x000fe2000df01270 */
[----:B------:R-:W4:Y:S01]  /*129b30*/  LDCU UR7, c[0x0][0x398] ;  /* 0x00007300ff0777ac */ /* 0x000f220008000800 */
        /* <DEDUP_REMOVED lines=9> */
[C---:B------:R-:W-:Y:S01]  /*129bd0*/  LOP3.LUT P1, RZ, R3.reuse, 0x80000000, RZ, 0xc0, !PT ;  /* 0x8000000003ff7812 */ /* 0x040fe2000782c0ff */
[----:B------:R-:W0:Y:S01]  /*129be0*/  LDCU UR7, c[0x0][0x398] ;  /* 0x00007300ff0777ac */ /* 0x000e220008000800 */
[C---:B------:R-:W-:Y:S01]  /*129bf0*/  LOP3.LUT P4, RZ, R3.reuse, 0x40000000, RZ, 0xc0, !PT ;  /* 0x4000000003ff7812 */ /* 0x040fe2000788c0ff */
[----:B------:R-:W4:Y:S01]  /*129c00*/  LDCU UR13, c[0x0][0x398] ;  /* 0x00007300ff0d77ac */ /* 0x000f220008000800 */
[----:B------:R-:W-:Y:S01]  /*129c10*/  LOP3.LUT P3, RZ, R3, 0x20000000, RZ, 0xc0, !PT ;  /* 0x2000000003ff7812 */ /* 0x000fe2000786c0ff */
[----:B------:R-:W0:Y:S01]  /*129c20*/  LDCU UR10, c[0x0][0x398] ;  /* 0x00007300ff0a77ac */ /* 0x000e220008000800 */
[----:B------:R-:W-:-:S04]  /*129c30*/  @P0 LOP3.LUT R27, R27, 0x8000000, RZ, 0xfc, !PT ;  /* 0x080000001b1b0812 */ /* 0x000fc800078efcff */
[----:B------:R-:W-:Y:S02]  /*129c40*/  LOP3.LUT R27, R27, 0xfbffffff, RZ, 0xc0, !PT ;  /* 0xfbffffff1b1b7812 */ /* 0x000fe400078ec0ff */
[----:B-1----:R-:W-:Y:S01]  /*129c50*/  ISETP.LT.AND P0, PT, R6, UR9, !P2 ;  /* 0x0000000906007c0c */ /* 0x002fe2000d701270 */
[----:B------:R-:W1:Y:S01]  /*129c60*/  LDCU UR9, c[0x0][0x398] ;  /* 0x00007300ff0977ac */ /* 0x000e620008000800 */
[----:B------:R-:W-:-:S04]  /*129c70*/  @P6 LOP3.LUT R27, R27, 0x4000000, RZ, 0xfc, !PT ;  /* 0x040000001b1b6812 */ /* 0x000fc800078efcff */
[----:B------:R-:W-:-:S04]  /*129c80*/  LOP3.LUT R27, R27, 0xfdffffff, RZ, 0xc0, !PT ;  /* 0xfdffffff1b1b7812 */ /* 0x000fc800078ec0ff */
[----:B------:R-:W-:-:S04]  /*129c90*/  @P5 LOP3.LUT R27, R27, 0x2000000, RZ, 0xfc, !PT ;  /* 0x020000001b1b5812 */ /* 0x000fc800078efcff */
[----:B------:R-:W-:-:S04]  /*129ca0*/  LOP3.LUT R27, R27, 0xfeffffff, RZ, 0xc0, !PT ;  /* 0xfeffffff1b1b7812 */ /* 0x000fc800078ec0ff */
[----:B------:R-:W-:Y:S02]  /*129cb0*/  @P0 LOP3.LUT R27, R27, 0x1000000, RZ, 0xfc, !PT ;  /* 0x010000001b1b0812 */ /* 0x000fe400078efcff */
[----:B------:R-:W-:Y:S02]  /*129cc0*/  ISETP.LT.AND P0, PT, R11, UR19, !P1 ;  /* 0x000000130b007c0c */ /* 0x000fe4000cf01270 */
[----:B------:R-:W-:Y:S02]  /*129cd0*/  ISETP.LT.AND P6, PT, R10, UR11, !P1 ;  /* 0x0000000b0a007c0c */ /* 0x000fe4000cfc1270 */
[----:B-1----:R-:W-:Y:S02]  /*129ce0*/  ISETP.LT.AND P5, PT, R9, UR9, !P1 ;  /* 0x0000000909007c0c */ /* 0x002fe4000cfa1270 */
[----:B------:R-:W-:Y:S01]  /*129cf0*/  LOP3.LUT R27, R27, 0xff7fffff, RZ, 0xc0, !PT ;  /* 0xff7fffff1b1b7812 */ /* 0x000fe200078ec0ff */
[----:B------:R-:W1:Y:S01]  /*129d00*/  LDCU UR9, c[0x0][0x398] ;  /* 0x00007300ff0977ac */ /* 0x000e620008000800 */
[----:B------:R-:W1:Y:S01]  /*129d10*/  LDCU UR11, c[0x0][0x398] ;  /* 0x00007300ff0b77ac */ /* 0x000e620008000800 */
[----:B------:R-:W-:Y:S01]  /*129d20*/  LOP3.LUT P2, RZ, R3, 0x10000000, RZ, 0xc0, !PT ;  /* 0x1000000003ff7812 */ /* 0x000fe2000784c0ff */
[----:B------:R-:W1:Y:S03]  /*129d30*/  LDCU UR19, c[0x0][0x398] ;  /* 0x00007300ff1377ac */ /* 0x000e660008000800 */
        /* <DEDUP_REMOVED lines=10> */
[----:B------:R-:W-:Y:S02]  /*129de0*/  ISETP.LT.AND P6, PT, R10, UR14, !P4 ;  /* 0x0000000e0a007c0c */ /* 0x000fe4000e7c1270 */
[----:B----4-:R-:W-:Y:S02]  /*129df0*/  ISETP.LT.AND P5, PT, R9, UR13, !P4 ;  /* 0x0000000d09007c0c */ /* 0x010fe4000e7a1270 */
[----:B------:R-:W-:Y:S01]  /*129e00*/  LOP3.LUT R27, R27, 0xfff7ffff, RZ, 0xc0, !PT ;  /* 0xfff7ffff1b1b7812 */ /* 0x000fe200078ec0ff */
[----:B------:R-:W4:Y:S01]  /*129e10*/  LDCU UR15, c[0x0][0x398] ;  /* 0x00007300ff0f77ac */ /* 0x000f220008000800 */
[----:B------:R-:W1:Y:S01]  /*129e20*/  LDCU UR14, c[0x0][0x398] ;  /* 0x00007300ff0e77ac */ /* 0x000e620008000800 */
[----:B------:R-:W1:Y:S04]  /*129e30*/  LDCU UR13, c[0x0][0x398] ;  /* 0x00007300ff0d77ac */ /* 0x000e680008000800 */
[----:B------:R-:W-:-:S04]  /*129e40*/  @P0 LOP3.LUT R27, R27, 0x80000, RZ, 0xfc, !PT ;  /* 0x000800001b1b0812 */ /* 0x000fc800078efcff */
[----:B------:R-:W-:Y:S02]  /*129e50*/  LOP3.LUT R27, R27, 0xfffbffff, RZ, 0xc0, !PT ;  /* 0xfffbffff1b1b7812 */ /* 0x000fe400078ec0ff */
[----:B0-----:R-:W-:Y:S02]  /*129e60*/  ISETP.LT.AND P0, PT, R6, UR7, !P4 ;  /* 0x0000000706007c0c */ /* 0x001fe4000e701270 */
[----:B---3--:R-:W-:Y:S02]  /*129e70*/  R2UR UR21, R26 ;  /* 0x000000001a1572ca */ /* 0x008fe400000e0000 */
[----:B--2---:R-:W-:Y:S01]  /*129e80*/  R2UR UR27, R14 ;  /* 0x000000000e1b72ca */ /* 0x004fe200000e0000 */
[----:B------:R-:W2:Y:S04]  /*129e90*/  LDL.LU R26, [R1+0x574c] ;  /* 0x00574c00011a7983 */ /* 0x000ea80000300800 */
[----:B------:R-:W3:Y:S04]  /*129ea0*/  LDL.LU R29, [R1+0x38] ;  /* 0x00003800011d7983 */ /* 0x000ee80000300800 */
[----:B------:R-:W2:Y:S04]  /*129eb0*/  LDL.LU R14, [R1+0x34] ;  /* 0x00003400010e7983 */ /* 0x000ea80000300800 */
[----:B------:R-:W2:Y:S01]  /*129ec0*/  LDL.LU R28, [R1+0x8e4] ;  /* 0x0008e400011c7983 */ /* 0x000ea20000300800 */
[----:B------:R-:W-:-:S02]  /*129ed0*/  @P6 LOP3.LUT R27, R27, 0x40000, RZ, 0xfc, !PT ;  /* 0x000400001b1b6812 */ /* 0x000fc400078efcff */
[----:B------:R-:W-:Y:S01]  /*129ee0*/  LOP3.LUT P1, RZ, R3, 0x8000000, RZ, 0xc0, !PT ;  /* 0x0800000003ff7812 */ /* 0x000fe2000782c0ff */
[----:B------:R-:W0:Y:S01]  /*129ef0*/  LDCU UR7, c[0x0][0x398] ;  /* 0x00007300ff0777ac */ /* 0x000e220008000800 */
        /* <DEDUP_REMOVED lines=9> */
[----:B------:R-:W0:Y:S01]  /*129f90*/  LDCU UR10, c[0x0][0x398] ;  /* 0x00007300ff0a77ac */ /* 0x000e220008000800 */
[----:B------:R-:W-:Y:S01]  /*129fa0*/  LOP3.LUT P4, RZ, R3, 0x4000000, RZ, 0xc0, !PT ;  /* 0x0400000003ff7812 */ /* 0x000fe2000788c0ff */
[----:B------:R-:W0:Y:S03]  /*129fb0*/  LDCU UR9, c[0x0][0x398] ;  /* 0x00007300ff0977ac */ /* 0x000e260008000800 */
[----:B------:R-:W-:-:S04]  /*129fc0*/  @P0 LOP3.LUT R27, R27, 0x8000, RZ, 0xfc, !PT ;  /* 0x000080001b1b0812 */ /* 0x000fc800078efcff */
[----:B------:R-:W-:Y:S02]  /*129fd0*/  LOP3.LUT R27, R27, 0xffffbfff, RZ, 0xc0, !PT ;  /* 0xffffbfff1b1b7812 */ /* 0x000fe400078ec0ff */
[----:B------:R-:W-:Y:S01]  /*129fe0*/  ISETP.LT.AND P0, PT, R6, UR11, !P3 ;  /* 0x0000000b06007c0c */ /* 0x000fe2000df01270 */
[----:B------:R-:W0:Y:S01]  /*129ff0*/  LDCU UR11, c[0x0][0x398] ;  /* 0x00007300ff0b77ac */ /* 0x000e220008000800 */
[----:B------:R-:W-:-:S04]  /*12a000*/  @P6 LOP3.LUT R27, R27, 0x4000, RZ, 0xfc, !PT ;  /* 0x000040001b1b6812 */ /* 0x000fc800078efcff */
[----:B------:R-:W-:-:S04]  /*12a010*/  LOP3.LUT R27, R27, 0xffffdfff, RZ, 0xc0, !PT ;  /* 0xffffdfff1b1b7812 */ /* 0x000fc800078ec0ff */
[----:B------:R-:W-:-:S04]  /*12a020*/  @P5 LOP3.LUT R27, R27, 0x2000, RZ, 0xfc, !PT ;  /* 0x000020001b1b5812 */ /* 0x000fc800078efcff */
[----:B------:R-:W-:-:S04]  /*12a030*/  LOP3.LUT R27, R27, 0xffffefff, RZ, 0xc0, !PT ;  /* 0xffffefff1b1b7812 */ /* 0x000fc800078ec0ff */
[----:B------:R-:W-:Y:S02]  /*12a040*/  @P0 LOP3.LUT R27, R27, 0x1000, RZ, 0xfc, !PT ;  /* 0x000010001b1b0812 */ /* 0x000fe400078efcff */
[----:B------:R-:W-:Y:S02]  /*12a050*/  ISETP.LT.AND P0, PT, R11, UR25, !P2 ;  /* 0x000000190b007c0c */ /* 0x000fe4000d701270 */
[----:B----4-:R-:W-:Y:S02]  /*12a060*/  ISETP.LT.AND P6, PT, R10, UR15, !P2 ;  /* 0x0000000f0a007c0c */ /* 0x010fe4000d7c1270 */
[----:B------:R-:W-:Y:S02]  /*12a070*/  ISETP.LT.AND P5, PT, R9, UR14, !P2 ;  /* 0x0000000e09007c0c */ /* 0x000fe4000d7a1270 */
[----:B------:R-:W-:Y:S02]  /*12a080*/  LOP3.LUT R27, R27, 0xfffff7ff, RZ, 0xc0, !PT ;  /* 0xfffff7ff1b1b7812 */ /* 0x000fe400078ec0ff */
[----:B------:R-:W-:Y:S01]  /*12a090*/  LOP3.LUT P3, RZ, R3, 0x2000000, RZ, 0xc0, !PT ;  /* 0x0200000003ff7812 */ /* 0x000fe2000786c0ff */
[----:B------:R-:W4:Y:S01]  /*12a0a0*/  LDCU UR14, c[0x0][0x398] ;  /* 0x00007300ff0e77ac */ /* 0x000f220008000800 */
[----:B------:R-:W0:Y:S01]  /*12a0b0*/  LDCU UR15, c[0x0][0x398] ;  /* 0x00007300ff0f77ac */ /* 0x000e220008000800 */
[----:B------:R-:W0:Y:S02]  /*12a0c0*/  LDCU UR25, c[0x0][0x398] ;  /* 0x00007300ff1977ac */ /* 0x000e240008000800 */
        /* <DEDUP_REMOVED lines=12> */
[----:B------:R-:W-:Y:S02]  /*12a190*/  LOP3.LUT R27, R27, 0xffffff7f, RZ, 0xc0, !PT ;  /* 0xffffff7f1b1b7812 */ /* 0x000fe400078ec0ff */
[----:B------:R-:W-:Y:S01]  /*12a1a0*/  LOP3.LUT P2, RZ, R3, 0x1000000, RZ, 0xc0, !PT ;  /* 0x0100000003ff7812 */ /* 0x000fe2000784c0ff */
[----:B------:R-:W1:Y:S01]  /*12a1b0*/  LDCU UR23, c[0x0][0x398] ;  /* 0x00007300ff1777ac */ /* 0x000e620008000800 */
[----:B------:R-:W1:Y:S01]  /*12a1c0*/  LDCU UR17, c[0x0][0x398] ;  /* 0x00007300ff1177ac */ /* 0x000e620008000800 */
[----:B------:R-:W1:Y:S02]  /*12a1d0*/  LDCU UR19, c[0x0][0x398] ;  /* 0x00007300ff1377ac */ /* 0x000e640008000800 */
        /* <DEDUP_REMOVED lines=11> */
[----:B------:R-:W-:Y:S02]  /*12a290*/  ISETP.LT.AND P5, PT, R9, UR9, !P4 ;  /* 0x0000000909007c0c */ /* 0x000fe4000e7a1270 */
[----:B------:R-:W-:Y:S02]  /*12a2a0*/  LOP3.LUT R27, R27, 0xfffffff7, RZ, 0xc0, !PT ;  /* 0xfffffff71b1b7812 */ /* 0x000fe400078ec0ff */
[----:B---3--:R-:W-:-:S05]  /*12a2b0*/  R2UR UR41, R29 ;  /* 0x000000001d2972ca */ /* 0x008fca00000e0000 */
[----:B------:R-:W-:Y:S02]  /*12a2c0*/  @P0 LOP3.LUT R27, R27, 0x8, RZ, 0xfc, !PT ;  /* 0x000000081b1b0812 */ /* 0x000fe400078efcff */
[----:B--2---:R-:W-:Y:S02]  /*12a2d0*/  LOP3.LUT R28, R28, 0x7fffffff, RZ, 0xc0, !PT ;  /* 0x7fffffff1c1c7812 */ /* 0x004fe400078ec0ff */
[----:B------:R-:W-:Y:S01]  /*12a2e0*/  LOP3.LUT P1, RZ, R3, 0x800000, RZ, 0xc0, !PT ;  /* 0x0080000003ff7812 */ /* 0x000fe2000782c0ff */
[----:B------:R-:W2:Y:S01]  /*12a2f0*/  LDCU UR9, c[0x0][0x398] ;  /* 0x00007300ff0977ac */ /* 0x000ea20008000800 */
[----:B------:R-:W-:Y:S02]  /*12a300*/  LOP3.LUT R27, R27, 0xfffffffb, RZ, 0xc0, !PT ;  /* 0xfffffffb1b1b7812 */ /* 0x000fe400078ec0ff */
[----:B------:R-:W-:Y:S01]  /*12a310*/  ISETP.LT.AND P0, PT, R6, UR11, !P4 ;  /* 0x0000000b06007c0c */ /* 0x000fe2000e701270 */
[----:B------:R-:W3:Y:S01]  /*12a320*/  LDCU UR11, c[0x0][0x398] ;  /* 0x00007300ff0b77ac */ /* 0x000ee20008000800 */
[----:B------:R-:W0:Y:S01]  /*12a330*/  LDCU UR7, c[0x0][0x398] ;  /* 0x00007300ff0777ac */ /* 0x000e220008000800 */
[----:B------:R-:W-:Y:S01]  /*12a340*/  @P6 LOP3.LUT R27, R27, 0x4, RZ, 0xfc, !PT ;  /* 0x000000041b1b6812 */ /* 0x000fe200078efcff */
[----:B------:R-:W0:Y:S03]  /*12a350*/  LDCU UR29, c[0x0][0x398] ;  /* 0x00007300ff1d77ac */ /* 0x000e260008000800 */
[----:B------:R-:W-:-:S04]  /*12a360*/  LOP3.LUT R27, R27, 0xfffffffd, RZ, 0xc0, !PT ;  /* 0xfffffffd1b1b7812 */ /* 0x000fc800078ec0ff */
[----:B------:R-:W-:-:S04]  /*12a370*/  @P5 LOP3.LUT R27, R27, 0x2, RZ, 0xfc, !PT ;  /* 0x000000021b1b5812 */ /* 0x000fc800078efcff */
[----:B------:R-:W-:-:S04]  /*12a380*/  LOP3.LUT R27, R27, 0xfffffffe, RZ, 0xc0, !PT ;  /* 0xfffffffe1b1b7812 */ /* 0x000fc800078ec0ff */
[----:B------:R-:W-:-:S05]  /*12a390*/  @P0 LOP3.LUT R27, R27, 0x1, RZ, 0xfc, !PT ;  /* 0x000000011b1b0812 */ /* 0x000fca00078efcff */
[----:B------:R0:W-:Y:S04]  /*12a3a0*/  STL [R1+0x8e8], R27 ;  /* 0x0008e81b01007387 */ /* 0x0001e80000100800 */
[----:B0-----:R-:W2:Y:S04]  /*12a3b0*/  LDL.LU R27, [R1+0x5748] ;  /* 0x00574800011b7983 */ /* 0x001ea80000300800 */
[----:B------:R-:W2:Y:S01]  /*12a3c0*/  LDL.LU R29, [R1+0x30] ;  /* 0x00003000011d7983 */ /* 0x000ea20000300800 */
[----:B------:R-:W-:Y:S02]  /*12a3d0*/  ISETP.LT.AND P0, PT, R11, UR21, !P3 ;  /* 0x000000150b007c0c */ /* 0x000fe4000df01270 */
[----:B------:R-:W-:-:S02]  /*12a3e0*/  ISETP.LT.AND P6, PT, R10, UR13, !P3 ;  /* 0x0000000d0a007c0c */ /* 0x000fc4000dfc1270 */
[----:B----4-:R-:W-:Y:S02]  /*12a3f0*/  ISETP.LT.AND P5, PT, R9, UR14, !P3 ;  /* 0x0000000e09007c0c */ /* 0x010fe4000dfa1270 */
[----:B------:R-:W-:Y:S01]  /*12a400*/  LOP3.LUT P4, RZ, R3, 0x400000, RZ, 0xc0, !PT ;  /* 0x0040000003ff7812 */ /* 0x000fe2000788c0ff */
[----:B------:R-:W0:Y:S01]  /*12a410*/  LDCU UR13, c[0x0][0x398] ;  /* 0x00007300ff0d77ac */ /* 0x000e220008000800 */
[----:B------:R-:W4:Y:S01]  /*12a420*/  LDCU UR14, c[0x0][0x398] ;  /* 0x00007300ff0e77ac */ /* 0x000f220008000800 */
[----:B------:R-:W0:Y:S04]  /*12a430*/  LDCU UR21, c[0x0][0x398] ;  /* 0x00007300ff1577ac */ /* 0x000e280008000800 */
[----:B------:R-:W-:-:S04]  /*12a440*/  @P0 LOP3.LUT R28, R28, 0x80000000, RZ, 0xfc, !PT ;  /* 0x800000001c1c0812 */ /* 0x000fc800078efcff */
[----:B------:R-:W-:Y:S02]  /*12a450*/  LOP3.LUT R28, R28, 0xbfffffff, RZ, 0xc0, !PT ;  /* 0xbfffffff1c1c7812 */ /* 0x000fe400078ec0ff */
[----:B------:R-:W-:Y:S02]  /*12a460*/  ISETP.LT.AND P0, PT, R6, UR15, !P3 ;  /* 0x0000000f06007c0c */ /* 0x000fe4000df01270 */
[----:B------:R-:W-:Y:S01]  /*12a470*/  @P6 LOP3.LUT R28, R28, 0x40000000, RZ, 0xfc, !PT ;  /* 0x400000001c1c6812 */ /* 0x000fe200078efcff */
[----:B------:R-:W0:Y:S03]  /*12a480*/  LDCU UR15, c[0x0][0x398] ;  /* 0x00007300ff0f77ac */ /* 0x000e260008000800 */
[----:B------:R-:W-:-:S04]  /*12a490*/  LOP3.LUT R28, R28, 0xdfffffff, RZ, 0xc0, !PT ;  /* 0xdfffffff1c1c7812 */ /* 0x000fc800078ec0ff */
[----:B------:R-:W-:-:S04]  /*12a4a0*/  @P5 LOP3.LUT R28, R28, 0x20000000, RZ, 0xfc, !PT ;  /* 0x200000001c1c5812 */ /* 0x000fc800078efcff */
[----:B------:R-:W-:-:S04]  /*12a4b0*/  LOP3.LUT R28, R28, 0xefffffff, RZ, 0xc0, !PT ;  /* 0xefffffff1c1c7812 */ /* 0x000fc800078ec0ff */
[----:B------:R-:W-:Y:S02]  /*12a4c0*/  @P0 LOP3.LUT R28, R28, 0x10000000, RZ, 0xfc, !PT ;  /* 0x100000001c1c0812 */ /* 0x000fe400078efcff */
[----:B------:R-:W-:Y:S02]  /*12a4d0*/  ISETP.LT.AND P0, PT, R11, UR27, !P2 ;  /* 0x0000001b0b007c0c */ /* 0x000fe4000d701270 */
[----:B------:R-:W-:Y:S02]  /*12a4e0*/  R2UR UR27, R14 ;  /* 0x000000000e1b72ca */ /* 0x000fe400000e0000 */
[----:B------:R-:W3:Y:S01]  /*12a4f0*/  LDL.LU R14, [R1+0x2c] ;  /* 0x00002c00010e7983 */ /* 0x000ee20000300800 */
[----:B-1----:R-:W-:Y:S02]  /*12a500*/  ISETP.LT.AND P6, PT, R10, UR23, !P2 ;  /* 0x000000170a007c0c */ /* 0x002fe4000d7c1270 */
[----:B------:R-:W-:Y:S02]  /*12a510*/  LOP3.LUT R28, R28, 0xf7ffffff, RZ, 0xc0, !PT ;  /* 0xf7ffffff1c1c7812 */ /* 0x000fe400078ec0ff */
[----:B------:R-:W-:-:S02]  /*12a520*/  ISETP.LT.AND P5, PT, R9, UR17, !P2 ;  /* 0x0000001109007c0c */ /* 0x000fc4000d7a1270 */
[----:B------:R-:W-:Y:S01]  /*12a530*/  LOP3.LUT P3, RZ, R3, 0x200000, RZ, 0xc0, !PT ;  /* 0x0020000003ff7812 */ /* 0x000fe2000786c0ff */
[----:B------:R-:W1:Y:S01]  /*12a540*/  LDCU UR17, c[0x0][0x398] ;  /* 0x00007300ff1177ac */ /* 0x000e620008000800 */
[----:B------:R-:W0:Y:S01]  /*12a550*/  LDCU UR23, c[0x0][0x398] ;  /* 0x00007300ff1777ac */ /* 0x000e220008000800 */
        /* <DEDUP_REMOVED lines=10> */
[----:B--2---:R-:W-:Y:S01]  /*12a600*/  R2UR UR31, R29 ;  /* 0x000000001d1f72ca */ /* 0x004fe200000e0000 */
[----:B------:R-:W-:Y:S02]  /*12a610*/  IMAD.MOV.U32 R29, RZ, RZ, R15 ;  /* 0x000000ffff1d7224 */ /* 0x000fe400078e000f */
[----:B------:R-:W2:Y:S01]  /*12a620*/  LDL.LU R15, [R1+0x28] ;  /* 0x00002800010f7983 */ /* 0x000ea20000300800 */
[----:B---3--:R-:W-:-:S03]  /*12a630*/  R2UR UR39, R14 ;  /* 0x000000000e2772ca */ /* 0x008fc600000e0000 */
[----:B------:R-:W3:Y:S01]  /*12a640*/  LDL.LU R14, [R1+0x24] ;  /* 0x00002400010e7983 */ /* 0x000ee20000300800 */
[----:B------:R-:W-:Y:S02]  /*12a650*/  ISETP.LT.AND P6, PT, R10, UR25, !P1 ;  /* 0x000000190a007c0c */ /* 0x000fe4000cfc1270 */
[----:B------:R-:W-:Y:S02]  /*12a660*/  LOP3.LUT R28, R28, 0xff7fffff, RZ, 0xc0, !PT ;  /* 0xff7fffff1c1c7812 */ /* 0x000fe400078ec0ff */
[----:B------:R-:W-:Y:S02]  /*12a670*/  ISETP.LT.AND P5, PT, R9, UR9, !P1 ;  /* 0x0000000909007c0c */ /* 0x000fe4000cfa1270 */
[----:B------:R-:W-:Y:S01]  /*12a680*/  LOP3.LUT P2, RZ, R3, 0x100000, RZ, 0xc0, !PT ;  /* 0x0010000003ff7812 */ /* 0x000fe2000784c0ff */
[----:B------:R-:W0:Y:S01]  /*12a690*/  LDCU UR9, c[0x0][0x398] ;  /* 0x00007300ff0977ac */ /* 0x000e220008000800 */
[----:B------:R-:W-:Y:S01]  /*12a6a0*/  @P0 LOP3.LUT R28, R28, 0x800000, RZ, 0xfc, !PT ;  /* 0x008000001c1c0812 */ /* 0x000fe200078efcff */
[----:B------:R-:W0:Y:S03]  /*12a6b0*/  LDCU UR25, c[0x0][0x398] ;  /* 0x00007300ff1977ac */ /* 0x000e260008000800 */
[----:B------:R-:W-:-:S02]  /*12a6c0*/  LOP3.LUT R28, R28, 0xffbfffff, RZ, 0xc0, !PT ;  /* 0xffbfffff1c1c7812 */ /* 0x000fc400078ec0ff */
        /* <DEDUP_REMOVED lines=11> */
[----:B--2---:R-:W-:-:S02]  /*12a780*/  R2UR UR43, R15 ;  /* 0x000000000f2b72ca */ /* 0x004fc400000e0000 */
[----:B---3--:R-:W-:Y:S01]  /*12a790*/  R2UR UR49, R14 ;  /* 0x000000000e3172ca */ /* 0x008fe200000e0000 */
[----:B------:R-:W2:Y:S02]  /*12a7a0*/  LDL.LU R15, [R1+0x5744] ;  /* 0x00574400010f7983 */ /* 0x000ea40000300800 */
[----:B------:R-:W-:Y:S02]  /*12a7b0*/  @P0 LOP3.LUT R28, R28, 0x80000, RZ, 0xfc, !PT ;  /* 0x000800001c1c0812 */ /* 0x000fe400078efcff */
[----:B------:R-:W-:Y:S01]  /*12a7c0*/  LOP3.LUT P1, RZ, R3, 0x80000, RZ, 0xc0, !PT ;  /* 0x0008000003ff7812 */ /* 0x000fe2000782c0ff */
[----:B------:R-:W3:Y:S01]  /*12a7d0*/  LDCU UR19, c[0x0][0x398] ;  /* 0x00007300ff1377ac */ /* 0x000ee20008000800 */
[----:B------:R-:W1:Y:S01]  /*12a7e0*/  LDCU UR37, c[0x0][0x398] ;  /* 0x00007300ff2577ac */ /* 0x000e620008000800 */
[----:B------:R-:W-:Y:S02]  /*12a7f0*/  LOP3.LUT R28, R28, 0xfffbffff, RZ, 0xc0, !PT ;  /* 0xfffbffff1c1c7812 */ /* 0x000fe400078ec0ff */
[----:B0-----:R-:W-:Y:S01]  /*12a800*/  ISETP.LT.AND P0, PT, R6, UR13, !P4 ;  /* 0x0000000d06007c0c */ /* 0x001fe2000e701270 */
[----:B------:R-:W0:Y:S01]  /*12a810*/  LDCU UR7, c[0x0][0x398] ;  /* 0x00007300ff0777ac */ /* 0x000e220008000800 */
        /* <DEDUP_REMOVED lines=8> */
[----:B------:R-:W3:Y:S04]  /*12a8a0*/  LDL.LU R29, [R1+0xc] ;  /* 0x00000c00011d7983 */ /* 0x000ee80000300800 */
[----:B------:R-:W3:Y:S01]  /*12a8b0*/  LDL.LU R14, [R1+0x8] ;  /* 0x00000800010e7983 */ /* 0x000ee20000300800 */
[----:B----4-:R-:W-:-:S02]  /*12a8c0*/  ISETP.LT.AND P6, PT, R10, UR14, !P3 ;  /* 0x0000000e0a007c0c */ /* 0x010fc4000dfc1270 */
[----:B------:R-:W-:Y:S02]  /*12a8d0*/  LOP3.LUT R28, R28, 0xffff7fff, RZ, 0xc0, !PT ;  /* 0xffff7fff1c1c7812 */ /* 0x000fe400078ec0ff */
[----:B------:R-:W-:Y:S02]  /*12a8e0*/  ISETP.LT.AND P5, PT, R9, UR15, !P3 ;  /* 0x0000000f09007c0c */ /* 0x000fe4000dfa1270 */
[----:B------:R-:W-:Y:S01]  /*12a8f0*/  LOP3.LUT P4, RZ, R3, 0x40000, RZ, 0xc0, !PT ;  /* 0x0004000003ff7812 */ /* 0x000fe2000788c0ff */
[----:B------:R-:W4:Y:S01]  /*12a900*/  LDCU UR14, c[0x0][0x398] ;  /* 0x00007300ff0e77ac */ /* 0x000f220008000800 */
[----:B------:R-:W0:Y:S01]  /*12a910*/  LDCU UR15, c[0x0][0x398] ;  /* 0x00007300ff0f77ac */ /* 0x000e220008000800 */
        /* <DEDUP_REMOVED lines=13> */
[----:B--2---:R-:W-:-:S05]  /*12a9f0*/  R2UR UR47, R15 ;  /* 0x000000000f2f72ca */ /* 0x004fca00000e0000 */
[----:B------:R-:W-:Y:S01]  /*12aa00*/  @P0 LOP3.LUT R28, R28, 0x800, RZ, 0xfc, !PT ;  /* 0x000008001c1c0812 */ /* 0x000fe200078efcff */
[----:B------:R-:W2:Y:S01]  /*12aa10*/  LDL.LU R15, [R1+0x8e0] ;  /* 0x0008e000010f7983 */ /* 0x000ea20000300800 */
[----:B---3--:R-:W-:Y:S02]  /*12aa20*/  R2UR UR59, R29 ;  /* 0x000000001d3b72ca */ /* 0x008fe400000e0000 */
[----:B------:R-:W-:Y:S02]  /*12aa30*/  LOP3.LUT R28, R28, 0xfffffbff, RZ, 0xc0, !PT ;  /* 0xfffffbff1c1c7812 */ /* 0x000fe400078ec0ff */
[----:B------:R-:W-:Y:S02]  /*12aa40*/  ISETP.LT.AND P0, PT, R6, UR23, !P2 ;  /* 0x0000001706007c0c */ /* 0x000fe4000d701270 */
[----:B------:R-:W-:Y:S02]  /*12aa50*/  R2UR UR57, R14 ;  /* 0x000000000e3972ca */ /* 0x000fe400000e0000 */
[----:B------:R-:W-:-:S02]  /*12aa60*/  LOP3.LUT P3, RZ, R3, 0x20000, RZ, 0xc0, !PT ;  /* 0x0002000003ff7812 */ /* 0x000fc4000786c0ff */
[----:B------:R-:W-:Y:S01]  /*12aa70*/  @P6 LOP3.LUT R28, R28, 0x400, RZ, 0xfc, !PT ;  /* 0x000004001c1c6812 */ /* 0x000fe200078efcff */
[----:B------:R-:W1:Y:S01]  /*12aa80*/  LDCU UR10, c[0x0][0x398] ;  /* 0x00007300ff0a77ac */ /* 0x000e620008000800 */
[----:B------:R-:W3:Y:S01]  /*12aa90*/  LDCU UR17, c[0x0][0x398] ;  /* 0x00007300ff1177ac */ /* 0x000ee20008000800 */
[----:B------:R-:W0:Y:S01]  /*12aaa0*/  LDCU UR27, c[0x0][0x398] ;  /* 0x00007300ff1b77ac */ /* 0x000e220008000800 */
[----:B------:R-:W-:Y:S01]  /*12aab0*/  LOP3.LUT R28, R28, 0xfffffdff, RZ, 0xc0, !PT ;  /* 0xfffffdff1c1c7812 */ /* 0x000fe200078ec0ff */
[----:B------:R-:W0:Y:S03]  /*12aac0*/  LDCU UR23, c[0x0][0x398] ;  /* 0x00007300ff1777ac */ /* 0x000e260008000800 */
[----:B------:R-:W-:-:S04]  /*12aad0*/  @P5 LOP3.LUT R28, R28, 0x200, RZ, 0xfc, !PT ;  /* 0x000002001c1c5812 */ /* 0x000fc800078efcff */
[----:B------:R-:W-:-:S04]  /*12aae0*/  LOP3.LUT R28, R28, 0xfffffeff, RZ, 0xc0, !PT ;  /* 0xfffffeff1c1c7812 */ /* 0x000fc800078ec0ff */
[----:B------:R-:W-:Y:S02]  /*12aaf0*/  @P0 LOP3.LUT R28, R28, 0x100, RZ, 0xfc, !PT ;  /* 0x000001001c1c0812 */ /* 0x000fe400078efcff */
[----:B------:R-:W-:Y:S02]  /*12ab00*/  ISETP.LT.AND P0, PT, R11, UR31, !P1 ;  /* 0x0000001f0b007c0c */ /* 0x000fe4000cf01270 */
[----:B------:R-:W-:Y:S02]  /*12ab10*/  ISETP.LT.AND P6, PT, R10, UR29, !P1 ;  /* 0x0000001d0a007c0c */ /* 0x000fe4000cfc1270 */
[----:B------:R-:W-:Y:S02]  /*12ab20*/  ISETP.LT.AND P5, PT, R9, UR11, !P1 ;  /* 0x0000000b09007c0c */ /* 0x000fe4000cfa1270 */
[----:B------:R-:W-:Y:S02]  /*12ab30*/  LOP3.LUT R28, R28, 0xffffff7f, RZ, 0xc0, !PT ;  /* 0xffffff7f1c1c7812 */ /* 0x000fe400078ec0ff */
[----:B------:R-:W-:Y:S01]  /*12ab40*/  LOP3.LUT P2, RZ, R3, 0x10000, RZ, 0xc0, !PT ;  /* 0x0001000003ff7812 */ /* 0x000fe2000784c0ff */
[----:B------:R-:W0:Y:S01]  /*12ab50*/  LDCU UR31, c[0x0][0x398] ;  /* 0x00007300ff1f77ac */ /* 0x000e220008000800 */
[----:B------:R-:W0:Y:S01]  /*12ab60*/  LDCU UR29, c[0x0][0x398] ;  /* 0x00007300ff1d77ac */ /* 0x000e220008000800 */
[----:B------:R-:W0:Y:S02]  /*12ab70*/  LDCU UR11, c[0x0][0x398] ;  /* 0x00007300ff0b77ac */ /* 0x000e240008000800 */
        /* <DEDUP_REMOVED lines=25> */
[----:B------:R-:W-:-:S05]  /*12ad10*/  @P0 LOP3.LUT R28, R28, 0x1, RZ, 0xfc, !PT ;  /* 0x000000011c1c0812 */ /* 0x000fca00078efcff */
[----:B------:R0:W-:Y:S04]  /*12ad20*/  STL [R1+0x8e4], R28 ;  /* 0x0008e41c01007387 */ /* 0x0001e80000100800 */
[----:B0-----:R-:W3:Y:S04]  /*12ad30*/  LDL.LU R28, [R1+0x5740] ;  /* 0x00574000011c7983 */ /* 0x001ee80000300800 */
[----:B------:R-:W3:Y:S04]  /*12ad40*/  LDL.LU R29, [R1+0x4] ;  /* 0x00000400011d7983 */ /* 0x000ee80000300800 */
[----:B------:R-:W3:Y:S01]  /*12ad50*/  LDL.LU R14, [R1] ;  /* 0x00000000010e7983 */ /* 0x000ee20000300800 */
[----:B------:R-:W-:-:S02]  /*12ad60*/  ISETP.LT.AND P0, PT, R11, UR43, !P3 ;  /* 0x0000002b0b007c0c */ /* 0x000fc4000df01270 */
[----:B------:R-:W-:Y:S02]  /*12ad70*/  ISETP.LT.AND P6, PT, R10, UR37, !P3 ;  /* 0x000000250a007c0c */ /* 0x000fe4000dfc1270 */
[----:B------:R-:W-:Y:S02]  /*12ad80*/  ISETP.LT.AND P5, PT, R9, UR7, !P3 ;  /* 0x0000000709007c0c */ /* 0x000fe4000dfa1270 */
[----:B------:R-:W-:Y:S01]  /*12ad90*/  LOP3.LUT P4, RZ, R3, 0x4000, RZ, 0xc0, !PT ;  /* 0x0000400003ff7812 */ /* 0x000fe2000788c0ff */
[----:B------:R-:W0:Y:S01]  /*12ada0*/  LDCU UR7, c[0x0][0x398] ;  /* 0x00007300ff0777ac */ /* 0x000e220008000800 */
[----:B------:R-:W0:Y:S01]  /*12adb0*/  LDCU UR43, c[0x0][0x398] ;  /* 0x00007300ff2b77ac */ /* 0x000e220008000800 */
[----:B------:R-:W-:Y:S01]  /*12adc0*/  R2UR UR65, R27 ;  /* 0x000000001b4172ca */ /* 0x000fe200000e0000 */
[----:B------:R-:W0:Y:S01]  /*12add0*/  LDCU UR37, c[0x0][0x398] ;  /* 0x00007300ff2577ac */ /* 0x000e220008000800 */
[----:B--2---:R-:W-:-:S04]  /*12ade0*/  LOP3.LUT R15, R15, 0x7fffffff, RZ, 0xc0, !PT ;  /* 0x7fffffff0f0f7812 */ /* 0x004fc800078ec0ff */
[----:B------:R-:W-:-:S04]  /*12adf0*/  @P0 LOP3.LUT R15, R15, 0x80000000, RZ, 0xfc, !PT ;  /* 0x800000000f0f0812 */ /* 0x000fc800078efcff */
[----:B------:R-:W-:Y:S02]  /*12ae00*/  LOP3.LUT R15, R15, 0xbfffffff, RZ, 0xc0, !PT ;  /* 0xbfffffff0f0f7812 */ /* 0x000fe400078ec0ff */
[----:B------:R-:W-:Y:S02]  /*12ae10*/  ISETP.LT.AND P0, PT, R6, UR13, !P3 ;  /* 0x0000000d06007c0c */ /* 0x000fe4000df01270 */
[----:B------:R-:W-:Y:S01]  /*12ae20*/  @P6 LOP3.LUT R15, R15, 0x40000000, RZ, 0xfc, !PT ;  /* 0x400000000f0f6812 */ /* 0x000fe200078efcff */
[----:B------:R-:W2:Y:S03]  /*12ae30*/  LDCU UR13, c[0x0][0x398] ;  /* 0x00007300ff0d77ac */ /* 0x000ea60008000800 */
        /* <DEDUP_REMOVED lines=27> */
[----:B------:R-:W0:Y:S03]  /*12aff0*/  LDCU UR25, c[0x0][0x398] ;  /* 0x00007300ff1977ac */ /* 0x000e260008000800 */
[----:B------:R-:W-:-:S04]  /*12b000*/  @P0 LOP3.LUT R15, R15, 0x800000, RZ, 0xfc, !PT ;  /* 0x008000000f0f0812 */ /* 0x000fc800078efcff */
[----:B------:R-:W-:Y:S02]  /*12b010*/  LOP3.LUT R15, R15, 0xffbfffff, RZ, 0xc0, !PT ;  /* 0xffbfffff0f0f7812 */ /* 0x000fe400078ec0ff */
[----:B---3--:R-:W-:Y:S02]  /*12b020*/  ISETP.LT.AND P0, PT, R6, UR17, !P1 ;  /* 0x0000001106007c0c */ /* 0x008fe4000cf01270 */
[----:B------:R-:W-:Y:S01]  /*12b030*/  @P6 LOP3.LUT R15, R15, 0x400000, RZ, 0xfc, !PT ;  /* 0x004000000f0f6812 */ /* 0x000fe200078efcff */
[----:B------:R-:W3:Y:S03]  /*12b040*/  LDCU UR17, c[0x0][0x398] ;  /* 0x00007300ff1177ac */ /* 0x000ee60008000800 */
[----:B------:R-:W-:-:S04]  /*12b050*/  LOP3.LUT R15, R15, 0xffdfffff, RZ, 0xc0, !PT ;  /* 0xffdfffff0f0f7812 */ /* 0x000fc800078ec0ff */
[----:B------:R-:W-:-:S04]  /*12b060*/  @P5 LOP3.LUT R15, R15, 0x200000, RZ, 0xfc, !PT ;  /* 0x002000000f0f5812 */ /* 0x000fc800078efcff */
[----:B------:R-:W-:-:S04]  /*12b070*/  LOP3.LUT R15, R15, 0xffefffff, RZ, 0xc0, !PT ;  /* 0xffefffff0f0f7812 */ /* 0x000fc800078ec0ff */
[----:B------:R-:W-:Y:S02]  /*12b080*/  @P0 LOP3.LUT R15, R15, 0x100000, RZ, 0xfc, !PT ;  /* 0x001000000f0f0812 */ /* 0x000fe400078efcff */
[----:B------:R-:W-:Y:S02]  /*12b090*/  ISETP.LT.AND P0, PT, R11, UR47, !P4 ;  /* 0x0000002f0b007c0c */ /* 0x000fe4000e701270 */
[----:B------:R-:W-:Y:S02]  /*12b0a0*/  R2UR UR41, R29 ;  /* 0x000000001d2972ca */ /* 0x000fe400000e0000 */
[----:B------:R-:W3:Y:S01]  /*12b0b0*/  LDL.LU R29, [R1+0x573c] ;  /* 0x00573c00011d7983 */ /* 0x000ee20000300800 */
[----:B------:R-:W-:-:S03]  /*12b0c0*/  R2UR UR47, R14 ;  /* 0x000000000e2f72ca */ /* 0x000fc600000e0000 */
[----:B------:R-:W3:Y:S01]  /*12b0d0*/  LDL.LU R14, [R1+0xac] ;  /* 0x0000ac00010e7983 */ /* 0x000ee20000300800 */
[----:B------:R-:W-:Y:S02]  /*12b0e0*/  ISETP.LT.AND P6, PT, R10, UR27, !P4 ;  /* 0x0000001b0a007c0c */ /* 0x000fe4000e7c1270 */
[----:B------:R-:W-:Y:S02]  /*12b0f0*/  LOP3.LUT R15, R15, 0xfff7ffff, RZ, 0xc0, !PT ;  /* 0xfff7ffff0f0f7812 */ /* 0x000fe400078ec0ff */
[----:B------:R-:W-:Y:S02]  /*12b100*/  ISETP.LT.AND P5, PT, R9, UR23, !P4 ;  /* 0x0000001709007c0c */ /* 0x000fe4000e7a1270 */
[----:B------:R-:W-:Y:S02]  /*12b110*/  LOP3.LUT P1, RZ, R3, 0x800, RZ, 0xc0, !PT ;  /* 0x0000080003ff7812 */ /* 0x000fe4000782c0ff */
[----:B------:R-:W-:Y:S02]  /*12b120*/  R2UR UR61, R28 ;  /* 0x000000001c3d72ca */ /* 0x000fe400000e0000 */
[----:B------:R-:W-:Y:S01]  /*12b130*/  @P0 LOP3.LUT R15, R15, 0x80000, RZ, 0xfc, !PT ;  /* 0x000800000f0f0812 */ /* 0x000fe200078efcff */
[----:B------:R-:W0:Y:S01]  /*12b140*/  LDCU UR27, c[0x0][0x398] ;  /* 0x00007300ff1b77ac */ /* 0x000e220008000800 */
[----:B------:R-:W0:Y:S01]  /*12b150*/  LDCU UR23, c[0x0][0x398] ;  /* 0x00007300ff1777ac */ /* 0x000e220008000800 */
[----:B------:R-:W3:Y:S01]  /*12b160*/  LDL.LU R27, [R1+0xa8] ;  /* 0x0000a800011b7983 */ /* 0x000ee20000300800 */
        /* <DEDUP_REMOVED lines=14> */
[----:B------:R-:W0:Y:S03]  /*12b250*/  LDCU UR29, c[0x0][0x398] ;  /* 0x00007300ff1d77ac */ /* 0x000e260008000800 */
        /* <DEDUP_REMOVED lines=11> */
[----:B------:R-:W-:Y:S02]  /*12b310*/  LOP3.LUT R15, R15, 0xfffff7ff, RZ, 0xc0, !PT ;  /* 0xfffff7ff0f0f7812 */ /* 0x000fe400078ec0ff */
[----:B------:R-:W-:Y:S02]  /*12b320*/  ISETP.LT.AND P5, PT, R9, UR33, !P2 ;  /* 0x0000002109007c0c */ /* 0x000fe4000d7a1270 */
[----:B------:R-:W-:-:S02]  /*12b330*/  LOP3.LUT P3, RZ, R3, 0x200, RZ, 0xc0, !PT ;  /* 0x0000020003ff7812 */ /* 0x000fc4000786c0ff */
[----:B------:R-:W-:Y:S01]  /*12b340*/  R2UR UR57, R26 ;  /* 0x000000001a3972ca */ /* 0x000fe200000e0000 */
[----:B------:R-:W0:Y:S01]  /*12b350*/  LDCU UR33, c[0x0][0x398] ;  /* 0x00007300ff2177ac */ /* 0x000e220008000800 */
        /* <DEDUP_REMOVED lines=12> */
[----:B--2---:R-:W-:Y:S02]  /*12b420*/  ISETP.LT.AND P5, PT, R9, UR13, !P1 ;  /* 0x0000000d09007c0c */ /* 0x004fe4000cfa1270 */
[----:B------:R-:W-:Y:S02]  /*12b430*/  LOP3.LUT R15, R15, 0xffffff7f, RZ, 0xc0, !PT ;  /* 0xffffff7f0f0f7812 */ /* 0x000fe400078ec0ff */
[----:B------:R-:W-:Y:S01]  /*12b440*/  LOP3.LUT P2, RZ, R3, 0x100, RZ, 0xc0, !PT ;  /* 0x0000010003ff7812 */ /* 0x000fe2000784c0ff */
[----:B------:R-:W2:Y:S01]  /*12b450*/  LDCU UR13, c[0x0][0x398] ;  /* 0x00007300ff0d77ac */ /* 0x000ea20008000800 */
[----:B------:R-:W1:Y:S01]  /*12b460*/  LDCU UR39, c[0x0][0x398] ;  /* 0x00007300ff2777ac */ /* 0x000e620008000800 */
[----:B------:R-:W1:Y:S02]  /*12b470*/  LDCU UR41, c[0x0][0x398] ;  /* 0x00007300ff2977ac */ /* 0x000e640008000800 */
[----:B------:R-:W-:-:S04]  /*12b480*/  @P0 LOP3.LUT R15, R15, 0x80, RZ, 0xfc, !PT ;  /* 0x000000800f0f0812 */ /* 0x000fc800078efcff */
[----:B------:R-:W-:Y:S02]  /*12b490*/  LOP3.LUT R15, R15, 0xffffffbf, RZ, 0xc0, !PT ;  /* 0xffffffbf0f0f7812 */ /* 0x000fe400078ec0ff */
[----:B0-----:R-:W-:Y:S02]  /*12b4a0*/  ISETP.LT.AND P0, PT, R6, UR7, !P1 ;  /* 0x0000000706007c0c */ /* 0x001fe4000cf01270 */
        /* <DEDUP_REMOVED lines=16> */
[----:B----4-:R-:W-:Y:S02]  /*12b5b0*/  ISETP.LT.AND P0, PT, R6, UR14, !P4 ;  /* 0x0000000e06007c0c */ /* 0x010fe4000e701270 */
[----:B------:R-:W-:Y:S01]  /*12b5c0*/  @P6 LOP3.LUT R15, R15, 0x4, RZ, 0xfc, !PT ;  /* 0x000000040f0f6812 */ /* 0x000fe200078efcff */
[----:B------:R-:W4:Y:S03]  /*12b5d0*/  LDCU UR14, c[0x0][0x398] ;  /* 0x00007300ff0e77ac */ /* 0x000f260008000800 */
[----:B------:R-:W-:-:S04]  /*12b5e0*/  LOP3.LUT R15, R15, 0xfffffffd, RZ, 0xc0, !PT ;  /* 0xfffffffd0f0f7812 */ /* 0x000fc800078ec0ff */
[----:B------:R-:W-:-:S04]  /*12b5f0*/  @P5 LOP3.LUT R15, R15, 0x2, RZ, 0xfc, !PT ;  /* 0x000000020f0f5812 */ /* 0x000fc800078efcff */
[----:B------:R-:W-:-:S04]  /*12b600*/  LOP3.LUT R15, R15, 0xfffffffe, RZ, 0xc0, !PT ;  /* 0xfffffffe0f0f7812 */ /* 0x000fc800078ec0ff */
[----:B------:R-:W-:Y:S02]  /*12b610*/  @P0 LOP3.LUT R15, R15, 0x1, RZ, 0xfc, !PT ;  /* 0x000000010f0f0812 */ /* 0x000fe400078efcff */
[----:B------:R-:W-:Y:S02]  /*12b620*/  ISETP.LT.AND P6, PT, R10, UR53, !P3 ;  /* 0x000000350a007c0c */ /* 0x000fe4000dfc1270 */
[----:B------:R-:W-:Y:S02]  /*12b630*/  ISETP.LT.AND P5, PT, R9, UR51, !P3 ;  /* 0x0000003309007c0c */ /* 0x000fe4000dfa1270 */
[----:B---3--:R-:W-:Y:S02]  /*12b640*/  R2UR UR59, R29 ;  /* 0x000000001d3b72ca */ /* 0x008fe400000e0000 */
[----:B------:R-:W-:Y:S02]  /*12b650*/  LOP3.LUT R14, R14, 0x7fffffff, RZ, 0xc0, !PT ;  /* 0x7fffffff0e0e7812 */ /* 0x000fe400078ec0ff */
[----:B------:R-:W-:Y:S01]  /*12b660*/  LOP3.LUT P4, RZ, R3, 0x40, RZ, 0xc0, !PT ;  /* 0x0000004003ff7812 */ /* 0x000fe2000788c0ff */
[----:B------:R-:W-:Y:S01]  /*12b670*/  STL [R1+0x8e0], R15 ;  /* 0x0008e00f01007387 */ /* 0x000fe20000100800 */
[----:B------:R-:W3:Y:S01]  /*12b680*/  LDCU UR51, c[0x0][0x398] ;  /* 0x00007300ff3377ac */ /* 0x000ee20008000800 */
[----:B------:R-:W0:Y:S06]  /*12b690*/  LDCU UR53, c[0x0][0x398] ;  /* 0x00007300ff3577ac */ /* 0x000e2c0008000800 */
[----:B------:R-:W-:-:S13]  /*12b6a0*/  ISETP.LT.AND P0, PT, R11, UR59, !P3 ;  /* 0x0000003b0b007c0c */ /* 0x000fda000df01270 */
[----:B------:R-:W-:-:S04]  /*12b6b0*/  @P0 LOP3.LUT R14, R14, 0x80000000, RZ, 0xfc, !PT ;  /* 0x800000000e0e0812 */ /* 0x000fc800078efcff */
[----:B------:R-:W-:Y:S02]  /*12b6c0*/  LOP3.LUT R14, R14, 0xbfffffff, RZ, 0xc0, !PT ;  /* 0xbfffffff0e0e7812 */ /* 0x000fe400078ec0ff */
[----:B------:R-:W-:Y:S02]  /*12b6d0*/  ISETP.LT.AND P0, PT, R6, UR49, !P3 ;  /* 0x0000003106007c0c */ /* 0x000fe4000df01270 */
[----:B------:R-:W-:Y:S02]  /*12b6e0*/  @P6 LOP3.LUT R14, R14, 0x40000000, RZ, 0xfc, !PT ;  /* 0x400000000e0e6812 */ /* 0x000fe400078efcff */
[----:B------:R-:W-:Y:S02]  /*12b6f0*/  R2UR UR59, R25 ;  /* 0x00000000193b72ca */ /* 0x000fe400000e0000 */
[----:B------:R-:W-:Y:S01]  /*12b700*/  LOP3.LUT R27, R27, 0x7fffffff, RZ, 0xc0, !PT ;  /* 0x7fffffff1b1b7812 */ /* 0x000fe200078ec0ff */
[----:B------:R-:W0:Y:S01]  /*12b710*/  LDCU UR49, c[0x0][0x398] ;  /* 0x00007300ff3177ac */ /* 0x000e220008000800 */
        /* <DEDUP_REMOVED lines=22> */
[----:B-1----:R-:W-:Y:S02]  /*12b880*/  ISETP.LT.AND P6, PT, R10, UR10, !P1 ;  /* 0x0000000a0a007c0c */ /* 0x002fe4000cfc1270 */
[----:B------:R-:W-:Y:S02]  /*12b890*/  LOP3.LUT R14, R14, 0xff7fffff, RZ, 0xc0, !PT ;  /* 0xff7fffff0e0e7812 */ /* 0x000fe400078ec0ff */
[----:B------:R-:W-:Y:S02]  /*12b8a0*/  ISETP.LT.AND P5, PT, R9, UR25, !P1 ;  /* 0x0000001909007c0c */ /* 0x000fe4000cfa1270 */
[----:B------:R-:W-:-:S02]  /*12b8b0*/  LOP3.LUT P2, RZ, R3, 0x10, RZ, 0xc0, !PT ;  /* 0x0000001003ff7812 */ /* 0x000fc4000784c0ff */
[----:B------:R-:W-:Y:S01]  /*12b8c0*/  R2UR UR65, R23 ;  /* 0x00000000174172ca */ /* 0x000fe200000e0000 */
[----:B------:R-:W1:Y:S01]  /*12b8d0*/  LDCU UR10, c[0x0][0x398] ;  /* 0x00007300ff0a77ac */ /* 0x000e620008000800 */
        /* <DEDUP_REMOVED lines=79> */
[----:B0-----:R-:W-:Y:S02]  /*12bdd0*/  ISETP.LT.AND P6, PT, R10, UR7, !P4 ;  /* 0x000000070a007c0c */ /* 0x001fe4000e7c1270 */
        /* <DEDUP_REMOVED lines=36> */
[----:B---3--:R-:W-:Y:S02]  /*12c020*/  ISETP.LT.AND P5, PT, R9, UR51, !P2 ;  /* 0x0000003309007c0c */ /* 0x008fe4000d7a1270 */
[----:B------:R-:W-:Y:S02]  /*12c030*/  LOP3.LUT R27, R27, 0xf7ffffff, RZ, 0xc0, !PT ;  /* 0xf7ffffff1b1b7812 */ /* 0x000fe400078ec0ff */
[----:B------:R-:W-:Y:S01]  /*12c040*/  LOP3.LUT P3, RZ, R2, 0x20000000, RZ, 0xc0, !PT ;  /* 0x2000000002ff7812 */ /* 0x000fe2000786c0ff */
[----:B------:R-:W3:Y:S01]  /*12c050*/  LDCU UR51, c[0x0][0x398] ;  /* 0x00007300ff3377ac */ /* 0x000ee20008000800 */
        /* <DEDUP_REMOVED lines=28> */
[----:B------:R-:W-:-:S11]  /*12c220*/  LOP3.LUT R27, R27, 0xfff7ffff, RZ, 0xc0, !PT ;  /* 0xfff7ffff1b1b7812 */ /* 0x000fd600078ec0ff */
[----:B------:R-:W-:Y:S02]  /*12c230*/  @P0 LOP3.LUT R27, R27, 0x80000, RZ, 0xfc, !PT ;  /* 0x000800001b1b0812 */ /* 0x000fe400078efcff */
[----:B------:R-:W-:Y:S02]  /*12c240*/  ISETP.LT.AND P0, PT, R10, UR69, !P4 ;  /* 0x000000450a007c0c */ /* 0x000fe4000e701270 */
[----:B------:R-:W-:Y:S02]  /*12c250*/  ISETP.LT.AND P5, PT, R9, UR67, !P4 ;  /* 0x0000004309007c0c */ /* 0x000fe4000e7a1270 */
[----:B--2---:R-:W-:Y:S02]  /*12c260*/  R2UR.FILL UR5, R14 ;  /* 0x000000000e0572ca */ /* 0x004fe400004e0000 */
[----:B------:R-:W-:Y:S01]  /*12c270*/  R2UR.FILL UR4, R15 ;  /* 0x000000000f0472ca */ /* 0x000fe200004e0000 */
[----:B------:R-:W2:Y:S04]  /*12c280*/  LDL.LU R14, [R1+0x5738] ;  /* 0x00573800010e7983 */ /* 0x000ea80000300800 */
[----:B------:R-:W2:Y:S01]  /*12c290*/  LDL.LU R15, [R1+0xa4] ;  /* 0x0000a400010f7983 */ /* 0x000ea20000300800 */
[----:B------:R-:W-:-:S02]  /*12c2a0*/  LOP3.LUT R27, R27, 0xfffbffff, RZ, 0xc0, !PT ;  /* 0xfffbffff1b1b7812 */ /* 0x000fc400078ec0ff */
[C---:B------:R-:W-:Y:S02]  /*12c2b0*/  LOP3.LUT P2, RZ, R2.reuse, 0x8000000, RZ, 0xc0, !PT ;  /* 0x0800000002ff7812 */ /* 0x040fe4000784c0ff */
[----:B------:R-:W-:Y:S01]  /*12c2c0*/  LOP3.LUT P1, RZ, R2, 0x4000000, RZ, 0xc0, !PT ;  /* 0x0400000002ff7812 */ /* 0x000fe2000782c0ff */
[----:B------:R-:W0:Y:S01]  /*12c2d0*/  LDCU UR67, c[0x0][0x398] ;  /* 0x00007300ff4377ac */ /* 0x000e220008000800 */
[----:B------:R-:W-:Y:S02]  /*12c2e0*/  @P0 LOP3.LUT R27, R27, 0x40000, RZ, 0xfc, !PT ;  /* 0x000400001b1b0812 */ /* 0x000fe400078efcff */
[----:B-1----:R-:W-:Y:S02]  /*12c2f0*/  ISETP.LT.AND P0, PT, R6, UR10, !P4 ;  /* 0x0000000a06007c0c */ /* 0x002fe4000e701270 */
[----:B------:R-:W-:Y:S01]  /*12c300*/  ISETP.LT.AND P4, PT, R11, UR6, !P3 ;  /* 0x000000060b007c0c */ /* 0x000fe2000df81270 */
[----:B------:R-:W1:Y:S01]  /*12c310*/  LDCU UR6, c[0x0][0x398] ;  /* 0x00007300ff0677ac */ /* 0x000e620008000800 */
[----:B------:R-:W-:Y:S01]  /*12c320*/  LOP3.LUT R27, R27, 0xfffdffff, RZ, 0xc0, !PT ;  /* 0xfffdffff1b1b7812 */ /* 0x000fe200078ec0ff */
[----:B------:R-:W0:Y:S01]  /*12c330*/  LDCU UR10, c[0x0][0x398] ;  /* 0x00007300ff0a77ac */ /* 0x000e220008000800 */
[----:B------:R-:W0:Y:S02]  /*12c340*/  LDCU UR69, c[0x0][0x398] ;  /* 0x00007300ff4577ac */ /* 0x000e240008000800 */
[----:B------:R-:W-:-:S04]  /*12c350*/  @P5 LOP3.LUT R27, R27, 0x20000, RZ, 0xfc, !PT ;  /* 0x000200001b1b5812 */ /* 0x000fc800078efcff */
[----:B------:R-:W-:-:S04]  /*12c360*/  LOP3.LUT R27, R27, 0xfffeffff, RZ, 0xc0, !PT ;  /* 0xfffeffff1b1b7812 */ /* 0x000fc800078ec0ff */
[----:B------:R-:W-:-:S04]  /*12c370*/  @P0 LOP3.LUT R27, R27, 0x10000, RZ, 0xfc, !PT ;  /* 0x000100001b1b0812 */ /* 0x000fc800078efcff */
[----:B------:R-:W-:Y:S02]  /*12c380*/  LOP3.LUT R27, R27, 0xffff7fff, RZ, 0xc0, !PT ;  /* 0xffff7fff1b1b7812 */ /* 0x000fe400078ec0ff */
[----:B-1----:R-:W-:Y:S02]  /*12c390*/  ISETP.LT.AND P0, PT, R10, UR6, !P3 ;  /* 0x000000060a007c0c */ /* 0x002fe4000df01270 */
[----:B------:R-:W-:Y:S01]  /*12c3a0*/  LOP3.LUT P5, RZ, R2, 0x2000000, RZ, 0xc0, !PT ;  /* 0x0200000002ff7812 */ /* 0x000fe200078ac0ff */
[----:B------:R-:W1:Y:S01]  /*12c3b0*/  LDCU UR6, c[0x0][0x398] ;  /* 0x00007300ff0677ac */ /* 0x000e620008000800 */
[----:B------:R-:W-:-:S04]  /*12c3c0*/  @P4 LOP3.LUT R27, R27, 0x8000, RZ, 0xfc, !PT ;  /* 0x000080001b1b4812 */ /* 0x000fc800078efcff */
[----:B------:R-:W-:-:S05]  /*12c3d0*/  LOP3.LUT R27, R27, 0xffffbfff, RZ, 0xc0, !PT ;  /* 0xffffbfff1b1b7812 */ /* 0x000fca00078ec0ff */
[----:B------:R-:W-:Y:S02]  /*12c3e0*/  @P0 LOP3.LUT R27, R27, 0x4000, RZ, 0xfc, !PT ;  /* 0x000040001b1b0812 */ /* 0x000fe400078efcff */
[----:B------:R-:W-:Y:S02]  /*12c3f0*/  ISETP.LT.AND P0, PT, R9, UR75, !P3 ;  /* 0x0000004b09007c0c */ /* 0x000fe4000df01270 */
[----:B------:R-:W-:Y:S01]  /*12c400*/  LOP3.LUT P4, RZ, R2, 0x1000000, RZ, 0xc0, !PT ;  /* 0x0100000002ff7812 */ /* 0x000fe2000788c0ff */
[----:B------:R-:W0:Y:S01]  /*12c410*/  LDCU UR75, c[0x0][0x398] ;  /* 0x00007300ff4b77ac */ /* 0x000e220008000800 */
[----:B------:R-:W-:-:S09]  /*12c420*/  LOP3.LUT R27, R27, 0xffffdfff, RZ, 0xc0, !PT ;  /* 0xffffdfff1b1b7812 */ /* 0x000fd200078ec0ff */
[----:B------:R-:W-:Y:S02]  /*12c430*/  @P0 LOP3.LUT R27, R27, 0x2000, RZ, 0xfc, !PT ;  /* 0x000020001b1b0812 */ /* 0x000fe400078efcff */
[----:B------:R-:W-:Y:S02]  /*12c440*/  ISETP.LT.AND P0, PT, R6, UR73, !P3 ;  /* 0x0000004906007c0c */ /* 0x000fe4000df01270 */
[----:B------:R-:W-:Y:S02]  /*12c450*/  LOP3.LUT R27, R27, 0xffffefff, RZ, 0xc0, !PT ;  /* 0xffffefff1b1b7812 */ /* 0x000fe400078ec0ff */
[----:B------:R-:W-:Y:S01]  /*12c460*/  ISETP.LT.AND P3, PT, R10, UR77, !P6 ;  /* 0x0000004d0a007c0c */ /* 0x000fe2000f761270 */
[----:B------:R-:W0:Y:S01]  /*12c470*/  LDCU UR73, c[0x0][0x398] ;  /* 0x00007300ff4977ac */ /* 0x000e220008000800 */
[----:B------:R-:W0:Y:S07]  /*12c480*/  LDCU UR77, c[0x0][0x398] ;  /* 0x00007300ff4d77ac */ /* 0x000e2e0008000800 */
[----:B------:R-:W-:-:S02]  /*12c490*/  @P0 LOP3.LUT R27, R27, 0x1000, RZ, 0xfc, !PT ;  /* 0x000010001b1b0812 */ /* 0x000fc400078efcff */
[----:B------:R-:W-:Y:S01]  /*12c4a0*/  ISETP.LT.AND P0, PT, R11, UR8, !P6 ;  /* 0x000000080b007c0c */ /* 0x000fe2000f701270 */
[----:B------:R-:W0:Y:S01]  /*12c4b0*/  LDCU UR8, c[0x0][0x398] ;  /* 0x00007300ff0877ac */ /* 0x000e220008000800 */
[----:B------:R-:W-:-:S11]  /*12c4c0*/  LOP3.LUT R27, R27, 0xfffff7ff, RZ, 0xc0, !PT ;  /* 0xfffff7ff1b1b7812 */ /* 0x000fd600078ec0ff */
[----:B------:R-:W-:Y:S02]  /*12c4d0*/  @P0 LOP3.LUT R27, R27, 0x800, RZ, 0xfc, !PT ;  /* 0x000008001b1b0812 */ /* 0x000fe400078efcff */
[----:B------:R-:W-:Y:S02]  /*12c4e0*/  ISETP.LT.AND P0, PT, R9, UR25, !P6 ;  /* 0x0000001909007c0c */ /* 0x000fe4000f701270 */
        /* <DEDUP_REMOVED lines=8> */
[----:B------:R-:W-:Y:S02]  /*12c570*/  LOP3.LUT P3, RZ, R2, 0x800000, RZ, 0xc0, !PT ;  /* 0x0080000002ff7812 */ /* 0x000fe4000786c0ff */
[----:B------:R-:W-:Y:S01]  /*12c580*/  LOP3.LUT R27, R27, 0xfffffeff, RZ, 0xc0, !PT ;  /* 0xfffffeff1b1b7812 */ /* 0x000fe200078ec0ff */
[----:B------:R-:W0:Y:S01]  /*12c590*/  LDCU UR23, c[0x0][0x398] ;  /* 0x00007300ff1777ac */ /* 0x000e220008000800 */
[----:B------:R-:W0:Y:S05]  /*12c5a0*/  LDCU UR12, c[0x0][0x398] ;  /* 0x00007300ff0c77ac */ /* 0x000e2a0008000800 */
[----:B------:R-:W-:-:S02]  /*12c5b0*/  @P0 LOP3.LUT R27, R27, 0x100, RZ, 0xfc, !PT ;  /* 0x000001001b1b0812 */ /* 0x000fc400078efcff */
        /* <DEDUP_REMOVED lines=8> */
[----:B------:R-:W-:Y:S02]  /*12c640*/  ISETP.LT.AND P0, PT, R6, UR27, !P2 ;  /* 0x0000001b06007c0c */ /* 0x000fe4000d701270 */
[----:B------:R-:W-:Y:S01]  /*12c650*/  LOP3.LUT R27, R27, 0xffffffdf, RZ, 0xc0, !PT ;  /* 0xffffffdf1b1b7812 */ /* 0x000fe200078ec0ff */
[----:B------:R-:W0:Y:S03]  /*12c660*/  LDCU UR27, c[0x0][0x398] ;  /* 0x00007300ff1b77ac */ /* 0x000e260008000800 */
[----:B------:R-:W-:Y:S02]  /*12c670*/  @P6 LOP3.LUT R27, R27, 0x20, RZ, 0xfc, !PT ;  /* 0x000000201b1b6812 */ /* 0x000fe400078efcff */
[----:B------:R-:W-:-:S02]  /*12c680*/  ISETP.LT.AND P6, PT, R11, UR16, !P1 ;  /* 0x000000100b007c0c */ /* 0x000fc4000cfc1270 */
[----:B------:R-:W-:Y:S01]  /*12c690*/  LOP3.LUT P2, RZ, R2, 0x400000, RZ, 0xc0, !PT ;  /* 0x0040000002ff7812 */ /* 0x000fe2000784c0ff */
        /* <DEDUP_REMOVED lines=12> */
[----:B------:R-:W-:Y:S02]  /*12c760*/  LOP3.LUT R27, R27, 0xfffffffd, RZ, 0xc0, !PT ;  /* 0xfffffffd1b1b7812 */ /* 0x000fe400078ec0ff */
[----:B------:R-:W-:Y:S01]  /*12c770*/  ISETP.LT.AND P1, PT, R11, UR18, !P5 ;  /* 0x000000120b007c0c */ /* 0x000fe2000ef21270 */
[----:B------:R-:W0:Y:S01]  /*12c780*/  LDCU UR18, c[0x0][0x398] ;  /* 0x00007300ff1277ac */ /* 0x000e220008000800 */
[----:B------:R-:W0:Y:S01]  /*12c790*/  LDCU UR37, c[0x0][0x398] ;  /* 0x00007300ff2577ac */ /* 0x000e220008000800 */
[----:B------:R-:W-:-:S04]  /*12c7a0*/  @P6 LOP3.LUT R27, R27, 0x2, RZ, 0xfc, !PT ;  /* 0x000000021b1b6812 */ /* 0x000fc800078efcff */
[----:B------:R-:W-:-:S04]  /*12c7b0*/  LOP3.LUT R27, R27, 0xfffffffe, RZ, 0xc0, !PT ;  /* 0xfffffffe1b1b7812 */ /* 0x000fc800078ec0ff */
[----:B------:R-:W-:Y:S02]  /*12c7c0*/  @P0 LOP3.LUT R27, R27, 0x1, RZ, 0xfc, !PT ;  /* 0x000000011b1b0812 */ /* 0x000fe400078efcff */
[----:B------:R-:W-:Y:S02]  /*12c7d0*/  ISETP.LT.AND P0, PT, R10, UR35, !P5 ;  /* 0x000000230a007c0c */ /* 0x000fe4000ef01270 */
[----:B------:R-:W-:Y:S01]  /*12c7e0*/  ISETP.LT.AND P6, PT, R9, UR33, !P5 ;  /* 0x0000002109007c0c */ /* 0x000fe2000efc1270 */
[----:B------:R-:W0:Y:S01]  /*12c7f0*/  LDCU UR35, c[0x0][0x398] ;  /* 0x00007300ff2377ac */ /* 0x000e220008000800 */
[----:B------:R-:W0:Y:S01]  /*12c800*/  LDCU UR33, c[0x0][0x398] ;  /* 0x00007300ff2177ac */ /* 0x000e220008000800 */
[----:B------:R1:W-:Y:S04]  /*12c810*/  STL [R1+0xa8], R27 ;  /* 0x0000a81b01007387 */ /* 0x0003e80000100800 */
[----:B-1----:R-:W3:Y:S01]  /*12c820*/  LDL.LU R27, [R1+0x1c] ;  /* 0x00001c00011b7983 */ /* 0x002ee20000300800 */
[----:B--2---:R-:W-:-:S04]  /*12c830*/  LOP3.LUT R15, R15, 0x7fffffff, RZ, 0xc0, !PT ;  /* 0x7fffffff0f0f7812 */ /* 0x004fc800078ec0ff */
[----:B------:R-:W-:-:S04]  /*12c840*/  @P1 LOP3.LUT R15, R15, 0x80000000, RZ, 0xfc, !PT ;  /* 0x800000000f0f1812 */ /* 0x000fc800078efcff */
[----:B------:R-:W-:-:S04]  /*12c850*/  LOP3.LUT R15, R15, 0xbfffffff, RZ, 0xc0, !PT ;  /* 0xbfffffff0f0f7812 */ /* 0x000fc800078ec0ff */
[----:B------:R-:W-:Y:S02]  /*12c860*/  @P0 LOP3.LUT R15, R15, 0x40000000, RZ, 0xfc, !PT ;  /* 0x400000000f0f0812 */ /* 0x000fe400078efcff */
[----:B------:R-:W-:Y:S02]  /*12c870*/  ISETP.LT.AND P0, PT, R6, UR31, !P5 ;  /* 0x0000001f06007c0c */ /* 0x000fe4000ef01270 */
[----:B------:R-:W-:Y:S02]  /*12c880*/  LOP3.LUT R15, R15, 0xdfffffff, RZ, 0xc0, !PT ;  /* 0xdfffffff0f0f7812 */ /* 0x000fe400078ec0ff */
[----:B------:R-:W-:Y:S01]  /*12c890*/  LOP3.LUT P1, RZ, R2, 0x200000, RZ, 0xc0, !PT ;  /* 0x0020000002ff7812 */ /* 0x000fe2000782c0ff */
[----:B------:R-:W1:Y:S01]  /*12c8a0*/  LDCU UR31, c[0x0][0x398] ;  /* 0x00007300ff1f77ac */ /* 0x000e620008000800 */
[----:B------:R-:W-:-:S04]  /*12c8b0*/  @P6 LOP3.LUT R15, R15, 0x20000000, RZ, 0xfc, !PT ;  /* 0x200000000f0f6812 */ /* 0x000fc800078efcff */
[----:B------:R-:W-:-:S04]  /*12c8c0*/  LOP3.LUT R15, R15, 0xefffffff, RZ, 0xc0, !PT ;  /* 0xefffffff0f0f7812 */ /* 0x000fc800078ec0ff */
[----:B------:R-:W-:Y:S02]  /*12c8d0*/  @P0 LOP3.LUT R15, R15, 0x10000000, RZ, 0xfc, !PT ;  /* 0x100000000f0f0812 */ /* 0x000fe400078efcff */
[----:B------:R-:W-:Y:S02]  /*12c8e0*/  ISETP.LT.AND P0, PT, R11, UR20, !P4 ;  /* 0x000000140b007c0c */ /* 0x000fe4000e701270 */
[----:B------:R-:W-:Y:S02]  /*12c8f0*/  ISETP.LT.AND P6, PT, R10, UR13, !P4 ;  /* 0x0000000d0a007c0c */ /* 0x000fe4000e7c1270 */
[----:B------:R-:W-:Y:S02]  /*12c900*/  ISETP.LT.AND P5, PT, R9, UR55, !P4 ;  /* 0x0000003709007c0c */ /* 0x000fe4000e7a1270 */
[----:B------:R-:W-:Y:S01]  /*12c910*/  LOP3.LUT R15, R15, 0xf7ffffff, RZ, 0xc0, !PT ;  /* 0xf7ffffff0f0f7812 */ /* 0x000fe200078ec0ff */
[----:B------:R-:W2:Y:S01]  /*12c920*/  LDCU UR13, c[0x0][0x398] ;  /* 0x00007300ff0d77ac */ /* 0x000ea20008000800 */
[----:B------:R-:W0:Y:S01]  /*12c930*/  LDCU UR20, c[0x0][0x398] ;  /* 0x00007300ff1477ac */ /* 0x000e220008000800 */
        /* <DEDUP_REMOVED lines=32> */
[----:B------:R-:W1:Y:S01]  /*12cb40*/  LDCU UR24, c[0x0][0x398] ;  /* 0x00007300ff1877ac */ /* 0x000e620008000800 */
        /* <DEDUP_REMOVED lines=29> */
[----:B---3--:R-:W-:Y:S02]  /*12cd20*/  ISETP.LT.AND P6, PT, R10, UR51, !P4 ;  /* 0x000000330a007c0c */ /* 0x008fe4000e7c1270 */
[----:B------:R-:W-:Y:S02]  /*12cd30*/  ISETP.LT.AND P5, PT, R9, UR53, !P4 ;  /* 0x0000003509007c0c */ /* 0x000fe4000e7a1270 */
        /* <DEDUP_REMOVED lines=8> */
[----:B------:R-:W-:Y:S02]  /*12cdc0*/  @P6 LOP3.LUT R15, R15, 0x400, RZ, 0xfc, !PT ;  /* 0x000004000f0f6812 */ /* 0x000fe400078efcff */
        /* <DEDUP_REMOVED lines=44> */
[----:B------:R-:W-:Y:S02]  /*12d090*/  ISETP.LT.AND P5, PT, R9, UR67, !P1 ;  /* 0x0000004309007c0c */ /* 0x000fe4000cfa1270 */
[----:B------:R-:W-:Y:S01]  /*12d0a0*/  LOP3.LUT P2, RZ, R2, 0x4000, RZ, 0xc0, !PT ;  /* 0x0000400002ff7812 */ /* 0x000fe2000784c0ff */
[----:B------:R-:W0:Y:S01]  /*12d0b0*/  LDCU UR10, c[0x0][0x398] ;  /* 0x00007300ff0a77ac */ /* 0x000e220008000800 */
[----:B------:R-:W0:Y:S05]  /*12d0c0*/  LDCU UR67, c[0x0][0x398] ;  /* 0x00007300ff4377ac */ /* 0x000e2a0008000800 */
[----:B------:R-:W-:-:S04]  /*12d0d0*/  @P0 LOP3.LUT R27, R27, 0x80000000, RZ, 0xfc, !PT ;  /* 0x800000001b1b0812 */ /* 0x000fc800078efcff */
[----:B------:R-:W-:Y:S02]  /*12d0e0*/  LOP3.LUT R27, R27, 0xbfffffff, RZ, 0xc0, !PT ;  /* 0xbfffffff1b1b7812 */ /* 0x000fe400078ec0ff */
[----:B------:R-:W-:Y:S02]  /*12d0f0*/  ISETP.LT.AND P0, PT, R6, UR69, !P1 ;  /* 0x0000004506007c0c */ /* 0x000fe4000cf01270 */
[----:B------:R-:W-:Y:S01]  /*12d100*/  @P6 LOP3.LUT R27, R27, 0x40000000, RZ, 0xfc, !PT ;  /* 0x400000001b1b6812 */ /* 0x000fe200078efcff */
[----:B------:R-:W0:Y:S03]  /*12d110*/  LDCU UR69, c[0x0][0x398] ;  /* 0x00007300ff4577ac */ /* 0x000e260008000800 */
[----:B------:R-:W-:-:S04]  /*12d120*/  LOP3.LUT R27, R27, 0xdfffffff, RZ, 0xc0, !PT ;  /* 0xdfffffff1b1b7812 */ /* 0x000fc800078ec0ff */
[----:B------:R-:W-:Y:S02]  /*12d130*/  @P5 LOP3.LUT R27, R27, 0x20000000, RZ, 0xfc, !PT ;  /* 0x200000001b1b5812 */ /* 0x000fe400078efcff */
[----:B------:R-:W-:Y:S02]  /*12d140*/  ISETP.LT.AND P5, PT, R11, UR36, !P4 ;  /* 0x000000240b007c0c */ /* 0x000fe4000e7a1270 */
        /* <DEDUP_REMOVED lines=20> */
[----:B-1----:R-:W-:Y:S02]  /*12d290*/  ISETP.LT.AND P0, PT, R10, UR31, !P3 ;  /* 0x0000001f0a007c0c */ /* 0x002fe4000df01270 */
[----:B------:R-:W-:Y:S01]  /*12d2a0*/  ISETP.LT.AND P5, PT, R9, UR8, !P3 ;  /* 0x0000000809007c0c */ /* 0x000fe2000dfa1270 */
[----:B------:R-:W1:Y:S01]  /*12d2b0*/  LDCU UR31, c[0x0][0x398] ;  /* 0x00007300ff1f77ac */ /* 0x000e620008000800 */
[----:B------:R-:W-:Y:S01]  /*12d2c0*/  LOP3.LUT R27, R27, 0xff7fffff, RZ, 0xc0, !PT ;  /* 0xff7fffff1b1b7812 */ /* 0x000fe200078ec0ff */
[----:B------:R-:W0:Y:S03]  /*12d2d0*/  LDCU UR8, c[0x0][0x398] ;  /* 0x00007300ff0877ac */ /* 0x000e260008000800 */
[----:B------:R-:W-:-:S04]  /*12d2e0*/  @P4 LOP3.LUT R27, R27, 0x800000, RZ, 0xfc, !PT ;  /* 0x008000001b1b4812 */ /* 0x000fc800078efcff */
[----:B------:R-:W-:-:S04]  /*12d2f0*/  LOP3.LUT R27, R27, 0xffbfffff, RZ, 0xc0, !PT ;  /* 0xffbfffff1b1b7812 */ /* 0x000fc800078ec0ff */
[----:B------:R-:W-:Y:S02]  /*12d300*/  @P0 LOP3.LUT R27, R27, 0x400000, RZ, 0xfc, !PT ;  /* 0x004000001b1b0812 */ /* 0x000fe400078efcff */
[----:B------:R-:W-:Y:S02]  /*12d310*/  ISETP.LT.AND P0, PT, R6, UR23, !P3 ;  /* 0x0000001706007c0c */ /* 0x000fe4000df01270 */
[----:B------:R-:W-:Y:S02]  /*12d320*/  LOP3.LUT R27, R27, 0xffdfffff, RZ, 0xc0, !PT ;  /* 0xffdfffff1b1b7812 */ /* 0x000fe400078ec0ff */
[----:B------:R-:W-:Y:S01]  /*12d330*/  LOP3.LUT P4, RZ, R2, 0x1000, RZ, 0xc0, !PT ;  /* 0x0000100002ff7812 */ /* 0x000fe2000788c0ff */
[----:B------:R-:W0:Y:S01]  /*12d340*/  LDCU UR23, c[0x0][0x398] ;  /* 0x00007300ff1777ac */ /* 0x000e220008000800 */
        /* <DEDUP_REMOVED lines=8> */
[----:B------:R-:W0:Y:S01]  /*12d3d0*/  LDCU UR31, c[0x0][0x398] ;  /* 0x00007300ff1f77ac */ /* 0x000e220008000800 */
[----:B------:R-:W0:Y:S04]  /*12d3e0*/  LDCU UR40, c[0x0][0x398] ;  /* 0x00007300ff2877ac */ /* 0x000e280008000800 */
        /* <DEDUP_REMOVED lines=14> */
[----:B------:R-:W-:Y:S01]  /*12d4d0*/  LOP3.LUT P3, RZ, R2, 0x800, RZ, 0xc0, !PT ;  /* 0x0000080002ff7812 */ /* 0x000fe2000786c0ff */
[----:B------:R-:W1:Y:S01]  /*12d4e0*/  LDCU UR32, c[0x0][0x398] ;  /* 0x00007300ff2077ac */ /* 0x000e620008000800 */
[----:B------:R-:W1:Y:S03]  /*12d4f0*/  LDCU UR42, c[0x0][0x398] ;  /* 0x00007300ff2a77ac */ /* 0x000e660008000800 */
[----:B------:R-:W-:-:S04]  /*12d500*/  @P0 LOP3.LUT R27, R27, 0x8000, RZ, 0xfc, !PT ;  /* 0x000080001b1b0812 */ /* 0x000fc800078efcff */
[----:B------:R-:W-:Y:S02]  /*12d510*/  LOP3.LUT R27, R27, 0xffffbfff, RZ, 0xc0, !PT ;  /* 0xffffbfff1b1b7812 */ /* 0x000fe400078ec0ff */
[----:B0-----:R-:W-:Y:S01]  /*12d520*/  ISETP.LT.AND P0, PT, R6, UR31, !P1 ;  /* 0x0000001f06007c0c */ /* 0x001fe2000cf01270 */
[----:B------:R-:W0:Y:S01]  /*12d530*/  LDCU UR31, c[0x0][0x398] ;  /* 0x00007300ff1f77ac */ /* 0x000e220008000800 */
[----:B------:R-:W-:-:S04]  /*12d540*/  @P5 LOP3.LUT R27, R27, 0x4000, RZ, 0xfc, !PT ;  /* 0x000040001b1b5812 */ /* 0x000fc800078efcff */
[----:B------:R-:W-:Y:S02]  /*12d550*/  LOP3.LUT R27, R27, 0xffffdfff, RZ, 0xc0, !PT ;  /* 0xffffdfff1b1b7812 */ /* 0x000fe400078ec0ff */
[C---:B------:R-:W-:Y:S02]  /*12d560*/  ISETP.LT.AND P5, PT, R11.reuse, UR44, !P4 ;  /* 0x0000002c0b007c0c */ /* 0x040fe4000e7a1270 */
[----:B------:R-:W-:Y:S01]  /*12d570*/  ISETP.LT.AND P6, PT, R11, UR46, !P3 ;  /* 0x0000002e0b007c0c */ /* 0x000fe2000dfc1270 */
[----:B------:R-:W0:Y:S01]  /*12d580*/  LDCU UR46, c[0x0][0x398] ;  /* 0x00007300ff2e77ac */ /* 0x000e220008000800 */
[----:B------:R-:W-:Y:S02]  /*12d590*/  @P2 LOP3.LUT R27, R27, 0x2000, RZ, 0xfc, !PT ;  /* 0x000020001b1b2812 */ /* 0x000fe400078efcff */
[----:B------:R-:W-:Y:S01]  /*12d5a0*/  LOP3.LUT P1, RZ, R2, 0x400, RZ, 0xc0, !PT ;  /* 0x0000040002ff7812 */ /* 0x000fe2000782c0ff */
[----:B------:R-:W2:Y:S01]  /*12d5b0*/  LDCU UR44, c[0x0][0x398] ;  /* 0x00007300ff2c77ac */ /* 0x000ea20008000800 */
[----:B------:R-:W-:-:S04]  /*12d5c0*/  LOP3.LUT R27, R27, 0xffffefff, RZ, 0xc0, !PT ;  /* 0xffffefff1b1b7812 */ /* 0x000fc800078ec0ff */
[----:B------:R-:W-:Y:S02]  /*12d5d0*/  @P0 LOP3.LUT R27, R27, 0x1000, RZ, 0xfc, !PT ;  /* 0x000010001b1b0812 */ /* 0x000fe400078efcff */
[----:B-1----:R-:W-:Y:S02]  /*12d5e0*/  ISETP.LT.AND P0, PT, R10, UR30, !P4 ;  /* 0x0000001e0a007c0c */ /* 0x002fe4000e701270 */
[----:B------:R-:W-:-:S04]  /*12d5f0*/  LOP3.LUT R27, R27, 0xfffff7ff, RZ, 0xc0, !PT ;  /* 0xfffff7ff1b1b7812 */ /* 0x000fc800078ec0ff */
[----:B------:R-:W-:Y:S02]  /*12d600*/  @P5 LOP3.LUT R27, R27, 0x800, RZ, 0xfc, !PT ;  /* 0x000008001b1b5812 */ /* 0x000fe400078efcff */
[----:B0-----:R-:W-:Y:S02]  /*12d610*/  ISETP.LT.AND P5, PT, R9, UR31, !P4 ;  /* 0x0000001f09007c0c */ /* 0x001fe4000e7a1270 */
[----:B------:R-:W-:Y:S02]  /*12d620*/  LOP3.LUT R27, R27, 0xfffffbff, RZ, 0xc0, !PT ;  /* 0xfffffbff1b1b7812 */ /* 0x000fe400078ec0ff */
[----:B------:R-:W-:Y:S01]  /*12d630*/  ISETP.LT.AND P4, PT, R6, UR77, !P4 ;  /* 0x0000004d06007c0c */ /* 0x000fe2000e781270 */
[----:B------:R-:W0:Y:S01]  /*12d640*/  LDCU UR77, c[0x0][0x398] ;  /* 0x00007300ff4d77ac */ /* 0x000e220008000800 */
[----:B------:R-:W-:Y:S02]  /*12d650*/  LOP3.LUT P2, RZ, R2, 0x200, RZ, 0xc0, !PT ;  /* 0x0000020002ff7812 */ /* 0x000fe4000784c0ff */
[----:B------:R-:W-:Y:S01]  /*12d660*/  @P0 LOP3.LUT R27, R27, 0x400, RZ, 0xfc, !PT ;  /* 0x000004001b1b0812 */ /* 0x000fe200078efcff */
[----:B------:R-:W1:Y:S03]  /*12d670*/  LDCU.64 UR30, c[0x0][0x398] ;  /* 0x00007300ff1e77ac */ /* 0x000e660008000a00 */
[----:B------:R-:W-:-:S04]  /*12d680*/  LOP3.LUT R27, R27, 0xfffffdff, RZ, 0xc0, !PT ;  /* 0xfffffdff1b1b7812 */ /* 0x000fc800078ec0ff */
[----:B------:R-:W-:-:S04]  /*12d690*/  @P5 LOP3.LUT R27, R27, 0x200, RZ, 0xfc, !PT ;  /* 0x000002001b1b5812 */ /* 0x000fc800078efcff */
[----:B------:R-:W-:Y:S02]  /*12d6a0*/  LOP3.LUT R27, R27, 0xfffffeff, RZ, 0xc0, !PT ;  /* 0xfffffeff1b1b7812 */ /* 0x000fe400078ec0ff */
[----:B------:R-:W-:Y:S02]  /*12d6b0*/  LOP3.LUT P0, RZ, R2, 0x40, RZ, 0xc0, !PT ;  /* 0x0000004002ff7812 */ /* 0x000fe4000780c0ff */
[----:B------:R-:W-:-:S04]  /*12d6c0*/  @P4 LOP3.LUT R27, R27, 0x100, RZ, 0xfc, !PT ;  /* 0x000001001b1b4812 */ /* 0x000fc800078efcff */
[----:B------:R-:W-:-:S04]  /*12d6d0*/  LOP3.LUT R27, R27, 0xffffff7f, RZ, 0xc0, !PT ;  /* 0xffffff7f1b1b7812 */ /* 0x000fc800078ec0ff */
[----:B------:R-:W-:Y:S02]  /*12d6e0*/  @P6 LOP3.LUT R27, R27, 0x80, RZ, 0xfc, !PT ;  /* 0x000000801b1b6812 */ /* 0x000fe400078efcff */
[----:B------:R-:W-:Y:S02]  /*12d6f0*/  LOP3.LUT P6, RZ, R2, 0x20, RZ, 0xc0, !PT ;  /* 0x0000002002ff7812 */ /* 0x000fe400078cc0ff */
[----:B------:R-:W-:Y:S02]  /*12d700*/  ISETP.LT.AND P5, PT, R10, UR32, !P3 ;  /* 0x000000200a007c0c */ /* 0x000fe4000dfa1270 */
[----:B------:R-:W-:Y:S02]  /*12d710*/  @P0 LOP3.LUT R16, R16, 0x40, RZ, 0xfc, !PT ;  /* 0x0000004010100812 */ /* 0x000fe400078efcff */
[----:B------:R-:W-:Y:S02]  /*12d720*/  ISETP.LT.AND P4, PT, R9, UR35, !P3 ;  /* 0x0000002309007c0c */ /* 0x000fe4000df81270 */
[----:B------:R-:W-:-:S02]  /*12d730*/  LOP3.LUT R16, R16, 0xffffffdf, RZ, 0xc0, !PT ;  /* 0xffffffdf10107812 */ /* 0x000fc400078ec0ff */
[----:B------:R-:W-:Y:S02]  /*12d740*/  LOP3.LUT R27, R27, 0xffffffbf, RZ, 0xc0, !PT ;  /* 0xffffffbf1b1b7812 */ /* 0x000fe400078ec0ff */
[----:B------:R-:W-:Y:S01]  /*12d750*/  LOP3.LUT P0, RZ, R2, 0x100, RZ, 0xc0, !PT ;  /* 0x0000010002ff7812 */ /* 0x000fe2000780c0ff */
[----:B------:R-:W0:Y:S01]  /*12d760*/  LDCU.64 UR34, c[0x0][0x398] ;  /* 0x00007300ff2277ac */ /* 0x000e220008000a00 */
[----:B------:R-:W-:Y:S02]  /*12d770*/  @P6 LOP3.LUT R16, R16, 0x20, RZ, 0xfc, !PT ;  /* 0x0000002010106812 */ /* 0x000fe400078efcff */
[----:B------:R-:W-:Y:S02]  /*12d780*/  LOP3.LUT P6, RZ, R2, 0x80, RZ, 0xc0, !PT ;  /* 0x0000008002ff7812 */ /* 0x000fe400078cc0ff */
[----:B------:R-:W-:Y:S02]  /*12d790*/  @P5 LOP3.LUT R27, R27, 0x40, RZ, 0xfc, !PT ;  /* 0x000000401b1b5812 */ /* 0x000fe400078efcff */
[----:B------:R-:W-:-:S02]  /*12d7a0*/  ISETP.LT.AND P3, PT, R6, UR33, !P3 ;  /* 0x0000002106007c0c */ /* 0x000fc4000df61270 */
[----:B------:R-:W-:Y:S02]  /*12d7b0*/  LOP3.LUT R16, R16, 0xffffff7f, RZ, 0xc0, !PT ;  /* 0xffffff7f10107812 */ /* 0x000fe400078ec0ff */
[----:B--2---:R-:W-:Y:S02]  /*12d7c0*/  LOP3.LUT R15, R15, 0x7fffffff, RZ, 0xc0, !PT ;  /* 0x7fffffff0f0f7812 */ /* 0x004fe400078ec0ff */
[----:B------:R-:W-:-:S03]  /*12d7d0*/  LOP3.LUT R27, R27, 0xffffffdf, RZ, 0xc0, !PT ;  /* 0xffffffdf1b1b7812 */ /* 0x000fc600078ec0ff */
[----:B------:R-:W-:Y:S02]  /*12d7e0*/  @P6 LOP3.LUT R16, R16, 0x80, RZ, 0xfc, !PT ;  /* 0x0000008010106812 */ /* 0x000fe400078efcff */
[----:B------:R-:W-:Y:S01]  /*12d7f0*/  LOP3.LUT P5, RZ, R2, 0x10, RZ, 0xc0, !PT ;  /* 0x0000001002ff7812 */ /* 0x000fe200078ac0ff */
[----:B------:R-:W2:Y:S01]  /*12d800*/  LDCU.64 UR32, c[0x0][0x398] ;  /* 0x00007300ff2077ac */ /* 0x000ea20008000a00 */
[----:B------:R-:W-:Y:S02]  /*12d810*/  @P4 LOP3.LUT R27, R27, 0x20, RZ, 0xfc, !PT ;  /* 0x000000201b1b4812 */ /* 0x000fe400078efcff */
[----:B------:R-:W-:Y:S02]  /*12d820*/  ISETP.LT.AND P6, PT, R11, UR48, !P1 ;  /* 0x000000300b007c0c */ /* 0x000fe4000cfc1270 */
[----:B------:R-:W-:-:S04]  /*12d830*/  LOP3.LUT R27, R27, 0xffffffef, RZ, 0xc0, !PT ;  /* 0xffffffef1b1b7812 */ /* 0x000fc800078ec0ff */
[----:B------:R-:W-:Y:S02]  /*12d840*/  @P3 LOP3.LUT R27, R27, 0x10, RZ, 0xfc, !PT ;  /* 0x000000101b1b3812 */ /* 0x000fe400078efcff */
[----:B------:R-:W-:Y:S02]  /*12d850*/  ISETP.LT.AND P3, PT, R10, UR46, !P1 ;  /* 0x0000002e0a007c0c */ /* 0x000fe4000cf61270 */
[----:B------:R-:W-:-:S04]  /*12d860*/  LOP3.LUT R27, R27, 0xfffffff7, RZ, 0xc0, !PT ;  /* 0xfffffff71b1b7812 */ /* 0x000fc800078ec0ff */
[----:B------:R-:W-:Y:S02]  /*12d870*/  @P6 LOP3.LUT R27, R27, 0x8, RZ, 0xfc, !PT ;  /* 0x000000081b1b6812 */ /* 0x000fe400078efcff */
[----:B0-----:R-:W-:Y:S02]  /*12d880*/  ISETP.LT.AND P6, PT, R9, UR77, !P1 ;  /* 0x0000004d09007c0c */ /* 0x001fe4000cfc1270 */
[----:B------:R-:W-:Y:S02]  /*12d890*/  LOP3.LUT R27, R27, 0xfffffffb, RZ, 0xc0, !PT ;  /* 0xfffffffb1b1b7812 */ /* 0x000fe400078ec0ff */
[----:B------:R-:W-:Y:S02]  /*12d8a0*/  ISETP.LT.AND P1, PT, R6, UR9, !P1 ;  /* 0x0000000906007c0c */ /* 0x000fe4000cf21270 */
[----:B------:R-:W-:-:S04]  /*12d8b0*/  @P3 LOP3.LUT R27, R27, 0x4, RZ, 0xfc, !PT ;  /* 0x000000041b1b3812 */ /* 0x000fc800078efcff */
[----:B------:R-:W-:-:S04]  /*12d8c0*/  LOP3.LUT R27, R27, 0xfffffffd, RZ, 0xc0, !PT ;  /* 0xfffffffd1b1b7812 */ /* 0x000fc800078ec0ff */
[----:B------:R-:W-:Y:S02]  /*12d8d0*/  @P6 LOP3.LUT R27, R27, 0x2, RZ, 0xfc, !PT ;  /* 0x000000021b1b6812 */ /* 0x000fe400078efcff */
[----:B------:R-:W-:Y:S02]  /*12d8e0*/  ISETP.LT.AND P6, PT, R11, UR50, !P2 ;  /* 0x000000320b007c0c */ /* 0x000fe4000d7c1270 */
[----:B------:R-:W-:-:S04]  /*12d8f0*/  LOP3.LUT R27, R27, 0xfffffffe, RZ, 0xc0, !PT ;  /* 0xfffffffe1b1b7812 */ /* 0x000fc800078ec0ff */
[----:B------:R-:W-:Y:S02]  /*12d900*/  @P1 LOP3.LUT R27, R27, 0x1, RZ, 0xfc, !PT ;  /* 0x000000011b1b1812 */ /* 0x000fe400078efcff */
[----:B------:R-:W-:-:S05]  /*12d910*/  ISETP.LT.AND P1, PT, R10, UR16, !P2 ;  /* 0x000000100a007c0c */ /* 0x000fca000d721270 */
[----:B------:R-:W-:Y:S02]  /*12d920*/  @P6 LOP3.LUT R15, R15, 0x80000000, RZ, 0xfc, !PT ;  /* 0x800000000f0f6812 */ /* 0x000fe400078efcff */
[----:B------:R-:W-:Y:S02]  /*12d930*/  ISETP.LT.AND P6, PT, R9, UR13, !P2 ;  /* 0x0000000d09007c0c */ /* 0x000fe4000d7c1270 */
[----:B------:R-:W-:-:S04]  /*12d940*/  LOP3.LUT R15, R15, 0xbfffffff, RZ, 0xc0, !PT ;  /* 0xbfffffff0f0f7812 */ /* 0x000fc800078ec0ff */
[----:B------:R-:W-:-:S04]  /*12d950*/  @P1 LOP3.LUT R15, R15, 0x40000000, RZ, 0xfc, !PT ;  /* 0x400000000f0f1812 */ /* 0x000fc800078efcff */
[----:B------:R-:W-:-:S04]  /*12d960*/  LOP3.LUT R15, R15, 0xdfffffff, RZ, 0xc0, !PT ;  /* 0xdfffffff0f0f7812 */ /* 0x000fc800078ec0ff */
[----:B------:R-:W-:Y:S02]  /*12d970*/  @P6 LOP3.LUT R15, R15, 0x20000000, RZ, 0xfc, !PT ;  /* 0x200000000f0f6812 */ /* 0x000fe400078efcff */
[----:B------:R-:W-:Y:S02]  /*12d980*/  ISETP.LT.AND P6, PT, R6, UR11, !P2 ;  /* 0x0000000b06007c0c */ /* 0x000fe4000d7c1270 */
[----:B------:R-:W-:Y:S02]  /*12d990*/  ISETP.LT.AND P2, PT, R11, UR52, !P0 ;  /* 0x000000340b007c0c */ /* 0x000fe4000c741270 */
[----:B------:R-:W-:-:S09]  /*12d9a0*/  LOP3.LUT R15, R15, 0xefffffff, RZ, 0xc0, !PT ;  /* 0xefffffff0f0f7812 */ /* 0x000fd200078ec0ff */
        /* <DEDUP_REMOVED lines=10> */
[----:B------:R-:W-:Y:S02]  /*12da50*/  LOP3.LUT P6, RZ, R16, 0x80, RZ, 0xc0, !PT ;  /* 0x0000008010ff7812 */ /* 0x000fe400078cc0ff */
[----:B------:R-:W-:-:S04]  /*12da60*/  LOP3.LUT R15, R15, 0xfeffffff, RZ, 0xc0, !PT ;  /* 0xfeffffff0f0f7812 */ /* 0x000fc800078ec0ff */
[----:B------:R-:W-:Y:S02]  /*12da70*/  @P0 LOP3.LUT R15, R15, 0x1000000, RZ, 0xfc, !PT ;  /* 0x010000000f0f0812 */ /* 0x000fe400078efcff */
[----:B------:R-:W-:Y:S01]  /*12da80*/  ISETP.LT.AND P0, PT, R11, UR54, !P6 ;  /* 0x000000360b007c0c */ /* 0x000fe2000f701270 */
[----:B------:R0:W-:Y:S01]  /*12da90*/  STL [R1+0x1c], R27 ;  /* 0x00001c1b01007387 */ /* 0x0001e20000100800 */
[----:B------:R-:W-:-:S03]  /*12daa0*/  LOP3.LUT R15, R15, 0xff7fffff, RZ, 0xc0, !PT ;  /* 0xff7fffff0f0f7812 */ /* 0x000fc600078ec0ff */
[----:B0-----:R-:W2:Y:S08]  /*12dab0*/  LDL.LU R27, [R1+0x14] ;  /* 0x00001400011b7983 */ /* 0x001eb00000300800 */
[----:B------:R-:W-:Y:S02]  /*12dac0*/  @P0 LOP3.LUT R15, R15, 0x800000, RZ, 0xfc, !PT ;  /* 0x008000000f0f0812 */ /* 0x000fe400078efcff */
[----:B------:R-:W-:-:S02]  /*12dad0*/  ISETP.LT.AND P0, PT, R10, UR20, !P6 ;  /* 0x000000140a007c0c */ /* 0x000fc4000f701270 */
[----:B------:R-:W-:-:S11]  /*12dae0*/  LOP3.LUT R15, R15, 0xffbfffff, RZ, 0xc0, !PT ;  /* 0xffbfffff0f0f7812 */ /* 0x000fd600078ec0ff */
        /* <DEDUP_REMOVED lines=8> */
[----:B------:R-:W-:Y:S02]  /*12db70*/  ISETP.LT.AND P6, PT, R11, UR56, !P0 ;  /* 0x000000380b007c0c */ /* 0x000fe4000c7c1270 */
[----:B------:R-:W-:-:S11]  /*12db80*/  LOP3.LUT R15, R15, 0xfff7ffff, RZ, 0xc0, !PT ;  /* 0xfff7ffff0f0f7812 */ /* 0x000fd600078ec0ff */
[----:B------:R-:W-:Y:S02]  /*12db90*/  @P6 LOP3.LUT R15, R15, 0x80000, RZ, 0xfc, !PT ;  /* 0x000800000f0f6812 */ /* 0x000fe400078efcff */
[----:B------:R-:W-:Y:S02]  /*12dba0*/  ISETP.LT.AND P6, PT, R10, UR22, !P0 ;  /* 0x000000160a007c0c */ /* 0x000fe4000c7c1270 */
        /* <DEDUP_REMOVED lines=15> */
[----:B----4-:R-:W-:Y:S02]  /*12dca0*/  ISETP.LT.AND P0, PT, R9, UR26, !P6 ;  /* 0x0000001a09007c0c */ /* 0x010fe4000f701270 */
[----:B------:R-:W-:Y:S02]  /*12dcb0*/  ISETP.LT.AND P6, PT, R6, UR14, !P6 ;  /* 0x0000000e06007c0c */ /* 0x000fe4000f7c1270 */
[----:B------:R-:W-:-:S09]  /*12dcc0*/  LOP3.LUT R15, R15, 0xffffdfff, RZ, 0xc0, !PT ;  /* 0xffffdfff0f0f7812 */ /* 0x000fd200078ec0ff */
[----:B------:R-:W-:-:S04]  /*12dcd0*/  @P0 LOP3.LUT R15, R15, 0x2000, RZ, 0xfc, !PT ;  /* 0x000020000f0f0812 */ /* 0x000fc800078efcff */
        /* <DEDUP_REMOVED lines=10> */
[----:B------:R-:W-:Y:S02]  /*12dd80*/  LOP3.LUT R15, R15, 0xfffffdff, RZ, 0xc0, !PT ;  /* 0xfffffdff0f0f7812 */ /* 0x000fe400078ec0ff */
[----:B------:R-:W-:-:S07]  /*12dd90*/  LOP3.LUT P4, RZ, R2, 0x8, RZ, 0xc0, !PT ;  /* 0x0000000802ff7812 */ /* 0x000fce000788c0ff */
[----:B------:R-:W-:-:S04]  /*12dda0*/  @P6 LOP3.LUT R15, R15, 0x200, RZ, 0xfc, !PT ;  /* 0x000002000f0f6812 */ /* 0x000fc800078efcff */
[----:B------:R-:W-:-:S04]  /*12ddb0*/  LOP3.LUT R15, R15, 0xfffffeff, RZ, 0xc0, !PT ;  /* 0xfffffeff0f0f7812 */ /* 0x000fc800078ec0ff */
[----:B------:R-:W-:Y:S02]  /*12ddc0*/  @P5 LOP3.LUT R15, R15, 0x100, RZ, 0xfc, !PT ;  /* 0x000001000f0f5812 */ /* 0x000fe400078efcff */
[----:B------:R-:W-:Y:S02]  /*12ddd0*/  ISETP.LT.AND P5, PT, R11, UR62, !P4 ;  /* 0x0000003e0b007c0c */ /* 0x000fe4000e7a1270 */
[----:B------:R-:W-:-:S11]  /*12dde0*/  LOP3.LUT R15, R15, 0xffffff7f, RZ, 0xc0, !PT ;  /* 0xffffff7f0f0f7812 */ /* 0x000fd600078ec0ff */
[----:B------:R-:W-:Y:S02]  /*12ddf0*/  @P5 LOP3.LUT R15, R15, 0x80, RZ, 0xfc, !PT ;  /* 0x000000800f0f5812 */ /* 0x000fe400078efcff */
[----:B---3--:R-:W-:Y:S02]  /*12de00*/  ISETP.LT.AND P5, PT, R10, UR28, !P4 ;  /* 0x0000001c0a007c0c */ /* 0x008fe4000e7a1270 */
        /* <DEDUP_REMOVED lines=23> */
[----:B--2---:R-:W-:-:S11]  /*12df80*/  LOP3.LUT R27, R27, 0x7fffffff, RZ, 0xc0, !PT ;  /* 0x7fffffff1b1b7812 */ /* 0x004fd600078ec0ff */
        /* <DEDUP_REMOVED lines=44> */
[----:B------:R-:W-:Y:S02]  /*12e250*/  LOP3.LUT R27, R27, 0xfffdffff, RZ, 0xc0, !PT ;  /* 0xfffdffff1b1b7812 */ /* 0x000fe400078ec0ff */
[----:B------:R-:W-:-:S09]  /*12e260*/  LOP3.LUT P3, RZ, R16, 0x1, RZ, 0xc0, !PT ;  /* 0x0000000110ff7812 */ /* 0x000fd2000786c0ff */
[----:B------:R-:W-:Y:S02]  /*12e270*/  @P1 LOP3.LUT R27, R27, 0x20000, RZ, 0xfc, !PT ;  /* 0x000200001b1b1812 */ /* 0x000fe400078efcff */
[----:B------:R-:W-:Y:S02]  /*12e280*/  ISETP.LT.AND P1, PT, R6, UR65, !P2 ;  /* 0x0000004106007c0c */ /* 0x000fe4000d721270 */
[----:B------:R-:W-:Y:S02]  /*12e290*/  ISETP.LT.AND P2, PT, R11, UR74, !P3 ;  /* 0x0000004a0b007c0c */ /* 0x000fe4000df41270 */
[----:B------:R-:W-:-:S09]  /*12e2a0*/  LOP3.LUT R27, R27, 0xfffeffff, RZ, 0xc0, !PT ;  /* 0xfffeffff1b1b7812 */ /* 0x000fd200078ec0ff */
[----:B------:R-:W-:Y:S02]  /*12e2b0*/  @P1 LOP3.LUT R27, R27, 0x10000, RZ, 0xfc, !PT ;  /* 0x000100001b1b1812 */ /* 0x000fe400078efcff */
[----:B------:R-:W-:Y:S02]  /*12e2c0*/  ISETP.LT.AND P1, PT, R10, UR38, !P3 ;  /* 0x000000260a007c0c */ /* 0x000fe4000df21270 */
[----:B------:R-:W-:-:S04]  /*12e2d0*/  LOP3.LUT R27, R27, 0xffff7fff, RZ, 0xc0, !PT ;  /* 0xffff7fff1b1b7812 */ /* 0x000fc800078ec0ff */
[----:B------:R-:W-:Y:S02]  /*12e2e0*/  @P2 LOP3.LUT R27, R27, 0x8000, RZ, 0xfc, !PT ;  /* 0x000080001b1b2812 */ /* 0x000fe400078efcff */
[----:B------:R-:W-:Y:S02]  /*12e2f0*/  ISETP.LT.AND P2, PT, R9, UR23, !P3 ;  /* 0x0000001709007c0c */ /* 0x000fe4000df41270 */
[----:B------:R-:W-:-:S04]  /*12e300*/  LOP3.LUT R27, R27, 0xffffbfff, RZ, 0xc0, !PT ;  /* 0xffffbfff1b1b7812 */ /* 0x000fc800078ec0ff */
[----:B------:R-:W-:Y:S02]  /*12e310*/  @P1 LOP3.LUT R27, R27, 0x4000, RZ, 0xfc, !PT ;  /* 0x000040001b1b1812 */ /* 0x000fe400078efcff */
[----:B------:R-:W-:Y:S02]  /*12e320*/  ISETP.LT.AND P1, PT, R6, UR8, !P3 ;  /* 0x0000000806007c0c */ /* 0x000fe4000df21270 */
[----:B------:R-:W-:Y:S02]  /*12e330*/  LOP3.LUT R27, R27, 0xffffdfff, RZ, 0xc0, !PT ;  /* 0xffffdfff1b1b7812 */ /* 0x000fe400078ec0ff */
[----:B------:R-:W-:Y:S02]  /*12e340*/  LOP3.LUT P4, RZ, R16, 0x2, RZ, 0xc0, !PT ;  /* 0x0000000210ff7812 */ /* 0x000fe4000788c0ff */
[----:B------:R-:W-:Y:S02]  /*12e350*/  @P2 LOP3.LUT R27, R27, 0x2000, RZ, 0xfc, !PT ;  /* 0x000020001b1b2812 */ /* 0x000fe400078efcff */
[----:B------:R-:W-:-:S02]  /*12e360*/  ISETP.LT.AND P3, PT, R11, UR76, !P4 ;  /* 0x0000004c0b007c0c */ /* 0x000fc4000e761270 */
[----:B------:R-:W-:Y:S02]  /*12e370*/  LOP3.LUT R27, R27, 0xffffefff, RZ, 0xc0, !PT ;  /* 0xffffefff1b1b7812 */ /* 0x000fe400078ec0ff */
[----:B------:R-:W-:Y:S02]  /*12e380*/  ISETP.LT.AND P2, PT, R10, UR69, !P4 ;  /* 0x000000450a007c0c */ /* 0x000fe4000e741270 */
[----:B------:R-:W-:-:S04]  /*12e390*/  @P1 LOP3.LUT R27, R27, 0x1000, RZ, 0xfc, !PT ;  /* 0x000010001b1b1812 */ /* 0x000fc800078efcff */
[----:B------:R-:W-:Y:S02]  /*12e3a0*/  LOP3.LUT R27, R27, 0xfffff7ff, RZ, 0xc0, !PT ;  /* 0xfffff7ff1b1b7812 */ /* 0x000fe400078ec0ff */
[----:B------:R-:W-:Y:S02]  /*12e3b0*/  ISETP.LT.AND P1, PT, R9, UR67, !P4 ;  /* 0x0000004309007c0c */ /* 0x000fe4000e721270 */
[----:B------:R-:W-:-:S04]  /*12e3c0*/  @P3 LOP3.LUT R27, R27, 0x800, RZ, 0xfc, !PT ;  /* 0x000008001b1b3812 */ /* 0x000fc800078efcff */
[----:B------:R-:W-:Y:S02]  /*12e3d0*/  LOP3.LUT R27, R27, 0xfffffbff, RZ, 0xc0, !PT ;  /* 0xfffffbff1b1b7812 */ /* 0x000fe400078ec0ff */
[----:B------:R-:W-:Y:S02]  /*12e3e0*/  ISETP.LT.AND P3, PT, R6, UR40, !P4 ;  /* 0x0000002806007c0c */ /* 0x000fe4000e761270 */
[----:B------:R-:W-:Y:S02]  /*12e3f0*/  @P2 LOP3.LUT R27, R27, 0x400, RZ, 0xfc, !PT ;  /* 0x000004001b1b2812 */ /* 0x000fe400078efcff */
[----:B------:R-:W-:Y:S02]  /*12e400*/  LOP3.LUT P5, RZ, R16, 0x4, RZ, 0xc0, !PT ;  /* 0x0000000410ff7812 */ /* 0x000fe400078ac0ff */
[----:B------:R-:W-:Y:S02]  /*12e410*/  LOP3.LUT R27, R27, 0xfffffdff, RZ, 0xc0, !PT ;  /* 0xfffffdff1b1b7812 */ /* 0x000fe400078ec0ff */
[----:B-1----:R-:W-:-:S02]  /*12e420*/  ISETP.LT.AND P2, PT, R11, UR30, !P5 ;  /* 0x0000001e0b007c0c */ /* 0x002fc4000ef41270 */
[----:B------:R-:W-:-:S04]  /*12e430*/  @P1 LOP3.LUT R27, R27, 0x200, RZ, 0xfc, !PT ;  /* 0x000002001b1b1812 */ /* 0x000fc800078efcff */
        /* <DEDUP_REMOVED lines=11> */
[----:B------:R-:W-:-:S02]  /*12e4f0*/  ISETP.LT.AND P1, PT, R11, UR34, !P6 ;  /* 0x000000220b007c0c */ /* 0x000fc4000f721270 */
[----:B------:R-:W-:-:S04]  /*12e500*/  @P3 LOP3.LUT R27, R27, 0x20, RZ, 0xfc, !PT ;  /* 0x000000201b1b3812 */ /* 0x000fc800078efcff */
[----:B------:R-:W-:Y:S02]  /*12e510*/  LOP3.LUT R27, R27, 0xffffffef, RZ, 0xc0, !PT ;  /* 0xffffffef1b1b7812 */ /* 0x000fe400078ec0ff */
[----:B------:R-:W-:Y:S02]  /*12e520*/  ISETP.LT.AND P3, PT, R10, UR71, !P6 ;  /* 0x000000470a007c0c */ /* 0x000fe4000f761270 */
[----:B------:R-:W-:-:S04]  /*12e530*/  @P2 LOP3.LUT R27, R27, 0x10, RZ, 0xfc, !PT ;  /* 0x000000101b1b2812 */ /* 0x000fc800078efcff */
[----:B------:R-:W-:-:S04]  /*12e540*/  LOP3.LUT R27, R27, 0xfffffff7, RZ, 0xc0, !PT ;  /* 0xfffffff71b1b7812 */ /* 0x000fc800078ec0ff */
[----:B------:R-:W-:Y:S02]  /*12e550*/  @P1 LOP3.LUT R27, R27, 0x8, RZ, 0xfc, !PT ;  /* 0x000000081b1b1812 */ /* 0x000fe400078efcff */
[----:B------:R-:W-:Y:S02]  /*12e560*/  ISETP.LT.AND P2, PT, R9, UR42, !P6 ;  /* 0x0000002a09007c0c */ /* 0x000fe4000f741270 */
[----:B------:R-:W-:Y:S02]  /*12e570*/  LOP3.LUT R27, R27, 0xfffffffb, RZ, 0xc0, !PT ;  /* 0xfffffffb1b1b7812 */ /* 0x000fe400078ec0ff */
[----:B------:R-:W-:Y:S02]  /*12e580*/  ISETP.LT.AND P1, PT, R6, UR44, !P6 ;  /* 0x0000002c06007c0c */ /* 0x000fe4000f721270 */
[----:B------:R-:W-:-:S04]  /*12e590*/  @P3 LOP3.LUT R27, R27, 0x4, RZ, 0xfc, !PT ;  /* 0x000000041b1b3812 */ /* 0x000fc800078efcff */
[----:B------:R-:W-:-:S04]  /*12e5a0*/  LOP3.LUT R27, R27, 0xfffffffe, RZ, 0xc0, !PT ;  /* 0xfffffffe1b1b7812 */ /* 0x000fc800078ec0ff */
[----:B------:R-:W-:Y:S01]  /*12e5b0*/  LOP3.LUT R27, R27, 0xfffffffd, RZ, 0xc0, !PT ;  /* 0xfffffffd1b1b7812 */ /* 0x000fe200078ec0ff */
[----:B------:R0:W-:Y:S03]  /*12e5c0*/  STL [R1+0x18], R15 ;  /* 0x0000180f01007387 */ /* 0x0001e60000100800 */
[----:B------:R-:W-:-:S04]  /*12e5d0*/  @P2 LOP3.LUT R27, R27, 0x2, RZ, 0xfc, !PT ;  /* 0x000000021b1b2812 */ /* 0x000fc800078efcff */
[----:B------:R-:W-:Y:S01]  /*12e5e0*/  @P1 LOP3.LUT R27, R27, 0x1, RZ, 0xfc, !PT ;  /* 0x000000011b1b1812 */ /* 0x000fe200078efcff */
[----:B0-----:R-:W2:Y:S04]  /*12e5f0*/  LDL.LU R15, [R1+0x5734] ;  /* 0x00573400010f7983 */ /* 0x001ea80000300800 */
[----:B------:R-:W3:Y:S04]  /*12e600*/  LDL.LU R14, [R1+0x5730] ;  /* 0x00573000010e7983 */ /* 0x000ee80000300800 */
[----:B------:R-:W4:Y:S04]  /*12e610*/  LDL.LU R11, [R1+0x572c] ;  /* 0x00572c00010b7983 */ /* 0x000f280000300800 */
[----:B------:R-:W2:Y:S04]  /*12e620*/  LDL.LU R10, [R1+0x5728] ;  /* 0x00572800010a7983 */ /* 0x000ea80000300800 */
[----:B------:R-:W2:Y:S04]  /*12e630*/  LDL.LU R9, [R1+0x5724] ;  /* 0x0057240001097983 */ /* 0x000ea80000300800 */
[----:B------:R-:W2:Y:S04]  /*12e640*/  LDL.LU R6, [R1+0x5720] ;  /* 0x0057200001067983 */ /* 0x000ea80000300800 */
[----:B------:R0:W-:Y:S01]  /*12e650*/  STL [R1+0x14], R27 ;  /* 0x0000141b01007387 */ /* 0x0001e20000100800 */
[----:B------:R-:W-:-:S03]  /*12e660*/  LOP3.LUT P0, RZ, R16, 0x10, RZ, 0xc0, !PT ;  /* 0x0000001010ff7812 */ /* 0x000fc6000780c0ff */
[----:B0-----:R-:W2:Y:S01]  /*12e670*/  LDL.LU R27, [R1+0x34c] ;  /* 0x00034c00011b7983 */ /* 0x001ea20000300800 */
[----:B------:R-:W0:Y:S03]  /*12e680*/  LDCU UR6, c[0x0][0x3b8] ;  /* 0x00007700ff0677ac */ /* 0x000e260008000800 */
[----:B------:R1:W-:Y:S01]  /*12e690*/  STL.64 [R1+0x5e90], R12 ;  /* 0x005e900c01007387 */ /* 0x0003e20000100a00 */
[----:B------:R-:W0:Y:S01]  /*12e6a0*/  LDCU UR41, c[0x0][0x398] ;  /* 0x00007300ff2977ac */ /* 0x000e220008000800 */
[----:B------:R-:W0:Y:S01]  /*12e6b0*/  LDCU UR7, c[0x0][0x398] ;  /* 0x00007300ff0777ac */ /* 0x000e220008000800 */
[----:B------:R-:W0:Y:S01]  /*12e6c0*/  LDCU UR10, c[0x0][0x398] ;  /* 0x00007300ff0a77ac */ /* 0x000e220008000800 */
[----:B-1----:R-:W3:Y:S01]  /*12e6d0*/  LDL.LU R12, [R1+0x338] ;  /* 0x00033800010c7983 */ /* 0x002ee20000300800 */
[----:B------:R-:W1:Y:S03]  /*12e6e0*/  LDCU UR11, c[0x0][0x398] ;  /* 0x00007300ff0b77ac */ /* 0x000e660008000800 */
[----:B------:R-:W3:Y:S01]  /*12e6f0*/  LDL.LU R13, [R1+0x33c] ;  /* 0x00033c00010d7983 */ /* 0x000ee20000300800 */
[----:B------:R-:W0:Y:S03]  /*12e700*/  LDCU UR40, c[0x0][0x398] ;  /* 0x00007300ff2877ac */ /* 0x000e260008000800 */
[----:B------:R1:W-:Y:S01]  /*12e710*/  STL [R1+0x5af4], R0 ;  /* 0x005af40001007387 */ /* 0x0003e20000100800 */
[----:B------:R-:W0:Y:S01]  /*12e720*/  LDCU UR8, c[0x0][0x398] ;  /* 0x00007300ff0877ac */ /* 0x000e220008000800 */
[----:B------:R-:W0:Y:S01]  /*12e730*/  LDCU UR12, c[0x0][0x398] ;  /* 0x00007300ff0c77ac */ /* 0x000e220008000800 */
[----:B------:R-:W0:Y:S01]  /*12e740*/  LDCU UR13, c[0x0][0x398] ;  /* 0x00007300ff0d77ac */ /* 0x000e220008000800 */
[----:B-1----:R-:W3:Y:S01]  /*12e750*/  LDL.LU R0, [R1+0x30c] ;  /* 0x00030c0001007983 */ /* 0x002ee20000300800 */
[----:B------:R-:W1:Y:S03]  /*12e760*/  LDCU UR57, c[0x0][0x398] ;  /* 0x00007300ff3977ac */ /* 0x000e660008000800 */
[----:B------:R0:W-:Y:S01]  /*12e770*/  STL [R1+0x5798], R16 ;  /* 0x0057981001007387 */ /* 0x0001e20000100800 */
[----:B------:R-:W1:Y:S01]  /*12e780*/  LDCU UR75, c[0x0][0x398] ;  /* 0x00007300ff4b77ac */ /* 0x000e620008000800 */
[----:B------:R-:W1:Y:S02]  /*12e790*/  LDCU UR76, c[0x0][0x398] ;  /* 0x00007300ff4c77ac */ /* 0x000e640008000800 */
[----:B0-----:R-:W3:Y:S01]  /*12e7a0*/  LDL.LU R16, [R1+0x308] ;  /* 0x0003080001107983 */ /* 0x001ee20000300800 */
[----:B------:R-:W0:Y:S03]  /*12e7b0*/  LDCU UR73, c[0x0][0x398] ;  /* 0x00007300ff4977ac */ /* 0x000e260008000800 */
[----:B------:R1:W-:Y:S01]  /*12e7c0*/  STL [R1+0x5794], R19 ;  /* 0x0057941301007387 */ /* 0x0003e20000100800 */
[----:B------:R-:W0:Y:S01]  /*12e7d0*/  LDCU UR71, c[0x0][0x398] ;  /* 0x00007300ff4777ac */ /* 0x000e220008000800 */
[----:B------:R-:W0:Y:S01]  /*12e7e0*/  LDCU UR74, c[0x0][0x398] ;  /* 0x00007300ff4a77ac */ /* 0x000e220008000800 */
[----:B------:R-:W0:Y:S01]  /*12e7f0*/  LDCU UR47, c[0x0][0x398] ;  /* 0x00007300ff2f77ac */ /* 0x000e220008000800 */
[----:B-1----:R-:W4:Y:S01]  /*12e800*/  LDL.LU R19, [R1+0x304] ;  /* 0x0003040001137983 */ /* 0x002f220000300800 */
[----:B------:R-:W1:Y:S03]  /*12e810*/  LDCU UR46, c[0x0][0x398] ;  /* 0x00007300ff2e77ac */ /* 0x000e660008000800 */
[----:B------:R0:W-:Y:S01]  /*12e820*/  STL [R1+0x5790], R18 ;  /* 0x0057901201007387 */ /* 0x0001e20000100800 */
[----:B------:R-:W1:Y:S01]  /*12e830*/  LDCU UR69, c[0x0][0x398] ;  /* 0x00007300ff4577ac */ /* 0x000e620008000800 */
[----:B------:R-:W1:Y:S02]  /*12e840*/  LDCU UR67, c[0x0][0x398] ;  /* 0x00007300ff4377ac */ /* 0x000e640008000800 */
[----:B0-----:R-:W4:Y:S01]  /*12e850*/  LDL.LU R18, [R1+0x300] ;  /* 0x0003000001127983 */ /* 0x001f220000300800 */
        /* <DEDUP_REMOVED lines=51> */
[----:B------:R-:W-:Y:S01]  /*12eb90*/  STL [R1+0x5734], R8 ;  /* 0x0057340801007387 */ /* 0x000fe20000100800 */
[----:B------:R-:W0:Y:S03]  /*12eba0*/  LDCU UR34, c[0x0][0x398] ;  /* 0x00007300ff2277ac */ /* 0x000e260008000800 */
        /* <DEDUP_REMOVED lines=8> */
[----:B------:R1:W-:Y:S01]  /*12ec30*/  STL [R1+0x5720], R2 ;  /* 0x0057200201007387 */ /* 0x0003e20000100800 */
[----:B------:R-:W0:Y:S01]  /*12ec40*/  LDCU UR27, c[0x0][0x398] ;  /* 0x00007300ff1b77ac */ /* 0x000e220008000800 */
[----:B------:R-:W0:Y:S02]  /*12ec50*/  LDCU UR28, c[0x0][0x398] ;  /* 0x00007300ff1c77ac */ /* 0x000e240008000800 */
[----:B-1----:R-:W4:Y:S01]  /*12ec60*/  LDL.LU R2, [R1+0x340] ;  /* 0x0003400001027983 */ /* 0x002f220000300800 */
[----:B------:R-:W1:Y:S01]  /*12ec70*/  LDCU UR36, c[0x0][0x398] ;  /* 0x00007300ff2477ac */ /* 0x000e620008000800 */
        /* <DEDUP_REMOVED lines=8> */
[----:B--2---:R-:W-:-:S02]  /*12ed00*/  IMAD.MOV.U32 R7, RZ, RZ, R27 ;  /* 0x000000ffff077224 */ /* 0x004fc400078e001b */
[----:B------:R-:W-:Y:S01]  /*12ed10*/  VIADD R27, R17, UR6 ;  /* 0x00000006111b7c36 */ /* 0x000fe20008000000 */
[----:B------:R-:W2:Y:S01]  /*12ed20*/  LDCU UR6, c[0x0][0x3b8] ;  /* 0x00007700ff0677ac */ /* 0x000ea20008000800 */
[----:B---3--:R-:W-:Y:S02]  /*12ed30*/  F2FP.SATFINITE.E5M2.F32.PACK_AB_MERGE_C R0, R0, R16, RZ ;  /* 0x000000100000723e */ /* 0x008fe400048060ff */
[----:B----4-:R-:W-:Y:S01]  /*12ed40*/  F2FP.SATFINITE.E5M2.F32.PACK_AB_MERGE_C R8, R19, R18, RZ ;  /* 0x000000121308723e */ /* 0x010fe200048060ff */
[----:B------:R-:W-:Y:S01]  /*12ed50*/  IMAD.MOV.U32 R5, RZ, RZ, R24 ;  /* 0x000000ffff057224 */ /* 0x000fe200078e0018 */
[----:B------:R-:W-:Y:S02]  /*12ed60*/  F2FP.SATFINITE.E5M2.F32.PACK_AB_MERGE_C R4, R23, R22, RZ ;  /* 0x000000161704723e */ /* 0x000fe400048060ff */
[----:B------:R-:W-:-:S05]  /*12ed70*/  F2FP.SATFINITE.E5M2.F32.PACK_AB_MERGE_C R3, R26, R29, RZ ;  /* 0x0000001d1a03723e */ /* 0x000fca00048060ff */
[----:B------:R3:W-:Y:S04]  /*12ed80*/  STL [R1+0x54cc], R3 ;  /* 0x0054cc0301007387 */ /* 0x0007e80000100800 */
[----:B---3--:R-:W3:Y:S04]  /*12ed90*/  LDL.LU R3, [R1+0x344] ;  /* 0x0003440001037983 */ /* 0x008ee80000300800 */
[----:B------:R4:W-:Y:S04]  /*12eda0*/  STL [R1+0x54b8], R4 ;  /* 0x0054b80401007387 */ /* 0x0009e80000100800 */
[----:B------:R-:W2:Y:S04]  /*12edb0*/  LDL.LU R26, [R1+0x370] ;  /* 0x00037000011a7983 */ /* 0x000ea80000300800 */
[----:B------:R-:W2:Y:S01]  /*12edc0*/  LDL.LU R22, [R1+0x374] ;  /* 0x0003740001167983 */ /* 0x000ea20000300800 */
[----:B----4-:R-:W-:-:S03]  /*12edd0*/  F2FP.SATFINITE.E5M2.F32.PACK_AB_MERGE_C R4, R21, R20, RZ ;  /* 0x000000141504723e */ /* 0x010fc600048060ff */
[----:B------:R-:W-:Y:S01]  /*12ede0*/  STL [R1+0x579c], R17 ;  /* 0x00579c1101007387 */ /* 0x000fe20000100800 */
[----:B------:R-:W-:-:S03]  /*12edf0*/  IADD3 R20, P1, PT, R27, R6, RZ ;  /* 0x000000061b147210 */ /* 0x000fc60007f3e0ff */
[----:B------:R-:W4:Y:S04]  /*12ee00*/  LDL.LU R23, [R1+0x378] ;  /* 0x0003780001177983 */ /* 0x000f280000300800 */
[----:B------:R-:W4:Y:S04]  /*12ee10*/  LDL.LU R24, [R1+0x37c] ;  /* 0x00037c0001187983 */ /* 0x000f280000300800 */
[----:B------:R0:W-:Y:S02]  /*12ee20*/  STL [R1+0x54b4], R4 ;  /* 0x0054b40401007387 */ /* 0x0001e40000100800 */
[----:B0-----:R-:W-:-:S05]  /*12ee30*/  SHF.R.S32.HI R4, RZ, 0x1f, R27 ;  /* 0x0000001fff047819 */ /* 0x001fca000001141b */
[----:B------:R-:W-:Y:S01]  /*12ee40*/  IMAD.X R21, R4, 0x1, R9, P1 ;  /* 0x0000000104157824 */ /* 0x000fe200008e0609 */
[----:B------:R-:W-:-:S04]  /*12ee50*/  IADD3 R16, P1, PT, R27, R10, RZ ;  /* 0x0000000a1b107210 */ /* 0x000fc80007f3e0ff */
[----:B------:R0:W-:Y:S01]  /*12ee60*/  STL.64 [R1+0x4ee8], R20 ;  /* 0x004ee81401007387 */ /* 0x0001e20000100a00 */
[----:B------:R-:W-:-:S03]  /*12ee70*/  IMAD.X R17, R4, 0x1, R11, P1 ;  /* 0x0000000104117824 */ /* 0x000fc600008e060b */
[----:B0-----:R-:W2:Y:S04]  /*12ee80*/  LDL.LU R20, [R1+0x380] ;  /* 0x0003800001147983 */ /* 0x001ea80000300800 */
[----:B------:R-:W2:Y:S04]  /*12ee90*/  LDL.LU R21, [R1+0x384] ;  /* 0x0003840001157983 */ /* 0x000ea80000300800 */
[----:B------:R0:W-:Y:S04]  /*12eea0*/  STL [R1+0x54a8], R8 ;  /* 0x0054a80801007387 */ /* 0x0001e80000100800 */
[----:B0-----:R-:W2:Y:S04]  /*12eeb0*/  LDL.LU R8, [R1+0x388] ;  /* 0x0003880001087983 */ /* 0x001ea80000300800 */
[----:B------:R-:W2:Y:S04]  /*12eec0*/  LDL.LU R29, [R1+0x38c] ;  /* 0x00038c00011d7983 */ /* 0x000ea80000300800 */
[----:B------:R-:W-:Y:S04]  /*12eed0*/  STL [R1+0x54ac], R0 ;  /* 0x0054ac0001007387 */ /* 0x000fe80000100800 */
[----:B------:R-:W2:Y:S04]  /*12eee0*/  LDL.LU R18, [R1+0x3a0] ;  /* 0x0003a00001127983 */ /* 0x000ea80000300800 */
[----:B------:R-:W2:Y:S04]  /*12eef0*/  LDL.LU R19, [R1+0x3a4] ;  /* 0x0003a40001137983 */ /* 0x000ea80000300800 */
[----:B------:R0:W-:Y:S01]  /*12ef00*/  STL.64 [R1+0x4ee0], R16 ;  /* 0x004ee01001007387 */ /* 0x0001e20000100a00 */
[----:B------:R-:W-:-:S02]  /*12ef10*/  F2FP.SATFINITE.E5M2.F32.PACK_AB_MERGE_C R25, R25, R28, RZ ;  /* 0x0000001c1919723e */ /* 0x000fc400048060ff */
[----:B0-----:R-:W-:Y:S01]  /*12ef20*/  F2FP.SATFINITE.E5M2.F32.PACK_AB_MERGE_C R17, R13, R12, RZ ;  /* 0x0000000c0d11723e */ /* 0x001fe200048060ff */
[----:B------:R-:W2:Y:S01]  /*12ef30*/  LDL.LU R16, [R1+0x3a8] ;  /* 0x0003a80001107983 */ /* 0x000ea20000300800 */
[----:B------:R-:W-:-:S03]  /*12ef40*/  IADD3 R12, P1, PT, R27, R14, RZ ;  /* 0x0000000e1b0c7210 */ /* 0x000fc60007f3e0ff */
[----:B------:R-:W2:Y:S02]  /*12ef50*/  LDL.LU R0, [R1+0x3ac] ;  /* 0x0003ac0001007983 */ /* 0x000ea40000300800 */
[----:B------:R-:W-:Y:S02]  /*12ef60*/  IMAD.X R13, R4, 0x1, R15, P1 ;  /* 0x00000001040d7824 */ /* 0x000fe400008e060f */
[----:B------:R-:W-:Y:S04]  /*12ef70*/  STL [R1+0x54a0], R25 ;  /* 0x0054a01901007387 */ /* 0x000fe80000100800 */
[----:B------:R-:W-:Y:S04]  /*12ef80*/  STL [R1+0x54a4], R17 ;  /* 0x0054a41101007387 */ /* 0x000fe80000100800 */
[----:B------:R0:W-:Y:S04]  /*12ef90*/  STL.64 [R1+0x4ed8], R12 ;  /* 0x004ed80c01007387 */ /* 0x0001e80000100a00 */
[----:B0-----:R-:W2:Y:S04]  /*12efa0*/  LDL.LU.64 R12, [R1+0x5e90] ;  /* 0x005e9000010c7983 */ /* 0x001ea80000300a00 */
[----:B------:R-:W4:Y:S04]  /*12efb0*/  LDL.LU R28, [R1+0x3c0] ;  /* 0x0003c000011c7983 */ /* 0x000f280000300800 */
[----:B------:R-:W4:Y:S01]  /*12efc0*/  LDL.LU R25, [R1+0x3c4] ;  /* 0x0003c40001197983 */ /* 0x000f220000300800 */
[----:B---3--:R-:W-:-:S05]  /*12efd0*/  F2FP.SATFINITE.E5M2.F32.PACK_AB_MERGE_C R17, R3, R2, RZ ;  /* 0x000000020311723e */ /* 0x008fca00048060ff */
[----:B------:R-:W-:Y:S01]  /*12efe0*/  STL [R1+0x5498], R17 ;  /* 0x0054981101007387 */ /* 0x000fe20000100800 */
[----:B--2---:R-:W-:-:S05]  /*12eff0*/  IADD3 R2, P1, PT, R27, R12, RZ ;  /* 0x0000000c1b027210 */ /* 0x004fca0007f3e0ff */
[----:B------:R-:W-:-:S05]  /*12f000*/  IMAD.X R3, R4, 0x1, R13, P1 ;  /* 0x0000000104037824 */ /* 0x000fca00008e060d */
[----:B------:R0:W-:Y:S01]  /*12f010*/  STL.64 [R1+0x4ed0], R2 ;  /* 0x004ed00201007387 */ /* 0x0001e20000100a00 */
[----:B------:R-:W-:Y:S01]  /*12f020*/  VIADD R27, R27, UR6 ;  /* 0x000000061b1b7c36 */ /* 0x000fe20008000000 */
[----:B------:R-:W2:Y:S01]  /*12f030*/  LDCU UR6, c[0x0][0x3b8] ;  /* 0x00007700ff0677ac */ /* 0x000ea20008000800 */
[----:B0-----:R-:W-:Y:S02]  /*12f040*/  F2FP.SATFINITE.E5M2.F32.PACK_AB_MERGE_C R3, R7, R5, RZ ;  /* 0x000000050703723e */ /* 0x001fe400048060ff */
[----:B------:R-:W-:Y:S02]  /*12f050*/  F2FP.SATFINITE.E5M2.F32.PACK_AB_MERGE_C R2, R22, R26, RZ ;  /* 0x0000001a1602723e */ /* 0x000fe400048060ff */
[----:B------:R-:W3:Y:S04]  /*12f060*/  LDL.LU R26, [R1+0x3c8] ;  /* 0x0003c800011a7983 */ /* 0x000ee80000300800 */
[----:B------:R-:W-:Y:S04]  /*12f070*/  STL [R1+0x549c], R3 ;  /* 0x00549c0301007387 */ /* 0x000fe80000100800 */
[----:B------:R-:W3:Y:S04]  /*12f080*/  LDL.LU R22, [R1+0x3cc] ;  /* 0x0003cc0001167983 */ /* 0x000ee80000300800 */
[----:B------:R4:W-:Y:S01]  /*12f090*/  STL [R1+0x5490], R2 ;  /* 0x0054900201007387 */ /* 0x0009e20000100800 */
[----:B------:R-:W-:-:S02]  /*12f0a0*/  SHF.R.S32.HI R4, RZ, 0x1f, R27 ;  /* 0x0000001fff047819 */ /* 0x000fc4000001141b */
[----:B----4-:R-:W-:Y:S02]  /*12f0b0*/  F2FP.SATFINITE.E5M2.F32.PACK_AB_MERGE_C R2, R24, R23, RZ ;  /* 0x000000171802723e */ /* 0x010fe400048060ff */
[----:B------:R-:W4:Y:S04]  /*12f0c0*/  LDL.LU R23, [R1+0x3d0] ;  /* 0x0003d00001177983 */ /* 0x000f280000300800 */
[----:B------:R-:W4:Y:S04]  /*12f0d0*/  LDL.LU R24, [R1+0x3d4] ;  /* 0x0003d40001187983 */ /* 0x000f280000300800 */
[----:B------:R0:W-:Y:S02]  /*12f0e0*/  STL [R1+0x5494], R2 ;  /* 0x0054940201007387 */ /* 0x0001e40000100800 */
[----:B0-----:R-:W-:-:S05]  /*12f0f0*/  IADD3 R2, P1, PT, R27, R6, RZ ;  /* 0x000000061b027210 */ /* 0x001fca0007f3e0ff */
[----:B------:R-:W-:-:S05]  /*12f100*/  IMAD.X R3, R4, 0x1, R9, P1 ;  /* 0x0000000104037824 */ /* 0x000fca00008e0609 */
[----:B------:R0:W-:Y:S01]  /*12f110*/  STL.64 [R1+0x4ea8], R2 ;  /* 0x004ea80201007387 */ /* 0x0001e20000100a00 */
[----:B------:R-:W-:Y:S02]  /*12f120*/  F2FP.SATFINITE.E5M2.F32.PACK_AB_MERGE_C R5, R29, R8, RZ ;  /* 0x000000081d05723e */ /* 0x000fe400048060ff */
[----:B0-----:R-:W-:Y:S02]  /*12f130*/  F2FP.SATFINITE.E5M2.F32.PACK_AB_MERGE_C R2, R21, R20, RZ ;  /* 0x000000141502723e */ /* 0x001fe400048060ff */
[----:B------:R-:W4:Y:S04]  /*12f140*/  LDL.LU R20, [R1+0x3d8] ;  /* 0x0003d80001147983 */ /* 0x000f280000300800 */
[----:B------:R-:W4:Y:S04]  /*12f150*/  LDL.LU R21, [R1+0x3dc] ;  /* 0x0003dc0001157983 */ /* 0x000f280000300800 */
[----:B------:R0:W-:Y:S02]  /*12f160*/  STL [R1+0x5488], R2 ;  /* 0x0054880201007387 */ /* 0x0001e40000100800 */
[----:B0-----:R-:W-:-:S02]  /*12f170*/  IADD3 R2, P1, PT, R27, R10, RZ ;  /* 0x0000000a1b027210 */ /* 0x001fc40007f3e0ff */
[----:B------:R-:W-:Y:S03]  /*12f180*/  STL [R1+0x548c], R5 ;  /* 0x00548c0501007387 */ /* 0x000fe60000100800 */
[----:B------:R-:W-:-:S05]  /*12f190*/  IMAD.X R3, R4, 0x1, R11, P1 ;  /* 0x0000000104037824 */ /* 0x000fca00008e060b */
[----:B------:R0:W-:Y:S02]  /*12f1a0*/  STL.64 [R1+0x4e98], R2 ;  /* 0x004e980201007387 */ /* 0x0001e40000100a00 */
[----:B0-----:R-:W-:Y:S02]  /*12f1b0*/  F2FP.SATFINITE.E5M2.F32.PACK_AB_MERGE_C R2, R19, R18, RZ ;  /* 0x000000121302723e */ /* 0x001fe400048060ff */
[----:B------:R-:W4:Y:S04]  /*12f1c0*/  LDL.LU R18, [R1+0x3e0] ;  /* 0x0003e00001127983 */ /* 0x000f280000300800 */
[----:B------:R-:W4:Y:S04]  /*12f1d0*/  LDL.LU R19, [R1+0x3e4] ;  /* 0x0003e40001137983 */ /* 0x000f280000300800 */
[----:B------:R0:W-:Y:S02]  /*12f1e0*/  STL [R1+0x5480], R2 ;  /* 0x0054800201007387 */ /* 0x0001e40000100800 */
[----:B0-----:R-:W-:-:S02]  /*12f1f0*/  F2FP.SATFINITE.E5M2.F32.PACK_AB_MERGE_C R2, R0, R16, RZ ;  /* 0x000000100002723e */ /* 0x001fc400048060ff */
[----:B------:R-:W4:Y:S04]  /*12f200*/  LDL.LU R16, [R1+0x3e8] ;  /* 0x0003e80001107983 */ /* 0x000f280000300800 */
[----:B------:R-:W4:Y:S04]  /*12f210*/  LDL.LU R0, [R1+0x3ec] ;  /* 0x0003ec0001007983 */ /* 0x000f280000300800 */
[----:B------:R0:W-:Y:S02]  /*12f220*/  STL [R1+0x5484], R2 ;  /* 0x0054840201007387 */ /* 0x0001e40000100800 */
[----:B0-----:R-:W-:-:S02]  /*12f230*/  IADD3 R2, P1, PT, R27, R14, RZ ;  /* 0x0000000e1b027210 */ /* 0x001fc40007f3e0ff */
[----:B------:R-:W-:Y:S03]  /*12f240*/  STL.64 [R1+0x5e88], R14 ;  /* 0x005e880e01007387 */ /* 0x000fe60000100a00 */
[----:B------:R-:W-:Y:S01]  /*12f250*/  IMAD.X R3, R4, 0x1, R15, P1 ;  /* 0x0000000104037824 */ /* 0x000fe200008e060f */
[----:B------:R-:W-:-:S04]  /*12f260*/  F2FP.SATFINITE.E5M2.F32.PACK_AB_MERGE_C R5, R25, R28, RZ ;  /* 0x0000001c1905723e */ /* 0x000fc800048060ff */
[----:B------:R0:W-:Y:S04]  /*12f270*/  STL.64 [R1+0x4e80], R2 ;  /* 0x004e800201007387 */ /* 0x0001e80000100a00 */
[----:B------:R-:W-:Y:S04]  /*12f280*/  STL [R1+0x5478], R5 ;  /* 0x0054780501007387 */ /* 0x000fe80000100800 */
[----:B------:R-:W4:Y:S01]  /*12f290*/  LDL.LU R17, [R1+0x404] ;  /* 0x0004040001117983 */ /* 0x000f220000300800 */
[----:B0-----:R-:W-:-:S03]  /*12f2a0*/  IADD3 R2, P1, PT, R27, R12, RZ ;  /* 0x0000000c1b027210 */ /* 0x001fc60007f3e0ff */
[----:B------:R-:W4:Y:S02]  /*12f2b0*/  LDL.LU R28, [R1+0x408] ;  /* 0x00040800011c7983 */ /* 0x000f240000300800 */
[----:B------:R-:W-:Y:S02]  /*12f2c0*/  IMAD.X R3, R4, 0x1, R13, P1 ;  /* 0x0000000104037824 */ /* 0x000fe400008e060d */
[----:B------:R-:W4:Y:S04]  /*12f2d0*/  LDL.LU R25, [R1+0x40c] ;  /* 0x00040c0001197983 */ /* 0x000f280000300800 */
[----:B------:R-:W-:Y:S04]  /*12f2e0*/  STL.64 [R1+0x4e78], R2 ;  /* 0x004e780201007387 */ /* 0x000fe80000100a00 */
[----:B------:R0:W-:Y:S01]  /*12f2f0*/  STL.64 [R1+0x5e80], R12 ;  /* 0x005e800c01007387 */ /* 0x0001e20000100a00 */
[----:B--2---:R-:W-:Y:S01]  /*12f300*/  VIADD R27, R27, UR6 ;  /* 0x000000061b1b7c36 */ /* 0x004fe20008000000 */
[----:B------:R-:W2:Y:S02]  /*12f310*/  LDCU UR6, c[0x0][0x3b8] ;  /* 0x00007700ff0677ac */ /* 0x000ea40008000800 */
[----:B0-----:R-:W2:Y:S04]  /*12f320*/  LDL.LU R13, [R1+0x400] ;  /* 0x00040000010d7983 */ /* 0x001ea80000300800 */
[----:B------:R-:W2:Y:S04]  /*12f330*/  LDL.LU R2, [R1+0x410] ;  /* 0x0004100001027983 */ /* 0x000ea80000300800 */
[----:B------:R-:W2:Y:S01]  /*12f340*/  LDL.LU R3, [R1+0x414] ;  /* 0x0004140001037983 */ /* 0x000ea20000300800 */
[----:B------:R-:W-:-:S02]  /*12f350*/  IADD3 R14, P1, PT, R27, R6, RZ ;  /* 0x000000061b0e7210 */ /* 0x000fc40007f3e0ff */
[----:B---3--:R-:W-:-:S05]  /*12f360*/  F2FP.SATFINITE.E5M2.F32.PACK_AB_MERGE_C R4, R22, R26, RZ ;  /* 0x0000001a1604723e */ /* 0x008fca00048060ff */
[----:B------:R4:W-:Y:S04]  /*12f370*/  STL [R1+0x547c], R4 ;  /* 0x00547c0401007387 */ /* 0x0009e80000100800 */
[----:B------:R-:W3:Y:S04]  /*12f380*/  LDL.LU R5, [R1+0x418] ;  /* 0x0004180001057983 */ /* 0x000ee80000300800 */
[----:B------:R-:W3:Y:S01]  /*12f390*/  LDL.LU R7, [R1+0x41c] ;  /* 0x00041c0001077983 */ /* 0x000ee20000300800 */
[----:B----4-:R-:W-:-:S05]  /*12f3a0*/  F2FP.SATFINITE.E5M2.F32.PACK_AB_MERGE_C R4, R24, R23, RZ ;  /* 0x000000171804723e */ /* 0x010fca00048060ff */
[----:B------:R0:W-:Y:S04]  /*12f3b0*/  STL [R1+0x5470], R4 ;  /* 0x0054700401007387 */ /* 0x0001e80000100800 */
[----:B------:R-:W4:Y:S04]  /*12f3c0*/  LDL.LU R26, [R1+0x420] ;  /* 0x00042000011a7983 */ /* 0x000f280000300800 */
[----:B------:R-:W4:Y:S04]  /*12f3d0*/  LDL.LU R22, [R1+0x424] ;  /* 0x0004240001167983 */ /* 0x000f280000300800 */
[----:B------:R-:W3:Y:S04]  /*12f3e0*/  LDL.LU R23, [R1+0x428] ;  /* 0x0004280001177983 */ /* 0x000ee80000300800 */
[----:B------:R-:W3:Y:S01]  /*12f3f0*/  LDL.LU R24, [R1+0x42c] ;  /* 0x00042c0001187983 */ /* 0x000ee20000300800 */
[----:B0-----:R-:W-:-:S05]  /*12f400*/  F2FP.SATFINITE.E5M2.F32.PACK_AB_MERGE_C R4, R21, R20, RZ ;  /* 0x000000141504723e */ /* 0x001fca00048060ff */
[----:B------:R0:W-:Y:S04]  /*12f410*/  STL [R1+0x5474], R4 ;  /* 0x0054740401007387 */ /* 0x0001e80000100800 */
[----:B------:R-:W3:Y:S04]  /*12f420*/  LDL.LU R20, [R1+0x430] ;  /* 0x0004300001147983 */ /* 0x000ee80000300800 */
[----:B------:R-:W3:Y:S01]  /*12f430*/  LDL.LU R21, [R1+0x434] ;  /* 0x0004340001157983 */ /* 0x000ee20000300800 */
[----:B0-----:R-:W-:-:S05]  /*12f440*/  SHF.R.S32.HI R4, RZ, 0x1f, R27 ;  /* 0x0000001fff047819 */ /* 0x001fca000001141b */
[----:B------:R-:W-:-:S05]  /*12f450*/  IMAD.X R15, R4, 0x1, R9, P1 ;  /* 0x00000001040f7824 */ /* 0x000fca00008e0609 */
[----:B------:R0:W-:Y:S02]  /*12f460*/  STL.64 [R1+0x4e50], R14 ;  /* 0x004e500e01007387 */ /* 0x0001e40000100a00 */
[----:B0-----:R-:W-:Y:S02]  /*12f470*/  IADD3 R14, P1, PT, R27, R10, RZ ;  /* 0x0000000a1b0e7210 */ /* 0x001fe40007f3e0ff */
[----:B------:R-:W-:-:S03]  /*12f480*/  F2FP.SATFINITE.E5M2.F32.PACK_AB_MERGE_C R8, R19, R18, RZ ;  /* 0x000000121308723e */ /* 0x000fc600048060ff */
[----:B------:R-:W-:Y:S02]  /*12f490*/  IMAD.X R15, R4, 0x1, R11, P1 ;  /* 0x00000001040f7824 */ /* 0x000fe400008e060b */
[----:B------:R0:W-:Y:S04]  /*12f4a0*/  STL [R1+0x5468], R8 ;  /* 0x0054680801007387 */ /* 0x0001e80000100800 */
[----:B0-----:R-:W3:Y:S04]  /*12f4b0*/  LDL.LU R8, [R1+0x438] ;  /* 0x0004380001087983 */ /* 0x001ee80000300800 */
[----:B------:R-:W3:Y:S01]  /*12f4c0*/  LDL.LU R29, [R1+0x43c] ;  /* 0x00043c00011d7983 */ /* 0x000ee20000300800 */
[----:B------:R-:W-:-:S05]  /*12f4d0*/  F2FP.SATFINITE.E5M2.F32.PACK_AB_MERGE_C R0, R0, R16, RZ ;  /* 0x000000100000723e */ /* 0x000fca00048060ff */
[----:B------:R-:W-:Y:S04]  /*12f4e0*/  STL [R1+0x546c], R0 ;  /* 0x00546c0001007387 */ /* 0x000fe80000100800 */
[----:B------:R-:W3:Y:S04]  /*12f4f0*/  LDL.LU R18, [R1+0x440] ;  /* 0x0004400001127983 */ /* 0x000ee80000300800 */
[----:B------:R-:W3:Y:S04]  /*12f500*/  LDL.LU R19, [R1+0x444] ;  /* 0x0004440001137983 */ /* 0x000ee80000300800 */
[----:B------:R0:W-:Y:S04]  /*12f510*/  STL.64 [R1+0x4e48], R14 ;  /* 0x004e480e01007387 */ /* 0x0001e80000100a00 */
[----:B0-----:R-:W3:Y:S04]  /*12f520*/  LDL.LU.64 R14, [R1+0x5e88] ;  /* 0x005e8800010e7983 */ /* 0x001ee80000300a00 */
[----:B------:R-:W4:Y:S04]  /*12f530*/  LDL.LU R16, [R1+0x448] ;  /* 0x0004480001107983 */ /* 0x000f280000300800 */
[----:B------:R-:W4:Y:S01]  /*12f540*/  LDL.LU R0, [R1+0x44c] ;  /* 0x00044c0001007983 */ /* 0x000f220000300800 */
[----:B--2---:R-:W-:-:S02]  /*12f550*/  F2FP.SATFINITE.E5M2.F32.PACK_AB_MERGE_C R13, R17, R13, RZ ;  /* 0x0000000d110d723e */ /* 0x004fc400048060ff */
[----:B------:R-:W-:-:S03]  /*12f560*/  F2FP.SATFINITE.E5M2.F32.PACK_AB_MERGE_C R17, R25, R28, RZ ;  /* 0x0000001c1911723e */ /* 0x000fc600048060ff */
[----:B------:R0:W-:Y:S04]  /*12f570*/  STL [R1+0x5460], R13 ;  /* 0x0054600d01007387 */ /* 0x0001e80000100800 */
[----:B------:R-:W-:Y:S01]  /*12f580*/  STL [R1+0x5464], R17 ;  /* 0x0054641101007387 */ /* 0x000fe20000100800 */
[----:B---3--:R-:W-:-:S05]  /*12f590*/  IADD3 R12, P1, PT, R27, R14, RZ ;  /* 0x0000000e1b0c7210 */ /* 0x008fca0007f3e0ff */
[----:B0-----:R-:W-:-:S05]  /*12f5a0*/  IMAD.X R13, R4, 0x1, R15, P1 ;  /* 0x00000001040d7824 */ /* 0x001fca00008e060f */
[----:B------:R0:W-:Y:S04]  /*12f5b0*/  STL.64 [R1+0x4e40], R12 ;  /* 0x004e400c01007387 */ /* 0x0001e80000100a00 */
[----:B0-----:R-:W2:Y:S01]  /*12f5c0*/  LDL.LU.64 R12, [R1+0x5e80] ;  /* 0x005e8000010c7983 */ /* 0x001ea20000300a00 */
[----:B------:R-:W-:-:S03]  /*12f5d0*/  F2FP.SATFINITE.E5M2.F32.PACK_AB_MERGE_C R17, R3, R2, RZ ;  /* 0x000000020311723e */ /* 0x000fc600048060ff */
[----:B------:R-:W3:Y:S04]  /*12f5e0*/  LDL.LU R28, [R1+0x480] ;  /* 0x00048000011c7983 */ /* 0x000ee80000300800 */
[----:B------:R-:W3:Y:S04]  /*12f5f0*/  LDL.LU R25, [R1+0x484] ;  /* 0x0004840001197983 */ /* 0x000ee80000300800 */
[----:B------:R-:W-:Y:S01]  /*12f600*/  STL [R1+0x5458], R17 ;  /* 0x0054581101007387 */ /* 0x000fe20000100800 */
[----:B--2---:R-:W-:-:S05]  /*12f610*/  IADD3 R2, P1, PT, R27, R12, RZ ;  /* 0x0000000c1b027210 */ /* 0x004fca0007f3e0ff */
[----:B------:R-:W-:-:S05]  /*12f620*/  IMAD.X R3, R4, 0x1, R13, P1 ;  /* 0x0000000104037824 */ /* 0x000fca00008e060d */
[----:B------:R0:W-:Y:S01]  /*12f630*/  STL.64 [R1+0x4e38], R2 ;  /* 0x004e380201007387 */ /* 0x0001e20000100a00 */
[----:B------:R-:W-:Y:S01]  /*12f640*/  VIADD R27, R27, UR6 ;  /* 0x000000061b1b7c36 */ /* 0x000fe20008000000 */
[----:B------:R-:W2:Y:S01]  /*12f650*/  LDCU UR6, c[0x0][0x3b8] ;  /* 0x00007700ff0677ac */ /* 0x000ea20008000800 */
[----:B0-----:R-:W-:Y:S02]  /*12f660*/  F2FP.SATFINITE.E5M2.F32.PACK_AB_MERGE_C R3, R7, R5, RZ ;  /* 0x000000050703723e */ /* 0x001fe400048060ff */
[----:B----4-:R-:W-:Y:S02]  /*12f670*/  F2FP.SATFINITE.E5M2.F32.PACK_AB_MERGE_C R2, R22, R26, RZ ;  /* 0x0000001a1602723e */ /* 0x010fe400048060ff */
[----:B------:R-:W4:Y:S04]  /*12f680*/  LDL.LU R26, [R1+0x488] ;  /* 0x00048800011a7983 */ /* 0x000f280000300800 */
[----:B------:R-:W-:Y:S04]  /*12f690*/  STL [R1+0x545c], R3 ;  /* 0x00545c0301007387 */ /* 0x000fe80000100800 */
[----:B------:R-:W4:Y:S04]  /*12f6a0*/  LDL.LU R22, [R1+0x48c] ;  /* 0x00048c0001167983 */ /* 0x000f280000300800 */
[----:B------:R0:W-:Y:S01]  /*12f6b0*/  STL [R1+0x5454], R2 ;  /* 0x0054540201007387 */ /* 0x0001e20000100800 */
[----:B------:R-:W-:-:S02]  /*12f6c0*/  SHF.R.S32.HI R4, RZ, 0x1f, R27 ;  /* 0x0000001fff047819 */ /* 0x000fc4000001141b */
[----:B0-----:R-:W-:Y:S02]  /*12f6d0*/  F2FP.SATFINITE.E5M2.F32.PACK_AB_MERGE_C R2, R24, R23, RZ ;  /* 0x000000171802723e */ /* 0x001fe400048060ff */
        /* <DEDUP_REMOVED lines=26> */
[----:B---3--:R-:W-:-:S04]  /*12f880*/  F2FP.SATFINITE.E5M2.F32.PACK_AB_MERGE_C R5, R25, R28, RZ ;  /* 0x0000001c1905723e */ /* 0x008fc800048060ff */
[----:B------:R0:W-:Y:S04]  /*12f890*/  STL.64 [R1+0x4de8], R2 ;  /* 0x004de80201007387 */ /* 0x0001e80000100a00 */
[----:B------:R-:W-:Y:S04]  /*12f8a0*/  STL [R1+0x5438], R5 ;  /* 0x0054380501007387 */ /* 0x000fe80000100800 */
[----:B------:R-:W3:Y:S01]  /*12f8b0*/  LDL.LU R17, [R1+0x8c4] ;  /* 0x0008c40001117983 */ /* 0x000ee20000300800 */
[----:B0-----:R-:W-:-:S03]  /*12f8c0*/  IADD3 R2, P1, PT, R27, R12, RZ ;  /* 0x0000000c1b027210 */ /* 0x001fc60007f3e0ff */
[----:B------:R-:W3:Y:S02]  /*12f8d0*/  LDL.LU R28, [R1+0x8c8] ;  /* 0x0008c800011c7983 */ /* 0x000ee40000300800 */
[----:B------:R-:W-:Y:S02]  /*12f8e0*/  IMAD.X R3, R4, 0x1, R13, P1 ;  /* 0x0000000104037824 */ /* 0x000fe400008e060d */
[----:B------:R-:W3:Y:S04]  /*12f8f0*/  LDL.LU R25, [R1+0x8cc] ;  /* 0x0008cc0001197983 */ /* 0x000ee80000300800 */
[----:B------:R-:W-:Y:S04]  /*12f900*/  STL.64 [R1+0x4de0], R2 ;  /* 0x004de00201007387 */ /* 0x000fe80000100a00 */
[----:B------:R0:W-:Y:S01]  /*12f910*/  STL.64 [R1+0x5e70], R12 ;  /* 0x005e700c01007387 */ /* 0x0001e20000100a00 */
[----:B--2---:R-:W-:Y:S01]  /*12f920*/  VIADD R27, R27, UR6 ;  /* 0x000000061b1b7c36 */ /* 0x004fe20008000000 */
[----:B------:R-:W2:Y:S02]  /*12f930*/  LDCU UR6, c[0x0][0x3b8] ;  /* 0x00007700ff0677ac */ /* 0x000ea40008000800 */
[----:B0-----:R-:W3:Y:S04]  /*12f940*/  LDL.LU R13, [R1+0x8c0] ;  /* 0x0008c000010d7983 */ /* 0x001ee80000300800 */
[----:B------:R-:W2:Y:S04]  /*12f950*/  LDL.LU R2, [R1+0x8b0] ;  /* 0x0008b00001027983 */ /* 0x000ea80000300800 */
[----:B------:R-:W2:Y:S01]  /*12f960*/  LDL.LU R3, [R1+0x8b4] ;  /* 0x0008b40001037983 */ /* 0x000ea20000300800 */
[----:B------:R-:W-:-:S02]  /*12f970*/  IADD3 R14, P1, PT, R27, R6, RZ ;  /* 0x000000061b0e7210 */ /* 0x000fc40007f3e0ff */
[----:B----4-:R-:W-:-:S05]  /*12f980*/  F2FP.SATFINITE.E5M2.F32.PACK_AB_MERGE_C R4, R22, R26, RZ ;  /* 0x0000001a1604723e */ /* 0x010fca00048060ff */
[----:B------:R0:W-:Y:S04]  /*12f990*/  STL [R1+0x543c], R4 ;  /* 0x00543c0401007387 */ /* 0x0001e80000100800 */
[----:B------:R-:W4:Y:S04]  /*12f9a0*/  LDL.LU R5, [R1+0x8b8] ;  /* 0x0008b80001057983 */ /* 0x000f280000300800 */
[----:B------:R-:W4:Y:S01]  /*12f9b0*/  LDL.LU R7, [R1+0x8bc] ;  /* 0x0008bc0001077983 */ /* 0x000f220000300800 */
[----:B0-----:R-:W-:-:S05]  /*12f9c0*/  F2FP.SATFINITE.E5M2.F32.PACK_AB_MERGE_C R4, R24, R23, RZ ;  /* 0x000000171804723e */ /* 0x001fca00048060ff */
[----:B------:R0:W-:Y:S04]  /*12f9d0*/  STL [R1+0x95c], R4 ;  /* 0x00095c0401007387 */ /* 0x0001e80000100800 */
[----:B------:R-:W2:Y:S04]  /*12f9e0*/  LDL.LU R26, [R1+0x8a0] ;  /* 0x0008a000011a7983 */ /* 0x000ea80000300800 */
[----:B------:R-:W2:Y:S04]  /*12f9f0*/  LDL.LU R22, [R1+0x8a4] ;  /* 0x0008a40001167983 */ /* 0x000ea80000300800 */
[----:B------:R-:W2:Y:S04]  /*12fa00*/  LDL.LU R23, [R1+0x8a8] ;  /* 0x0008a80001177983 */ /* 0x000ea80000300800 */
[----:B------:R-:W2:Y:S01]  /*12fa10*/  LDL.LU R24, [R1+0x8ac] ;  /* 0x0008ac0001187983 */ /* 0x000ea20000300800 */
[----:B0-----:R-:W-:-:S05]  /*12fa20*/  F2FP.SATFINITE.E5M2.F32.PACK_AB_MERGE_C R4, R21, R20, RZ ;  /* 0x000000141504723e */ /* 0x001fca00048060ff */
[----:B------:R0:W-:Y:S04]  /*12fa30*/  STL [R1+0x8d8], R4 ;  /* 0x0008d80401007387 */ /* 0x0001e80000100800 */
[----:B------:R-:W2:Y:S04]  /*12fa40*/  LDL.LU R20, [R1+0x890] ;  /* 0x0008900001147983 */ /* 0x000ea80000300800 */
[----:B------:R-:W2:Y:S01]  /*12fa50*/  LDL.LU R21, [R1+0x894] ;  /* 0x0008940001157983 */ /* 0x000ea20000300800 */
[----:B0-----:R-:W-:-:S05]  /*12fa60*/  SHF.R.S32.HI R4, RZ, 0x1f, R27 ;  /* 0x0000001fff047819 */ /* 0x001fca000001141b */
[----:B------:R-:W-:-:S05]  /*12fa70*/  IMAD.X R15, R4, 0x1, R9, P1 ;  /* 0x00000001040f7824 */ /* 0x000fca00008e0609 */
[----:B------:R0:W-:Y:S02]  /*12fa80*/  STL.64 [R1+0x4db8], R14 ;  /* 0x004db80e01007387 */ /* 0x0001e40000100a00 */
[----:B0-----:R-:W-:Y:S02]  /*12fa90*/  IADD3 R14, P1, PT, R27, R10, RZ ;  /* 0x0000000a1b0e7210 */ /* 0x001fe40007f3e0ff */
[----:B------:R-:W-:-:S03]  /*12faa0*/  F2FP.SATFINITE.E5M2.F32.PACK_AB_MERGE_C R8, R19, R18, RZ ;  /* 0x000000121308723e */ /* 0x000fc600048060ff */
[----:B------:R-:W-:Y:S02]  /*12fab0*/  IMAD.X R15, R4, 0x1, R11, P1 ;  /* 0x00000001040f7824 */ /* 0x000fe400008e060b */
[----:B------:R0:W-:Y:S04]  /*12fac0*/  STL [R1+0x8d0], R8 ;  /* 0x0008d00801007387 */ /* 0x0001e80000100800 */
[----:B0-----:R-:W2:Y:S04]  /*12fad0*/  LDL.LU R8, [R1+0x898] ;  /* 0x0008980001087983 */ /* 0x001ea80000300800 */
[----:B------:R-:W2:Y:S01]  /*12fae0*/  LDL.LU R29, [R1+0x89c] ;  /* 0x00089c00011d7983 */ /* 0x000ea20000300800 */
[----:B------:R-:W-:-:S05]  /*12faf0*/  F2FP.SATFINITE.E5M2.F32.PACK_AB_MERGE_C R0, R0, R16, RZ ;  /* 0x000000100000723e */ /* 0x000fca00048060ff */
[----:B------:R0:W-:Y:S04]  /*12fb00*/  STL [R1+0x8d4], R0 ;  /* 0x0008d40001007387 */ /* 0x0001e80000100800 */
[----:B------:R-:W2:Y:S04]  /*12fb10*/  LDL.LU R18, [R1+0x880] ;  /* 0x0008800001127983 */ /* 0x000ea80000300800 */
[----:B------:R-:W2:Y:S04]  /*12fb20*/  LDL.LU R19, [R1+0x884] ;  /* 0x0008840001137983 */ /* 0x000ea80000300800 */
[----:B------:R-:W2:Y:S04]  /*12fb30*/  LDL.LU R16, [R1+0x888] ;  /* 0x0008880001107983 */ /* 0x000ea80000300800 */
[----:B0-----:R-:W2:Y:S04]  /*12fb40*/  LDL.LU R0, [R1+0x88c] ;  /* 0x00088c0001007983 */ /* 0x001ea80000300800 */
[----:B------:R0:W-:Y:S04]  /*12fb50*/  STL.64 [R1+0x4db0], R14 ;  /* 0x004db00e01007387 */ /* 0x0001e80000100a00 */
[----:B0-----:R-:W2:Y:S01]  /*12fb60*/  LDL.LU.64 R14, [R1+0x5e78] ;  /* 0x005e7800010e7983 */ /* 0x001ea20000300a00 */
[----:B---3--:R-:W-:-:S02]  /*12fb70*/  F2FP.SATFINITE.E5M2.F32.PACK_AB_MERGE_C R13, R17, R13, RZ ;  /* 0x0000000d110d723e */ /* 0x008fc400048060ff */
[----:B------:R-:W-:-:S03]  /*12fb80*/  F2FP.SATFINITE.E5M2.F32.PACK_AB_MERGE_C R17, R25, R28, RZ ;  /* 0x0000001c1911723e */ /* 0x000fc600048060ff */
[----:B------:R0:W-:Y:S04]  /*12fb90*/  STL [R1+0x56d0], R13 ;  /* 0x0056d00d01007387 */ /* 0x0001e80000100800 */
[----:B------:R-:W-:Y:S01]  /*12fba0*/  STL [R1+0x56d8], R17 ;  /* 0x0056d81101007387 */ /* 0x000fe20000100800 */
[----:B--2---:R-:W-:-:S05]  /*12fbb0*/  IADD3 R12, P1, PT, R27, R14, RZ ;  /* 0x0000000e1b0c7210 */ /* 0x004fca0007f3e0ff */
[----:B0-----:R-:W-:-:S05]  /*12fbc0*/  IMAD.X R13, R4, 0x1, R15, P1 ;  /* 0x00000001040d7824 */ /* 0x001fca00008e060f */
[----:B------:R0:W-:Y:S04]  /*12fbd0*/  STL.64 [R1+0x4da8], R12 ;  /* 0x004da80c01007387 */ /* 0x0001e80000100a00 */
[----:B0-----:R-:W2:Y:S01]  /*12fbe0*/  LDL.LU.64 R12, [R1+0x5e70] ;  /* 0x005e7000010c7983 */ /* 0x001ea20000300a00 */
[----:B------:R-:W-:-:S03]  /*12fbf0*/  F2FP.SATFINITE.E5M2.F32.PACK_AB_MERGE_C R17, R3, R2, RZ ;  /* 0x000000020311723e */ /* 0x000fc600048060ff */
[----:B------:R-:W3:Y:S04]  /*12fc00*/  LDL.LU R28, [R1+0x870] ;  /* 0x00087000011c7983 */ /* 0x000ee80000300800 */
[----:B------:R-:W3:Y:S04]  /*12fc10*/  LDL.LU R25, [R1+0x874] ;  /* 0x0008740001197983 */ /* 0x000ee80000300800 */
[----:B------:R-:W-:Y:S01]  /*12fc20*/  STL [R1+0x56b4], R17 ;  /* 0x0056b41101007387 */ /* 0x000fe20000100800 */
[----:B------:R-:W-:Y:S02]  /*12fc30*/  F2FP.SATFINITE.E5M2.F32.PACK_AB_MERGE_C R0, R0, R16, RZ ;  /* 0x000000100000723e */ /* 0x000fe400048060ff */
[----:B--2---:R-:W-:-:S05]  /*12fc40*/  IADD3 R2, P1, PT, R27, R12, RZ ;  /* 0x0000000c1b027210 */ /* 0x004fca0007f3e0ff */
[----:B------:R-:W-:-:S05]  /*12fc50*/  IMAD.X R3, R4, 0x1, R13, P1 ;  /* 0x0000000104037824 */ /* 0x000fca00008e060d */
[----:B------:R4:W-:Y:S01]  /*12fc60*/  STL.64 [R1+0x4da0], R2 ;  /* 0x004da00201007387 */ /* 0x0009e20000100a00 */
[----:B------:R-:W-:Y:S01]  /*12fc70*/  VIADD R27, R27, UR6 ;  /* 0x000000061b1b7c36 */ /* 0x000fe20008000000 */
[----:B------:R-:W0:Y:S01]  /*12fc80*/  LDCU UR6, c[0x0][0x3b8] ;  /* 0x00007700ff0677ac */ /* 0x000e220008000800 */
[----:B----4-:R-:W-:Y:S02]  /*12fc90*/  F2FP.SATFINITE.E5M2.F32.PACK_AB_MERGE_C R3, R7, R5, RZ ;  /* 0x000000050703723e */ /* 0x010fe400048060ff */
[----:B------:R-:W-:Y:S02]  /*12fca0*/  F2FP.SATFINITE.E5M2.F32.PACK_AB_MERGE_C R2, R22, R26, RZ ;  /* 0x0000001a1602723e */ /* 0x000fe400048060ff */
[----:B------:R-:W2:Y:S04]  /*12fcb0*/  LDL.LU R26, [R1+0x878] ;  /* 0x00087800011a7983 */ /* 0x000ea80000300800 */
[----:B------:R-:W-:Y:S04]  /*12fcc0*/  STL [R1+0x56c4], R3 ;  /* 0x0056c40301007387 */ /* 0x000fe80000100800 */
[----:B------:R-:W2:Y:S04]  /*12fcd0*/  LDL.LU R22, [R1+0x87c] ;  /* 0x00087c0001167983 */ /* 0x000ea80000300800 */
        /* <DEDUP_REMOVED lines=15> */
[----:B------:R0:W-:Y:S03]  /*12fdd0*/  STL [R1+0x567c], R5 ;  /* 0x00567c0501007387 */ /* 0x0001e60000100800 */
[----:B------:R-:W-:-:S05]  /*12fde0*/  IMAD.X R3, R4, 0x1, R11, P1 ;  /* 0x0000000104037824 */ /* 0x000fca00008e060b */
[----:B------:R1:W-:Y:S01]  /*12fdf0*/  STL.64 [R1+0x4d68], R2 ;  /* 0x004d680201007387 */ /* 0x0003e20000100a00 */
[----:B0-----:R-:W-:-:S05]  /*12fe00*/  F2FP.SATFINITE.E5M2.F32.PACK_AB_MERGE_C R5, R19, R18, RZ ;  /* 0x000000121305723e */ /* 0x001fca00048060ff */
[----:B------:R-:W-:Y:S01]  /*12fe10*/  STL [R1+0x564c], R5 ;  /* 0x00564c0501007387 */ /* 0x000fe20000100800 */
[----:B-1----:R-:W-:-:S03]  /*12fe20*/  IADD3 R2, P1, PT, R27, R14, RZ ;  /* 0x0000000e1b027210 */ /* 0x002fc60007f3e0ff */
[----:B------:R0:W-:Y:S02]  /*12fe30*/  STL [R1+0x5654], R0 ;  /* 0x0056540001007387 */ /* 0x0001e40000100800 */
[----:B------:R-:W-:Y:S02]  /*12fe40*/  IMAD.X R3, R4, 0x1, R15, P1 ;  /* 0x0000000104037824 */ /* 0x000fe400008e060f */
[----:B------:R-:W4:Y:S04]  /*12fe50*/  LDL.LU R18, [R1+0x850] ;  /* 0x0008500001127983 */ /* 0x000f280000300800 */
[----:B------:R-:W4:Y:S04]  /*12fe60*/  LDL.LU R19, [R1+0x854] ;  /* 0x0008540001137983 */ /* 0x000f280000300800 */
[----:B------:R-:W4:Y:S04]  /*12fe70*/  LDL.LU R16, [R1+0x858] ;  /* 0x0008580001107983 */ /* 0x000f280000300800 */
[----:B------:R1:W-:Y:S04]  /*12fe80*/  STL.64 [R1+0x4d50], R2 ;  /* 0x004d500201007387 */ /* 0x0003e80000100a00 */
[----:B0-----:R-:W4:Y:S01]  /*12fe90*/  LDL.LU R0, [R1+0x85c] ;  /* 0x00085c0001007983 */ /* 0x001f220000300800 */
[----:B---3--:R-:W-:-:S02]  /*12fea0*/  F2FP.SATFINITE.E5M2.F32.PACK_AB_MERGE_C R5, R25, R28, RZ ;  /* 0x0000001c1905723e */ /* 0x008fc400048060ff */
[C---:B-1----:R-:W-:Y:S01]  /*12feb0*/  IADD3 R2, P1, PT, R27.reuse, R12, RZ ;  /* 0x0000000c1b027210 */ /* 0x042fe20007f3e0ff */
[----:B------:R-:W-:Y:S04]  /*12fec0*/  STL.64 [R1+0x5e68], R14 ;  /* 0x005e680e01007387 */ /* 0x000fe80000100a00 */
[----:B------:R-:W-:Y:S01]  /*12fed0*/  IMAD.X R3, R4, 0x1, R13, P1 ;  /* 0x0000000104037824 */ /* 0x000fe200008e060d */
[----:B------:R-:W-:Y:S04]  /*12fee0*/  STL [R1+0x5618], R5 ;  /* 0x0056180501007387 */ /* 0x000fe80000100800 */
[----:B------:R-:W3:Y:S04]  /*12fef0*/  LDL.LU R17, [R1+0x844] ;  /* 0x0008440001117983 */ /* 0x000ee80000300800 */
[----:B------:R-:W3:Y:S04]  /*12ff00*/  LDL.LU R28, [R1+0x848] ;  /* 0x00084800011c7983 */ /* 0x000ee80000300800 */
[----:B------:R-:W3:Y:S04]  /*12ff10*/  LDL.LU R25, [R1+0x84c] ;  /* 0x00084c0001197983 */ /* 0x000ee80000300800 */
[----:B------:R-:W-:Y:S04]  /*12ff20*/  STL.64 [R1+0x4d48], R2 ;  /* 0x004d480201007387 */ /* 0x000fe80000100a00 */
[----:B------:R0:W-:Y:S01]  /*12ff30*/  STL.64 [R1+0x5e60], R12 ;  /* 0x005e600c01007387 */ /* 0x0001e20000100a00 */
[----:B------:R-:W-:Y:S01]  /*12ff40*/  VIADD R27, R27, UR6 ;  /* 0x000000061b1b7c36 */ /* 0x000fe20008000000 */
[----:B------:R-:W1:Y:S02]  /*12ff50*/  LDCU UR6, c[0x0][0x3b8] ;  /* 0x00007700ff0677ac */ /* 0x000e640008000800 */
[----:B0-----:R-:W3:Y:S04]  /*12ff60*/  LDL.LU R13, [R1+0x840] ;  /* 0x00084000010d7983 */ /* 0x001ee80000300800 */
[----:B------:R-:W3:Y:S04]  /*12ff70*/  LDL.LU R2, [R1+0x830] ;  /* 0x0008300001027983 */ /* 0x000ee80000300800 */
[----:B------:R-:W3:Y:S01]  /*12ff80*/  LDL.LU R3, [R1+0x834] ;  /* 0x0008340001037983 */ /* 0x000ee20000300800 */
[----:B------:R-:W-:-:S02]  /*12ff90*/  IADD3 R14, P1, PT, R27, R6, RZ ;  /* 0x000000061b0e7210 */ /* 0x000fc40007f3e0ff */
[----:B--2---:R-:W-:-:S05]  /*12ffa0*/  F2FP.SATFINITE.E5M2.F32.PACK_AB_MERGE_C R4, R22, R26, RZ ;  /* 0x0000001a1604723e */ /* 0x004fca00048060ff */
[----:B------:R4:W-:Y:S04]  /*12ffb0*/  STL [R1+0x56e4], R4 ;  /* 0x0056e40401007387 */ /* 0x0009e80000100800 */
[----:B------:R-:W2:Y:S04]  /*12ffc0*/  LDL.LU R5, [R1+0x838] ;  /* 0x0008380001057983 */ /* 0x000ea80000300800 */
[----:B------:R-:W2:Y:S01]  /*12ffd0*/  LDL.LU R7, [R1+0x83c] ;  /* 0x00083c0001077983 */ /* 0x000ea20000300800 */
[----:B----4-:R-:W-:-:S05]  /*12ffe0*/  F2FP.SATFINITE.E5M2.F32.PACK_AB_MERGE_C R4, R24, R23, RZ ;  /* 0x000000171804723e */ /* 0x010fca00048060ff */
[----:B------:R0:W-:Y:S04]  /*12fff0*/  STL [R1+0x55e0], R4 ;  /* 0x0055e00401007387 */ /* 0x0001e80000100800 */
[----:B------:R-:W4:Y:S04]  /*130000*/  LDL.LU R26, [R1+0x820] ;  /* 0x00082000011a7983 */ /* 0x000f280000300800 */
[----:B------:R-:W4:Y:S04]  /*130010*/  LDL.LU R22, [R1+0x824] ;  /* 0x0008240001167983 */ /* 0x000f280000300800 */
[----:B------:R-:W2:Y:S01]  /*130020*/  LDL.LU R23, [R1+0x828] ;  /* 0x0008280001177983 */ /* 0x000ea20000300800 */
[----:B0-----:R-:W-:-:S03]  /*130030*/  F2FP.SATFINITE.E5M2.F32.PACK_AB_MERGE_C R4, R21, R20, RZ ;  /* 0x000000141504723e */ /* 0x001fc600048060ff */
[----:B------:R-:W2:Y:S04]  /*130040*/  LDL.LU R20, [R1+0x82c] ;  /* 0x00082c0001147983 */ /* 0x000ea80000300800 */
[----:B------:R0:W-:Y:S04]  /*130050*/  STL [R1+0x55e4], R4 ;  /* 0x0055e40401007387 */ /* 0x0001e80000100800 */
[----:B------:R-:W2:Y:S04]  /*130060*/  LDL.LU R8, [R1+0x810] ;  /* 0x0008100001087983 */ /* 0x000ea80000300800 */
[----:B------:R-:W2:Y:S01]  /*130070*/  LDL.LU R29, [R1+0x814] ;  /* 0x00081400011d7983 */ /* 0x000ea20000300800 */
[----:B0-----:R-:W-:-:S03]  /*130080*/  SHF.R.S32.HI R4, RZ, 0x1f, R27 ;  /* 0x0000001fff047819 */ /* 0x001fc6000001141b */
[----:B------:R-:W2:Y:S02]  /*130090*/  LDL.LU R24, [R1+0x818] ;  /* 0x0008180001187983 */ /* 0x000ea40000300800 */
[----:B------:R-:W-:-:S05]  /*1300a0*/  IMAD.X R15, R4, 0x1, R9, P1 ;  /* 0x00000001040f7824 */ /* 0x000fca00008e0609 */
[----:B------:R0:W-:Y:S04]  /*1300b0*/  STL.64 [R1+0x4d20], R14 ;  /* 0x004d200e01007387 */ /* 0x0001e80000100a00 */
[----:B------:R-:W2:Y:S01]  /*1300c0*/  LDL.LU R21, [R1+0x81c] ;  /* 0x00081c0001157983 */ /* 0x000ea20000300800 */
[----:B0-----:R-:W-:Y:S02]  /*1300d0*/  IADD3 R14, P1, PT, R27, R10, RZ ;  /* 0x0000000a1b0e7210 */ /* 0x001fe40007f3e0ff */
[----:B------:R-:W-:-:S03]  /*1300e0*/  F2FP.SATFINITE.E5M2.F32.PACK_AB_MERGE_C R12, R19, R18, RZ ;  /* 0x00000012130c723e */ /* 0x000fc600048060ff */
[----:B------:R-:W-:Y:S01]  /*1300f0*/  IMAD.X R15, R4, 0x1, R11, P1 ;  /* 0x00000001040f7824 */ /* 0x000fe200008e060b */
[----:B------:R-:W2:Y:S04]  /*130100*/  LDL.LU R18, [R1+0x800] ;  /* 0x0008000001127983 */ /* 0x000ea80000300800 */
[----:B------:R-:W-:Y:S04]  /*130110*/  STL [R1+0x55b0], R12 ;  /* 0x0055b00c01007387 */ /* 0x000fe80000100800 */
[----:B------:R-:W2:Y:S01]  /*130120*/  LDL.LU R19, [R1+0x804] ;  /* 0x0008040001137983 */ /* 0x000ea20000300800 */
[----:B------:R-:W-:-:S05]  /*130130*/  F2FP.SATFINITE.E5M2.F32.PACK_AB_MERGE_C R0, R0, R16, RZ ;  /* 0x000000100000723e */ /* 0x000fca00048060ff */
[----:B------:R0:W-:Y:S04]  /*130140*/  STL [R1+0x55b8], R0 ;  /* 0x0055b80001007387 */ /* 0x0001e80000100800 */
        /* <DEDUP_REMOVED lines=20> */
[----:B-1----:R-:W-:Y:S01]  /*130290*/  VIADD R27, R27, UR6 ;  /* 0x000000061b1b7c36 */ /* 0x002fe20008000000 */
[----:B------:R-:W1:Y:S01]  /*1302a0*/  LDCU UR6, c[0x0][0x3b8] ;  /* 0x00007700ff0677ac */ /* 0x000e620008000800 */
[----:B0-----:R-:W-:Y:S02]  /*1302b0*/  F2FP.SATFINITE.E5M2.F32.PACK_AB_MERGE_C R3, R7, R5, RZ ;  /* 0x000000050703723e */ /* 0x001fe400048060ff */
[----:B----4-:R-:W-:Y:S02]  /*1302c0*/  F2FP.SATFINITE.E5M2.F32.PACK_AB_MERGE_C R2, R22, R26, RZ ;  /* 0x0000001a1602723e */ /* 0x010fe400048060ff */
[----:B------:R-:W2:Y:S04]  /*1302d0*/  LDL.LU R26, [R1+0x7f8] ;  /* 0x0007f800011a7983 */ /* 0x000ea80000300800 */
[----:B------:R-:W-:Y:S04]  /*1302e0*/  STL [R1+0x553c], R3 ;  /* 0x00553c0301007387 */ /* 0x000fe80000100800 */
[----:B------:R-:W2:Y:S04]  /*1302f0*/  LDL.LU R22, [R1+0x7fc] ;  /* 0x0007fc0001167983 */ /* 0x000ea80000300800 */
        /* <DEDUP_REMOVED lines=8> */
[----:B------:R0:W-:Y:S02]  /*130380*/  STL.64 [R1+0x4ce0], R2 ;  /* 0x004ce00201007387 */ /* 0x0001e40000100a00 */
[----:B0-----:R-:W-:Y:S02]  /*130390*/  F2FP.SATFINITE.E5M2.F32.PACK_AB_MERGE_C R3, R29, R8, RZ ;  /* 0x000000081d03723e */ /* 0x001fe400048060ff */
[----:B------:R-:W-:Y:S02]  /*1303a0*/  F2FP.SATFINITE.E5M2.F32.PACK_AB_MERGE_C R2, R21, R24, RZ ;  /* 0x000000181502723e */ /* 0x000fe400048060ff */
[----:B------:R-:W4:Y:S04]  /*1303b0*/  LDL.LU R24, [R1+0x7e8] ;  /* 0x0007e80001187983 */ /* 0x000f280000300800 */
[----:B------:R-:W-:Y:S04]  /*1303c0*/  STL [R1+0x880], R3 ;  /* 0x0008800301007387 */ /* 0x000fe80000100800 */
[----:B------:R-:W4:Y:S04]  /*1303d0*/  LDL.LU R21, [R1+0x7ec] ;  /* 0x0007ec0001157983 */ /* 0x000f280000300800 */
[----:B------:R0:W-:Y:S02]  /*1303e0*/  STL [R1+0x56f0], R2 ;  /* 0x0056f00201007387 */ /* 0x0001e40000100800 */
[----:B0-----:R-:W-:-:S05]  /*1303f0*/  IADD3 R2, P1, PT, R27, R10, RZ ;  /* 0x0000000a1b027210 */ /* 0x001fca0007f3e0ff */
[----:B------:R-:W-:Y:S01]  /*130400*/  IMAD.X R3, R4, 0x1, R11, P1 ;  /* 0x0000000104037824 */ /* 0x000fe200008e060b */
[----:B------:R-:W-:-:S04]  /*130410*/  F2FP.SATFINITE.E5M2.F32.PACK_AB_MERGE_C R5, R19, R18, RZ ;  /* 0x000000121305723e */ /* 0x000fc800048060ff */
[----:B------:R0:W-:Y:S04]  /*130420*/  STL.64 [R1+0x4cd0], R2 ;  /* 0x004cd00201007387 */ /* 0x0001e80000100a00 */
[----:B------:R-:W-:Y:S01]  /*130430*/  STL [R1+0x86c], R5 ;  /* 0x00086c0501007387 */ /* 0x000fe20000100800 */
[----:B0-----:R-:W-:-:S03]  /*130440*/  IADD3 R2, P1, PT, R27, R14, RZ ;  /* 0x0000000e1b027210 */ /* 0x001fc60007f3e0ff */
        /* <DEDUP_REMOVED lines=30> */
[----:B------:R-:W4:Y:S01]  /*130630*/  LDL.LU R22, [R1+0x7a4] ;  /* 0x0007a40001167983 */ /* 0x000f220000300800 */
[----:B0-----:R-:W-:-:S03]  /*130640*/  SHF.R.S32.HI R4, RZ, 0x1f, R27 ;  /* 0x0000001fff047819 */ /* 0x001fc6000001141b */
[----:B------:R-:W2:Y:S02]  /*130650*/  LDL.LU R23, [R1+0x7a8] ;  /* 0x0007a80001177983 */ /* 0x000ea40000300800 */
[----:B------:R-:W-:Y:S02]  /*130660*/  IMAD.X R15, R4, 0x1, R9, P1 ;  /* 0x00000001040f7824 */ /* 0x000fe400008e0609 */
[----:B------:R-:W2:Y:S01]  /*130670*/  LDL.LU R20, [R1+0x7ac] ;  /* 0x0007ac0001147983 */ /* 0x000ea20000300800 */
[----:B------:R-:W-:-:S05]  /*130680*/  F2FP.SATFINITE.E5M2.F32.PACK_AB_MERGE_C R8, R21, R24, RZ ;  /* 0x000000181508723e */ /* 0x000fca00048060ff */
[----:B------:R0:W-:Y:S04]  /*130690*/  STL [R1+0x56f8], R8 ;  /* 0x0056f80801007387 */ /* 0x0001e80000100800 */
[----:B0-----:R-:W2:Y:S04]  /*1306a0*/  LDL.LU R8, [R1+0x790] ;  /* 0x0007900001087983 */ /* 0x001ea80000300800 */
[----:B------:R-:W2:Y:S04]  /*1306b0*/  LDL.LU R29, [R1+0x794] ;  /* 0x00079400011d7983 */ /* 0x000ea80000300800 */
[----:B------:R-:W2:Y:S04]  /*1306c0*/  LDL.LU R24, [R1+0x798] ;  /* 0x0007980001187983 */ /* 0x000ea80000300800 */
[----:B------:R0:W-:Y:S04]  /*1306d0*/  STL.64 [R1+0x4c88], R14 ;  /* 0x004c880e01007387 */ /* 0x0001e80000100a00 */
[----:B------:R-:W2:Y:S01]  /*1306e0*/  LDL.LU R21, [R1+0x79c] ;  /* 0x00079c0001157983 */ /* 0x000ea20000300800 */
[----:B0-----:R-:W-:-:S02]  /*1306f0*/  IADD3 R14, P1, PT, R27, R10, RZ ;  /* 0x0000000a1b0e7210 */ /* 0x001fc40007f3e0ff */
        /* <DEDUP_REMOVED lines=30> */
[----:B----4-:R-:W-:-:S03]  /*1308e0*/  F2FP.SATFINITE.E5M2.F32.PACK_AB_MERGE_C R3, R22, R26, RZ ;  /* 0x0000001a1603723e */ /* 0x010fc600048060ff */
[----:B------:R0:W-:Y:S04]  /*1308f0*/  STL [R1+0x56fc], R2 ;  /* 0x0056fc0201007387 */ /* 0x0001e80000100800 */
[----:B------:R-:W-:Y:S01]  /*130900*/  STL [R1+0x7a4], R3 ;  /* 0x0007a40301007387 */ /* 0x000fe20000100800 */
[----:B------:R-:W-:-:S03]  /*130910*/  SHF.R.S32.HI R7, RZ, 0x1f, R27 ;  /* 0x0000001fff077819 */ /* 0x000fc6000001141b */
[----:B------:R-:W2:Y:S01]  /*130920*/  LDL.LU R26, [R1+0x778] ;  /* 0x00077800011a7983 */ /* 0x000ea20000300800 */
[----:B0-----:R-:W-:-:S03]  /*130930*/  F2FP.SATFINITE.E5M2.F32.PACK_AB_MERGE_C R2, R20, R23, RZ ;  /* 0x000000171402723e */ /* 0x001fc600048060ff */
[----:B------:R-:W2:Y:S04]  /*130940*/  LDL.LU R22, [R1+0x77c] ;  /* 0x00077c0001167983 */ /* 0x000ea80000300800 */
[----:B------:R0:W-:Y:S04]  /*130950*/  STL [R1+0x7a0], R2 ;  /* 0x0007a00201007387 */ /* 0x0001e80000100800 */
[----:B------:R-:W4:Y:S04]  /*130960*/  LDL.LU R23, [R1+0x760] ;  /* 0x0007600001177983 */ /* 0x000f280000300800 */
[----:B------:R-:W4:Y:S01]  /*130970*/  LDL.LU R20, [R1+0x764] ;  /* 0x0007640001147983 */ /* 0x000f220000300800 */
        /* <DEDUP_REMOVED lines=10> */
[----:B------:R-:W-:-:S05]  /*130a20*/  IMAD.X R3, R7, 0x1, R11, P1 ;  /* 0x0000000107037824 */ /* 0x000fca00008e060b */
[----:B------:R0:W-:Y:S02]  /*130a30*/  STL.64 [R1+0x4c38], R2 ;  /* 0x004c380201007387 */ /* 0x0001e40000100a00 */
[----:B0-----:R-:W-:Y:S02]  /*130a40*/  F2FP.SATFINITE.E5M2.F32.PACK_AB_MERGE_C R2, R19, R18, RZ ;  /* 0x000000121302723e */ /* 0x001fe400048060ff */
[----:B------:R-:W4:Y:S04]  /*130a50*/  LDL.LU R18, [R1+0x750] ;  /* 0x0007500001127983 */ /* 0x000f280000300800 */
[----:B------:R0:W-:Y:S04]  /*130a60*/  STL [R1+0x780], R2 ;  /* 0x0007800201007387 */ /* 0x0001e80000100800 */
[----:B------:R-:W4:Y:S01]  /*130a70*/  LDL.LU R19, [R1+0x754] ;  /* 0x0007540001137983 */ /* 0x000f220000300800 */
[----:B0-----:R-:W-:-:S03]  /*130a80*/  IADD3 R2, P1, PT, R27, R14, RZ ;  /* 0x0000000e1b027210 */ /* 0x001fc60007f3e0ff */
[----:B------:R0:W-:Y:S02]  /*130a90*/  STL [R1+0x5700], R0 ;  /* 0x0057000001007387 */ /* 0x0001e40000100800 */
[----:B------:R-:W-:Y:S02]  /*130aa0*/  IMAD.X R3, R7, 0x1, R15, P1 ;  /* 0x0000000107037824 */ /* 0x000fe400008e060f */
[----:B------:R-:W4:Y:S04]  /*130ab0*/  LDL.LU R16, [R1+0x758] ;  /* 0x0007580001107983 */ /* 0x000f280000300800 */
[----:B0-----:R-:W4:Y:S04]  /*130ac0*/  LDL.LU R0, [R1+0x75c] ;  /* 0x00075c0001007983 */ /* 0x001f280000300800 */
[----:B------:R0:W-:Y:S04]  /*130ad0*/  STL [R1+0x5e40], R14 ;  /* 0x005e400e01007387 */ /* 0x0001e80000100800 */
[----:B------:R3:W-:Y:S04]  /*130ae0*/  STL.64 [R1+0x4c20], R2 ;  /* 0x004c200201007387 */ /* 0x0007e80000100a00 */
[----:B0-----:R-:W4:Y:S01]  /*130af0*/  LDL.LU R14, [R1+0x740] ;  /* 0x00074000010e7983 */ /* 0x001f220000300800 */
[----:B------:R-:W-:-:S02]  /*130b00*/  IADD3 R4, P1, PT, R27, R12, RZ ;  /* 0x0000000c1b047210 */ /* 0x000fc40007f3e0ff */
[----:B---3--:R-:W-:-:S03]  /*130b10*/  F2FP.SATFINITE.E5M2.F32.PACK_AB_MERGE_C R2, R25, R28, RZ ;  /* 0x0000001c1902723e */ /* 0x008fc600048060ff */
[----:B------:R-:W-:Y:S02]  /*130b20*/  IMAD.X R5, R7, 0x1, R13, P1 ;  /* 0x0000000107057824 */ /* 0x000fe400008e060d */
[----:B-1----:R-:W-:Y:S01]  /*130b30*/  VIADD R27, R27, UR6 ;  /* 0x000000061b1b7c36 */ /* 0x002fe20008000000 */
[----:B------:R-:W0:Y:S01]  /*130b40*/  LDCU UR6, c[0x0][0x3b8] ;  /* 0x00007700ff0677ac */ /* 0x000e220008000800 */
[----:B--2---:R-:W-:Y:S02]  /*130b50*/  F2FP.SATFINITE.E5M2.F32.PACK_AB_MERGE_C R7, R22, R26, RZ ;  /* 0x0000001a1607723e */ /* 0x004fe400048060ff */
[----:B----4-:R-:W-:Y:S01]  /*130b60*/  F2FP.SATFINITE.E5M2.F32.PACK_AB_MERGE_C R8, R21, R24, RZ ;  /* 0x000000181508723e */ /* 0x010fe200048060ff */
[----:B------:R-:W-:Y:S04]  /*130b70*/  STL.64 [R1+0x5e48], R14 ;  /* 0x005e480e01007387 */ /* 0x000fe80000100a00 */
[----:B------:R1:W-:Y:S04]  /*130b80*/  STL [R1+0x770], R2 ;  /* 0x0007700201007387 */ /* 0x0003e80000100800 */
[----:B------:R-:W2:Y:S04]  /*130b90*/  LDL.LU R17, [R1+0x744] ;  /* 0x0007440001117983 */ /* 0x000ea80000300800 */
[----:B-1----:R-:W3:Y:S04]  /*130ba0*/  LDL.LU R2, [R1+0x748] ;  /* 0x0007480001027983 */ /* 0x002ee80000300800 */
[----:B------:R-:W3:Y:S04]  /*130bb0*/  LDL.LU R3, [R1+0x74c] ;  /* 0x00074c0001037983 */ /* 0x000ee80000300800 */
[----:B------:R-:W4:Y:S04]  /*130bc0*/  LDL.LU R28, [R1+0x730] ;  /* 0x00073000011c7983 */ /* 0x000f280000300800 */
[----:B------:R-:W4:Y:S04]  /*130bd0*/  LDL.LU R25, [R1+0x734] ;  /* 0x0007340001197983 */ /* 0x000f280000300800 */
[----:B------:R1:W-:Y:S01]  /*130be0*/  STL.64 [R1+0x4c18], R4 ;  /* 0x004c180401007387 */ /* 0x0003e20000100a00 */
[----:B------:R-:W-:-:S02]  /*130bf0*/  IADD3 R14, P1, PT, R27, R6, RZ ;  /* 0x000000061b0e7210 */ /* 0x000fc40007f3e0ff */
[----:B-1----:R-:W-:Y:S01]  /*130c00*/  F2FP.SATFINITE.E5M2.F32.PACK_AB_MERGE_C R4, R20, R23, RZ ;  /* 0x000000171404723e */ /* 0x002fe200048060ff */
[----:B------:R-:W2:Y:S04]  /*130c10*/  LDL.LU R5, [R1+0x738] ;  /* 0x0007380001057983 */ /* 0x000ea80000300800 */
[----:B------:R1:W-:Y:S04]  /*130c20*/  STL [R1+0x774], R7 ;  /* 0x0007740701007387 */ /* 0x0003e80000100800 */
[----:B-1----:R-:W2:Y:S04]  /*130c30*/  LDL.LU R7, [R1+0x73c] ;  /* 0x00073c0001077983 */ /* 0x002ea80000300800 */
[----:B------:R1:W-:Y:S04]  /*130c40*/  STL [R1+0x760], R4 ;  /* 0x0007600401007387 */ /* 0x0003e80000100800 */
[----:B------:R-:W2:Y:S04]  /*130c50*/  LDL.LU R26, [R1+0x720] ;  /* 0x00072000011a7983 */ /* 0x000ea80000300800 */
[----:B------:R-:W2:Y:S01]  /*130c60*/  LDL.LU R22, [R1+0x724] ;  /* 0x0007240001167983 */ /* 0x000ea20000300800 */
[----:B-1----:R-:W-:-:S03]  /*130c70*/  SHF.R.S32.HI R4, RZ, 0x1f, R27 ;  /* 0x0000001fff047819 */ /* 0x002fc6000001141b */
[----:B------:R-:W2:Y:S02]  /*130c80*/  LDL.LU R23, [R1+0x728] ;  /* 0x0007280001177983 */ /* 0x000ea40000300800 */
[----:B------:R-:W-:Y:S02]  /*130c90*/  IMAD.X R15, R4, 0x1, R9, P1 ;  /* 0x00000001040f7824 */ /* 0x000fe400008e0609 */
[----:B------:R-:W2:Y:S04]  /*130ca0*/  LDL.LU R20, [R1+0x72c] ;  /* 0x00072c0001147983 */ /* 0x000ea80000300800 */
[----:B------:R1:W-:Y:S04]  /*130cb0*/  STL [R1+0x764], R8 ;  /* 0x0007640801007387 */ /* 0x0003e80000100800 */
[----:B-1----:R-:W2:Y:S04]  /*130cc0*/  LDL.LU R8, [R1+0x710] ;  /* 0x0007100001087983 */ /* 0x002ea80000300800 */
[----:B------:R-:W2:Y:S04]  /*130cd0*/  LDL.LU R29, [R1+0x714] ;  /* 0x00071400011d7983 */ /* 0x000ea80000300800 */
[----:B------:R-:W2:Y:S04]  /*130ce0*/  LDL.LU R24, [R1+0x718] ;  /* 0x0007180001187983 */ /* 0x000ea80000300800 */
[----:B------:R1:W-:Y:S04]  /*130cf0*/  STL.64 [R1+0x4c00], R14 ;  /* 0x004c000e01007387 */ /* 0x0003e80000100a00 */
[----:B------:R-:W2:Y:S01]  /*130d00*/  LDL.LU R21, [R1+0x71c] ;  /* 0x00071c0001157983 */ /* 0x000ea20000300800 */
[----:B-1----:R-:W-:-:S03]  /*130d10*/  F2FP.SATFINITE.E5M2.F32.PACK_AB_MERGE_C R14, R19, R18, RZ ;  /* 0x00000012130e723e */ /* 0x002fc600048060ff */
[----:B------:R-:W2:Y:S04]  /*130d20*/  LDL.LU R18, [R1+0x700] ;  /* 0x0007000001127983 */ /* 0x000ea80000300800 */
[----:B------:R1:W-:Y:S01]  /*130d30*/  STL [R1+0x750], R14 ;  /* 0x0007500e01007387 */ /* 0x0003e20000100800 */
[----:B------:R-:W-:-:S03]  /*130d40*/  F2FP.SATFINITE.E5M2.F32.PACK_AB_MERGE_C R0, R0, R16, RZ ;  /* 0x000000100000723e */ /* 0x000fc600048060ff */
[----:B------:R-:W2:Y:S01]  /*130d50*/  LDL.LU R19, [R1+0x704] ;  /* 0x0007040001137983 */ /* 0x000ea20000300800 */
[----:B-1----:R-:W-:-:S03]  /*130d60*/  IADD3 R14, P1, PT, R27, R10, RZ ;  /* 0x0000000a1b0e7210 */ /* 0x002fc60007f3e0ff */
[----:B------:R-:W-:Y:S02]  /*130d70*/  STL [R1+0x5704], R0 ;  /* 0x0057040001007387 */ /* 0x000fe40000100800 */
[----:B------:R-:W-:-:S05]  /*130d80*/  IMAD.X R15, R4, 0x1, R11, P1 ;  /* 0x00000001040f7824 */ /* 0x000fca00008e060b */
[----:B------:R1:W-:Y:S04]  /*130d90*/  STL.64 [R1+0x4be8], R14 ;  /* 0x004be80e01007387 */ /* 0x0003e80000100a00 */
[----:B-1----:R-:W2:Y:S04]  /*130da0*/  LDL.LU.64 R14, [R1+0x5e48] ;  /* 0x005e4800010e7983 */ /* 0x002ea80000300a00 */
[----:B------:R-:W3:Y:S04]  /*130db0*/  LDL.LU R16, [R1+0x708] ;  /* 0x0007080001107983 */ /* 0x000ee80000300800 */
[----:B------:R-:W3:Y:S01]  /*130dc0*/  LDL.LU R0, [R1+0x70c] ;  /* 0x00070c0001007983 */ /* 0x000ee20000300800 */
[----:B--2---:R-:W-:-:S03]  /*130dd0*/  F2FP.SATFINITE.E5M2.F32.PACK_AB_MERGE_C R17, R17, R14, RZ ;  /* 0x0000000e1111723e */ /* 0x004fc600048060ff */
[----:B------:R-:W2:Y:S04]  /*130de0*/  LDL.LU R14, [R1+0x5e40] ;  /* 0x005e4000010e7983 */ /* 0x000ea80000300800 */
[----:B------:R3:W-:Y:S02]  /*130df0*/  STL [R1+0x744], R17 ;  /* 0x0007441101007387 */ /* 0x0007e40000100800 */
[----:B---3--:R-:W-:-:S05]  /*130e00*/  F2FP.SATFINITE.E5M2.F32.PACK_AB_MERGE_C R17, R3, R2, RZ ;  /* 0x000000020311723e */ /* 0x008fca00048060ff */
[----:B------:R4:W-:Y:S02]  /*130e10*/  STL [R1+0x740], R17 ;  /* 0x0007401101007387 */ /* 0x0009e40000100800 */
[----:B----4-:R-:W-:Y:S02]  /*130e20*/  F2FP.SATFINITE.E5M2.F32.PACK_AB_MERGE_C R17, R25, R28, RZ ;  /* 0x0000001c1911723e */ /* 0x010fe400048060ff */
[----:B------:R-:W-:Y:S02]  /*130e30*/  F2FP.SATFINITE.E5M2.F32.PACK_AB_MERGE_C R0, R0, R16, RZ ;  /* 0x000000100000723e */ /* 0x000fe400048060ff */
[----:B--2---:R-:W-:-:S05]  /*130e40*/  IADD3 R2, P1, PT, R27, R14, RZ ;  /* 0x0000000e1b027210 */ /* 0x004fca0007f3e0ff */
[----:B------:R-:W-:-:S05]  /*130e50*/  IMAD.X R3, R4, 0x1, R15, P1 ;  /* 0x0000000104037824 */ /* 0x000fca00008e060f */
[----:B------:R1:W-:Y:S04]  /*130e60*/  STL.64 [R1+0x4be0], R2 ;  /* 0x004be00201007387 */ /* 0x0003e80000100a00 */
[----:B------:R-:W-:Y:S04]  /*130e70*/  STL [R1+0x730], R17 ;  /* 0x0007301101007387 */ /* 0x000fe80000100800 */
[----:B------:R-:W2:Y:S01]  /*130e80*/  LDL.LU R28, [R1+0x6f0] ;  /* 0x0006f000011c7983 */ /* 0x000ea20000300800 */
[----:B-1----:R-:W-:-:S03]  /*130e90*/  IADD3 R2, P1, PT, R27, R12, RZ ;  /* 0x0000000c1b027210 */ /* 0x002fc60007f3e0ff */
[----:B------:R-:W2:Y:S02]  /*130ea0*/  LDL.LU R25, [R1+0x6f4] ;  /* 0x0006f40001197983 */ /* 0x000ea40000300800 */
[----:B------:R-:W-:Y:S02]  /*130eb0*/  IMAD.X R3, R4, 0x1, R13, P1 ;  /* 0x0000000104037824 */ /* 0x000fe400008e060d */
[----:B0-----:R-:W-:Y:S01]  /*130ec0*/  VIADD R27, R27, UR6 ;  /* 0x000000061b1b7c36 */ /* 0x001fe20008000000 */
[----:B------:R-:W0:Y:S02]  /*130ed0*/  LDCU UR6, c[0x0][0x3b8] ;  /* 0x00007700ff0677ac */ /* 0x000e240008000800 */
[----:B------:R1:W-:Y:S02]  /*130ee0*/  STL.64 [R1+0x4bd8], R2 ;  /* 0x004bd80201007387 */ /* 0x0003e40000100a00 */
[----:B------:R-:W-:Y:S02]  /*130ef0*/  IADD3 R4, P1, PT, R27, R6, RZ ;  /* 0x000000061b047210 */ /* 0x000fe40007f3e0ff */
[----:B-1----:R-:W-:-:S02]  /*130f00*/  F2FP.SATFINITE.E5M2.F32.PACK_AB_MERGE_C R2, R7, R5, RZ ;  /* 0x000000050702723e */ /* 0x002fc400048060ff */
[----:B------:R-:W-:-:S03]  /*130f10*/  F2FP.SATFINITE.E5M2.F32.PACK_AB_MERGE_C R3, R22, R26, RZ ;  /* 0x0000001a1603723e */ /* 0x000fc600048060ff */
[----:B------:R1:W-:Y:S04]  /*130f20*/  STL [R1+0x734], R2 ;  /* 0x0007340201007387 */ /* 0x0003e80000100800 */
[----:B------:R3:W-:Y:S04]  /*130f30*/  STL [R1+0x720], R3 ;  /* 0x0007200301007387 */ /* 0x0007e80000100800 */
[----:B------:R-:W4:Y:S01]  /*130f40*/  LDL.LU R26, [R1+0x6f8] ;  /* 0x0006f800011a7983 */ /* 0x000f220000300800 */
[----:B-1----:R-:W-:-:S03]  /*130f50*/  F2FP.SATFINITE.E5M2.F32.PACK_AB_MERGE_C R2, R20, R23, RZ ;  /* 0x000000171402723e */ /* 0x002fc600048060ff */
[----:B------:R-:W4:Y:S01]  /*130f60*/  LDL.LU R22, [R1+0x6fc] ;  /* 0x0006fc0001167983 */ /* 0x000f220000300800 */
[----:B---3--:R-:W-:-:S03]  /*130f70*/  SHF.R.S32.HI R3, RZ, 0x1f, R27 ;  /* 0x0000001fff037819 */ /* 0x008fc6000001141b */
[----:B------:R1:W-:Y:S02]  /*130f80*/  STL [R1+0x5708], R2 ;  /* 0x0057080201007387 */ /* 0x0003e40000100800 */
[----:B------:R-:W-:Y:S02]  /*130f90*/  IMAD.X R5, R3, 0x1, R9, P1 ;  /* 0x0000000103057824 */ /* 0x000fe400008e0609 */
[----:B------:R-:W3:Y:S04]  /*130fa0*/  LDL.LU R23, [R1+0x6e0] ;  /* 0x0006e00001177983 */ /* 0x000ee80000300800 */
[----:B------:R-:W3:Y:S04]  /*130fb0*/  LDL.LU R20, [R1+0x6e4] ;  /* 0x0006e40001147983 */ /* 0x000ee80000300800 */
[----:B------:R0:W-:Y:S01]  /*130fc0*/  STL.64 [R1+0x4bb0], R4 ;  /* 0x004bb00401007387 */ /* 0x0001e20000100a00 */
[----:B-1----:R-:W-:-:S02]  /*130fd0*/  F2FP.SATFINITE.E5M2.F32.PACK_AB_MERGE_C R2, R21, R24, RZ ;  /* 0x000000181502723e */ /* 0x002fc400048060ff */
[----:B0-----:R-:W-:Y:S02]  /*130fe0*/  F2FP.SATFINITE.E5M2.F32.PACK_AB_MERGE_C R4, R29, R8, RZ ;  /* 0x000000081d04723e */ /* 0x001fe400048060ff */
[----:B------:R-:W3:Y:S04]  /*130ff0*/  LDL.LU R8, [R1+0x6e8] ;  /* 0x0006e80001087983 */ /* 0x000ee80000300800 */
[----:B------:R0:W-:Y:S04]  /*131000*/  STL [R1+0x714], R4 ;  /* 0x0007140401007387 */ /* 0x0001e80000100800 */
[----:B------:R-:W3:Y:S01]  /*131010*/  LDL.LU R29, [R1+0x6ec] ;  /* 0x0006ec00011d7983 */ /* 0x000ee20000300800 */
[----:B0-----:R-:W-:-:S03]  /*131020*/  IADD3 R4, P1, PT, R27, R10, RZ ;  /* 0x0000000a1b047210 */ /* 0x001fc60007f3e0ff */
[----:B------:R0:W-:Y:S04]  /*131030*/  STL [R1+0x710], R2 ;  /* 0x0007100201007387 */ /* 0x0001e80000100800 */
[----:B------:R-:W3:Y:S01]  /*131040*/  LDL.LU R21, [R1+0x460] ;  /* 0x0004600001157983 */ /* 0x000ee20000300800 */
[----:B------:R-:W-:Y:S01]  /*131050*/  IMAD.X R5, R3, 0x1, R11, P1 ;  /* 0x0000000103057824 */ /* 0x000fe200008e060b */
[----:B0-----:R-:W-:Y:S02]  /*131060*/  F2FP.SATFINITE.E5M2.F32.PACK_AB_MERGE_C R2, R19, R18, RZ ;  /* 0x000000121302723e */ /* 0x001fe400048060ff */
[----:B------:R-:W3:Y:S04]  /*131070*/  LDL.LU R19, [R1+0x464] ;  /* 0x0004640001137983 */ /* 0x000ee80000300800 */
[----:B------:R0:W-:Y:S04]  /*131080*/  STL.64 [R1+0x4ba8], R4 ;  /* 0x004ba80401007387 */ /* 0x0001e80000100a00 */
[----:B------:R1:W-:Y:S04]  /*131090*/  STL [R1+0x700], R2 ;  /* 0x0007000201007387 */ /* 0x0003e80000100800 */
[----:B------:R1:W-:Y:S01]  /*1310a0*/  STL [R1+0x704], R0 ;  /* 0x0007040001007387 */ /* 0x0003e20000100800 */
[----:B0-----:R-:W-:-:S03]  /*1310b0*/  IADD3 R4, P1, PT, R27, R14, RZ ;  /* 0x0000000e1b047210 */ /* 0x001fc60007f3e0ff */
[----:B------:R-:W3:Y:S04]  /*1310c0*/  LDL.LU R17, [R1+0x468] ;  /* 0x0004680001117983 */ /* 0x000ee80000300800 */
[----:B-1----:R-:W3:Y:S01]  /*1310d0*/  LDL.LU R2, [R1+0x46c] ;  /* 0x00046c0001027983 */ /* 0x002ee20000300800 */
[----:B------:R-:W-:-:S03]  /*1310e0*/  IMAD.X R5, R3, 0x1, R15, P1 ;  /* 0x0000000103057824 */ /* 0x000fc600008e060f */
[----:B------:R-:W3:Y:S04]  /*1310f0*/  LDL.LU R24, [R1+0x6d0] ;  /* 0x0006d00001187983 */ /* 0x000ee80000300800 */
[----:B------:R0:W-:Y:S04]  /*131100*/  STL.64 [R1+0x4b98], R4 ;  /* 0x004b980401007387 */ /* 0x0001e80000100a00 */
[----:B------:R-:W3:Y:S04]  /*131110*/  LDL.LU R18, [R1+0x6d4] ;  /* 0x0006d40001127983 */ /* 0x000ee80000300800 */
[----:B------:R-:W3:Y:S04]  /*131120*/  LDL.LU R16, [R1+0x6d8] ;  /* 0x0006d80001107983 */ /* 0x000ee80000300800 */
[----:B------:R-:W3:Y:S01]  /*131130*/  LDL.LU R0, [R1+0x6dc] ;  /* 0x0006dc0001007983 */ /* 0x000ee20000300800 */
[----:B0-----:R-:W-:-:S05]  /*131140*/  IADD3 R4, P1, PT, R27, R12, RZ ;  /* 0x0000000c1b047210 */ /* 0x001fca0007f3e0ff */
[----:B------:R-:W-:Y:S02]  /*131150*/  IMAD.X R5, R3, 0x1, R13, P1 ;  /* 0x0000000103057824 */ /* 0x000fe400008e060d */
[----:B------:R-:W-:Y:S01]  /*131160*/  VIADD R27, R27, UR6 ;  /* 0x000000061b1b7c36 */ /* 0x000fe20008000000 */
[----:B------:R-:W0:Y:S01]  /*131170*/  LDCU UR6, c[0x0][0x3b8] ;  /* 0x00007700ff0677ac */ /* 0x000e220008000800 */
[----:B--2---:R-:W-:-:S05]  /*131180*/  F2FP.SATFINITE.E5M2.F32.PACK_AB_MERGE_C R7, R25, R28, RZ ;  /* 0x0000001c1907723e */ /* 0x004fca00048060ff */
[----:B------:R-:W-:Y:S04]  /*131190*/  STL [R1+0x6f0], R7 ;  /* 0x0006f00701007387 */ /* 0x000fe80000100800 */
[----:B------:R1:W-:Y:S04]  /*1311a0*/  STL.64 [R1+0x5e38], R12 ;  /* 0x005e380c01007387 */ /* 0x0003e80000100a00 */
[----:B------:R-:W2:Y:S04]  /*1311b0*/  LDL.LU R3, [R1+0x6c0] ;  /* 0x0006c00001037983 */ /* 0x000ea80000300800 */
[----:B------:R-:W2:Y:S04]  /*1311c0*/  LDL.LU R25, [R1+0x6c4] ;  /* 0x0006c40001197983 */ /* 0x000ea80000300800 */
[----:B------:R0:W-:Y:S01]  /*1311d0*/  STL.64 [R1+0x4b90], R4 ;  /* 0x004b900401007387 */ /* 0x0001e20000100a00 */
[----:B-1----:R-:W-:-:S02]  /*1311e0*/  IADD3 R12, P1, PT, R27, R6, RZ ;  /* 0x000000061b0c7210 */ /* 0x002fc40007f3e0ff */
[----:B----4-:R-:W-:-:S05]  /*1311f0*/  F2FP.SATFINITE.E5M2.F32.PACK_AB_MERGE_C R28, R22, R26, RZ ;  /* 0x0000001a161c723e */ /* 0x010fca00048060ff */
[----:B------:R-:W-:Y:S04]  /*131200*/  STL [R1+0x5910], R28 ;  /* 0x0059101c01007387 */ /* 0x000fe80000100800 */
[----:B0-----:R-:W4:Y:S01]  /*131210*/  LDL.LU R4, [R1+0x6c8] ;  /* 0x0006c80001047983 */ /* 0x001f220000300800 */
[----:B---3--:R-:W-:-:S03]  /*131220*/  F2FP.SATFINITE.E5M2.F32.PACK_AB_MERGE_C R7, R20, R23, RZ ;  /* 0x000000171407723e */ /* 0x008fc600048060ff */
[----:B------:R-:W4:Y:S04]  /*131230*/  LDL.LU R5, [R1+0x6cc] ;  /* 0x0006cc0001057983 */ /* 0x000f280000300800 */
[----:B------:R0:W-:Y:S04]  /*131240*/  STL [R1+0x48c], R7 ;  /* 0x00048c0701007387 */ /* 0x0001e80000100800 */
[----:B------:R-:W3:Y:S04]  /*131250*/  LDL.LU R26, [R1+0x6b0] ;  /* 0x0006b000011a7983 */ /* 0x000ee80000300800 */
[----:B------:R-:W3:Y:S01]  /*131260*/  LDL.LU R22, [R1+0x6b4] ;  /* 0x0006b40001167983 */ /* 0x000ee20000300800 */
[----:B0-----:R-:W-:-:S03]  /*131270*/  SHF.R.S32.HI R7, RZ, 0x1f, R27 ;  /* 0x0000001fff077819 */ /* 0x001fc6000001141b */
[----:B------:R-:W3:Y:S02]  /*131280*/  LDL.LU R23, [R1+0x6b8] ;  /* 0x0006b80001177983 */ /* 0x000ee40000300800 */
[----:B------:R-:W-:Y:S02]  /*131290*/  IMAD.X R13, R7, 0x1, R9, P1 ;  /* 0x00000001070d7824 */ /* 0x000fe400008e0609 */
[----:B------:R-:W3:Y:S01]  /*1312a0*/  LDL.LU R20, [R1+0x6bc] ;  /* 0x0006bc0001147983 */ /* 0x000ee20000300800 */
[----:B------:R-:W-:-:S05]  /*1312b0*/  F2FP.SATFINITE.E5M2.F32.PACK_AB_MERGE_C R8, R29, R8, RZ ;  /* 0x000000081d08723e */ /* 0x000fca00048060ff */
[----:B------:R0:W-:Y:S04]  /*1312c0*/  STL [R1+0x488], R8 ;  /* 0x0004880801007387 */ /* 0x0001e80000100800 */
[----:B------:R1:W-:Y:S04]  /*1312d0*/  STL.64 [R1+0x4b70], R12 ;  /* 0x004b700c01007387 */ /* 0x0003e80000100a00 */
[----:B0-----:R-:W3:Y:S04]  /*1312e0*/  LDL.LU R8, [R1+0x6a0] ;  /* 0x0006a00001087983 */ /* 0x001ee80000300800 */
[----:B------:R-:W3:Y:S01]  /*1312f0*/  LDL.LU R29, [R1+0x6a4] ;  /* 0x0006a400011d7983 */ /* 0x000ee20000300800 */
[----:B-1----:R-:W-:-:S05]  /*131300*/  F2FP.SATFINITE.E5M2.F32.PACK_AB_MERGE_C R12, R19, R21, RZ ;  /* 0x00000015130c723e */ /* 0x002fca00048060ff */
[----:B------:R0:W-:Y:S04]  /*131310*/  STL [R1+0x570c], R12 ;  /* 0x00570c0c01007387 */ /* 0x0001e80000100800 */
[----:B------:R-:W3:Y:S04]  /*131320*/  LDL.LU R21, [R1+0x6a8] ;  /* 0x0006a80001157983 */ /* 0x000ee80000300800 */
[----:B------:R-:W3:Y:S01]  /*131330*/  LDL.LU R19, [R1+0x6ac] ;  /* 0x0006ac0001137983 */ /* 0x000ee20000300800 */
[----:B0-----:R-:W-:Y:S02]  /*131340*/  IADD3 R12, P1, PT, R27, R10, RZ ;  /* 0x0000000a1b0c7210 */ /* 0x001fe40007f3e0ff */
[----:B------:R-:W-:-:S03]  /*131350*/  F2FP.SATFINITE.E5M2.F32.PACK_AB_MERGE_C R2, R2, R17, RZ ;  /* 0x000000110202723e */ /* 0x000fc600048060ff */
[----:B------:R-:W-:Y:S02]  /*131360*/  IMAD.X R13, R7, 0x1, R11, P1 ;  /* 0x00000001070d7824 */ /* 0x000fe400008e060b */
[----:B------:R-:W-:Y:S04]  /*131370*/  STL [R1+0x5710], R2 ;  /* 0x0057100201007387 */ /* 0x000fe80000100800 */
[----:B------:R0:W-:Y:S02]  /*131380*/  STL.64 [R1+0x4b60], R12 ;  /* 0x004b600c01007387 */ /* 0x0001e40000100a00 */
[----:B0-----:R-:W-:Y:S02]  /*131390*/  F2FP.SATFINITE.E5M2.F32.PACK_AB_MERGE_C R12, R18, R24, RZ ;  /* 0x00000018120c723e */ /* 0x001fe400048060ff */
[----:B------:R-:W-:-:S02]  /*1313a0*/  F2FP.SATFINITE.E5M2.F32.PACK_AB_MERGE_C R2, R0, R16, RZ ;  /* 0x000000100002723e */ /* 0x000fc400048060ff */
[----:B------:R-:W3:Y:S04]  /*1313b0*/  LDL.LU R16, [R1+0x690] ;  /* 0x0006900001107983 */ /* 0x000ee80000300800 */
[----:B------:R0:W-:Y:S04]  /*1313c0*/  STL [R1+0x5694], R12 ;  /* 0x0056940c01007387 */ /* 0x0001e80000100800 */
[----:B------:R-:W3:Y:S01]  /*1313d0*/  LDL.LU R0, [R1+0x694] ;  /* 0x0006940001007983 */ /* 0x000ee20000300800 */
[----:B0-----:R-:W-:-:S03]  /*1313e0*/  IADD3 R12, P1, PT, R27, R14, RZ ;  /* 0x0000000e1b0c7210 */ /* 0x001fc60007f3e0ff */
[----:B------:R-:W-:Y:S02]  /*1313f0*/  STL [R1+0x5698], R2 ;  /* 0x0056980201007387 */ /* 0x000fe40000100800 */
[----:B------:R-:W-:Y:S02]  /*131400*/  IMAD.X R13, R7, 0x1, R15, P1 ;  /* 0x00000001070d7824 */ /* 0x000fe400008e060f */
[----:B------:R-:W3:Y:S04]  /*131410*/  LDL.LU R24, [R1+0x698] ;  /* 0x0006980001187983 */ /* 0x000ee80000300800 */
[----:B------:R-:W3:Y:S04]  /*131420*/  LDL.LU R18, [R1+0x69c] ;  /* 0x00069c0001127983 */ /* 0x000ee80000300800 */
[----:B------:R0:W-:Y:S04]  /*131430*/  STL.64 [R1+0x4b48], R12 ;  /* 0x004b480c01007387 */ /* 0x0001e80000100a00 */
[----:B0-----:R-:W3:Y:S01]  /*131440*/  LDL.LU.64 R12, [R1+0x5e38] ;  /* 0x005e3800010c7983 */ /* 0x001ee20000300a00 */
[----:B--2---:R-:W-:-:S05]  /*131450*/  F2FP.SATFINITE.E5M2.F32.PACK_AB_MERGE_C R17, R25, R3, RZ ;  /* 0x000000031911723e */ /* 0x004fca00048060ff */
[----:B------:R-:W-:Y:S01]  /*131460*/  STL [R1+0x5674], R17 ;  /* 0x0056741101007387 */ /* 0x000fe20000100800 */
[----:B---3--:R-:W-:-:S05]  /*131470*/  IADD3 R2, P1, PT, R27, R12, RZ ;  /* 0x0000000c1b027210 */ /* 0x008fca0007f3e0ff */
[----:B------:R-:W-:Y:S02]  /*131480*/  IMAD.X R3, R7, 0x1, R13, P1 ;  /* 0x0000000107037824 */ /* 0x000fe400008e060d */
[----:B------:R-:W2:Y:S04]  /*131490*/  LDL.LU R7, [R1+0x680] ;  /* 0x0006800001077983 */ /* 0x000ea80000300800 */
[----:B------:R-:W2:Y:S04]  /*1314a0*/  LDL.LU R25, [R1+0x684] ;  /* 0x0006840001197983 */ /* 0x000ea80000300800 */
[----:B------:R4:W-:Y:S02]  /*1314b0*/  STL.64 [R1+0x4b40], R2 ;  /* 0x004b400201007387 */ /* 0x0009e40000100a00 */
[----:B----4-:R-:W-:-:S02]  /*1314c0*/  F2FP.SATFINITE.E5M2.F32.PACK_AB_MERGE_C R2, R5, R4, RZ ;  /* 0x000000040502723e */ /* 0x010fc400048060ff */
[----:B------:R-:W-:-:S03]  /*1314d0*/  F2FP.SATFINITE.E5M2.F32.PACK_AB_MERGE_C R3, R22, R26, RZ ;  /* 0x0000001a1603723e */ /* 0x000fc600048060ff */
[----:B------:R0:W-:Y:S04]  /*1314e0*/  STL [R1+0x5668], R2 ;  /* 0x0056680201007387 */ /* 0x0001e80000100800 */
[----:B------:R1:W-:Y:S04]  /*1314f0*/  STL [R1+0x5648], R3 ;  /* 0x0056480301007387 */ /* 0x0003e80000100800 */
[----:B------:R-:W3:Y:S01]  /*131500*/  LDL.LU R26, [R1+0x688] ;  /* 0x00068800011a7983 */ /* 0x000ee20000300800 */
[----:B0-----:R-:W-:-:S03]  /*131510*/  F2FP.SATFINITE.E5M2.F32.PACK_AB_MERGE_C R2, R20, R23, RZ ;  /* 0x000000171402723e */ /* 0x001fc600048060ff */
[----:B------:R-:W4:Y:S04]  /*131520*/  LDL.LU R22, [R1+0x68c] ;  /* 0x00068c0001167983 */ /* 0x000f280000300800 */
[----:B------:R-:W-:Y:S04]  /*131530*/  STL [R1+0x5644], R2 ;  /* 0x0056440201007387 */ /* 0x000fe80000100800 */
[----:B------:R-:W4:Y:S01]  /*131540*/  LDL.LU R23, [R1+0x670] ;  /* 0x0006700001177983 */ /* 0x000f220000300800 */
[----:B------:R-:W-:Y:S01]  /*131550*/  VIADD R27, R27, UR6 ;  /* 0x000000061b1b7c36 */ /* 0x000fe20008000000 */
[----:B------:R-:W0:Y:S04]  /*131560*/  LDCU UR6, c[0x0][0x3b8] ;  /* 0x00007700ff0677ac */ /* 0x000e280008000800 */
[----:B-1----:R-:W-:-:S02]  /*131570*/  SHF.R.S32.HI R3, RZ, 0x1f, R27 ;  /* 0x0000001fff037819 */ /* 0x002fc4000001141b */
[----:B------:R-:W-:-:S05]  /*131580*/  IADD3 R4, P1, PT, R27, R6, RZ ;  /* 0x000000061b047210 */ /* 0x000fca0007f3e0ff */
[----:B------:R-:W-:Y:S01]  /*131590*/  IMAD.X R5, R3, 0x1, R9, P1 ;  /* 0x0000000103057824 */ /* 0x000fe200008e0609 */
[----:B----4-:R1:W-:Y:S04]  /*1315a0*/  STL.64 [R1+0x5e30], R22 ;  /* 0x005e301601007387 */ /* 0x0103e80000100a00 */
[----:B------:R-:W4:Y:S04]  /*1315b0*/  LDL.LU R20, [R1+0x674] ;  /* 0x0006740001147983 */ /* 0x000f280000300800 */
[----:B------:R0:W-:Y:S01]  /*1315c0*/  STL.64 [R1+0x4b18], R4 ;  /* 0x004b180401007387 */ /* 0x0001e20000100a00 */
[----:B-1----:R-:W-:-:S03]  /*1315d0*/  IADD3 R22, P1, PT, R27, R10, RZ ;  /* 0x0000000a1b167210 */ /* 0x002fc60007f3e0ff */
[----:B------:R-:W3:Y:S01]  /*1315e0*/  LDL.LU R2, [R1+0x678] ;  /* 0x0006780001027983 */ /* 0x000ee20000300800 */
[----:B0-----:R-:W-:Y:S02]  /*1315f0*/  F2FP.SATFINITE.E5M2.F32.PACK_AB_MERGE_C R4, R29, R8, RZ ;  /* 0x000000081d04723e */ /* 0x001fe400048060ff */
[----:B------:R-:W-:Y:S01]  /*131600*/  F2FP.SATFINITE.E5M2.F32.PACK_AB_MERGE_C R5, R19, R21, RZ ;  /* 0x000000151305723e */ /* 0x000fe200048060ff */
[----:B------:R-:W-:Y:S02]  /*131610*/  IMAD.X R23, R3, 0x1, R11, P1 ;  /* 0x0000000103177824 */ /* 0x000fe400008e060b */
[----:B------:R0:W-:Y:S04]  /*131620*/  STL [R1+0x560c], R4 ;  /* 0x00560c0401007387 */ /* 0x0001e80000100800 */
[----:B0-----:R-:W3:Y:S04]  /*131630*/  LDL.LU R4, [R1+0x67c] ;  /* 0x00067c0001047983 */ /* 0x001ee80000300800 */
[----:B------:R0:W-:Y:S04]  /*131640*/  STL [R1+0x5610], R5 ;  /* 0x0056100501007387 */ /* 0x0001e80000100800 */
[----:B------:R-:W4:Y:S04]  /*131650*/  LDL.LU R21, [R1+0x660] ;  /* 0x0006600001157983 */ /* 0x000f280000300800 */
[----:B------:R-:W4:Y:S01]  /*131660*/  LDL.LU R19, [R1+0x664] ;  /* 0x0006640001137983 */ /* 0x000f220000300800 */
[----:B0-----:R-:W-:-:S03]  /*131670*/  F2FP.SATFINITE.E5M2.F32.PACK_AB_MERGE_C R5, R0, R16, RZ ;  /* 0x000000100005723e */ /* 0x001fc600048060ff */
[----:B------:R0:W-:Y:S04]  /*131680*/  STL.64 [R1+0x4b10], R22 ;  /* 0x004b101601007387 */ /* 0x0001e80000100a00 */
[----:B------:R-:W4:Y:S04]  /*131690*/  LDL.LU R16, [R1+0x668] ;  /* 0x0006680001107983 */ /* 0x000f280000300800 */
[----:B------:R-:W4:Y:S01]  /*1316a0*/  LDL.LU R0, [R1+0x66c] ;  /* 0x00066c0001007983 */ /* 0x000f220000300800 */
[----:B0-----:R-:W-:-:S03]  /*1316b0*/  IADD3 R22, P1, PT, R27, R14, RZ ;  /* 0x0000000e1b167210 */ /* 0x001fc60007f3e0ff */
[----:B------:R0:W-:Y:S04]  /*1316c0*/  STL [R1+0x55dc], R5 ;  /* 0x0055dc0501007387 */ /* 0x0001e80000100800 */
[----:B------:R-:W4:Y:S01]  /*1316d0*/  LDL.LU R8, [R1+0x650] ;  /* 0x0006500001087983 */ /* 0x000f220000300800 */
[----:B------:R-:W-:-:S03]  /*1316e0*/  IMAD.X R23, R3, 0x1, R15, P1 ;  /* 0x0000000103177824 */ /* 0x000fc600008e060f */
[----:B------:R-:W4:Y:S01]  /*1316f0*/  LDL.LU R29, [R1+0x654] ;  /* 0x00065400011d7983 */ /* 0x000f220000300800 */
[----:B0-----:R-:W-:-:S05]  /*131700*/  F2FP.SATFINITE.E5M2.F32.PACK_AB_MERGE_C R5, R18, R24, RZ ;  /* 0x000000181205723e */ /* 0x001fca00048060ff */
[----:B------:R2:W-:Y:S04]  /*131710*/  STL [R1+0x55d0], R5 ;  /* 0x0055d00501007387 */ /* 0x0005e80000100800 */
[----:B------:R-:W4:Y:S04]  /*131720*/  LDL.LU R24, [R1+0x658] ;  /* 0x0006580001187983 */ /* 0x000f280000300800 */
[----:B------:R-:W4:Y:S04]  /*131730*/  LDL.LU R18, [R1+0x65c] ;  /* 0x00065c0001127983 */ /* 0x000f280000300800 */
[----:B------:R0:W-:Y:S01]  /*131740*/  STL.64 [R1+0x4b08], R22 ;  /* 0x004b081601007387 */ /* 0x0001e20000100a00 */
[----:B--2---:R-:W-:-:S02]  /*131750*/  F2FP.SATFINITE.E5M2.F32.PACK_AB_MERGE_C R5, R25, R7, RZ ;  /* 0x000000071905723e */ /* 0x004fc400048060ff */
[----:B0-----:R-:W-:-:S03]  /*131760*/  IADD3 R22, P1, PT, R27, R12, RZ ;  /* 0x0000000c1b167210 */ /* 0x001fc60007f3e0ff */
[----:B------:R-:W-:Y:S02]  /*131770*/  STL [R1+0x55ac], R5 ;  /* 0x0055ac0501007387 */ /* 0x000fe40000100800 */
[----:B------:R-:W-:-:S05]  /*131780*/  IMAD.X R23, R3, 0x1, R13, P1 ;  /* 0x0000000103177824 */ /* 0x000fca00008e060d */
[----:B------:R0:W-:Y:S04]  /*131790*/  STL.64 [R1+0x4b00], R22 ;  /* 0x004b001601007387 */ /* 0x0001e80000100a00 */
[----:B0-----:R-:W2:Y:S04]  /*1317a0*/  LDL.LU.64 R22, [R1+0x5e30] ;  /* 0x005e300001167983 */ /* 0x001ea80000300a00 */
[----:B------:R2:W-:Y:S04]  /*1317b0*/  STL.64 [R1+0x5e28], R12 ;  /* 0x005e280c01007387 */ /* 0x0005e80000100a00 */
[----:B------:R-:W4:Y:S04]  /*1317c0*/  LDL.LU R3, [R1+0x640] ;  /* 0x0006400001037983 */ /* 0x000f280000300800 */
[----:B------:R-:W4:Y:S04]  /*1317d0*/  LDL.LU R5, [R1+0x644] ;  /* 0x0006440001057983 */ /* 0x000f280000300800 */
[----:B------:R-:W4:Y:S01]  /*1317e0*/  LDL.LU R7, [R1+0x648] ;  /* 0x0006480001077983 */ /* 0x000f220000300800 */
[----:B------:R-:W-:Y:S01]  /*1317f0*/  VIADD R27, R27, UR6 ;  /* 0x000000061b1b7c36 */ /* 0x000fe20008000000 */
[----:B------:R-:W0:Y:S02]  /*131800*/  LDCU UR6, c[0x0][0x3b8] ;  /* 0x00007700ff0677ac */ /* 0x000e240008000800 */
[----:B------:R-:W4:Y:S01]  /*131810*/  LDL.LU R25, [R1+0x64c] ;  /* 0x00064c0001197983 */ /* 0x000f220000300800 */
[----:B---3--:R-:W-:-:S02]  /*131820*/  F2FP.SATFINITE.E5M2.F32.PACK_AB_MERGE_C R2, R4, R2, RZ ;  /* 0x000000020402723e */ /* 0x008fc400048060ff */
[----:B------:R-:W-:Y:S02]  /*131830*/  SHF.R.S32.HI R4, RZ, 0x1f, R27 ;  /* 0x0000001fff047819 */ /* 0x000fe4000001141b */
[----:B--2---:R-:W-:-:S05]  /*131840*/  F2FP.SATFINITE.E5M2.F32.PACK_AB_MERGE_C R12, R22, R26, RZ ;  /* 0x0000001a160c723e */ /* 0x004fca00048060ff */
[----:B------:R4:W-:Y:S04]  /*131850*/  STL [R1+0x55b4], R12 ;  /* 0x0055b40c01007387 */ /* 0x0009e80000100800 */
[----:B------:R-:W2:Y:S04]  /*131860*/  LDL.LU R26, [R1+0x630] ;  /* 0x00063000011a7983 */ /* 0x000ea80000300800 */
[----:B------:R-:W2:Y:S01]  /*131870*/  LDL.LU R22, [R1+0x634] ;  /* 0x0006340001167983 */ /* 0x000ea20000300800 */
[----:B----4-:R-:W-:-:S05]  /*131880*/  F2FP.SATFINITE.E5M2.F32.PACK_AB_MERGE_C R12, R20, R23, RZ ;  /* 0x00000017140c723e */ /* 0x010fca00048060ff */
[----:B------:R1:W-:Y:S04]  /*131890*/  STL [R1+0x5584], R12 ;  /* 0x0055840c01007387 */ /* 0x0003e80000100800 */
[----:B------:R-:W3:Y:S04]  /*1318a0*/  LDL.LU R23, [R1+0x638] ;  /* 0x0006380001177983 */ /* 0x000ee80000300800 */
[----:B------:R-:W3:Y:S01]  /*1318b0*/  LDL.LU R20, [R1+0x63c] ;  /* 0x00063c0001147983 */ /* 0x000ee20000300800 */
[----:B-1----:R-:W-:-:S03]  /*1318c0*/  IADD3 R12, P1, PT, R27, R6, RZ ;  /* 0x000000061b0c7210 */ /* 0x002fc60007f3e0ff */
[----:B------:R1:W-:Y:S02]  /*1318d0*/  STL [R1+0x5580], R2 ;  /* 0x0055800201007387 */ /* 0x0003e40000100800 */
[----:B------:R-:W-:Y:S01]  /*1318e0*/  IMAD.X R13, R4, 0x1, R9, P1 ;  /* 0x00000001040d7824 */ /* 0x000fe200008e0609 */
[----:B-1----:R-:W-:Y:S02]  /*1318f0*/  F2FP.SATFINITE.E5M2.F32.PACK_AB_MERGE_C R2, R19, R21, RZ ;  /* 0x000000151302723e */ /* 0x002fe400048060ff */
[----:B------:R-:W4:Y:S04]  /*131900*/  LDL.LU R21, [R1+0x620] ;  /* 0x0006200001157983 */ /* 0x000f280000300800 */
[----:B------:R-:W4:Y:S04]  /*131910*/  LDL.LU R19, [R1+0x624] ;  /* 0x0006240001137983 */ /* 0x000f280000300800 */
[----:B------:R1:W-:Y:S04]  /*131920*/  STL.64 [R1+0x4ad8], R12 ;  /* 0x004ad80c01007387 */ /* 0x0003e80000100a00 */
[----:B------:R0:W-:Y:S01]  /*131930*/  STL [R1+0x5540], R2 ;  /* 0x0055400201007387 */ /* 0x0001e20000100800 */
[----:B-1----:R-:W-:-:S02]  /*131940*/  IADD3 R12, P1, PT, R27, R10, RZ ;  /* 0x0000000a1b0c7210 */ /* 0x002fc40007f3e0ff */
[----:B0-----:R-:W-:Y:S02]  /*131950*/  F2FP.SATFINITE.E5M2.F32.PACK_AB_MERGE_C R2, R0, R16, RZ ;  /* 0x000000100002723e */ /* 0x001fe400048060ff */
[----:B------:R-:W2:Y:S01]  /*131960*/  LDL.LU R16, [R1+0x628] ;  /* 0x0006280001107983 */ /* 0x000ea20000300800 */
[----:B------:R-:W-:-:S03]  /*131970*/  IMAD.X R13, R4, 0x1, R11, P1 ;  /* 0x00000001040d7824 */ /* 0x000fc600008e060b */
[----:B------:R-:W2:Y:S04]  /*131980*/  LDL.LU R0, [R1+0x62c] ;  /* 0x00062c0001007983 */ /* 0x000ea80000300800 */
[----:B------:R-:W-:Y:S04]  /*131990*/  STL [R1+0x552c], R2 ;  /* 0x00552c0201007387 */ /* 0x000fe80000100800 */
[----:B------:R0:W-:Y:S02]  /*1319a0*/  STL.64 [R1+0x4ac8], R12 ;  /* 0x004ac80c01007387 */ /* 0x0001e40000100a00 */
[----:B0-----:R-:W-:-:S02]  /*1319b0*/  F2FP.SATFINITE.E5M2.F32.PACK_AB_MERGE_C R12, R29, R8, RZ ;  /* 0x000000081d0c723e */ /* 0x001fc400048060ff */
[----:B------:R-:W2:Y:S01]  /*1319c0*/  LDL.LU R8, [R1+0x610] ;  /* 0x0006100001087983 */ /* 0x000ea20000300800 */
[----:B------:R-:W-:-:S03]  /*1319d0*/  F2FP.SATFINITE.E5M2.F32.PACK_AB_MERGE_C R2, R18, R24, RZ ;  /* 0x000000181202723e */ /* 0x000fc600048060ff */
[----:B------:R0:W-:Y:S04]  /*1319e0*/  STL [R1+0x8b8], R12 ;  /* 0x0008b80c01007387 */ /* 0x0001e80000100800 */
[----:B------:R-:W2:Y:S01]  /*1319f0*/  LDL.LU R29, [R1+0x614] ;  /* 0x00061400011d7983 */ /* 0x000ea20000300800 */
[----:B0-----:R-:W-:-:S03]  /*131a00*/  IADD3 R12, P1, PT, R27, R14, RZ ;  /* 0x0000000e1b0c7210 */ /* 0x001fc60007f3e0ff */
[----:B------:R-:W-:Y:S02]  /*131a10*/  STL [R1+0x8bc], R2 ;  /* 0x0008bc0201007387 */ /* 0x000fe40000100800 */
[----:B------:R-:W-:Y:S02]  /*131a20*/  IMAD.X R13, R4, 0x1, R15, P1 ;  /* 0x00000001040d7824 */ /* 0x000fe400008e060f */
[----:B------:R-:W2:Y:S04]  /*131a30*/  LDL.LU R24, [R1+0x618] ;  /* 0x0006180001187983 */ /* 0x000ea80000300800 */
[----:B------:R-:W2:Y:S04]  /*131a40*/  LDL.LU R18, [R1+0x61c] ;  /* 0x00061c0001127983 */ /* 0x000ea80000300800 */
[----:B------:R0:W-:Y:S04]  /*131a50*/  STL.64 [R1+0x4ab0], R12 ;  /* 0x004ab00c01007387 */ /* 0x0001e80000100a00 */
[----:B0-----:R-:W2:Y:S01]  /*131a60*/  LDL.LU.64 R12, [R1+0x5e28] ;  /* 0x005e2800010c7983 */ /* 0x001ea20000300a00 */
[----:B------:R-:W-:-:S05]  /*131a70*/  F2FP.SATFINITE.E5M2.F32.PACK_AB_MERGE_C R5, R5, R3, RZ ;  /* 0x000000030505723e */ /* 0x000fca00048060ff */
[----:B------:R-:W-:Y:S01]  /*131a80*/  STL [R1+0x884], R5 ;  /* 0x0008840501007387 */ /* 0x000fe20000100800 */
[----:B--2---:R-:W-:-:S05]  /*131a90*/  IADD3 R2, P1, PT, R27, R12, RZ ;  /* 0x0000000c1b027210 */ /* 0x004fca0007f3e0ff */
[----:B------:R-:W-:-:S05]  /*131aa0*/  IMAD.X R3, R4, 0x1, R13, P1 ;  /* 0x0000000104037824 */ /* 0x000fca00008e060d */
[----:B------:R0:W-:Y:S04]  /*131ab0*/  STL.64 [R1+0x4aa8], R2 ;  /* 0x004aa80201007387 */ /* 0x0001e80000100a00 */
[----:B------:R-:W2:Y:S01]  /*131ac0*/  LDL.LU R17, [R1+0x600] ;  /* 0x0006000001117983 */ /* 0x000ea20000300800 */
[----:B0-----:R-:W-:-:S03]  /*131ad0*/  F2FP.SATFINITE.E5M2.F32.PACK_AB_MERGE_C R2, R25, R7, RZ ;  /* 0x000000071902723e */ /* 0x001fc600048060ff */
[----:B------:R-:W2:Y:S01]  /*131ae0*/  LDL.LU R25, [R1+0x604] ;  /* 0x0006040001197983 */ /* 0x000ea20000300800 */
[----:B------:R-:W-:-:S03]  /*131af0*/  F2FP.SATFINITE.E5M2.F32.PACK_AB_MERGE_C R3, R22, R26, RZ ;  /* 0x0000001a1603723e */ /* 0x000fc600048060ff */
[----:B------:R3:W-:Y:S04]  /*131b00*/  STL [R1+0x890], R2 ;  /* 0x0008900201007387 */ /* 0x0007e80000100800 */
[----:B------:R-:W-:Y:S04]  /*131b10*/  STL [R1+0x868], R3 ;  /* 0x0008680301007387 */ /* 0x000fe80000100800 */
[----:B------:R-:W2:Y:S01]  /*131b20*/  LDL.LU R26, [R1+0x608] ;  /* 0x00060800011a7983 */ /* 0x000ea20000300800 */
[----:B---3--:R-:W-:-:S03]  /*131b30*/  F2FP.SATFINITE.E5M2.F32.PACK_AB_MERGE_C R2, R20, R23, RZ ;  /* 0x000000171402723e */ /* 0x008fc600048060ff */
[----:B------:R-:W3:Y:S04]  /*131b40*/  LDL.LU R22, [R1+0x60c] ;  /* 0x00060c0001167983 */ /* 0x000ee80000300800 */
[----:B------:R0:W-:Y:S04]  /*131b50*/  STL [R1+0x870], R2 ;  /* 0x0008700201007387 */ /* 0x0001e80000100800 */
[----:B------:R-:W3:Y:S04]  /*131b60*/  LDL.LU R23, [R1+0x5f0] ;  /* 0x0005f00001177983 */ /* 0x000ee80000300800 */
[----:B------:R-:W3:Y:S01]  /*131b70*/  LDL.LU R20, [R1+0x5f4] ;  /* 0x0005f40001147983 */ /* 0x000ee20000300800 */
[----:B------:R-:W-:Y:S01]  /*131b80*/  VIADD R27, R27, UR6 ;  /* 0x000000061b1b7c36 */ /* 0x000fe20008000000 */
[----:B------:R-:W-:Y:S01]  /*131b90*/  F2FP.SATFINITE.E5M2.F32.PACK_AB_MERGE_C R0, R0, R16, RZ ;  /* 0x000000100000723e */ /* 0x000fe200048060ff */
[----:B------:R-:W1:Y:S03]  /*131ba0*/  LDCU UR6, c[0x0][0x3b8] ;  /* 0x00007700ff0677ac */ /* 0x000e660008000800 */
[----:B------:R-:W-:-:S02]  /*131bb0*/  SHF.R.S32.HI R4, RZ, 0x1f, R27 ;  /* 0x0000001fff047819 */ /* 0x000fc4000001141b */
[----:B0-----:R-:W-:-:S05]  /*131bc0*/  IADD3 R2, P1, PT, R27, R6, RZ ;  /* 0x000000061b027210 */ /* 0x001fca0007f3e0ff */
[----:B------:R-:W-:-:S05]  /*131bd0*/  IMAD.X R3, R4, 0x1, R9, P1 ;  /* 0x0000000104037824 */ /* 0x000fca00008e0609 */
[----:B------:R4:W-:Y:S04]  /*131be0*/  STL.64 [R1+0x4a80], R2 ;  /* 0x004a800201007387 */ /* 0x0009e80000100a00 */
[----:B------:R-:W3:Y:S04]  /*131bf0*/  LDL.LU R5, [R1+0x5f8] ;  /* 0x0005f80001057983 */ /* 0x000ee80000300800 */
[----:B------:R-:W3:Y:S01]  /*131c00*/  LDL.LU R7, [R1+0x5fc] ;  /* 0x0005fc0001077983 */ /* 0x000ee20000300800 */
[----:B----4-:R-:W-:-:S05]  /*131c10*/  F2FP.SATFINITE.E5M2.F32.PACK_AB_MERGE_C R2, R19, R21, RZ ;  /* 0x000000151302723e */ /* 0x010fca00048060ff */
[----:B------:R0:W-:Y:S04]  /*131c20*/  STL [R1+0x844], R2 ;  /* 0x0008440201007387 */ /* 0x0001e80000100800 */
[----:B------:R4:W-:Y:S04]  /*131c30*/  STL [R1+0x84c], R0 ;  /* 0x00084c0001007387 */ /* 0x0009e80000100800 */
[----:B------:R-:W3:Y:S01]  /*131c40*/  LDL.LU R21, [R1+0x5e0] ;  /* 0x0005e00001157983 */ /* 0x000ee20000300800 */
[----:B0-----:R-:W-:-:S03]  /*131c50*/  IADD3 R2, P1, PT, R27, R10, RZ ;  /* 0x0000000a1b027210 */ /* 0x001fc60007f3e0ff */
[----:B------:R-:W3:Y:S02]  /*131c60*/  LDL.LU R19, [R1+0x5e4] ;  /* 0x0005e40001137983 */ /* 0x000ee40000300800 */
[----:B------:R-:W-:Y:S02]  /*131c70*/  IMAD.X R3, R4, 0x1, R11, P1 ;  /* 0x0000000104037824 */ /* 0x000fe400008e060b */
[----:B------:R-:W3:Y:S04]  /*131c80*/  LDL.LU R16, [R1+0x5e8] ;  /* 0x0005e80001107983 */ /* 0x000ee80000300800 */
[----:B------:R0:W-:Y:S04]  /*131c90*/  STL.64 [R1+0x4a78], R2 ;  /* 0x004a780201007387 */ /* 0x0001e80000100a00 */
[----:B----4-:R-:W4:Y:S01]  /*131ca0*/  LDL.LU R0, [R1+0x5ec] ;  /* 0x0005ec0001007983 */ /* 0x010f220000300800 */
[----:B0-----:R-:W-:-:S02]  /*131cb0*/  F2FP.SATFINITE.E5M2.F32.PACK_AB_MERGE_C R2, R29, R8, RZ ;  /* 0x000000081d02723e */ /* 0x001fc400048060ff */
[----:B------:R-:W-:-:S03]  /*131cc0*/  F2FP.SATFINITE.E5M2.F32.PACK_AB_MERGE_C R3, R18, R24, RZ ;  /* 0x000000181203723e */ /* 0x000fc600048060ff */
[----:B------:R0:W-:Y:S04]  /*131cd0*/  STL [R1+0x59f4], R2 ;  /* 0x0059f40201007387 */ /* 0x0001e80000100800 */
[----:B------:R-:W4:Y:S04]  /*131ce0*/  LDL.LU R8, [R1+0x5d0] ;  /* 0x0005d00001087983 */ /* 0x000f280000300800 */
[----:B------:R-:W4:Y:S01]  /*131cf0*/  LDL.LU R29, [R1+0x5d4] ;  /* 0x0005d400011d7983 */ /* 0x000f220000300800 */
[----:B0-----:R-:W-:-:S03]  /*131d00*/  IADD3 R2, P1, PT, R27, R14, RZ ;  /* 0x0000000e1b027210 */ /* 0x001fc60007f3e0ff */
[----:B------:R-:W4:Y:S04]  /*131d10*/  LDL.LU R24, [R1+0x5d8] ;  /* 0x0005d80001187983 */ /* 0x000f280000300800 */
[----:B------:R-:W4:Y:S04]  /*131d20*/  LDL.LU R18, [R1+0x5dc] ;  /* 0x0005dc0001127983 */ /* 0x000f280000300800 */
[----:B------:R0:W-:Y:S02]  /*131d30*/  STL [R1+0x59ec], R3 ;  /* 0x0059ec0301007387 */ /* 0x0001e40000100800 */
[----:B0-----:R-:W-:-:S05]  /*131d40*/  IMAD.X R3, R4, 0x1, R15, P1 ;  /* 0x0000000104037824 */ /* 0x001fca00008e060f */
[----:B------:R0:W-:Y:S02]  /*131d50*/  STL.64 [R1+0x4a70], R2 ;  /* 0x004a700201007387 */ /* 0x0001e40000100a00 */
[----:B0-----:R-:W-:-:S05]  /*131d60*/  IADD3 R2, P1, PT, R27, R12, RZ ;  /* 0x0000000c1b027210 */ /* 0x001fca0007f3e0ff */
[----:B------:R-:W-:Y:S01]  /*131d70*/  IMAD.X R3, R4, 0x1, R13, P1 ;  /* 0x0000000104037824 */ /* 0x000fe200008e060d */
[----:B--2---:R-:W-:-:S05]  /*131d80*/  F2FP.SATFINITE.E5M2.F32.PACK_AB_MERGE_C R17, R25, R17, RZ ;  /* 0x000000111911723e */ /* 0x004fca00048060ff */
[----:B------:R0:W-:Y:S04]  /*131d90*/  STL [R1+0x76c], R17 ;  /* 0x00076c1101007387 */ /* 0x0001e80000100800 */
[----:B0-----:R-:W2:Y:S04]  /*131da0*/  LDL.LU R17, [R1+0x5c0] ;  /* 0x0005c00001117983 */ /* 0x001ea80000300800 */
[----:B------:R-:W2:Y:S04]  /*131db0*/  LDL.LU R25, [R1+0x5c4] ;  /* 0x0005c40001197983 */ /* 0x000ea80000300800 */
[----:B------:R3:W-:Y:S02]  /*131dc0*/  STL.64 [R1+0x4a68], R2 ;  /* 0x004a680201007387 */ /* 0x0007e40000100a00 */
[----:B---3--:R-:W-:-:S02]  /*131dd0*/  F2FP.SATFINITE.E5M2.F32.PACK_AB_MERGE_C R3, R22, R26, RZ ;  /* 0x0000001a1603723e */ /* 0x008fc400048060ff */
[----:B------:R-:W-:Y:S01]  /*131de0*/  F2FP.SATFINITE.E5M2.F32.PACK_AB_MERGE_C R2, R20, R23, RZ ;  /* 0x000000171402723e */ /* 0x000fe200048060ff */
[----:B------:R-:W3:Y:S04]  /*131df0*/  LDL.LU R26, [R1+0x5c8] ;  /* 0x0005c800011a7983 */ /* 0x000ee80000300800 */
[----:B------:R-:W-:Y:S04]  /*131e00*/  STL [R1+0x79c], R3 ;  /* 0x00079c0301007387 */ /* 0x000fe80000100800 */
[----:B------:R-:W3:Y:S04]  /*131e10*/  LDL.LU R22, [R1+0x5cc] ;  /* 0x0005cc0001167983 */ /* 0x000ee80000300800 */
[----:B------:R0:W-:Y:S04]  /*131e20*/  STL [R1+0x728], R2 ;  /* 0x0007280201007387 */ /* 0x0001e80000100800 */
[----:B------:R-:W3:Y:S04]  /*131e30*/  LDL.LU R23, [R1+0x5b0] ;  /* 0x0005b00001177983 */ /* 0x000ee80000300800 */
[----:B------:R-:W3:Y:S01]  /*131e40*/  LDL.LU R20, [R1+0x5b4] ;  /* 0x0005b40001147983 */ /* 0x000ee20000300800 */
[----:B-1----:R-:W-:Y:S01]  /*131e50*/  VIADD R27, R27, UR6 ;  /* 0x000000061b1b7c36 */ /* 0x002fe20008000000 */
[----:B0-----:R-:W-:Y:S01]  /*131e60*/  F2FP.SATFINITE.E5M2.F32.PACK_AB_MERGE_C R2, R7, R5, RZ ;  /* 0x000000050702723e */ /* 0x001fe200048060ff */
[----:B------:R-:W0:Y:S01]  /*131e70*/  LDCU UR6, c[0x0][0x3b8] ;  /* 0x00007700ff0677ac */ /* 0x000e220008000800 */
[----:B------:R-:W3:Y:S02]  /*131e80*/  LDL.LU R5, [R1+0x5b8] ;  /* 0x0005b80001057983 */ /* 0x000ee40000300800 */
[----:B------:R-:W-:-:S02]  /*131e90*/  SHF.R.S32.HI R4, RZ, 0x1f, R27 ;  /* 0x0000001fff047819 */ /* 0x000fc4000001141b */
[----:B------:R-:W3:Y:S04]  /*131ea0*/  LDL.LU R7, [R1+0x5bc] ;  /* 0x0005bc0001077983 */ /* 0x000ee80000300800 */
[----:B------:R1:W-:Y:S02]  /*131eb0*/  STL [R1+0x75c], R2 ;  /* 0x00075c0201007387 */ /* 0x0003e40000100800 */
[----:B-1----:R-:W-:-:S05]  /*131ec0*/  IADD3 R2, P1, PT, R27, R6, RZ ;  /* 0x000000061b027210 */ /* 0x002fca0007f3e0ff */
[----:B------:R-:W-:-:S05]  /*131ed0*/  IMAD.X R3, R4, 0x1, R9, P1 ;  /* 0x0000000104037824 */ /* 0x000fca00008e0609 */
[----:B------:R1:W-:Y:S01]  /*131ee0*/  STL.64 [R1+0x4a40], R2 ;  /* 0x004a400201007387 */ /* 0x0003e20000100a00 */
[----:B----4-:R-:W-:Y:S02]  /*131ef0*/  F2FP.SATFINITE.E5M2.F32.PACK_AB_MERGE_C R0, R0, R16, RZ ;  /* 0x000000100000723e */ /* 0x010fe400048060ff */
[----:B-1----:R-:W-:Y:S02]  /*131f00*/  F2FP.SATFINITE.E5M2.F32.PACK_AB_MERGE_C R2, R19, R21, RZ ;  /* 0x000000151302723e */ /* 0x002fe400048060ff */
[----:B------:R-:W4:Y:S04]  /*131f10*/  LDL.LU R21, [R1+0x5a0] ;  /* 0x0005a00001157983 */ /* 0x000f280000300800 */
[----:B------:R1:W-:Y:S04]  /*131f20*/  STL [R1+0x6d8], R2 ;  /* 0x0006d80201007387 */ /* 0x0003e80000100800 */
[----:B------:R-:W4:Y:S01]  /*131f30*/  LDL.LU R19, [R1+0x5a4] ;  /* 0x0005a40001137983 */ /* 0x000f220000300800 */
[----:B-1----:R-:W-:-:S03]  /*131f40*/  IADD3 R2, P1, PT, R27, R10, RZ ;  /* 0x0000000a1b027210 */ /* 0x002fc60007f3e0ff */
[----:B------:R1:W-:Y:S04]  /*131f50*/  STL [R1+0x6fc], R0 ;  /* 0x0006fc0001007387 */ /* 0x0003e80000100800 */
[----:B------:R-:W4:Y:S01]  /*131f60*/  LDL.LU R16, [R1+0x5a8] ;  /* 0x0005a80001107983 */ /* 0x000f220000300800 */
[----:B------:R-:W-:-:S03]  /*131f70*/  IMAD.X R3, R4, 0x1, R11, P1 ;  /* 0x0000000104037824 */ /* 0x000fc600008e060b */
[----:B-1----:R-:W4:Y:S04]  /*131f80*/  LDL.LU R0, [R1+0x5ac] ;  /* 0x0005ac0001007983 */ /* 0x002f280000300800 */
[----:B------:R1:W-:Y:S02]  /*131f90*/  STL.64 [R1+0x4a30], R2 ;  /* 0x004a300201007387 */ /* 0x0003e40000100a00 */
[----:B-1----:R-:W-:Y:S02]  /*131fa0*/  F2FP.SATFINITE.E5M2.F32.PACK_AB_MERGE_C R3, R29, R8, RZ ;  /* 0x000000081d03723e */ /* 0x002fe400048060ff */
[----:B------:R-:W-:Y:S01]  /*131fb0*/  F2FP.SATFINITE.E5M2.F32.PACK_AB_MERGE_C R2, R18, R24, RZ ;  /* 0x000000181202723e */ /* 0x000fe200048060ff */
[----:B------:R-:W4:Y:S04]  /*131fc0*/  LDL.LU R8, [R1+0x590] ;  /* 0x0005900001087983 */ /* 0x000f280000300800 */
[----:B------:R-:W-:Y:S04]  /*131fd0*/  STL [R1+0x66c], R3 ;  /* 0x00066c0301007387 */ /* 0x000fe80000100800 */
[----:B------:R-:W4:Y:S04]  /*131fe0*/  LDL.LU R29, [R1+0x594] ;  /* 0x00059400011d7983 */ /* 0x000f280000300800 */
[----:B------:R1:W-:Y:S04]  /*131ff0*/  STL [R1+0x694], R2 ;  /* 0x0006940201007387 */ /* 0x0003e80000100800 */
[----:B------:R-:W4:Y:S04]  /*132000*/  LDL.LU R24, [R1+0x598] ;  /* 0x0005980001187983 */ /* 0x000f280000300800 */
[----:B------:R-:W4:Y:S01]  /*132010*/  LDL.LU R18, [R1+0x59c] ;  /* 0x00059c0001127983 */ /* 0x000f220000300800 */
[----:B-1----:R-:W-:-:S05]  /*132020*/  IADD3 R2, P1, PT, R27, R14, RZ ;  /* 0x0000000e1b027210 */ /* 0x002fca0007f3e0ff */
[----:B------:R-:W-:-:S05]  /*132030*/  IMAD.X R3, R4, 0x1, R15, P1 ;  /* 0x0000000104037824 */ /* 0x000fca00008e060f */
[----:B------:R1:W-:Y:S02]  /*132040*/  STL.64 [R1+0x4a18], R2 ;  /* 0x004a180201007387 */ /* 0x0003e40000100a00 */
[----:B-1----:R-:W-:-:S05]  /*132050*/  IADD3 R2, P1, PT, R27, R12, RZ ;  /* 0x0000000c1b027210 */ /* 0x002fca0007f3e0ff */
[----:B------:R-:W-:Y:S01]  /*132060*/  IMAD.X R3, R4, 0x1, R13, P1 ;  /* 0x0000000104037824 */ /* 0x000fe200008e060d */
[----:B--2---:R-:W-:-:S05]  /*132070*/  F2FP.SATFINITE.E5M2.F32.PACK_AB_MERGE_C R17, R25, R17, RZ ;  /* 0x000000111911723e */ /* 0x004fca00048060ff */
[----:B------:R1:W-:Y:S04]  /*132080*/  STL [R1+0x610], R17 ;  /* 0x0006101101007387 */ /* 0x0003e80000100800 */
[----:B-1----:R-:W2:Y:S04]  /*132090*/  LDL.LU R17, [R1+0x580] ;  /* 0x0005800001117983 */ /* 0x002ea80000300800 */
[----:B------:R-:W2:Y:S04]  /*1320a0*/  LDL.LU R25, [R1+0x584] ;  /* 0x0005840001197983 */ /* 0x000ea80000300800 */
[----:B------:R3:W-:Y:S02]  /*1320b0*/  STL.64 [R1+0x4a10], R2 ;  /* 0x004a100201007387 */ /* 0x0007e40000100a00 */
[----:B---3--:R-:W-:-:S02]  /*1320c0*/  F2FP.SATFINITE.E5M2.F32.PACK_AB_MERGE_C R3, R22, R26, RZ ;  /* 0x0000001a1603723e */ /* 0x008fc400048060ff */
[----:B------:R-:W3:Y:S01]  /*1320d0*/  LDL.LU R26, [R1+0x588] ;  /* 0x00058800011a7983 */ /* 0x000ee20000300800 */
[----:B------:R-:W-:-:S03]  /*1320e0*/  F2FP.SATFINITE.E5M2.F32.PACK_AB_MERGE_C R2, R20, R23, RZ ;  /* 0x000000171402723e */ /* 0x000fc600048060ff */
[----:B------:R-:W-:Y:S04]  /*1320f0*/  STL [R1+0x614], R3 ;  /* 0x0006140301007387 */ /* 0x000fe80000100800 */
[----:B------:R-:W3:Y:S04]  /*132100*/  LDL.LU R22, [R1+0x58c] ;  /* 0x00058c0001167983 */ /* 0x000ee80000300800 */
[----:B------:R1:W-:Y:S04]  /*132110*/  STL [R1+0x5b0], R2 ;  /* 0x0005b00201007387 */ /* 0x0003e80000100800 */
[----:B------:R-:W3:Y:S04]  /*132120*/  LDL.LU R23, [R1+0x570] ;  /* 0x0005700001177983 */ /* 0x000ee80000300800 */
[----:B------:R-:W3:Y:S01]  /*132130*/  LDL.LU R20, [R1+0x574] ;  /* 0x0005740001147983 */ /* 0x000ee20000300800 */
[----:B0-----:R-:W-:Y:S01]  /*132140*/  VIADD R27, R27, UR6 ;  /* 0x000000061b1b7c36 */ /* 0x001fe20008000000 */
[----:B-1----:R-:W-:Y:S01]  /*132150*/  F2FP.SATFINITE.E5M2.F32.PACK_AB_MERGE_C R2, R7, R5, RZ ;  /* 0x000000050702723e */ /* 0x002fe200048060ff */
[----:B------:R-:W0:Y:S01]  /*132160*/  LDCU UR6, c[0x0][0x3b8] ;  /* 0x00007700ff0677ac */ /* 0x000e220008000800 */
[----:B------:R-:W3:Y:S02]  /*132170*/  LDL.LU R5, [R1+0x578] ;  /* 0x0005780001057983 */ /* 0x000ee40000300800 */
[----:B------:R-:W-:-:S02]  /*132180*/  SHF.R.S32.HI R4, RZ, 0x1f, R27 ;  /* 0x0000001fff047819 */ /* 0x000fc4000001141b */
[----:B------:R-:W3:Y:S04]  /*132190*/  LDL.LU R7, [R1+0x57c] ;  /* 0x00057c0001077983 */ /* 0x000ee80000300800 */
[----:B------:R1:W-:Y:S02]  /*1321a0*/  STL [R1+0x5b4], R2 ;  /* 0x0005b40201007387 */ /* 0x0003e40000100800 */
[----:B-1----:R-:W-:-:S05]  /*1321b0*/  IADD3 R2, P1, PT, R27, R6, RZ ;  /* 0x000000061b027210 */ /* 0x002fca0007f3e0ff */
[----:B------:R-:W-:-:S05]  /*1321c0*/  IMAD.X R3, R4, 0x1, R9, P1 ;  /* 0x0000000104037824 */ /* 0x000fca00008e0609 */
[----:B------:R4:W-:Y:S02]  /*1321d0*/  STL.64 [R1+0x49e8], R2 ;  /* 0x0049e80201007387 */ /* 0x0009e40000100a00 */
[----:B----4-:R-:W-:Y:S02]  /*1321e0*/  F2FP.SATFINITE.E5M2.F32.PACK_AB_MERGE_C R2, R19, R21, RZ ;  /* 0x000000151302723e */ /* 0x010fe400048060ff */
[----:B------:R-:W4:Y:S04]  /*1321f0*/  LDL.LU R21, [R1+0x560] ;  /* 0x0005600001157983 */ /* 0x000f280000300800 */
[----:B------:R1:W-:Y:S01]  /*132200*/  STL [R1+0x5a0], R2 ;  /* 0x0005a00201007387 */ /* 0x0003e20000100800 */
[----:B------:R-:W-:-:S03]  /*132210*/  F2FP.SATFINITE.E5M2.F32.PACK_AB_MERGE_C R0, R0, R16, RZ ;  /* 0x000000100000723e */ /* 0x000fc600048060ff */
        /* <DEDUP_REMOVED lines=8> */
[----:B------:R-:W4:Y:S01]  /*1322a0*/  LDL.LU R8, [R1+0x550] ;  /* 0x0005500001087983 */ /* 0x000f220000300800 */
[----:B------:R-:W-:-:S03]  /*1322b0*/  F2FP.SATFINITE.E5M2.F32.PACK_AB_MERGE_C R2, R18, R24, RZ ;  /* 0x000000181202723e */ /* 0x000fc600048060ff */
        /* <DEDUP_REMOVED lines=133> */
[----:B------:R1:W-:Y:S02]  /*132b10*/  STL [R1+0x364], R0 ;  /* 0x0003640001007387 */ /* 0x0003e40000100800 */
[----:B------:R-:W-:Y:S02]  /*132b20*/  IMAD.X R3, R4, 0x1, R11, P1 ;  /* 0x0000000104037824 */ /* 0x000fe400008e060b */
[----:B------:R-:W4:Y:S04]  /*132b30*/  LDL.LU R16, [R1+0x4b8] ;  /* 0x0004b80001107983 */ /* 0x000f280000300800 */
[----:B-1----:R-:W4:Y:S04]  /*132b40*/  LDL.LU R0, [R1+0x4bc] ;  /* 0x0004bc0001007983 */ /* 0x002f280000300800 */
[----:B------:R1:W-:Y:S02]  /*132b50*/  STL.64 [R1+0x4900], R2 ;  /* 0x0049000201007387 */ /* 0x0003e40000100a00 */
[----:B-1----:R-:W-:-:S02]  /*132b60*/  F2FP.SATFINITE.E5M2.F32.PACK_AB_MERGE_C R3, R29, R8, RZ ;  /* 0x000000081d03723e */ /* 0x002fc400048060ff */
        /* <DEDUP_REMOVED lines=107> */
[----:B------:R-:W-:Y:S04]  /*133220*/  STL [R1+0x874], R17 ;  /* 0x0008741101007387 */ /* 0x000fe80000100800 */
[----:B------:R-:W2:Y:S04]  /*133230*/  LDL.LU R28, [R1+0xc90] ;  /* 0x000c9000011c7983 */ /* 0x000ea80000300800 */
[----:B------:R-:W2:Y:S04]  /*133240*/  LDL.LU R25, [R1+0xc94] ;  /* 0x000c940001197983 */ /* 0x000ea80000300800 */
[----:B------:R3:W-:Y:S02]  /*133250*/  STL.64 [R1+0x4848], R2 ;  /* 0x0048480201007387 */ /* 0x0007e40000100a00 */
[----:B---3--:R-:W-:-:S02]  /*133260*/  F2FP.SATFINITE.E5M2.F32.PACK_AB_MERGE_C R3, R22, R26, RZ ;  /* 0x0000001a1603723e */ /* 0x008fc400048060ff */
[----:B------:R-:W3:Y:S04]  /*133270*/  LDL.LU R26, [R1+0xc98] ;  /* 0x000c9800011a7983 */ /* 0x000ee80000300800 */
[----:B------:R-:W-:Y:S01]  /*133280*/  STL [R1+0x569c], R3 ;  /* 0x00569c0301007387 */ /* 0x000fe20000100800 */
[----:B------:R-:W-:-:S03]  /*133290*/  F2FP.SATFINITE.E5M2.F32.PACK_AB_MERGE_C R2, R20, R23, RZ ;  /* 0x000000171402723e */ /* 0x000fc600048060ff */
[----:B------:R-:W3:Y:S04]  /*1332a0*/  LDL.LU R22, [R1+0xc9c] ;  /* 0x000c9c0001167983 */ /* 0x000ee80000300800 */
[----:B------:R1:W-:Y:S04]  /*1332b0*/  STL [R1+0x840], R2 ;  /* 0x0008400201007387 */ /* 0x0003e80000100800 */
[----:B------:R-:W3:Y:S04]  /*1332c0*/  LDL.LU R23, [R1+0xca0] ;  /* 0x000ca00001177983 */ /* 0x000ee80000300800 */
[----:B------:R-:W3:Y:S01]  /*1332d0*/  LDL.LU R20, [R1+0xca4] ;  /* 0x000ca40001147983 */ /* 0x000ee20000300800 */
[----:B------:R-:W-:Y:S01]  /*1332e0*/  F2FP.SATFINITE.E5M2.F32.PACK_AB_MERGE_C R4, R7, R5, RZ ;  /* 0x000000050704723e */ /* 0x000fe200048060ff */
[----:B0-----:R-:W-:Y:S01]  /*1332f0*/  VIADD R27, R27, UR6 ;  /* 0x000000061b1b7c36 */ /* 0x001fe20008000000 */
[----:B------:R-:W0:Y:S03]  /*133300*/  LDCU UR6, c[0x0][0x3b8] ;  /* 0x00007700ff0677ac */ /* 0x000e260008000800 */
[----:B------:R0:W-:Y:S01]  /*133310*/  STL [R1+0x858], R4 ;  /* 0x0008580401007387 */ /* 0x0001e20000100800 */
[----:B------:R-:W-:-:S02]  /*133320*/  SHF.R.S32.HI R17, RZ, 0x1f, R27 ;  /* 0x0000001fff117819 */ /* 0x000fc4000001141b */
[----:B-1----:R-:W-:Y:S01]  /*133330*/  IADD3 R2, P1, PT, R27, R6, RZ ;  /* 0x000000061b027210 */ /* 0x002fe20007f3e0ff */
[----:B0-----:R-:W3:Y:S04]  /*133340*/  LDL.LU R4, [R1+0xca8] ;  /* 0x000ca80001047983 */ /* 0x001ee80000300800 */
[----:B------:R-:W3:Y:S01]  /*133350*/  LDL.LU R5, [R1+0xcac] ;  /* 0x000cac0001057983 */ /* 0x000ee20000300800 */
[----:B------:R-:W-:-:S05]  /*133360*/  IMAD.X R3, R17, 0x1, R9, P1 ;  /* 0x0000000111037824 */ /* 0x000fca00008e0609 */
[----:B------:R4:W-:Y:S02]  /*133370*/  STL.64 [R1+0x4820], R2 ;  /* 0x0048200201007387 */ /* 0x0009e40000100a00 */
[----:B----4-:R-:W-:Y:S02]  /*133380*/  F2FP.SATFINITE.E5M2.F32.PACK_AB_MERGE_C R2, R19, R21, RZ ;  /* 0x000000151302723e */ /* 0x010fe400048060ff */
[----:B------:R-:W4:Y:S04]  /*133390*/  LDL.LU R21, [R1+0xcb0] ;  /* 0x000cb00001157983 */ /* 0x000f280000300800 */
[----:B------:R0:W-:Y:S04]  /*1333a0*/  STL [R1+0x7e8], R2 ;  /* 0x0007e80201007387 */ /* 0x0001e80000100800 */
[----:B------:R-:W4:Y:S01]  /*1333b0*/  LDL.LU R19, [R1+0xcb4] ;  /* 0x000cb40001137983 */ /* 0x000f220000300800 */
[----:B0-----:R-:W-:-:S02]  /*1333c0*/  IADD3 R2, P1, PT, R27, R10, RZ ;  /* 0x0000000a1b027210 */ /* 0x001fc40007f3e0ff */
[----:B------:R-:W-:-:S03]  /*1333d0*/  F2FP.SATFINITE.E5M2.F32.PACK_AB_MERGE_C R0, R0, R16, RZ ;  /* 0x000000100000723e */ /* 0x000fc600048060ff */
[----:B------:R-:W-:Y:S02]  /*1333e0*/  IMAD.X R3, R17, 0x1, R11, P1 ;  /* 0x0000000111037824 */ /* 0x000fe400008e060b */
[----:B------:R0:W-:Y:S04]  /*1333f0*/  STL [R1+0x820], R0 ;  /* 0x0008200001007387 */ /* 0x0001e80000100800 */
[----:B------:R-:W4:Y:S04]  /*133400*/  LDL.LU R16, [R1+0xcb8] ;  /* 0x000cb80001107983 */ /* 0x000f280000300800 */
[----:B0-----:R-:W4:Y:S01]  /*133410*/  LDL.LU R0, [R1+0xcbc] ;  /* 0x000cbc0001007983 */ /* 0x001f220000300800 */
[----:B------:R-:W-:-:S05]  /*133420*/  F2FP.SATFINITE.E5M2.F32.PACK_AB_MERGE_C R7, R29, R8, RZ ;  /* 0x000000081d07723e */ /* 0x000fca00048060ff */
[----:B------:R-:W-:Y:S04]  /*133430*/  STL [R1+0x59e8], R7 ;  /* 0x0059e80701007387 */ /* 0x000fe80000100800 */
[----:B------:R0:W-:Y:S04]  /*133440*/  STL.64 [R1+0x4818], R2 ;  /* 0x0048180201007387 */ /* 0x0001e80000100a00 */
[----:B------:R-:W4:Y:S04]  /*133450*/  LDL.LU R8, [R1+0xce0] ;  /* 0x000ce00001087983 */ /* 0x000f280000300800 */
[----:B------:R-:W4:Y:S01]  /*133460*/  LDL.LU R29, [R1+0xce4] ;  /* 0x000ce400011d7983 */ /* 0x000f220000300800 */
[----:B0-----:R-:W-:-:S05]  /*133470*/  F2FP.SATFINITE.E5M2.F32.PACK_AB_MERGE_C R2, R18, R24, RZ ;  /* 0x000000181202723e */ /* 0x001fca00048060ff */
[----:B------:R0:W-:Y:S04]  /*133480*/  STL [R1+0x56a4], R2 ;  /* 0x0056a40201007387 */ /* 0x0001e80000100800 */
[----:B------:R-:W4:Y:S04]  /*133490*/  LDL.LU R24, [R1+0xce8] ;  /* 0x000ce80001187983 */ /* 0x000f280000300800 */
[----:B------:R-:W4:Y:S01]  /*1334a0*/  LDL.LU R18, [R1+0xcec] ;  /* 0x000cec0001127983 */ /* 0x000f220000300800 */
[----:B0-----:R-:W-:-:S05]  /*1334b0*/  IADD3 R2, P1, PT, R27, R14, RZ ;  /* 0x0000000e1b027210 */ /* 0x001fca0007f3e0ff */
[----:B------:R-:W-:-:S05]  /*1334c0*/  IMAD.X R3, R17, 0x1, R15, P1 ;  /* 0x0000000111037824 */ /* 0x000fca00008e060f */
[----:B------:R0:W-:Y:S02]  /*1334d0*/  STL.64 [R1+0x4810], R2 ;  /* 0x0048100201007387 */ /* 0x0001e40000100a00 */
[----:B0-----:R-:W-:-:S05]  /*1334e0*/  IADD3 R2, P1, PT, R27, R12, RZ ;  /* 0x0000000c1b027210 */ /* 0x001fca0007f3e0ff */
        /* <DEDUP_REMOVED lines=14> */
[----:B------:R-:W-:Y:S01]  /*1335d0*/  VIADD R27, R27, UR6 ;  /* 0x000000061b1b7c36 */ /* 0x000fe20008000000 */
[----:B------:R-:W1:Y:S01]  /*1335e0*/  LDCU UR6, c[0x0][0x3b8] ;  /* 0x00007700ff0677ac */ /* 0x000e620008000800 */
[----:B0-----:R-:W-:-:S02]  /*1335f0*/  F2FP.SATFINITE.E5M2.F32.PACK_AB_MERGE_C R2, R5, R4, RZ ;  /* 0x000000040502723e */ /* 0x001fc400048060ff */
[----:B------:R-:W3:Y:S01]  /*133600*/  LDL.LU R4, [R1+0xd08] ;  /* 0x000d080001047983 */ /* 0x000ee20000300800 */
[----:B------:R-:W-:-:S03]  /*133610*/  SHF.R.S32.HI R7, RZ, 0x1f, R27 ;  /* 0x0000001fff077819 */ /* 0x000fc6000001141b */
[----:B------:R-:W3:Y:S04]  /*133620*/  LDL.LU R5, [R1+0xd0c] ;  /* 0x000d0c0001057983 */ /* 0x000ee80000300800 */
[----:B------:R0:W-:Y:S02]  /*133630*/  STL [R1+0x6c8], R2 ;  /* 0x0006c80201007387 */ /* 0x0001e40000100800 */
[----:B0-----:R-:W-:-:S05]  /*133640*/  IADD3 R2, P1, PT, R27, R6, RZ ;  /* 0x000000061b027210 */ /* 0x001fca0007f3e0ff */
[----:B------:R-:W-:-:S05]  /*133650*/  IMAD.X R3, R7, 0x1, R9, P1 ;  /* 0x0000000107037824 */ /* 0x000fca00008e0609 */
[----:B------:R4:W-:Y:S02]  /*133660*/  STL.64 [R1+0x47e0], R2 ;  /* 0x0047e00201007387 */ /* 0x0009e40000100a00 */
[----:B----4-:R-:W-:Y:S02]  /*133670*/  F2FP.SATFINITE.E5M2.F32.PACK_AB_MERGE_C R2, R19, R21, RZ ;  /* 0x000000151302723e */ /* 0x010fe400048060ff */
[----:B------:R-:W4:Y:S04]  /*133680*/  LDL.LU R21, [R1+0xd10] ;  /* 0x000d100001157983 */ /* 0x000f280000300800 */
[----:B------:R0:W-:Y:S04]  /*133690*/  STL [R1+0x640], R2 ;  /* 0x0006400201007387 */ /* 0x0001e80000100800 */
[----:B------:R-:W4:Y:S01]  /*1336a0*/  LDL.LU R19, [R1+0xd14] ;  /* 0x000d140001137983 */ /* 0x000f220000300800 */
[----:B------:R-:W-:-:S02]  /*1336b0*/  F2FP.SATFINITE.E5M2.F32.PACK_AB_MERGE_C R0, R0, R16, RZ ;  /* 0x000000100000723e */ /* 0x000fc400048060ff */
[----:B0-----:R-:W-:-:S03]  /*1336c0*/  IADD3 R2, P1, PT, R27, R10, RZ ;  /* 0x0000000a1b027210 */ /* 0x001fc60007f3e0ff */
[----:B------:R0:W-:Y:S02]  /*1336d0*/  STL [R1+0x56a8], R0 ;  /* 0x0056a80001007387 */ /* 0x0001e40000100800 */
[----:B------:R-:W-:Y:S02]  /*1336e0*/  IMAD.X R3, R7, 0x1, R11, P1 ;  /* 0x0000000107037824 */ /* 0x000fe400008e060b */
[----:B------:R-:W4:Y:S04]  /*1336f0*/  LDL.LU R16, [R1+0xd18] ;  /* 0x000d180001107983 */ /* 0x000f280000300800 */
[----:B0-----:R-:W4:Y:S04]  /*133700*/  LDL.LU R0, [R1+0xd1c] ;  /* 0x000d1c0001007983 */ /* 0x001f280000300800 */
[----:B------:R0:W-:Y:S02]  /*133710*/  STL.64 [R1+0x47d0], R2 ;  /* 0x0047d00201007387 */ /* 0x0001e40000100a00 */
[----:B0-----:R-:W-:-:S02]  /*133720*/  F2FP.SATFINITE.E5M2.F32.PACK_AB_MERGE_C R3, R29, R8, RZ ;  /* 0x000000081d03723e */ /* 0x001fc400048060ff */
[----:B------:R-:W4:Y:S04]  /*133730*/  LDL.LU R8, [R1+0xd30] ;  /* 0x000d300001087983 */ /* 0x000f280000300800 */
[----:B------:R-:W-:Y:S04]  /*133740*/  STL [R1+0x608], R3 ;  /* 0x0006080301007387 */ /* 0x000fe80000100800 */
[----:B------:R-:W4:Y:S01]  /*133750*/  LDL.LU R29, [R1+0xd34] ;  /* 0x000d3400011d7983 */ /* 0x000f220000300800 */
[----:B------:R-:W-:-:S05]  /*133760*/  F2FP.SATFINITE.E5M2.F32.PACK_AB_MERGE_C R2, R18, R24, RZ ;  /* 0x000000181202723e */ /* 0x000fca00048060ff */
        /* <DEDUP_REMOVED lines=33> */
[----:B------:R1:W-:Y:S04]  /*133980*/  STL [R1+0x4e0], R2 ;  /* 0x0004e00201007387 */ /* 0x0003e80000100800 */
[----:B------:R-:W4:Y:S01]  /*133990*/  LDL.LU R19, [R1+0xd64] ;  /* 0x000d640001137983 */ /* 0x000f220000300800 */
[----:B------:R-:W-:-:S02]  /*1339a0*/  F2FP.SATFINITE.E5M2.F32.PACK_AB_MERGE_C R0, R0, R16, RZ ;  /* 0x000000100000723e */ /* 0x000fc400048060ff */
[----:B-1----:R-:W-:-:S03]  /*1339b0*/  IADD3 R2, P1, PT, R27, R10, RZ ;  /* 0x0000000a1b027210 */ /* 0x002fc60007f3e0ff */
[----:B------:R1:W-:Y:S02]  /*1339c0*/  STL [R1+0x4d8], R0 ;  /* 0x0004d80001007387 */ /* 0x0003e40000100800 */
[----:B------:R-:W-:Y:S02]  /*1339d0*/  IMAD.X R3, R7, 0x1, R11, P1 ;  /* 0x0000000107037824 */ /* 0x000fe400008e060b */
[----:B------:R-:W4:Y:S04]  /*1339e0*/  LDL.LU R16, [R1+0xd68] ;  /* 0x000d680001107983 */ /* 0x000f280000300800 */
[----:B-1----:R-:W4:Y:S04]  /*1339f0*/  LDL.LU R0, [R1+0xd6c] ;  /* 0x000d6c0001007983 */ /* 0x002f280000300800 */
[----:B------:R1:W-:Y:S02]  /*133a00*/  STL.64 [R1+0x4780], R2 ;  /* 0x0047800201007387 */ /* 0x0003e40000100a00 */
[----:B-1----:R-:W-:-:S02]  /*133a10*/  F2FP.SATFINITE.E5M2.F32.PACK_AB_MERGE_C R3, R29, R8, RZ ;  /* 0x000000081d03723e */ /* 0x002fc400048060ff */
[----:B------:R-:W4:Y:S04]  /*133a20*/  LDL.LU R8, [R1+0xd80] ;  /* 0x000d800001087983 */ /* 0x000f280000300800 */
[----:B------:R-:W-:Y:S04]  /*133a30*/  STL [R1+0x49c], R3 ;  /* 0x00049c0301007387 */ /* 0x000fe80000100800 */
[----:B------:R-:W4:Y:S01]  /*133a40*/  LDL.LU R29, [R1+0xd84] ;  /* 0x000d8400011d7983 */ /* 0x000f220000300800 */
[----:B------:R-:W-:-:S05]  /*133a50*/  F2FP.SATFINITE.E5M2.F32.PACK_AB_MERGE_C R2, R18, R24, RZ ;  /* 0x000000181202723e */ /* 0x000fca00048060ff */
        /* <DEDUP_REMOVED lines=115> */
[----:B0-----:R-:W-:Y:S01]  /*134190*/  VIADD R27, R27, UR6 ;  /* 0x000000061b1b7c36 */ /* 0x001fe20008000000 */
[----:B------:R-:W-:Y:S01]  /*1341a0*/  F2FP.SATFINITE.E5M2.F32.PACK_AB_MERGE_C R5, R5, R4, RZ ;  /* 0x000000040505723e */ /* 0x000fe200048060ff */
[----:B------:R-:W0:Y:S03]  /*1341b0*/  LDCU UR6, c[0x0][0x3b8] ;  /* 0x00007700ff0677ac */ /* 0x000e260008000800 */
[----:B------:R-:W-:-:S02]  /*1341c0*/  SHF.R.S32.HI R4, RZ, 0x1f, R27 ;  /* 0x0000001fff047819 */ /* 0x000fc4000001141b */
[----:B-1----:R-:W-:Y:S01]  /*1341d0*/  IADD3 R2, P1, PT, R27, R6, RZ ;  /* 0x000000061b027210 */ /* 0x002fe20007f3e0ff */
[----:B------:R1:W-:Y:S04]  /*1341e0*/  STL [R1+0x56cc], R5 ;  /* 0x0056cc0501007387 */ /* 0x0003e80000100800 */
[----:B------:R-:W-:Y:S01]  /*1341f0*/  IMAD.X R3, R4, 0x1, R9, P1 ;  /* 0x0000000104037824 */ /* 0x000fe200008e0609 */
[----:B------:R-:W3:Y:S04]  /*134200*/  LDL.LU R17, [R1+0xe78] ;  /* 0x000e780001117983 */ /* 0x000ee80000300800 */
[----:B-1----:R-:W3:Y:S04]  /*134210*/  LDL.LU R5, [R1+0xe7c] ;  /* 0x000e7c0001057983 */ /* 0x002ee80000300800 */
[----:B------:R4:W-:Y:S02]  /*134220*/  STL.64 [R1+0x46b0], R2 ;  /* 0x0046b00201007387 */ /* 0x0009e40000100a00 */
[----:B----4-:R-:W-:-:S02]  /*134230*/  F2FP.SATFINITE.E5M2.F32.PACK_AB_MERGE_C R2, R19, R21, RZ ;  /* 0x000000151302723e */ /* 0x010fc400048060ff */
[----:B------:R-:W4:Y:S04]  /*134240*/  LDL.LU R21, [R1+0xe90] ;  /* 0x000e900001157983 */ /* 0x000f280000300800 */
[----:B------:R1:W-:Y:S04]  /*134250*/  STL [R1+0x330], R2 ;  /* 0x0003300201007387 */ /* 0x0003e80000100800 */
[----:B------:R-:W4:Y:S01]  /*134260*/  LDL.LU R19, [R1+0xe94] ;  /* 0x000e940001137983 */ /* 0x000f220000300800 */
[----:B-1----:R-:W-:Y:S02]  /*134270*/  IADD3 R2, P1, PT, R27, R10, RZ ;  /* 0x0000000a1b027210 */ /* 0x002fe40007f3e0ff */
[----:B------:R-:W-:-:S03]  /*134280*/  F2FP.SATFINITE.E5M2.F32.PACK_AB_MERGE_C R0, R0, R16, RZ ;  /* 0x000000100000723e */ /* 0x000fc600048060ff */
[----:B------:R-:W-:Y:S02]  /*134290*/  IMAD.X R3, R4, 0x1, R11, P1 ;  /* 0x0000000104037824 */ /* 0x000fe400008e060b */
[----:B------:R1:W-:Y:S04]  /*1342a0*/  STL [R1+0x32c], R0 ;  /* 0x00032c0001007387 */ /* 0x0003e80000100800 */
        /* <DEDUP_REMOVED lines=23> */
[----:B------:R1:W-:Y:S01]  /*134420*/  STL [R1+0x5608], R3 ;  /* 0x0056080301007387 */ /* 0x0003e20000100800 */
[----:B------:R-:W-:-:S03]  /*134430*/  F2FP.SATFINITE.E5M2.F32.PACK_AB_MERGE_C R2, R20, R23, RZ ;  /* 0x000000171402723e */ /* 0x000fc600048060ff */
[----:B------:R-:W2:Y:S04]  /*134440*/  LDL.LU R22, [R1+0xedc] ;  /* 0x000edc0001167983 */ /* 0x000ea80000300800 */
[----:B------:R1:W-:Y:S04]  /*134450*/  STL [R1+0x55cc], R2 ;  /* 0x0055cc0201007387 */ /* 0x0003e80000100800 */
[----:B------:R-:W2:Y:S01]  /*134460*/  LDL.LU R23, [R1+0xef0] ;  /* 0x000ef00001177983 */ /* 0x000ea20000300800 */
[----:B0-----:R-:W-:Y:S01]  /*134470*/  VIADD R27, R27, UR6 ;  /* 0x000000061b1b7c36 */ /* 0x001fe20008000000 */
[----:B------:R-:W0:Y:S04]  /*134480*/  LDCU UR6, c[0x0][0x3b8] ;  /* 0x00007700ff0677ac */ /* 0x000e280008000800 */
[----:B-1----:R-:W-:-:S02]  /*134490*/  SHF.R.S32.HI R3, RZ, 0x1f, R27 ;  /* 0x0000001fff037819 */ /* 0x002fc4000001141b */
[----:B------:R-:W-:Y:S02]  /*1344a0*/  F2FP.SATFINITE.E5M2.F32.PACK_AB_MERGE_C R2, R5, R17, RZ ;  /* 0x000000110502723e */ /* 0x000fe400048060ff */
[----:B----4-:R-:W-:Y:S02]  /*1344b0*/  F2FP.SATFINITE.E5M2.F32.PACK_AB_MERGE_C R7, R19, R21, RZ ;  /* 0x000000151307723e */ /* 0x010fe400048060ff */
[----:B------:R-:W-:Y:S02]  /*1344c0*/  F2FP.SATFINITE.E5M2.F32.PACK_AB_MERGE_C R0, R0, R16, RZ ;  /* 0x000000100000723e */ /* 0x000fe400048060ff */
[----:B------:R-:W-:Y:S01]  /*1344d0*/  F2FP.SATFINITE.E5M2.F32.PACK_AB_MERGE_C R17, R29, R8, RZ ;  /* 0x000000081d11723e */ /* 0x000fe200048060ff */
[----:B--2---:R1:W-:Y:S04]  /*1344e0*/  STL.64 [R1+0x5e20], R22 ;  /* 0x005e201601007387 */ /* 0x0043e80000100a00 */
[----:B------:R-:W2:Y:S01]  /*1344f0*/  LDL.LU R20, [R1+0xef4] ;  /* 0x000ef40001147983 */ /* 0x000ea20000300800 */
[----:B-1----:R-:W-:-:S03]  /*134500*/  IADD3 R22, P1, PT, R27, R6, RZ ;  /* 0x000000061b167210 */ /* 0x002fc60007f3e0ff */
[----:B------:R1:W-:Y:S02]  /*134510*/  STL [R1+0x55d4], R2 ;  /* 0x0055d40201007387 */ /* 0x0003e40000100800 */
[----:B------:R-:W-:Y:S02]  /*134520*/  IMAD.X R23, R3, 0x1, R9, P1 ;  /* 0x0000000103177824 */ /* 0x000fe400008e0609 */
[----:B-1----:R-:W4:Y:S04]  /*134530*/  LDL.LU R2, [R1+0xef8] ;  /* 0x000ef80001027983 */ /* 0x002f280000300800 */
[----:B------:R-:W4:Y:S04]  /*134540*/  LDL.LU R5, [R1+0xefc] ;  /* 0x000efc0001057983 */ /* 0x000f280000300800 */
[----:B------:R1:W-:Y:S04]  /*134550*/  STL.64 [R1+0x4670], R22 ;  /* 0x0046701601007387 */ /* 0x0003e80000100a00 */
[----:B------:R0:W-:Y:S04]  /*134560*/  STL [R1+0x5590], R7 ;  /* 0x0055900701007387 */ /* 0x0001e80000100800 */
[----:B------:R-:W2:Y:S01]  /*134570*/  LDL.LU R21, [R1+0xf30] ;  /* 0x000f300001157983 */ /* 0x000ea20000300800 */
[----:B-1----:R-:W-:-:S03]  /*134580*/  IADD3 R22, P1, PT, R27, R10, RZ ;  /* 0x0000000a1b167210 */ /* 0x002fc60007f3e0ff */
[----:B------:R-:W2:Y:S02]  /*134590*/  LDL.LU R19, [R1+0xf34] ;  /* 0x000f340001137983 */ /* 0x000ea40000300800 */
[----:B------:R-:W-:Y:S02]  /*1345a0*/  IMAD.X R23, R3, 0x1, R11, P1 ;  /* 0x0000000103177824 */ /* 0x000fe400008e060b */
[----:B------:R1:W-:Y:S04]  /*1345b0*/  STL [R1+0x5594], R0 ;  /* 0x0055940001007387 */ /* 0x0003e80000100800 */
[----:B------:R-:W2:Y:S01]  /*1345c0*/  LDL.LU R16, [R1+0xf38] ;  /* 0x000f380001107983 */ /* 0x000ea20000300800 */
[----:B0-----:R-:W-:-:S03]  /*1345d0*/  F2FP.SATFINITE.E5M2.F32.PACK_AB_MERGE_C R7, R18, R24, RZ ;  /* 0x000000181207723e */ /* 0x001fc600048060ff */
[----:B-1----:R-:W2:Y:S04]  /*1345e0*/  LDL.LU R0, [R1+0xf3c] ;  /* 0x000f3c0001007983 */ /* 0x002ea80000300800 */
[----:B------:R-:W2:Y:S04]  /*1345f0*/  LDL.LU R8, [R1+0xf40] ;  /* 0x000f400001087983 */ /* 0x000ea80000300800 */
[----:B------:R0:W-:Y:S04]  /*134600*/  STL.64 [R1+0x4660], R22 ;  /* 0x0046601601007387 */ /* 0x0001e80000100a00 */
[----:B------:R-:W-:Y:S04]  /*134610*/  STL [R1+0x556c], R17 ;  /* 0x00556c1101007387 */ /* 0x000fe80000100800 */
[----:B------:R-:W2:Y:S01]  /*134620*/  LDL.LU R29, [R1+0xf44] ;  /* 0x000f4400011d7983 */ /* 0x000ea20000300800 */
[----:B0-----:R-:W-:-:S03]  /*134630*/  IADD3 R22, P1, PT, R27, R14, RZ ;  /* 0x0000000e1b167210 */ /* 0x001fc60007f3e0ff */
[----:B------:R-:W-:Y:S02]  /*134640*/  STL [R1+0x5574], R7 ;  /* 0x0055740701007387 */ /* 0x000fe40000100800 */
[----:B------:R-:W-:Y:S02]  /*134650*/  IMAD.X R23, R3, 0x1, R15, P1 ;  /* 0x0000000103177824 */ /* 0x000fe400008e060f */
[----:B------:R-:W2:Y:S04]  /*134660*/  LDL.LU R24, [R1+0xf48] ;  /* 0x000f480001187983 */ /* 0x000ea80000300800 */
[----:B------:R-:W2:Y:S04]  /*134670*/  LDL.LU R18, [R1+0xf4c] ;  /* 0x000f4c0001127983 */ /* 0x000ea80000300800 */
[----:B------:R0:W-:Y:S01]  /*134680*/  STL.64 [R1+0x4648], R22 ;  /* 0x0046481601007387 */ /* 0x0001e20000100a00 */
[----:B------:R-:W-:-:S02]  /*134690*/  F2FP.SATFINITE.E5M2.F32.PACK_AB_MERGE_C R4, R25, R4, RZ ;  /* 0x000000041904723e */ /* 0x000fc400048060ff */
[----:B0-----:R-:W-:-:S03]  /*1346a0*/  IADD3 R22, P1, PT, R27, R12, RZ ;  /* 0x0000000c1b167210 */ /* 0x001fc60007f3e0ff */
[----:B------:R-:W-:Y:S02]  /*1346b0*/  STL [R1+0x5548], R4 ;  /* 0x0055480401007387 */ /* 0x000fe40000100800 */
[----:B------:R-:W-:-:S05]  /*1346c0*/  IMAD.X R23, R3, 0x1, R13, P1 ;  /* 0x0000000103177824 */ /* 0x000fca00008e060d */
[----:B------:R0:W-:Y:S04]  /*1346d0*/  STL.64 [R1+0x4640], R22 ;  /* 0x0046401601007387 */ /* 0x0001e80000100a00 */
[----:B0-----:R-:W3:Y:S04]  /*1346e0*/  LDL.LU.64 R22, [R1+0x5e20] ;  /* 0x005e200001167983 */ /* 0x001ee80000300a00 */
[----:B------:R-:W4:Y:S04]  /*1346f0*/  LDL.LU R28, [R1+0xf80] ;  /* 0x000f8000011c7983 */ /* 0x000f280000300800 */
[----:B------:R-:W4:Y:S04]  /*134700*/  LDL.LU R17, [R1+0xf84] ;  /* 0x000f840001117983 */ /* 0x000f280000300800 */
[----:B------:R-:W4:Y:S01]  /*134710*/  LDL.LU R4, [R1+0xf88] ;  /* 0x000f880001047983 */ /* 0x000f220000300800 */
[----:B------:R-:W-:Y:S01]  /*134720*/  VIADD R27, R27, UR6 ;  /* 0x000000061b1b7c36 */ /* 0x000fe20008000000 */
[----:B------:R-:W0:Y:S01]  /*134730*/  LDCU UR6, c[0x0][0x3b8] ;  /* 0x00007700ff0677ac */ /* 0x000e220008000800 */
[----:B---3--:R-:W-:-:S02]  /*134740*/  F2FP.SATFINITE.E5M2.F32.PACK_AB_MERGE_C R7, R22, R26, RZ ;  /* 0x0000001a1607723e */ /* 0x008fc400048060ff */
[----:B--2---:R-:W-:-:S03]  /*134750*/  F2FP.SATFINITE.E5M2.F32.PACK_AB_MERGE_C R3, R20, R23, RZ ;  /* 0x000000171403723e */ /* 0x004fc600048060ff */
[----:B------:R1:W-:Y:S04]  /*134760*/  STL [R1+0x554c], R7 ;  /* 0x00554c0701007387 */ /* 0x0003e80000100800 */
[----:B------:R-:W2:Y:S04]  /*134770*/  LDL.LU R25, [R1+0xf8c] ;  /* 0x000f8c0001197983 */ /* 0x000ea80000300800 */
[----:B------:R3:W-:Y:S04]  /*134780*/  STL [R1+0x5510], R3 ;  /* 0x0055100301007387 */ /* 0x0007e80000100800 */
[----:B------:R-:W2:Y:S04]  /*134790*/  LDL.LU R26, [R1+0xf90] ;  /* 0x000f9000011a7983 */ /* 0x000ea80000300800 */
[----:B------:R-:W2:Y:S04]  /*1347a0*/  LDL.LU R22, [R1+0xf94] ;  /* 0x000f940001167983 */ /* 0x000ea80000300800 */
[----:B------:R-:W2:Y:S04]  /*1347b0*/  LDL.LU R23, [R1+0xf98] ;  /* 0x000f980001177983 */ /* 0x000ea80000300800 */
[----:B------:R-:W2:Y:S01]  /*1347c0*/  LDL.LU R20, [R1+0xf9c] ;  /* 0x000f9c0001147983 */ /* 0x000ea20000300800 */
[----:B----4-:R-:W-:-:S02]  /*1347d0*/  F2FP.SATFINITE.E5M2.F32.PACK_AB_MERGE_C R5, R5, R2, RZ ;  /* 0x000000020505723e */ /* 0x010fc400048060ff */
[----:B-1----:R-:W-:Y:S02]  /*1347e0*/  SHF.R.S32.HI R7, RZ, 0x1f, R27 ;  /* 0x0000001fff077819 */ /* 0x002fe4000001141b */
[----:B------:R-:W-:Y:S01]  /*1347f0*/  IADD3 R2, P1, PT, R27, R6, RZ ;  /* 0x000000061b027210 */ /* 0x000fe20007f3e0ff */
[----:B------:R-:W-:Y:S04]  /*134800*/  STL [R1+0x5514], R5 ;  /* 0x0055140501007387 */ /* 0x000fe80000100800 */
[----:B---3--:R-:W-:-:S05]  /*134810*/  IMAD.X R3, R7, 0x1, R9, P1 ;  /* 0x0000000107037824 */ /* 0x008fca00008e0609 */
[----:B------:R1:W-:Y:S01]  /*134820*/  STL.64 [R1+0x4618], R2 ;  /* 0x0046180201007387 */ /* 0x0003e20000100a00 */
[----:B------:R-:W-:Y:S02]  /*134830*/  F2FP.SATFINITE.E5M2.F32.PACK_AB_MERGE_C R0, R0, R16, RZ ;  /* 0x000000100000723e */ /* 0x000fe400048060ff */
[----:B-1----:R-:W-:Y:S02]  /*134840*/  F2FP.SATFINITE.E5M2.F32.PACK_AB_MERGE_C R2, R19, R21, RZ ;  /* 0x000000151302723e */ /* 0x002fe400048060ff */
[----:B------:R-:W3:Y:S04]  /*134850*/  LDL.LU R21, [R1+0xfb0] ;  /* 0x000fb00001157983 */ /* 0x000ee80000300800 */
[----:B------:R1:W-:Y:S04]  /*134860*/  STL [R1+0x54f8], R2 ;  /* 0x0054f80201007387 */ /* 0x0003e80000100800 */
[----:B------:R-:W3:Y:S01]  /*134870*/  LDL.LU R19, [R1+0xfb4] ;  /* 0x000fb40001137983 */ /* 0x000ee20000300800 */
[----:B-1----:R-:W-:-:S03]  /*134880*/  IADD3 R2, P1, PT, R27, R10, RZ ;  /* 0x0000000a1b027210 */ /* 0x002fc60007f3e0ff */
[----:B------:R1:W-:Y:S02]  /*134890*/  STL [R1+0x54fc], R0 ;  /* 0x0054fc0001007387 */ /* 0x0003e40000100800 */
[----:B------:R-:W-:Y:S02]  /*1348a0*/  IMAD.X R3, R7, 0x1, R11, P1 ;  /* 0x0000000107037824 */ /* 0x000fe400008e060b */
[----:B------:R-:W4:Y:S04]  /*1348b0*/  LDL.LU R16, [R1+0xfb8] ;  /* 0x000fb80001107983 */ /* 0x000f280000300800 */
[----:B-1----:R-:W4:Y:S04]  /*1348c0*/  LDL.LU R0, [R1+0xfbc] ;  /* 0x000fbc0001007983 */ /* 0x002f280000300800 */
[----:B------:R1:W-:Y:S04]  /*1348d0*/  STL.64 [R1+0x4610], R2 ;  /* 0x0046100201007387 */ /* 0x0003e80000100a00 */
[----:B------:R-:W4:Y:S01]  /*1348e0*/  LDL.LU R5, [R1+0xfe0] ;  /* 0x000fe00001057983 */ /* 0x000f220000300800 */
[----:B-1----:R-:W-:-:S05]  /*1348f0*/  F2FP.SATFINITE.E5M2.F32.PACK_AB_MERGE_C R2, R29, R8, RZ ;  /* 0x000000081d02723e */ /* 0x002fca00048060ff */
[----:B------:R1:W-:Y:S01]  /*134900*/  STL [R1+0x878], R2 ;  /* 0x0008780201007387 */ /* 0x0003e20000100800 */
[----:B------:R-:W-:-:S03]  /*134910*/  F2FP.SATFINITE.E5M2.F32.PACK_AB_MERGE_C R18, R18, R24, RZ ;  /* 0x000000181212723e */ /* 0x000fc600048060ff */
[----:B------:R-:W4:Y:S04]  /*134920*/  LDL.LU R8, [R1+0xfe4] ;  /* 0x000fe40001087983 */ /* 0x000f280000300800 */
[----:B------:R-:W4:Y:S01]  /*134930*/  LDL.LU R29, [R1+0xfe8] ;  /* 0x000fe800011d7983 */ /* 0x000f220000300800 */
[----:B-1----:R-:W-:-:S03]  /*134940*/  IADD3 R2, P1, PT, R27, R14, RZ ;  /* 0x0000000e1b027210 */ /* 0x002fc60007f3e0ff */
[----:B------:R-:W4:Y:S02]  /*134950*/  LDL.LU R24, [R1+0xfec] ;  /* 0x000fec0001187983 */ /* 0x000f240000300800 */
[----:B------:R-:W-:Y:S02]  /*134960*/  IMAD.X R3, R7, 0x1, R15, P1 ;  /* 0x0000000107037824 */ /* 0x000fe400008e060f */
[----:B------:R-:W-:Y:S04]  /*134970*/  STL [R1+0x59b8], R18 ;  /* 0x0059b81201007387 */ /* 0x000fe80000100800 */
[----:B------:R1:W-:Y:S01]  /*134980*/  STL.64 [R1+0x4608], R2 ;  /* 0x0046080201007387 */ /* 0x0003e20000100a00 */
[----:B------:R-:W-:Y:S02]  /*134990*/  F2FP.SATFINITE.E5M2.F32.PACK_AB_MERGE_C R17, R17, R28, RZ ;  /* 0x0000001c1111723e */ /* 0x000fe400048060ff */
[----:B-1----:R-:W-:-:S03]  /*1349a0*/  IADD3 R2, P1, PT, R27, R12, RZ ;  /* 0x0000000c1b027210 */ /* 0x002fc60007f3e0ff */
[----:B------:R1:W-:Y:S02]  /*1349b0*/  STL [R1+0x850], R17 ;  /* 0x0008501101007387 */ /* 0x0003e40000100800 */
[----:B------:R-:W-:-:S05]  /*1349c0*/  IMAD.X R3, R7, 0x1, R13, P1 ;  /* 0x0000000107037824 */ /* 0x000fca00008e060d */
[----:B------:R2:W-:Y:S04]  /*1349d0*/  STL.64 [R1+0x4600], R2 ;  /* 0x0046000201007387 */ /* 0x0005e80000100a00 */
[----:B-1----:R-:W4:Y:S01]  /*1349e0*/  LDL.LU R17, [R1+0x1000] ;  /* 0x0010000001117983 */ /* 0x002f220000300800 */
[----:B--2---:R-:W-:-:S03]  /*1349f0*/  F2FP.SATFINITE.E5M2.F32.PACK_AB_MERGE_C R2, R25, R4, RZ ;  /* 0x000000041902723e */ /* 0x004fc600048060ff */
[----:B------:R-:W2:Y:S04]  /*134a00*/  LDL.LU R25, [R1+0x1004] ;  /* 0x0010040001197983 */ /* 0x000ea80000300800 */
[----:B------:R1:W-:Y:S01]  /*134a10*/  STL [R1+0x85c], R2 ;  /* 0x00085c0201007387 */ /* 0x0003e20000100800 */
[----:B------:R-:W-:-:S05]  /*134a20*/  F2FP.SATFINITE.E5M2.F32.PACK_AB_MERGE_C R3, R22, R26, RZ ;  /* 0x0000001a1603723e */ /* 0x000fca00048060ff */
[----:B------:R0:W-:Y:S01]  /*134a30*/  STL [R1+0x818], R3 ;  /* 0x0008180301007387 */ /* 0x0001e20000100800 */
[----:B-1----:R-:W-:-:S03]  /*134a40*/  F2FP.SATFINITE.E5M2.F32.PACK_AB_MERGE_C R2, R20, R23, RZ ;  /* 0x000000171402723e */ /* 0x002fc600048060ff */
[----:B------:R-:W2:Y:S04]  /*134a50*/  LDL.LU R26, [R1+0x1008] ;  /* 0x00100800011a7983 */ /* 0x000ea80000300800 */
[----:B------:R-:W2:Y:S04]  /*134a60*/  LDL.LU R22, [R1+0x100c] ;  /* 0x00100c0001167983 */ /* 0x000ea80000300800 */
[----:B------:R1:W-:Y:S04]  /*134a70*/  STL [R1+0x82c], R2 ;  /* 0x00082c0201007387 */ /* 0x0003e80000100800 */
[----:B------:R-:W2:Y:S01]  /*134a80*/  LDL.LU R23, [R1+0x1060] ;  /* 0x0010600001177983 */ /* 0x000ea20000300800 */
[----:B0-----:R-:W-:Y:S01]  /*134a90*/  VIADD R27, R27, UR6 ;  /* 0x000000061b1b7c36 */ /* 0x001fe20008000000 */
[----:B------:R-:W0:Y:S04]  /*134aa0*/  LDCU UR6, c[0x0][0x3b8] ;  /* 0x00007700ff0677ac */ /* 0x000e280008000800 */
[----:B------:R-:W-:-:S02]  /*134ab0*/  SHF.R.S32.HI R3, RZ, 0x1f, R27 ;  /* 0x0000001fff037819 */ /* 0x000fc4000001141b */
[----:B---3--:R-:W-:Y:S02]  /*134ac0*/  F2FP.SATFINITE.E5M2.F32.PACK_AB_MERGE_C R4, R19, R21, RZ ;  /* 0x000000151304723e */ /* 0x008fe400048060ff */
[----:B----4-:R-:W-:Y:S02]  /*134ad0*/  F2FP.SATFINITE.E5M2.F32.PACK_AB_MERGE_C R0, R0, R16, RZ ;  /* 0x000000100000723e */ /* 0x010fe400048060ff */
[----:B------:R-:W-:Y:S02]  /*134ae0*/  F2FP.SATFINITE.E5M2.F32.PACK_AB_MERGE_C R7, R8, R5, RZ ;  /* 0x000000050807723e */ /* 0x000fe400048060ff */
[----:B------:R-:W-:Y:S01]  /*134af0*/  F2FP.SATFINITE.E5M2.F32.PACK_AB_MERGE_C R5, R24, R29, RZ ;  /* 0x0000001d1805723e */ /* 0x000fe200048060ff */
[----:B--2---:R2:W-:Y:S04]  /*134b00*/  STL.64 [R1+0x5e18], R22 ;  /* 0x005e181601007387 */ /* 0x0045e80000100a00 */
[----:B------:R-:W3:Y:S04]  /*134b10*/  LDL.LU R20, [R1+0x1064] ;  /* 0x0010640001147983 */ /* 0x000ee80000300800 */
[----:B-1----:R-:W4:Y:S01]  /*134b20*/  LDL.LU R2, [R1+0x1068] ;  /* 0x0010680001027983 */ /* 0x002f220000300800 */
[----:B--2---:R-:W-:-:S03]  /*134b30*/  IADD3 R22, P1, PT, R27, R6, RZ ;  /* 0x000000061b167210 */ /* 0x004fc60007f3e0ff */
[----:B------:R-:W4:Y:S02]  /*134b40*/  LDL.LU R28, [R1+0x106c] ;  /* 0x00106c00011c7983 */ /* 0x000f240000300800 */
[----:B------:R-:W-:-:S05]  /*134b50*/  IMAD.X R23, R3, 0x1, R9, P1 ;  /* 0x0000000103177824 */ /* 0x000fca00008e0609 */
[----:B------:R1:W-:Y:S04]  /*134b60*/  STL.64 [R1+0x45d8], R22 ;  /* 0x0045d81601007387 */ /* 0x0003e80000100a00 */
[----:B------:R-:W-:Y:S04]  /*134b70*/  STL [R1+0x7a8], R4 ;  /* 0x0007a80401007387 */ /* 0x000fe80000100800 */
[----:B------:R-:W2:Y:S01]  /*134b80*/  LDL.LU R21, [R1+0x1080] ;  /* 0x0010800001157983 */ /* 0x000ea20000300800 */
[----:B-1----:R-:W-:-:S03]  /*134b90*/  IADD3 R22, P1, PT, R27, R10, RZ ;  /* 0x0000000a1b167210 */ /* 0x002fc60007f3e0ff */
[----:B------:R-:W2:Y:S02]  /*134ba0*/  LDL.LU R19, [R1+0x1084] ;  /* 0x0010840001137983 */ /* 0x000ea40000300800 */
[----:B------:R-:W-:Y:S02]  /*134bb0*/  IMAD.X R23, R3, 0x1, R11, P1 ;  /* 0x0000000103177824 */ /* 0x000fe400008e060b */
[----:B------:R1:W-:Y:S04]  /*134bc0*/  STL [R1+0x7d8], R0 ;  /* 0x0007d80001007387 */ /* 0x0003e80000100800 */
[----:B------:R-:W2:Y:S04]  /*134bd0*/  LDL.LU R16, [R1+0x1088] ;  /* 0x0010880001107983 */ /* 0x000ea80000300800 */
[----:B-1----:R-:W2:Y:S04]  /*134be0*/  LDL.LU R0, [R1+0x108c] ;  /* 0x00108c0001007983 */ /* 0x002ea80000300800 */
[----:B------:R-:W2:Y:S04]  /*134bf0*/  LDL.LU R4, [R1+0x10a0] ;  /* 0x0010a00001047983 */ /* 0x000ea80000300800 */
[----:B------:R1:W-:Y:S04]  /*134c00*/  STL.64 [R1+0x45c8], R22 ;  /* 0x0045c81601007387 */ /* 0x0003e80000100a00 */
[----:B------:R-:W-:Y:S04]  /*134c10*/  STL [R1+0x70c], R7 ;  /* 0x00070c0701007387 */ /* 0x000fe80000100800 */
[----:B------:R-:W2:Y:S01]  /*134c20*/  LDL.LU R8, [R1+0x10a4] ;  /* 0x0010a40001087983 */ /* 0x000ea20000300800 */
[----:B-1----:R-:W-:-:S03]  /*134c30*/  IADD3 R22, P1, PT, R27, R14, RZ ;  /* 0x0000000e1b167210 */ /* 0x002fc60007f3e0ff */
[----:B------:R-:W2:Y:S02]  /*134c40*/  LDL.LU R29, [R1+0x10a8] ;  /* 0x0010a800011d7983 */ /* 0x000ea40000300800 */
[----:B------:R-:W-:Y:S02]  /*134c50*/  IMAD.X R23, R3, 0x1, R15, P1 ;  /* 0x0000000103177824 */ /* 0x000fe400008e060f */
[----:B------:R-:W2:Y:S04]  /*134c60*/  LDL.LU R24, [R1+0x10ac] ;  /* 0x0010ac0001187983 */ /* 0x000ea80000300800 */
[----:B------:R1:W-:Y:S04]  /*134c70*/  STL [R1+0x59e0], R5 ;  /* 0x0059e00501007387 */ /* 0x0003e80000100800 */
[----:B------:R0:W-:Y:S01]  /*134c80*/  STL.64 [R1+0x45b0], R22 ;  /* 0x0045b01601007387 */ /* 0x0001e20000100a00 */
[----:B-1----:R-:W-:-:S02]  /*134c90*/  F2FP.SATFINITE.E5M2.F32.PACK_AB_MERGE_C R5, R25, R17, RZ ;  /* 0x000000111905723e */ /* 0x002fc400048060ff */
[----:B0-----:R-:W-:-:S03]  /*134ca0*/  IADD3 R22, P1, PT, R27, R12, RZ ;  /* 0x0000000c1b167210 */ /* 0x001fc60007f3e0ff */
[----:B------:R-:W-:Y:S02]  /*134cb0*/  STL [R1+0x6c4], R5 ;  /* 0x0006c40501007387 */ /* 0x000fe40000100800 */
[----:B------:R-:W-:-:S05]  /*134cc0*/  IMAD.X R23, R3, 0x1, R13, P1 ;  /* 0x0000000103177824 */ /* 0x000fca00008e060d */
[----:B------:R0:W-:Y:S04]  /*134cd0*/  STL.64 [R1+0x45a8], R22 ;  /* 0x0045a81601007387 */ /* 0x0001e80000100a00 */
[----:B0-----:R-:W2:Y:S04]  /*134ce0*/  LDL.LU.64 R22, [R1+0x5e18] ;  /* 0x005e180001167983 */ /* 0x001ea80000300a00 */
[----:B------:R-:W3:Y:S04]  /*134cf0*/  LDL.LU R17, [R1+0x10c0] ;  /* 0x0010c00001117983 */ /* 0x000ee80000300800 */
[----:B------:R-:W3:Y:S01]  /*134d00*/  LDL.LU R25, [R1+0x10c4] ;  /* 0x0010c40001197983 */ /* 0x000ee20000300800 */
[----:B--2---:R-:W-:-:S03]  /*134d10*/  F2FP.SATFINITE.E5M2.F32.PACK_AB_MERGE_C R3, R22, R26, RZ ;  /* 0x0000001a1603723e */ /* 0x004fc600048060ff */
[----:B------:R-:W2:Y:S04]  /*134d20*/  LDL.LU R26, [R1+0x10c8] ;  /* 0x0010c800011a7983 */ /* 0x000ea80000300800 */
[----:B------:R-:W2:Y:S04]  /*134d30*/  LDL.LU R22, [R1+0x10cc] ;  /* 0x0010cc0001167983 */ /* 0x000ea80000300800 */
[----:B------:R3:W-:Y:S02]  /*134d40*/  STL [R1+0x6e0], R3 ;  /* 0x0006e00301007387 */ /* 0x0007e40000100800 */
[----:B---3--:R-:W-:-:S02]  /*134d50*/  F2FP.SATFINITE.E5M2.F32.PACK_AB_MERGE_C R3, R20, R23, RZ ;  /* 0x000000171403723e */ /* 0x008fc400048060ff */
[----:B------:R-:W2:Y:S01]  /*134d60*/  LDL.LU R23, [R1+0x1120] ;  /* 0x0011200001177983 */ /* 0x000ea20000300800 */
[----:B------:R-:W-:Y:S01]  /*134d70*/  VIADD R27, R27, UR6 ;  /* 0x000000061b1b7c36 */ /* 0x000fe20008000000 */
[----:B------:R-:W-:Y:S01]  /*134d80*/  F2FP.SATFINITE.E5M2.F32.PACK_AB_MERGE_C R0, R0, R16, RZ ;  /* 0x000000100000723e */ /* 0x000fe200048060ff */
[----:B------:R-:W0:Y:S01]  /*134d90*/  LDCU UR6, c[0x0][0x3b8] ;  /* 0x00007700ff0677ac */ /* 0x000e220008000800 */
[----:B------:R-:W-:Y:S01]  /*134da0*/  F2FP.SATFINITE.E5M2.F32.PACK_AB_MERGE_C R7, R8, R4, RZ ;  /* 0x000000040807723e */ /* 0x000fe200048060ff */
[----:B--2---:R1:W-:Y:S04]  /*134db0*/  STL.64 [R1+0x5e10], R22 ;  /* 0x005e101601007387 */ /* 0x0043e80000100a00 */
[----:B------:R4:W-:Y:S04]  /*134dc0*/  STL [R1+0x690], R3 ;  /* 0x0006900301007387 */ /* 0x0009e80000100800 */
[----:B------:R-:W2:Y:S01]  /*134dd0*/  LDL.LU R20, [R1+0x1124] ;  /* 0x0011240001147983 */ /* 0x000ea20000300800 */
[----:B-1----:R-:W-:-:S02]  /*134de0*/  IADD3 R22, P1, PT, R27, R6, RZ ;  /* 0x000000061b167210 */ /* 0x002fc40007f3e0ff */
[----:B----4-:R-:W-:Y:S02]  /*134df0*/  F2FP.SATFINITE.E5M2.F32.PACK_AB_MERGE_C R3, R28, R2, RZ ;  /* 0x000000021c03723e */ /* 0x010fe400048060ff */
[----:B------:R-:W-:-:S03]  /*134e00*/  SHF.R.S32.HI R2, RZ, 0x1f, R27 ;  /* 0x0000001fff027819 */ /* 0x000fc6000001141b */
[----:B------:R1:W-:Y:S02]  /*134e10*/  STL [R1+0x660], R3 ;  /* 0x0006600301007387 */ /* 0x0003e40000100800 */
[----:B------:R-:W-:Y:S01]  /*134e20*/  IMAD.X R23, R2, 0x1, R9, P1 ;  /* 0x0000000102177824 */ /* 0x000fe200008e0609 */
[----:B-1----:R-:W-:Y:S02]  /*134e30*/  F2FP.SATFINITE.E5M2.F32.PACK_AB_MERGE_C R3, R19, R21, RZ ;  /* 0x000000151303723e */ /* 0x002fe400048060ff */
[----:B------:R-:W3:Y:S04]  /*134e40*/  LDL.LU R21, [R1+0x1128] ;  /* 0x0011280001157983 */ /* 0x000ee80000300800 */
[----:B------:R1:W-:Y:S04]  /*134e50*/  STL.64 [R1+0x4580], R22 ;  /* 0x0045801601007387 */ /* 0x0003e80000100a00 */
[----:B------:R4:W-:Y:S04]  /*134e60*/  STL [R1+0x5e8], R3 ;  /* 0x0005e80301007387 */ /* 0x0009e80000100800 */
[----:B------:R-:W3:Y:S01]  /*134e70*/  LDL.LU R19, [R1+0x112c] ;  /* 0x00112c0001137983 */ /* 0x000ee20000300800 */
[----:B-1----:R-:W-:-:S03]  /*134e80*/  IADD3 R22, P1, PT, R27, R10, RZ ;  /* 0x0000000a1b167210 */ /* 0x002fc60007f3e0ff */
[----:B------:R1:W-:Y:S01]  /*134e90*/  STL [R1+0x5ec], R0 ;  /* 0x0005ec0001007387 */ /* 0x0003e20000100800 */
[----:B----4-:R-:W-:Y:S01]  /*134ea0*/  F2FP.SATFINITE.E5M2.F32.PACK_AB_MERGE_C R3, R24, R29, RZ ;  /* 0x0000001d1803723e */ /* 0x010fe200048060ff */
[C---:B------:R-:W-:Y:S01]  /*134eb0*/  IMAD.X R23, R2.reuse, 0x1, R11, P1 ;  /* 0x0000000102177824 */ /* 0x040fe200008e060b */
[----:B------:R-:W-:Y:S01]  /*134ec0*/  IADD3 R4, P1, PT, R27, R14, RZ ;  /* 0x0000000e1b047210 */ /* 0x000fe20007f3e0ff */
[----:B------:R-:W4:Y:S04]  /*134ed0*/  LDL.LU R16, [R1+0x1140] ;  /* 0x0011400001107983 */ /* 0x000f280000300800 */
[----:B-1----:R-:W4:Y:S01]  /*134ee0*/  LDL.LU R0, [R1+0x1144] ;  /* 0x0011440001007983 */ /* 0x002f220000300800 */
[----:B------:R-:W-:-:S03]  /*134ef0*/  IMAD.X R5, R2, 0x1, R15, P1 ;  /* 0x0000000102057824 */ /* 0x000fc600008e060f */
[----:B------:R1:W-:Y:S04]  /*134f00*/  STL.64 [R1+0x4578], R22 ;  /* 0x0045781601007387 */ /* 0x0003e80000100a00 */
[----:B------:R0:W-:Y:S04]  /*134f10*/  STL [R1+0x54c], R7 ;  /* 0x00054c0701007387 */ /* 0x0001e80000100800 */
[----:B------:R0:W-:Y:S01]  /*134f20*/  STL [R1+0x5a8], R3 ;  /* 0x0005a80301007387 */ /* 0x0001e20000100800 */
[----:B-1----:R-:W-:-:S03]  /*134f30*/  IADD3 R22, P1, PT, R27, R12, RZ ;  /* 0x0000000c1b167210 */ /* 0x002fc60007f3e0ff */
[----:B0-----:R-:W2:Y:S04]  /*134f40*/  LDL.LU R7, [R1+0x1148] ;  /* 0x0011480001077983 */ /* 0x001ea80000300800 */
[----:B------:R-:W2:Y:S01]  /*134f50*/  LDL.LU R3, [R1+0x114c] ;  /* 0x00114c0001037983 */ /* 0x000ea20000300800 */
[----:B------:R-:W-:-:S03]  /*134f60*/  IMAD.X R23, R2, 0x1, R13, P1 ;  /* 0x0000000102177824 */ /* 0x000fc600008e060d */
[----:B------:R0:W-:Y:S02]  /*134f70*/  STL.64 [R1+0x4570], R4 ;  /* 0x0045700401007387 */ /* 0x0001e40000100a00 */
[----:B0-----:R-:W-:Y:S02]  /*134f80*/  F2FP.SATFINITE.E5M2.F32.PACK_AB_MERGE_C R5, R25, R17, RZ ;  /* 0x000000111905723e */ /* 0x001fe400048060ff */
[----:B------:R-:W2:Y:S04]  /*134f90*/  LDL.LU R4, [R1+0x1160] ;  /* 0x0011600001047983 */ /* 0x000ea80000300800 */
[----:B------:R-:W2:Y:S04]  /*134fa0*/  LDL.LU R8, [R1+0x1164] ;  /* 0x0011640001087983 */ /* 0x000ea80000300800 */
[----:B------:R-:W2:Y:S04]  /*134fb0*/  LDL.LU R29, [R1+0x1168] ;  /* 0x00116800011d7983 */ /* 0x000ea80000300800 */
[----:B------:R-:W2:Y:S04]  /*134fc0*/  LDL.LU R24, [R1+0x116c] ;  /* 0x00116c0001187983 */ /* 0x000ea80000300800 */
[----:B------:R-:W-:Y:S04]  /*134fd0*/  STL [R1+0x51c], R5 ;  /* 0x00051c0501007387 */ /* 0x000fe80000100800 */
[----:B------:R0:W-:Y:S04]  /*134fe0*/  STL.64 [R1+0x4568], R22 ;  /* 0x0045681601007387 */ /* 0x0001e80000100a00 */
[----:B0-----:R-:W2:Y:S04]  /*134ff0*/  LDL.LU.64 R22, [R1+0x5e10] ;  /* 0x005e100001167983 */ /* 0x001ea80000300a00 */
[----:B------:R-:W3:Y:S04]  /*135000*/  LDL.LU R17, [R1+0x1180] ;  /* 0x0011800001117983 */ /* 0x000ee80000300800 */
[----:B------:R-:W3:Y:S01]  /*135010*/  LDL.LU R25, [R1+0x1184] ;  /* 0x0011840001197983 */ /* 0x000ee20000300800 */
[----:B--2---:R-:W-:-:S05]  /*135020*/  F2FP.SATFINITE.E5M2.F32.PACK_AB_MERGE_C R2, R22, R26, RZ ;  /* 0x0000001a1602723e */ /* 0x004fca00048060ff */
[----:B------:R0:W-:Y:S04]  /*135030*/  STL [R1+0x52c], R2 ;  /* 0x00052c0201007387 */ /* 0x0001e80000100800 */
[----:B0-----:R-:W2:Y:S01]  /*135040*/  LDL.LU R2, [R1+0x1188] ;  /* 0x0011880001027983 */ /* 0x001ea20000300800 */
[----:B------:R-:W-:Y:S01]  /*135050*/  F2FP.SATFINITE.E5M2.F32.PACK_AB_MERGE_C R5, R20, R23, RZ ;  /* 0x000000171405723e */ /* 0x000fe200048060ff */
[----:B------:R-:W-:Y:S01]  /*135060*/  VIADD R27, R27, UR6 ;  /* 0x000000061b1b7c36 */ /* 0x000fe20008000000 */
[----:B----4-:R-:W-:Y:S01]  /*135070*/  F2FP.SATFINITE.E5M2.F32.PACK_AB_MERGE_C R0, R0, R16, RZ ;  /* 0x000000100000723e */ /* 0x010fe200048060ff */
[----:B------:R-:W0:Y:S01]  /*135080*/  LDCU UR6, c[0x0][0x3b8] ;  /* 0x00007700ff0677ac */ /* 0x000e220008000800 */
[----:B--2---:R3:W-:Y:S04]  /*135090*/  STL [R1+0x5e0c], R2 ;  /* 0x005e0c0201007387 */ /* 0x0047e80000100800 */
[----:B------:R1:W-:Y:S04]  /*1350a0*/  STL [R1+0x4c8], R5 ;  /* 0x0004c80501007387 */ /* 0x0003e80000100800 */
[----:B------:R-:W2:Y:S01]  /*1350b0*/  LDL.LU R28, [R1+0x118c] ;  /* 0x00118c00011c7983 */ /* 0x000ea20000300800 */
[----:B---3--:R-:W-:-:S03]  /*1350c0*/  F2FP.SATFINITE.E5M2.F32.PACK_AB_MERGE_C R2, R19, R21, RZ ;  /* 0x000000151302723e */ /* 0x008fc600048060ff */
[----:B------:R-:W3:Y:S04]  /*1350d0*/  LDL.LU R26, [R1+0x11e0] ;  /* 0x0011e000011a7983 */ /* 0x000ee80000300800 */
[----:B------:R-:W3:Y:S04]  /*1350e0*/  LDL.LU R22, [R1+0x11e4] ;  /* 0x0011e40001167983 */ /* 0x000ee80000300800 */
[----:B------:R-:W4:Y:S04]  /*1350f0*/  LDL.LU R23, [R1+0x11e8] ;  /* 0x0011e80001177983 */ /* 0x000f280000300800 */
[----:B------:R-:W4:Y:S04]  /*135100*/  LDL.LU R20, [R1+0x11ec] ;  /* 0x0011ec0001147983 */ /* 0x000f280000300800 */
[----:B------:R0:W-:Y:S04]  /*135110*/  STL [R1+0x4d0], R2 ;  /* 0x0004d00201007387 */ /* 0x0001e80000100800 */
[----:B------:R-:W2:Y:S01]  /*135120*/  LDL.LU R21, [R1+0x1200] ;  /* 0x0012000001157983 */ /* 0x000ea20000300800 */
[----:B-1----:R-:W-:-:S02]  /*135130*/  SHF.R.S32.HI R5, RZ, 0x1f, R27 ;  /* 0x0000001fff057819 */ /* 0x002fc4000001141b */
[----:B------:R-:W-:-:S05]  /*135140*/  IADD3 R18, P1, PT, R27, R6, RZ ;  /* 0x000000061b127210 */ /* 0x000fca0007f3e0ff */
[----:B------:R-:W-:Y:S01]  /*135150*/  IMAD.X R19, R5, 0x1, R9, P1 ;  /* 0x0000000105137824 */ /* 0x000fe200008e0609 */
[----:B0-----:R-:W-:Y:S02]  /*135160*/  IADD3 R2, P1, PT, R27, R10, RZ ;  /* 0x0000000a1b027210 */ /* 0x001fe40007f3e0ff */
[----:B------:R-:W-:-:S03]  /*135170*/  F2FP.SATFINITE.E5M2.F32.PACK_AB_MERGE_C R7, R3, R7, RZ ;  /* 0x000000070307723e */ /* 0x000fc600048060ff */
[----:B------:R-:W-:Y:S01]  /*135180*/  IMAD.X R3, R5, 0x1, R11, P1 ;  /* 0x0000000105037824 */ /* 0x000fe200008e060b */
[----:B--2---:R-:W-:Y:S04]  /*135190*/  STL [R1+0x5e08], R21 ;  /* 0x005e081501007387 */ /* 0x004fe80000100800 */
[----:B------:R0:W-:Y:S04]  /*1351a0*/  STL.64 [R1+0x4548], R18 ;  /* 0x0045481201007387 */ /* 0x0001e80000100a00 */
[----:B------:R1:W-:Y:S04]  /*1351b0*/  STL [R1+0x458], R0 ;  /* 0x0004580001007387 */ /* 0x0003e80000100800 */
[----:B0-----:R-:W2:Y:S04]  /*1351c0*/  LDL.LU R19, [R1+0x1204] ;  /* 0x0012040001137983 */ /* 0x001ea80000300800 */
[----:B------:R-:W2:Y:S04]  /*1351d0*/  LDL.LU R16, [R1+0x1208] ;  /* 0x0012080001107983 */ /* 0x000ea80000300800 */
[----:B-1----:R-:W2:Y:S04]  /*1351e0*/  LDL.LU R0, [R1+0x120c] ;  /* 0x00120c0001007983 */ /* 0x002ea80000300800 */
[----:B------:R-:W-:Y:S04]  /*1351f0*/  STL [R1+0x45c], R7 ;  /* 0x00045c0701007387 */ /* 0x000fe80000100800 */
[----:B------:R0:W-:Y:S02]  /*135200*/  STL.64 [R1+0x4530], R2 ;  /* 0x0045300201007387 */ /* 0x0001e40000100a00 */
[----:B0-----:R-:W-:-:S02]  /*135210*/  F2FP.SATFINITE.E5M2.F32.PACK_AB_MERGE_C R3, R8, R4, RZ ;  /* 0x000000040803723e */ /* 0x001fc400048060ff */
[----:B------:R-:W-:Y:S01]  /*135220*/  F2FP.SATFINITE.E5M2.F32.PACK_AB_MERGE_C R2, R24, R29, RZ ;  /* 0x0000001d1802723e */ /* 0x000fe200048060ff */
[----:B------:R-:W2:Y:S04]  /*135230*/  LDL.LU R4, [R1+0x1240] ;  /* 0x0012400001047983 */ /* 0x000ea80000300800 */
[----:B------:R-:W-:Y:S04]  /*135240*/  STL [R1+0x448], R3 ;  /* 0x0004480301007387 */ /* 0x000fe80000100800 */
[----:B------:R-:W2:Y:S04]  /*135250*/  LDL.LU R8, [R1+0x1244] ;  /* 0x0012440001087983 */ /* 0x000ea80000300800 */
[----:B------:R0:W-:Y:S04]  /*135260*/  STL [R1+0x44c], R2 ;  /* 0x00044c0201007387 */ /* 0x0001e80000100800 */
[----:B------:R-:W2:Y:S04]  /*135270*/  LDL.LU R29, [R1+0x1248] ;  /* 0x00124800011d7983 */ /* 0x000ea80000300800 */
[----:B------:R-:W2:Y:S01]  /*135280*/  LDL.LU R24, [R1+0x124c] ;  /* 0x00124c0001187983 */ /* 0x000ea20000300800 */
[----:B0-----:R-:W-:-:S05]  /*135290*/  IADD3 R2, P1, PT, R27, R14, RZ ;  /* 0x0000000e1b027210 */ /* 0x001fca0007f3e0ff */
[----:B------:R-:W-:-:S05]  /*1352a0*/  IMAD.X R3, R5, 0x1, R15, P1 ;  /* 0x0000000105037824 */ /* 0x000fca00008e060f */
[----:B------:R0:W-:Y:S01]  /*1352b0*/  STL.64 [R1+0x4518], R2 ;  /* 0x0045180201007387 */ /* 0x0001e20000100a00 */
[----:B------:R-:W-:Y:S02]  /*1352c0*/  F2FP.SATFINITE.E5M2.F32.PACK_AB_MERGE_C R7, R25, R17, RZ ;  /* 0x000000111907723e */ /* 0x000fe400048060ff */
[----:B0-----:R-:W-:-:S03]  /*1352d0*/  IADD3 R2, P1, PT, R27, R12, RZ ;  /* 0x0000000c1b027210 */ /* 0x001fc60007f3e0ff */
[----:B------:R-:W-:Y:S02]  /*1352e0*/  STL [R1+0x438], R7 ;  /* 0x0004380701007387 */ /* 0x000fe40000100800 */
[----:B------:R-:W-:-:S05]  /*1352f0*/  IMAD.X R3, R5, 0x1, R13, P1 ;  /* 0x0000000105037824 */ /* 0x000fca00008e060d */
[----:B------:R0:W-:Y:S04]  /*135300*/  STL.64 [R1+0x4510], R2 ;  /* 0x0045100201007387 */ /* 0x0001e80000100a00 */
[----:B0-----:R-:W2:Y:S01]  /*135310*/  LDL.LU R2, [R1+0x5e0c] ;  /* 0x005e0c0001027983 */ /* 0x001ea20000300800 */
[----:B---3--:R-:W-:-:S03]  /*135320*/  F2FP.SATFINITE.E5M2.F32.PACK_AB_MERGE_C R3, R22, R26, RZ ;  /* 0x0000001a1603723e */ /* 0x008fc600048060ff */
[----:B------:R-:W3:Y:S01]  /*135330*/  LDL.LU R17, [R1+0x12d0] ;  /* 0x0012d00001117983 */ /* 0x000ee20000300800 */
[----:B------:R-:W-:Y:S01]  /*135340*/  VIADD R27, R27, UR6 ;  /* 0x000000061b1b7c36 */ /* 0x000fe20008000000 */
[----:B------:R-:W0:Y:S02]  /*135350*/  LDCU UR6, c[0x0][0x3b8] ;  /* 0x00007700ff0677ac */ /* 0x000e240008000800 */
[----:B------:R-:W3:Y:S01]  /*135360*/  LDL.LU R25, [R1+0x12d4] ;  /* 0x0012d40001197983 */ /* 0x000ee20000300800 */
[----:B--2---:R-:W-:-:S05]  /*135370*/  F2FP.SATFINITE.E5M2.F32.PACK_AB_MERGE_C R2, R28, R2, RZ ;  /* 0x000000021c02723e */ /* 0x004fca00048060ff */
[----:B------:R4:W-:Y:S04]  /*135380*/  STL [R1+0x43c], R2 ;  /* 0x00043c0201007387 */ /* 0x0009e80000100800 */
[----:B------:R-:W-:Y:S04]  /*135390*/  STL [R1+0x42c], R3 ;  /* 0x00042c0301007387 */ /* 0x000fe80000100800 */
[----:B------:R-:W2:Y:S01]  /*1353a0*/  LDL.LU R26, [R1+0x12d8] ;  /* 0x0012d800011a7983 */ /* 0x000ea20000300800 */
[----:B----4-:R-:W-:-:S03]  /*1353b0*/  F2FP.SATFINITE.E5M2.F32.PACK_AB_MERGE_C R2, R20, R23, RZ ;  /* 0x000000171402723e */ /* 0x010fc600048060ff */
[----:B------:R-:W4:Y:S01]  /*1353c0*/  LDL.LU R22, [R1+0x12dc] ;  /* 0x0012dc0001167983 */ /* 0x000f220000300800 */
[----:B------:R-:W-:-:S03]  /*1353d0*/  IADD3 R20, P1, PT, R27, R6, RZ ;  /* 0x000000061b147210 */ /* 0x000fc60007f3e0ff */
[----:B------:R1:W-:Y:S02]  /*1353e0*/  STL [R1+0x428], R2 ;  /* 0x0004280201007387 */ /* 0x0003e40000100800 */
[----:B-1----:R-:W-:-:S05]  /*1353f0*/  SHF.R.S32.HI R2, RZ, 0x1f, R27 ;  /* 0x0000001fff027819 */ /* 0x002fca000001141b */
[----:B------:R-:W-:-:S05]  /*135400*/  IMAD.X R21, R2, 0x1, R9, P1 ;  /* 0x0000000102157824 */ /* 0x000fca00008e0609 */
[----:B------:R1:W-:Y:S04]  /*135410*/  STL.64 [R1+0x44f0], R20 ;  /* 0x0044f01401007387 */ /* 0x0003e80000100a00 */
[----:B-1----:R-:W2:Y:S04]  /*135420*/  LDL.LU R21, [R1+0x5e08] ;  /* 0x005e080001157983 */ /* 0x002ea80000300800 */
[----:B------:R-:W4:Y:S01]  /*135430*/  LDL.LU R23, [R1+0x1370] ;  /* 0x0013700001177983 */ /* 0x000f220000300800 */
[----:B------:R-:W-:Y:S02]  /*135440*/  F2FP.SATFINITE.E5M2.F32.PACK_AB_MERGE_C R0, R0, R16, RZ ;  /* 0x000000100000723e */ /* 0x000fe400048060ff */
[----:B------:R-:W-:-:S02]  /*135450*/  F2FP.SATFINITE.E5M2.F32.PACK_AB_MERGE_C R8, R8, R4, RZ ;  /* 0x000000040808723e */ /* 0x000fc400048060ff */
[----:B------:R-:W-:Y:S02]  /*135460*/  F2FP.SATFINITE.E5M2.F32.PACK_AB_MERGE_C R5, R24, R29, RZ ;  /* 0x0000001d1805723e */ /* 0x000fe400048060ff */
[----:B--2---:R-:W-:Y:S01]  /*135470*/  F2FP.SATFINITE.E5M2.F32.PACK_AB_MERGE_C R3, R19, R21, RZ ;  /* 0x000000151303723e */ /* 0x004fe200048060ff */
[----:B----4-:R1:W-:Y:S04]  /*135480*/  STL.64 [R1+0x5e00], R22 ;  /* 0x005e001601007387 */ /* 0x0103e80000100a00 */
[----:B------:R-:W2:Y:S04]  /*135490*/  LDL.LU R20, [R1+0x1374] ;  /* 0x0013740001147983 */ /* 0x000ea80000300800 */
[----:B------:R-:W4:Y:S01]  /*1354a0*/  LDL.LU R7, [R1+0x1378] ;  /* 0x0013780001077983 */ /* 0x000f220000300800 */
[----:B-1----:R-:W-:-:S03]  /*1354b0*/  IADD3 R22, P1, PT, R27, R10, RZ ;  /* 0x0000000a1b167210 */ /* 0x002fc60007f3e0ff */
[----:B------:R1:W-:Y:S02]  /*1354c0*/  STL [R1+0x418], R3 ;  /* 0x0004180301007387 */ /* 0x0003e40000100800 */
[----:B------:R-:W-:Y:S02]  /*1354d0*/  IMAD.X R23, R2, 0x1, R11, P1 ;  /* 0x0000000102177824 */ /* 0x000fe400008e060b */
[----:B-1----:R-:W4:Y:S04]  /*1354e0*/  LDL.LU R3, [R1+0x137c] ;  /* 0x00137c0001037983 */ /* 0x002f280000300800 */
[----:B------:R1:W-:Y:S04]  /*1354f0*/  STL [R1+0x41c], R0 ;  /* 0x00041c0001007387 */ /* 0x0003e80000100800 */
[----:B------:R-:W2:Y:S04]  /*135500*/  LDL.LU R21, [R1+0x1430] ;  /* 0x0014300001157983 */ /* 0x000ea80000300800 */
[----:B------:R-:W2:Y:S04]  /*135510*/  LDL.LU R19, [R1+0x1434] ;  /* 0x0014340001137983 */ /* 0x000ea80000300800 */
[----:B------:R-:W2:Y:S04]  /*135520*/  LDL.LU R16, [R1+0x1438] ;  /* 0x0014380001107983 */ /* 0x000ea80000300800 */
[----:B-1----:R-:W2:Y:S04]  /*135530*/  LDL.LU R0, [R1+0x143c] ;  /* 0x00143c0001007983 */ /* 0x002ea80000300800 */
[----:B------:R-:W2:Y:S04]  /*135540*/  LDL.LU R4, [R1+0x14e0] ;  /* 0x0014e00001047983 */ /* 0x000ea80000300800 */
[----:B------:R1:W-:Y:S04]  /*135550*/  STL.64 [R1+0x44e0], R22 ;  /* 0x0044e01601007387 */ /* 0x0003e80000100a00 */
[----:B------:R0:W-:Y:S01]  /*135560*/  STL [R1+0x340], R8 ;  /* 0x0003400801007387 */ /* 0x0001e20000100800 */
[----:B-1----:R-:W-:-:S03]  /*135570*/  IADD3 R22, P1, PT, R27, R14, RZ ;  /* 0x0000000e1b167210 */ /* 0x002fc60007f3e0ff */
[----:B0-----:R-:W2:Y:S02]  /*135580*/  LDL.LU R8, [R1+0x14e4] ;  /* 0x0014e40001087983 */ /* 0x001ea40000300800 */
[----:B------:R-:W-:Y:S02]  /*135590*/  IMAD.X R23, R2, 0x1, R15, P1 ;  /* 0x0000000102177824 */ /* 0x000fe400008e060f */
[----:B------:R3:W-:Y:S04]  /*1355a0*/  STL [R1+0x410], R5 ;  /* 0x0004100501007387 */ /* 0x0007e80000100800 */
[----:B------:R-:W2:Y:S04]  /*1355b0*/  LDL.LU R29, [R1+0x14e8] ;  /* 0x0014e800011d7983 */ /* 0x000ea80000300800 */
[----:B------:R-:W2:Y:S04]  /*1355c0*/  LDL.LU R24, [R1+0x14ec] ;  /* 0x0014ec0001187983 */ /* 0x000ea80000300800 */
[----:B------:R0:W-:Y:S01]  /*1355d0*/  STL.64 [R1+0x44d8], R22 ;  /* 0x0044d81601007387 */ /* 0x0001e20000100a00 */
[----:B---3--:R-:W-:-:S02]  /*1355e0*/  F2FP.SATFINITE.E5M2.F32.PACK_AB_MERGE_C R5, R25, R17, RZ ;  /* 0x000000111905723e */ /* 0x008fc400048060ff */
[----:B0-----:R-:W-:-:S03]  /*1355f0*/  IADD3 R22, P1, PT, R27, R12, RZ ;  /* 0x0000000c1b167210 */ /* 0x001fc60007f3e0ff */
[----:B------:R-:W-:Y:S02]  /*135600*/  STL [R1+0x338], R5 ;  /* 0x0003380501007387 */ /* 0x000fe40000100800 */
[----:B------:R-:W-:-:S05]  /*135610*/  IMAD.X R23, R2, 0x1, R13, P1 ;  /* 0x0000000102177824 */ /* 0x000fca00008e060d */
[----:B------:R0:W-:Y:S04]  /*135620*/  STL.64 [R1+0x44d0], R22 ;  /* 0x0044d01601007387 */ /* 0x0001e80000100a00 */
[----:B0-----:R-:W3:Y:S04]  /*135630*/  LDL.LU.64 R22, [R1+0x5e00] ;  /* 0x005e000001167983 */ /* 0x001ee80000300a00 */
[----:B------:R0:W-:Y:S04]  /*135640*/  STL.64 [R1+0x5df8], R12 ;  /* 0x005df80c01007387 */ /* 0x0001e80000100a00 */
[----:B------:R-:W3:Y:S04]  /*135650*/  LDL.LU R2, [R1+0x1590] ;  /* 0x0015900001027983 */ /* 0x000ee80000300800 */
[----:B------:R-:W3:Y:S04]  /*135660*/  LDL.LU R28, [R1+0x1594] ;  /* 0x00159400011c7983 */ /* 0x000ee80000300800 */
[----:B------:R-:W3:Y:S01]  /*135670*/  LDL.LU R17, [R1+0x1598] ;  /* 0x0015980001117983 */ /* 0x000ee20000300800 */
[----:B------:R-:W-:Y:S01]  /*135680*/  VIADD R27, R27, UR6 ;  /* 0x000000061b1b7c36 */ /* 0x000fe20008000000 */
[----:B------:R-:W1:Y:S02]  /*135690*/  LDCU UR6, c[0x0][0x3b8] ;  /* 0x00007700ff0677ac */ /* 0x000e640008000800 */
[----:B------:R-:W3:Y:S02]  /*1356a0*/  LDL.LU R25, [R1+0x159c] ;  /* 0x00159c0001197983 */ /* 0x000ee40000300800 */
[----:B0-----:R-:W-:-:S02]  /*1356b0*/  IADD3 R12, P1, PT, R27, R6, RZ ;  /* 0x000000061b0c7210 */ /* 0x001fc40007f3e0ff */
[----:B----4-:R-:W-:Y:S02]  /*1356c0*/  F2FP.SATFINITE.E5M2.F32.PACK_AB_MERGE_C R3, R3, R7, RZ ;  /* 0x000000070303723e */ /* 0x010fe400048060ff */
[----:B--2---:R-:W-:Y:S02]  /*1356d0*/  F2FP.SATFINITE.E5M2.F32.PACK_AB_MERGE_C R0, R0, R16, RZ ;  /* 0x000000100000723e */ /* 0x004fe400048060ff */
[----:B------:R-:W-:Y:S02]  /*1356e0*/  F2FP.SATFINITE.E5M2.F32.PACK_AB_MERGE_C R4, R8, R4, RZ ;  /* 0x000000040804723e */ /* 0x000fe400048060ff */
[----:B---3--:R-:W-:-:S05]  /*1356f0*/  F2FP.SATFINITE.E5M2.F32.PACK_AB_MERGE_C R5, R22, R26, RZ ;  /* 0x0000001a1605723e */ /* 0x008fca00048060ff */
[----:B------:R0:W-:Y:S04]  /*135700*/  STL [R1+0x334], R5 ;  /* 0x0003340501007387 */ /* 0x0001e80000100800 */
[----:B------:R-:W2:Y:S04]  /*135710*/  LDL.LU R26, [R1+0x1650] ;  /* 0x00165000011a7983 */ /* 0x000ea80000300800 */
[----:B------:R-:W2:Y:S01]  /*135720*/  LDL.LU R22, [R1+0x1654] ;  /* 0x0016540001167983 */ /* 0x000ea20000300800 */
[----:B0-----:R-:W-:-:S03]  /*135730*/  F2FP.SATFINITE.E5M2.F32.PACK_AB_MERGE_C R5, R20, R23, RZ ;  /* 0x000000171405723e */ /* 0x001fc600048060ff */
[----:B------:R-:W3:Y:S04]  /*135740*/  LDL.LU R23, [R1+0x1658] ;  /* 0x0016580001177983 */ /* 0x000ee80000300800 */
[----:B------:R-:W3:Y:S04]  /*135750*/  LDL.LU R20, [R1+0x165c] ;  /* 0x00165c0001147983 */ /* 0x000ee80000300800 */
[----:B------:R0:W-:Y:S02]  /*135760*/  STL [R1+0x328], R5 ;  /* 0x0003280501007387 */ /* 0x0001e40000100800 */
[----:B0-----:R-:W-:-:S02]  /*135770*/  SHF.R.S32.HI R5, RZ, 0x1f, R27 ;  /* 0x0000001fff057819 */ /* 0x001fc4000001141b */
[----:B------:R0:W-:Y:S03]  /*135780*/  STL [R1+0x324], R3 ;  /* 0x0003240301007387 */ /* 0x0001e60000100800 */
[----:B------:R-:W-:Y:S01]  /*135790*/  IMAD.X R13, R5, 0x1, R9, P1 ;  /* 0x00000001050d7824 */ /* 0x000fe200008e0609 */
[----:B0-----:R-:W-:Y:S02]  /*1357a0*/  F2FP.SATFINITE.E5M2.F32.PACK_AB_MERGE_C R3, R19, R21, RZ ;  /* 0x000000151303723e */ /* 0x001fe400048060ff */
[----:B------:R-:W4:Y:S04]  /*1357b0*/  LDL.LU R21, [R1+0x1640] ;  /* 0x0016400001157983 */ /* 0x000f280000300800 */
[----:B------:R0:W-:Y:S04]  /*1357c0*/  STL.64 [R1+0x44b0], R12 ;  /* 0x0044b00c01007387 */ /* 0x0001e80000100a00 */
[----:B------:R-:W-:Y:S04]  /*1357d0*/  STL [R1+0x320], R3 ;  /* 0x0003200301007387 */ /* 0x000fe80000100800 */
[----:B------:R-:W4:Y:S01]  /*1357e0*/  LDL.LU R19, [R1+0x1644] ;  /* 0x0016440001137983 */ /* 0x000f220000300800 */
[----:B0-----:R-:W-:-:S03]  /*1357f0*/  IADD3 R12, P1, PT, R27, R10, RZ ;  /* 0x0000000a1b0c7210 */ /* 0x001fc60007f3e0ff */
[----:B------:R0:W-:Y:S02]  /*135800*/  STL [R1+0x31c], R0 ;  /* 0x00031c0001007387 */ /* 0x0001e40000100800 */
[----:B------:R-:W-:Y:S02]  /*135810*/  IMAD.X R13, R5, 0x1, R11, P1 ;  /* 0x00000001050d7824 */ /* 0x000fe400008e060b */
[----:B------:R-:W2:Y:S04]  /*135820*/  LDL.LU R16, [R1+0x1648] ;  /* 0x0016480001107983 */ /* 0x000ea80000300800 */
[----:B0-----:R-:W2:Y:S04]  /*135830*/  LDL.LU R0, [R1+0x164c] ;  /* 0x00164c0001007983 */ /* 0x001ea80000300800 */
[----:B------:R0:W-:Y:S01]  /*135840*/  STL.64 [R1+0x4498], R12 ;  /* 0x0044980c01007387 */ /* 0x0001e20000100a00 */
[----:B------:R-:W-:-:S03]  /*135850*/  F2FP.SATFINITE.E5M2.F32.PACK_AB_MERGE_C R3, R24, R29, RZ ;  /* 0x0000001d1803723e */ /* 0x000fc600048060ff */
[----:B------:R-:W-:Y:S01]  /*135860*/  STL [R1+0x310], R4 ;  /* 0x0003100401007387 */ /* 0x000fe20000100800 */
[----:B0-----:R-:W-:-:S03]  /*135870*/  IADD3 R12, P1, PT, R27, R14, RZ ;  /* 0x0000000e1b0c7210 */ /* 0x001fc60007f3e0ff */
[----:B------:R-:W-:Y:S02]  /*135880*/  STL [R1+0x314], R3 ;  /* 0x0003140301007387 */ /* 0x000fe40000100800 */
[----:B------:R-:W-:-:S05]  /*135890*/  IMAD.X R13, R5, 0x1, R15, P1 ;  /* 0x00000001050d7824 */ /* 0x000fca00008e060f */
[----:B------:R0:W-:Y:S04]  /*1358a0*/  STL.64 [R1+0x4480], R12 ;  /* 0x0044800c01007387 */ /* 0x0001e80000100a00 */
[----:B0-----:R-:W2:Y:S01]  /*1358b0*/  LDL.LU.64 R12, [R1+0x5df8] ;  /* 0x005df800010c7983 */ /* 0x001ea20000300a00 */
[----:B------:R-:W-:-:S03]  /*1358c0*/  F2FP.SATFINITE.E5M2.F32.PACK_AB_MERGE_C R7, R28, R2, RZ ;  /* 0x000000021c07723e */ /* 0x000fc600048060ff */
[----:B------:R-:W3:Y:S04]  /*1358d0*/  LDL.LU R4, [R1+0x1700] ;  /* 0x0017000001047983 */ /* 0x000ee80000300800 */
[----:B------:R-:W4:Y:S04]  /*1358e0*/  LDL.LU R8, [R1+0x1704] ;  /* 0x0017040001087983 */ /* 0x000f280000300800 */
[----:B------:R-:W4:Y:S04]  /*1358f0*/  LDL.LU R29, [R1+0x1708] ;  /* 0x00170800011d7983 */ /* 0x000f280000300800 */
[----:B------:R-:W4:Y:S04]  /*135900*/  LDL.LU R24, [R1+0x170c] ;  /* 0x00170c0001187983 */ /* 0x000f280000300800 */
[----:B------:R-:W-:Y:S01]  /*135910*/  STL [R1+0x300], R7 ;  /* 0x0003000701007387 */ /* 0x000fe20000100800 */
[----:B--2---:R-:W-:-:S03]  /*135920*/  IADD3 R2, P1, PT, R27, R12, RZ ;  /* 0x0000000c1b027210 */ /* 0x004fc60007f3e0ff */
[----:B------:R-:W-:Y:S02]  /*135930*/  STL.64 [R1+0x5df0], R12 ;  /* 0x005df00c01007387 */ /* 0x000fe40000100a00 */
[----:B------:R-:W-:Y:S01]  /*135940*/  IMAD.X R3, R5, 0x1, R13, P1 ;  /* 0x0000000105037824 */ /* 0x000fe200008e060d */
[----:B---3--:R-:W-:-:S04]  /*135950*/  F2FP.SATFINITE.E5M2.F32.PACK_AB_MERGE_C R5, R20, R23, RZ ;  /* 0x000000171405723e */ /* 0x008fc800048060ff */
[----:B------:R0:W-:Y:S02]  /*135960*/  STL.64 [R1+0x4478], R2 ;  /* 0x0044780201007387 */ /* 0x0001e40000100a00 */
[----:B0-----:R-:W-:Y:S02]  /*135970*/  F2FP.SATFINITE.E5M2.F32.PACK_AB_MERGE_C R3, R25, R17, RZ ;  /* 0x000000111903723e */ /* 0x001fe400048060ff */
[----:B------:R-:W-:Y:S02]  /*135980*/  F2FP.SATFINITE.E5M2.F32.PACK_AB_MERGE_C R2, R22, R26, RZ ;  /* 0x0000001a1602723e */ /* 0x000fe400048060ff */
[----:B------:R-:W2:Y:S04]  /*135990*/  LDL.LU R26, [R1+0x1710] ;  /* 0x00171000011a7983 */ /* 0x000ea80000300800 */
[----:B------:R-:W-:Y:S04]  /*1359a0*/  STL [R1+0x308], R3 ;  /* 0x0003080301007387 */ /* 0x000fe80000100800 */
[----:B------:R-:W2:Y:S04]  /*1359b0*/  LDL.LU R22, [R1+0x1714] ;  /* 0x0017140001167983 */ /* 0x000ea80000300800 */
[----:B------:R-:W-:Y:S04]  /*1359c0*/  STL [R1+0x2fc], R2 ;  /* 0x0002fc0201007387 */ /* 0x000fe80000100800 */
[----:B------:R0:W-:Y:S04]  /*1359d0*/  STL [R1+0x2f8], R5 ;  /* 0x0002f80501007387 */ /* 0x0001e80000100800 */
[----:B0-----:R-:W3:Y:S04]  /*1359e0*/  LDL.LU R5, [R1+0x1718] ;  /* 0x0017180001057983 */ /* 0x001ee80000300800 */
[----:B------:R-:W3:Y:S04]  /*1359f0*/  LDL.LU R18, [R1+0x171c] ;  /* 0x00171c0001127983 */ /* 0x000ee80000300800 */
[----:B------:R-:W2:Y:S01]  /*135a00*/  LDL.LU R23, [R1+0x1720] ;  /* 0x0017200001177983 */ /* 0x000ea20000300800 */
[----:B-1----:R-:W-:Y:S01]  /*135a10*/  VIADD R27, R27, UR6 ;  /* 0x000000061b1b7c36 */ /* 0x002fe20008000000 */
[----:B------:R-:W-:Y:S01]  /*135a20*/  F2FP.SATFINITE.E5M2.F32.PACK_AB_MERGE_C R0, R0, R16, RZ ;  /* 0x000000100000723e */ /* 0x000fe200048060ff */
[----:B------:R-:W0:Y:S03]  /*135a30*/  LDCU UR6, c[0x0][0x3b8] ;  /* 0x00007700ff0677ac */ /* 0x000e260008000800 */
[----:B------:R-:W-:-:S02]  /*135a40*/  SHF.R.S32.HI R25, RZ, 0x1f, R27 ;  /* 0x0000001fff197819 */ /* 0x000fc4000001141b */
[----:B------:R-:W-:-:S05]  /*135a50*/  IADD3 R2, P1, PT, R27, R6, RZ ;  /* 0x000000061b027210 */ /* 0x000fca0007f3e0ff */
[----:B------:R-:W-:-:S05]  /*135a60*/  IMAD.X R3, R25, 0x1, R9, P1 ;  /* 0x0000000119037824 */ /* 0x000fca00008e0609 */
[----:B------:R4:W-:Y:S02]  /*135a70*/  STL.64 [R1+0x4458], R2 ;  /* 0x0044580201007387 */ /* 0x0009e40000100a00 */
[----:B----4-:R-:W-:Y:S02]  /*135a80*/  F2FP.SATFINITE.E5M2.F32.PACK_AB_MERGE_C R2, R19, R21, RZ ;  /* 0x000000151302723e */ /* 0x010fe400048060ff */
[----:B--2---:R-:W-:Y:S04]  /*135a90*/  STL [R1+0x5dec], R23 ;  /* 0x005dec1701007387 */ /* 0x004fe80000100800 */
[----:B------:R-:W2:Y:S04]  /*135aa0*/  LDL.LU R20, [R1+0x1724] ;  /* 0x0017240001147983 */ /* 0x000ea80000300800 */
[----:B------:R-:W4:Y:S04]  /*135ab0*/  LDL.LU R7, [R1+0x1728] ;  /* 0x0017280001077983 */ /* 0x000f280000300800 */
[----:B------:R-:W-:Y:S04]  /*135ac0*/  STL [R1+0x2e8], R2 ;  /* 0x0002e80201007387 */ /* 0x000fe80000100800 */
[----:B------:R-:W4:Y:S04]  /*135ad0*/  LDL.LU R3, [R1+0x172c] ;  /* 0x00172c0001037983 */ /* 0x000f280000300800 */
[----:B------:R1:W-:Y:S04]  /*135ae0*/  STL [R1+0x2ec], R0 ;  /* 0x0002ec0001007387 */ /* 0x0003e80000100800 */
[----:B------:R-:W2:Y:S04]  /*135af0*/  LDL.LU R21, [R1+0x1730] ;  /* 0x0017300001157983 */ /* 0x000ea80000300800 */
[----:B------:R-:W2:Y:S04]  /*135b00*/  LDL.LU R19, [R1+0x1734] ;  /* 0x0017340001137983 */ /* 0x000ea80000300800 */
[----:B------:R-:W2:Y:S04]  /*135b10*/  LDL.LU R16, [R1+0x1738] ;  /* 0x0017380001107983 */ /* 0x000ea80000300800 */
[----:B-1----:R-:W2:Y:S04]  /*135b20*/  LDL.LU R0, [R1+0x173c] ;  /* 0x00173c0001007983 */ /* 0x002ea80000300800 */
[----:B------:R-:W2:Y:S01]  /*135b30*/  LDL.LU R2, [R1+0x1740] ;  /* 0x0017400001027983 */ /* 0x000ea20000300800 */
[----:B------:R-:W-:-:S02]  /*135b40*/  IADD3 R12, P1, PT, R27, R10, RZ ;  /* 0x0000000a1b0c7210 */ /* 0x000fc40007f3e0ff */
[----:B------:R-:W-:-:S03]  /*135b50*/  F2FP.SATFINITE.E5M2.F32.PACK_AB_MERGE_C R8, R8, R4, RZ ;  /* 0x000000040808723e */ /* 0x000fc600048060ff */
[----:B------:R-:W-:Y:S01]  /*135b60*/  IMAD.X R13, R25, 0x1, R11, P1 ;  /* 0x00000001190d7824 */ /* 0x000fe200008e060b */
[----:B------:R-:W-:-:S04]  /*135b70*/  F2FP.SATFINITE.E5M2.F32.PACK_AB_MERGE_C R4, R24, R29, RZ ;  /* 0x0000001d1804723e */ /* 0x000fc800048060ff */
[----:B------:R1:W-:Y:S04]  /*135b80*/  STL.64 [R1+0x4448], R12 ;  /* 0x0044480c01007387 */ /* 0x0003e80000100a00 */
[----:B------:R-:W-:Y:S01]  /*135b90*/  STL [R1+0x55e8], R8 ;  /* 0x0055e80801007387 */ /* 0x000fe20000100800 */
[----:B-1----:R-:W-:-:S05]  /*135ba0*/  IADD3 R12, P1, PT, R27, R14, RZ ;  /* 0x0000000e1b0c7210 */ /* 0x002fca0007f3e0ff */
[----:B------:R-:W-:Y:S01]  /*135bb0*/  IMAD.X R13, R25, 0x1, R15, P1 ;  /* 0x00000001190d7824 */ /* 0x000fe200008e060f */
[----:B--2---:R-:W-:Y:S04]  /*135bc0*/  STL [R1+0x5de8], R2 ;  /* 0x005de80201007387 */ /* 0x004fe80000100800 */
[----:B------:R1:W-:Y:S04]  /*135bd0*/  STL [R1+0x55ec], R4 ;  /* 0x0055ec0401007387 */ /* 0x0003e80000100800 */
[----:B------:R-:W2:Y:S04]  /*135be0*/  LDL.LU R28, [R1+0x1744] ;  /* 0x00174400011c7983 */ /* 0x000ea80000300800 */
[----:B------:R-:W2:Y:S04]  /*135bf0*/  LDL.LU R17, [R1+0x1748] ;  /* 0x0017480001117983 */ /* 0x000ea80000300800 */
[----:B-1----:R-:W2:Y:S04]  /*135c00*/  LDL.LU R4, [R1+0x174c] ;  /* 0x00174c0001047983 */ /* 0x002ea80000300800 */
[----:B------:R-:W2:Y:S04]  /*135c10*/  LDL.LU R8, [R1+0x1750] ;  /* 0x0017500001087983 */ /* 0x000ea80000300800 */
[----:B------:R-:W2:Y:S04]  /*135c20*/  LDL.LU R24, [R1+0x1754] ;  /* 0x0017540001187983 */ /* 0x000ea80000300800 */
[----:B------:R1:W-:Y:S04]  /*135c30*/  STL.64 [R1+0x4440], R12 ;  /* 0x0044400c01007387 */ /* 0x0003e80000100a00 */
[----:B-1----:R-:W2:Y:S01]  /*135c40*/  LDL.LU.64 R12, [R1+0x5df0] ;  /* 0x005df000010c7983 */ /* 0x002ea20000300a00 */
[----:B------:R-:W-:-:S05]  /*135c50*/  F2FP.SATFINITE.E5M2.F32.PACK_AB_MERGE_C R2, R22, R26, RZ ;  /* 0x0000001a1602723e */ /* 0x000fca00048060ff */
[----:B------:R-:W-:Y:S01]  /*135c60*/  STL [R1+0x55bc], R2 ;  /* 0x0055bc0201007387 */ /* 0x000fe20000100800 */
[----:B--2---:R-:W-:-:S05]  /*135c70*/  IADD3 R22, P1, PT, R27, R12, RZ ;  /* 0x0000000c1b167210 */ /* 0x004fca0007f3e0ff */
[----:B------:R-:W-:-:S05]  /*135c80*/  IMAD.X R23, R25, 0x1, R13, P1 ;  /* 0x0000000119177824 */ /* 0x000fca00008e060d */
[----:B------:R1:W-:Y:S04]  /*135c90*/  STL.64 [R1+0x4438], R22 ;  /* 0x0044381601007387 */ /* 0x0003e80000100a00 */
[----:B-1----:R-:W2:Y:S01]  /*135ca0*/  LDL.LU R23, [R1+0x5dec] ;  /* 0x005dec0001177983 */ /* 0x002ea20000300800 */
[----:B---3--:R-:W-:-:S03]  /*135cb0*/  F2FP.SATFINITE.E5M2.F32.PACK_AB_MERGE_C R5, R18, R5, RZ ;  /* 0x000000051205723e */ /* 0x008fc600048060ff */
[----:B------:R-:W3:Y:S01]  /*135cc0*/  LDL.LU R29, [R1+0x1758] ;  /* 0x00175800011d7983 */ /* 0x000ee20000300800 */
[----:B0-----:R-:W-:Y:S01]  /*135cd0*/  VIADD R27, R27, UR6 ;  /* 0x000000061b1b7c36 */ /* 0x001fe20008000000 */
[----:B----4-:R-:W-:Y:S01]  /*135ce0*/  F2FP.SATFINITE.E5M2.F32.PACK_AB_MERGE_C R7, R3, R7, RZ ;  /* 0x000000070307723e */ /* 0x010fe200048060ff */
[----:B------:R-:W0:Y:S01]  /*135cf0*/  LDCU UR6, c[0x0][0x3b8] ;  /* 0x00007700ff0677ac */ /* 0x000e220008000800 */
[----:B------:R-:W3:Y:S04]  /*135d00*/  LDL.LU R25, [R1+0x175c] ;  /* 0x00175c0001197983 */ /* 0x000ee80000300800 */
[----:B------:R-:W4:Y:S04]  /*135d10*/  LDL.LU R26, [R1+0x1760] ;  /* 0x00176000011a7983 */ /* 0x000f280000300800 */
[----:B------:R-:W4:Y:S01]  /*135d20*/  LDL.LU R22, [R1+0x1764] ;  /* 0x0017640001167983 */ /* 0x000f220000300800 */
[----:B------:R-:W-:-:S02]  /*135d30*/  F2FP.SATFINITE.E5M2.F32.PACK_AB_MERGE_C R0, R0, R16, RZ ;  /* 0x000000100000723e */ /* 0x000fc400048060ff */
[----:B--2---:R-:W-:Y:S02]  /*135d40*/  F2FP.SATFINITE.E5M2.F32.PACK_AB_MERGE_C R2, R20, R23, RZ ;  /* 0x000000171402723e */ /* 0x004fe400048060ff */
[----:B------:R-:W2:Y:S04]  /*135d50*/  LDL.LU R23, [R1+0x1768] ;  /* 0x0017680001177983 */ /* 0x000ea80000300800 */
[----:B------:R1:W-:Y:S04]  /*135d60*/  STL [R1+0x55c8], R5 ;  /* 0x0055c80501007387 */ /* 0x0003e80000100800 */
[----:B------:R-:W2:Y:S04]  /*135d70*/  LDL.LU R20, [R1+0x176c] ;  /* 0x00176c0001147983 */ /* 0x000ea80000300800 */
[----:B------:R0:W-:Y:S01]  /*135d80*/  STL [R1+0x559c], R2 ;  /* 0x00559c0201007387 */ /* 0x0001e20000100800 */
[----:B-1----:R-:W-:-:S02]  /*135d90*/  SHF.R.S32.HI R5, RZ, 0x1f, R27 ;  /* 0x0000001fff057819 */ /* 0x002fc4000001141b */
[----:B0-----:R-:W-:Y:S01]  /*135da0*/  IADD3 R2, P1, PT, R27, R6, RZ ;  /* 0x000000061b027210 */ /* 0x001fe20007f3e0ff */
[----:B------:R-:W-:Y:S04]  /*135db0*/  STL [R1+0x5604], R7 ;  /* 0x0056040701007387 */ /* 0x000fe80000100800 */
[----:B------:R-:W-:-:S05]  /*135dc0*/  IMAD.X R3, R5, 0x1, R9, P1 ;  /* 0x0000000105037824 */ /* 0x000fca00008e0609 */
[----:B------:R0:W-:Y:S02]  /*135dd0*/  STL.64 [R1+0x4418], R2 ;  /* 0x0044180201007387 */ /* 0x0001e40000100a00 */
[----:B0-----:R-:W-:Y:S02]  /*135de0*/  F2FP.SATFINITE.E5M2.F32.PACK_AB_MERGE_C R2, R19, R21, RZ ;  /* 0x000000151302723e */ /* 0x001fe400048060ff */
[----:B------:R-:W2:Y:S04]  /*135df0*/  LDL.LU R21, [R1+0x1770] ;  /* 0x0017700001157983 */ /* 0x000ea80000300800 */
[----:B------:R0:W-:Y:S04]  /*135e00*/  STL [R1+0x5560], R2 ;  /* 0x0055600201007387 */ /* 0x0001e80000100800 */
[----:B------:R-:W2:Y:S01]  /*135e10*/  LDL.LU R19, [R1+0x1774] ;  /* 0x0017740001137983 */ /* 0x000ea20000300800 */
[----:B0-----:R-:W-:-:S03]  /*135e20*/  IADD3 R2, P1, PT, R27, R10, RZ ;  /* 0x0000000a1b027210 */ /* 0x001fc60007f3e0ff */
[----:B------:R0:W-:Y:S02]  /*135e30*/  STL [R1+0x5564], R0 ;  /* 0x0055640001007387 */ /* 0x0001e40000100800 */
[----:B------:R-:W-:Y:S02]  /*135e40*/  IMAD.X R3, R5, 0x1, R11, P1 ;  /* 0x0000000105037824 */ /* 0x000fe400008e060b */
[----:B------:R-:W2:Y:S04]  /*135e50*/  LDL.LU R16, [R1+0x1778] ;  /* 0x0017780001107983 */ /* 0x000ea80000300800 */
[----:B0-----:R-:W2:Y:S04]  /*135e60*/  LDL.LU R0, [R1+0x177c] ;  /* 0x00177c0001007983 */ /* 0x001ea80000300800 */
[----:B------:R0:W-:Y:S04]  /*135e70*/  STL.64 [R1+0x4400], R2 ;  /* 0x0044000201007387 */ /* 0x0001e80000100a00 */
[----:B0-----:R-:W2:Y:S01]  /*135e80*/  LDL.LU R2, [R1+0x5de8] ;  /* 0x005de80001027983 */ /* 0x001ea20000300800 */
[----:B------:R-:W-:-:S02]  /*135e90*/  F2FP.SATFINITE.E5M2.F32.PACK_AB_MERGE_C R4, R4, R17, RZ ;  /* 0x000000110404723e */ /* 0x000fc400048060ff */
[----:B--2---:R-:W-:Y:S02]  /*135ea0*/  F2FP.SATFINITE.E5M2.F32.PACK_AB_MERGE_C R7, R28, R2, RZ ;  /* 0x000000021c07723e */ /* 0x004fe400048060ff */
[----:B------:R-:W-:-:S05]  /*135eb0*/  IADD3 R2, P1, PT, R27, R14, RZ ;  /* 0x0000000e1b027210 */ /* 0x000fca0007f3e0ff */
[----:B------:R-:W-:Y:S01]  /*135ec0*/  IMAD.X R3, R5, 0x1, R15, P1 ;  /* 0x0000000105037824 */ /* 0x000fe200008e060f */
[----:B------:R-:W-:Y:S04]  /*135ed0*/  STL [R1+0x5538], R7 ;  /* 0x0055380701007387 */ /* 0x000fe80000100800 */
[----:B------:R-:W-:Y:S04]  /*135ee0*/  STL [R1+0x5544], R4 ;  /* 0x0055440401007387 */ /* 0x000fe80000100800 */
[----:B------:R0:W-:Y:S04]  /*135ef0*/  STL.64 [R1+0x43e8], R2 ;  /* 0x0043e80201007387 */ /* 0x0001e80000100a00 */
[----:B------:R-:W2:Y:S04]  /*135f00*/  LDL.LU R28, [R1+0x1780] ;  /* 0x00178000011c7983 */ /* 0x000ea80000300800 */
[----:B------:R-:W2:Y:S01]  /*135f10*/  LDL.LU R17, [R1+0x1784] ;  /* 0x0017840001117983 */ /* 0x000ea20000300800 */
[----:B0-----:R-:W-:-:S05]  /*135f20*/  F2FP.SATFINITE.E5M2.F32.PACK_AB_MERGE_C R2, R24, R8, RZ ;  /* 0x000000081802723e */ /* 0x001fca00048060ff */
[----:B------:R0:W-:Y:S04]  /*135f30*/  STL [R1+0x5518], R2 ;  /* 0x0055180201007387 */ /* 0x0001e80000100800 */
[----:B------:R-:W2:Y:S04]  /*135f40*/  LDL.LU R4, [R1+0x1788] ;  /* 0x0017880001047983 */ /* 0x000ea80000300800 */
[----:B------:R-:W2:Y:S01]  /*135f50*/  LDL.LU R24, [R1+0x178c] ;  /* 0x00178c0001187983 */ /* 0x000ea20000300800 */
[----:B0-----:R-:W-:-:S05]  /*135f60*/  IADD3 R2, P1, PT, R27, R12, RZ ;  /* 0x0000000c1b027210 */ /* 0x001fca0007f3e0ff */
[----:B------:R-:W-:-:S05]  /*135f70*/  IMAD.X R3, R5, 0x1, R13, P1 ;  /* 0x0000000105037824 */ /* 0x000fca00008e060d */
[----:B------:R3:W-:Y:S01]  /*135f80*/  STL.64 [R1+0x43e0], R2 ;  /* 0x0043e00201007387 */ /* 0x0007e20000100a00 */
[----:B------:R-:W-:Y:S01]  /*135f90*/  F2FP.SATFINITE.E5M2.F32.PACK_AB_MERGE_C R5, R20, R23, RZ ;  /* 0x000000171405723e */ /* 0x000fe200048060ff */
[----:B------:R-:W-:Y:S01]  /*135fa0*/  VIADD R27, R27, UR6 ;  /* 0x000000061b1b7c36 */ /* 0x000fe20008000000 */
[----:B------:R-:W-:Y:S01]  /*135fb0*/  F2FP.SATFINITE.E5M2.F32.PACK_AB_MERGE_C R19, R19, R21, RZ ;  /* 0x000000151313723e */ /* 0x000fe200048060ff */
[----:B------:R-:W2:Y:S01]  /*135fc0*/  LDL.LU R18, [R1+0x1790] ;  /* 0x0017900001127983 */ /* 0x000ea20000300800 */
[----:B------:R-:W0:Y:S01]  /*135fd0*/  LDCU UR6, c[0x0][0x3b8] ;  /* 0x00007700ff0677ac */ /* 0x000e220008000800 */
[----:B---3--:R-:W-:Y:S02]  /*135fe0*/  F2FP.SATFINITE.E5M2.F32.PACK_AB_MERGE_C R3, R25, R29, RZ ;  /* 0x0000001d1903723e */ /* 0x008fe400048060ff */
[----:B----4-:R-:W-:-:S03]  /*135ff0*/  F2FP.SATFINITE.E5M2.F32.PACK_AB_MERGE_C R2, R22, R26, RZ ;  /* 0x0000001a1602723e */ /* 0x010fc600048060ff */
[----:B------:R1:W-:Y:S04]  /*136000*/  STL [R1+0x5614], R3 ;  /* 0x0056140301007387 */ /* 0x0003e80000100800 */
[----:B------:R-:W3:Y:S04]  /*136010*/  LDL.LU R7, [R1+0x1794] ;  /* 0x0017940001077983 */ /* 0x000ee80000300800 */
[----:B------:R4:W-:Y:S01]  /*136020*/  STL [R1+0x54f0], R2 ;  /* 0x0054f00201007387 */ /* 0x0009e20000100800 */
[----:B------:R-:W-:-:S03]  /*136030*/  IADD3 R22, P1, PT, R27, R6, RZ ;  /* 0x000000061b167210 */ /* 0x000fc60007f3e0ff */
[----:B-1----:R-:W3:Y:S04]  /*136040*/  LDL.LU R3, [R1+0x1798] ;  /* 0x0017980001037983 */ /* 0x002ee80000300800 */
[----:B----4-:R-:W4:Y:S04]  /*136050*/  LDL.LU R2, [R1+0x179c] ;  /* 0x00179c0001027983 */ /* 0x010f280000300800 */
[----:B------:R1:W-:Y:S04]  /*136060*/  STL [R1+0x54f4], R5 ;  /* 0x0054f40501007387 */ /* 0x0003e80000100800 */
[----:B------:R-:W4:Y:S04]  /*136070*/  LDL.LU R8, [R1+0x17a0] ;  /* 0x0017a00001087983 */ /* 0x000f280000300800 */
[----:B------:R-:W4:Y:S01]  /*136080*/  LDL.LU R26, [R1+0x17a4] ;  /* 0x0017a400011a7983 */ /* 0x000f220000300800 */
[----:B-1----:R-:W-:-:S03]  /*136090*/  SHF.R.S32.HI R5, RZ, 0x1f, R27 ;  /* 0x0000001fff057819 */ /* 0x002fc6000001141b */
[----:B------:R-:W4:Y:S02]  /*1360a0*/  LDL.LU R29, [R1+0x17a8] ;  /* 0x0017a800011d7983 */ /* 0x000f240000300800 */
[----:B------:R-:W-:Y:S02]  /*1360b0*/  IMAD.X R23, R5, 0x1, R9, P1 ;  /* 0x0000000105177824 */ /* 0x000fe400008e0609 */
[----:B------:R-:W4:Y:S04]  /*1360c0*/  LDL.LU R25, [R1+0x17ac] ;  /* 0x0017ac0001197983 */ /* 0x000f280000300800 */
[----:B------:R1:W-:Y:S04]  /*1360d0*/  STL.64 [R1+0x43d0], R22 ;  /* 0x0043d01601007387 */ /* 0x0003e80000100a00 */
[----:B-1----:R-:W4:Y:S04]  /*1360e0*/  LDL.LU R22, [R1+0x17b0] ;  /* 0x0017b00001167983 */ /* 0x002f280000300800 */
[----:B------:R1:W-:Y:S04]  /*1360f0*/  STL [R1+0x54d4], R19 ;  /* 0x0054d41301007387 */ /* 0x0003e80000100800 */
[----:B------:R-:W4:Y:S04]  /*136100*/  LDL.LU R20, [R1+0x17b4] ;  /* 0x0017b40001147983 */ /* 0x000f280000300800 */
[----:B------:R-:W4:Y:S01]  /*136110*/  LDL.LU R21, [R1+0x17b8] ;  /* 0x0017b80001157983 */ /* 0x000f220000300800 */
[----:B------:R-:W-:-:S02]  /*136120*/  F2FP.SATFINITE.E5M2.F32.PACK_AB_MERGE_C R23, R0, R16, RZ ;  /* 0x000000100017723e */ /* 0x000fc400048060ff */
[----:B--2---:R-:W-:Y:S02]  /*136130*/  F2FP.SATFINITE.E5M2.F32.PACK_AB_MERGE_C R17, R17, R28, RZ ;  /* 0x0000001c1111723e */ /* 0x004fe400048060ff */
[----:B------:R-:W-:Y:S02]  /*136140*/  F2FP.SATFINITE.E5M2.F32.PACK_AB_MERGE_C R4, R24, R4, RZ ;  /* 0x000000041804723e */ /* 0x000fe400048060ff */
[----:B---3--:R-:W-:Y:S02]  /*136150*/  F2FP.SATFINITE.E5M2.F32.PACK_AB_MERGE_C R7, R7, R18, RZ ;  /* 0x000000120707723e */ /* 0x008fe400048060ff */
[----:B----4-:R-:W-:Y:S02]  /*136160*/  F2FP.SATFINITE.E5M2.F32.PACK_AB_MERGE_C R3, R2, R3, RZ ;  /* 0x000000030203723e */ /* 0x010fe400048060ff */
[----:B------:R-:W-:Y:S01]  /*136170*/  F2FP.SATFINITE.E5M2.F32.PACK_AB_MERGE_C R2, R26, R8, RZ ;  /* 0x000000081a02723e */ /* 0x000fe200048060ff */
[----:B------:R2:W-:Y:S04]  /*136180*/  STL.64 [R1+0x5de0], R20 ;  /* 0x005de01401007387 */ /* 0x0005e80000100a00 */
[----:B-1----:R-:W3:Y:S01]  /*136190*/  LDL.LU R19, [R1+0x17bc] ;  /* 0x0017bc0001137983 */ /* 0x002ee20000300800 */
[----:B--2---:R-:W-:-:S03]  /*1361a0*/  IADD3 R20, P1, PT, R27, R10, RZ ;  /* 0x0000000a1b147210 */ /* 0x004fc60007f3e0ff */
[----:B------:R-:W-:Y:S02]  /*1361b0*/  STL [R1+0x5978], R23 ;  /* 0x0059781701007387 */ /* 0x000fe40000100800 */
[----:B------:R-:W-:Y:S02]  /*1361c0*/  IMAD.X R21, R5, 0x1, R11, P1 ;  /* 0x0000000105157824 */ /* 0x000fe400008e060b */
[----:B------:R-:W2:Y:S04]  /*1361d0*/  LDL.LU R16, [R1+0x17c0] ;  /* 0x0017c00001107983 */ /* 0x000ea80000300800 */
[----:B------:R-:W2:Y:S04]  /*1361e0*/  LDL.LU R0, [R1+0x17c4] ;  /* 0x0017c40001007983 */ /* 0x000ea80000300800 */
[----:B------:R1:W-:Y:S04]  /*1361f0*/  STL.64 [R1+0x43b0], R20 ;  /* 0x0043b01401007387 */ /* 0x0003e80000100a00 */
[----:B------:R-:W4:Y:S01]  /*136200*/  LDL.LU R28, [R1+0x17c8] ;  /* 0x0017c800011c7983 */ /* 0x000f220000300800 */
[----:B-1----:R-:W-:-:S03]  /*136210*/  IADD3 R20, P1, PT, R27, R14, RZ ;  /* 0x0000000e1b147210 */ /* 0x002fc60007f3e0ff */
[----:B------:R1:W-:Y:S02]  /*136220*/  STL [R1+0x860], R17 ;  /* 0x0008601101007387 */ /* 0x0003e40000100800 */
[----:B------:R-:W-:Y:S02]  /*136230*/  IMAD.X R21, R5, 0x1, R15, P1 ;  /* 0x0000000105157824 */ /* 0x000fe400008e060f */
[----:B-1----:R-:W4:Y:S04]  /*136240*/  LDL.LU R17, [R1+0x17cc] ;  /* 0x0017cc0001117983 */ /* 0x002f280000300800 */
[----:B------:R1:W-:Y:S04]  /*136250*/  STL [R1+0x561c], R4 ;  /* 0x00561c0401007387 */ /* 0x0003e80000100800 */
[----:B-1----:R-:W2:Y:S04]  /*136260*/  LDL.LU R4, [R1+0x17d0] ;  /* 0x0017d00001047983 */ /* 0x002ea80000300800 */
[----:B------:R-:W2:Y:S04]  /*136270*/  LDL.LU R24, [R1+0x17d4] ;  /* 0x0017d40001187983 */ /* 0x000ea80000300800 */
[----:B------:R1:W-:Y:S02]  /*136280*/  STL.64 [R1+0x43a8], R20 ;  /* 0x0043a81401007387 */ /* 0x0003e40000100a00 */
[----:B-1----:R-:W-:-:S02]  /*136290*/  IADD3 R20, P1, PT, R27, R12, RZ ;  /* 0x0000000c1b147210 */ /* 0x002fc40007f3e0ff */
[----:B------:R-:W-:Y:S03]  /*1362a0*/  STL [R1+0x81c], R7 ;  /* 0x00081c0701007387 */ /* 0x000fe60000100800 */
[----:B------:R-:W-:-:S05]  /*1362b0*/  IMAD.X R21, R5, 0x1, R13, P1 ;  /* 0x0000000105157824 */ /* 0x000fca00008e060d */
[----:B------:R-:W-:Y:S04]  /*1362c0*/  STL.64 [R1+0x43a0], R20 ;  /* 0x0043a01401007387 */ /* 0x000fe80000100a00 */
[----:B------:R-:W2:Y:S04]  /*1362d0*/  LDL.LU R8, [R1+0x17d8] ;  /* 0x0017d80001087983 */ /* 0x000ea80000300800 */
[----:B------:R-:W-:Y:S04]  /*1362e0*/  STL [R1+0x834], R3 ;  /* 0x0008340301007387 */ /* 0x000fe80000100800 */
[----:B------:R-:W2:Y:S04]  /*1362f0*/  LDL.LU R26, [R1+0x17dc] ;  /* 0x0017dc00011a7983 */ /* 0x000ea80000300800 */
[----:B------:R1:W-:Y:S02]  /*136300*/  STL [R1+0x798], R2 ;  /* 0x0007980201007387 */ /* 0x0003e40000100800 */
[----:B-1----:R-:W-:-:S02]  /*136310*/  F2FP.SATFINITE.E5M2.F32.PACK_AB_MERGE_C R2, R25, R29, RZ ;  /* 0x0000001d1902723e */ /* 0x002fc400048060ff */
[----:B------:R-:W2:Y:S01]  /*136320*/  LDL.LU R29, [R1+0x17e0] ;  /* 0x0017e000011d7983 */ /* 0x000ea20000300800 */
[----:B0-----:R-:W-:Y:S01]  /*136330*/  VIADD R27, R27, UR6 ;  /* 0x000000061b1b7c36 */ /* 0x001fe20008000000 */
[----:B------:R-:W0:Y:S04]  /*136340*/  LDCU UR6, c[0x0][0x3b8] ;  /* 0x00007700ff0677ac */ /* 0x000e280008000800 */
[----:B------:R-:W-:Y:S01]  /*136350*/  IADD3 R20, P1, PT, R27, R6, RZ ;  /* 0x000000061b147210 */ /* 0x000fe20007f3e0ff */
[----:B--2---:R-:W-:Y:S04]  /*136360*/  STL [R1+0x5dd8], R29 ;  /* 0x005dd81d01007387 */ /* 0x004fe80000100800 */
[----:B------:R1:W-:Y:S04]  /*136370*/  STL [R1+0x7bc], R2 ;  /* 0x0007bc0201007387 */ /* 0x0003e80000100800 */
[----:B------:R-:W2:Y:S01]  /*136380*/  LDL.LU R25, [R1+0x17e4] ;  /* 0x0017e40001197983 */ /* 0x000ea20000300800 */
[----:B-1----:R-:W-:-:S05]  /*136390*/  SHF.R.S32.HI R2, RZ, 0x1f, R27 ;  /* 0x0000001fff027819 */ /* 0x002fca000001141b */
[----:B------:R-:W-:-:S05]  /*1363a0*/  IMAD.X R21, R2, 0x1, R9, P1 ;  /* 0x0000000102157824 */ /* 0x000fca00008e0609 */
[----:B------:R1:W-:Y:S04]  /*1363b0*/  STL.64 [R1+0x4380], R20 ;  /* 0x0043801401007387 */ /* 0x0003e80000100a00 */
[----:B-1----:R-:W2:Y:S01]  /*1363c0*/  LDL.LU.64 R20, [R1+0x5de0] ;  /* 0x005de00001147983 */ /* 0x002ea20000300a00 */
[----:B------:R-:W-:Y:S02]  /*1363d0*/  F2FP.SATFINITE.E5M2.F32.PACK_AB_MERGE_C R0, R0, R16, RZ ;  /* 0x000000100000723e */ /* 0x000fe400048060ff */
[----:B------:R-:W-:Y:S02]  /*1363e0*/  F2FP.SATFINITE.E5M2.F32.PACK_AB_MERGE_C R4, R24, R4, RZ ;  /* 0x000000041804723e */ /* 0x000fe400048060ff */
[----:B--2---:R-:W-:Y:S02]  /*1363f0*/  F2FP.SATFINITE.E5M2.F32.PACK_AB_MERGE_C R5, R20, R22, RZ ;  /* 0x000000161405723e */ /* 0x004fe400048060ff */
[----:B------:R-:W-:-:S02]  /*136400*/  IADD3 R22, P1, PT, R27, R10, RZ ;  /* 0x0000000a1b167210 */ /* 0x000fc40007f3e0ff */
[----:B---3--:R-:W-:Y:S02]  /*136410*/  F2FP.SATFINITE.E5M2.F32.PACK_AB_MERGE_C R3, R19, R21, RZ ;  /* 0x000000151303723e */ /* 0x008fe400048060ff */
[----:B------:R-:W2:Y:S01]  /*136420*/  LDL.LU R21, [R1+0x17e8] ;  /* 0x0017e80001157983 */ /* 0x000ea20000300800 */
[----:B------:R-:W-:-:S03]  /*136430*/  IMAD.X R23, R2, 0x1, R11, P1 ;  /* 0x0000000102177824 */ /* 0x000fc600008e060b */
[----:B------:R-:W-:Y:S04]  /*136440*/  STL [R1+0x74c], R5 ;  /* 0x00074c0501007387 */ /* 0x000fe80000100800 */
[----:B------:R-:W2:Y:S04]  /*136450*/  LDL.LU R19, [R1+0x17ec] ;  /* 0x0017ec0001137983 */ /* 0x000ea80000300800 */
[----:B------:R4:W-:Y:S04]  /*136460*/  STL [R1+0x5620], R3 ;  /* 0x0056200301007387 */ /* 0x0009e80000100800 */
[----:B------:R1:W-:Y:S01]  /*136470*/  STL.64 [R1+0x4370], R22 ;  /* 0x0043701601007387 */ /* 0x0003e20000100a00 */
[----:B----4-:R-:W-:-:S02]  /*136480*/  F2FP.SATFINITE.E5M2.F32.PACK_AB_MERGE_C R3, R17, R28, RZ ;  /* 0x0000001c1103723e */ /* 0x010fc400048060ff */
[C---:B------:R-:W-:Y:S01]  /*136490*/  IADD3 R28, P1, PT, R27.reuse, R14, RZ ;  /* 0x0000000e1b1c7210 */ /* 0x040fe20007f3e0ff */
[----:B-1----:R-:W3:Y:S04]  /*1364a0*/  LDL.LU R22, [R1+0x17f0] ;  /* 0x0017f00001167983 */ /* 0x002ee80000300800 */
[----:B------:R-:W-:Y:S01]  /*1364b0*/  IMAD.X R29, R2, 0x1, R15, P1 ;  /* 0x00000001021d7824 */ /* 0x000fe200008e060f */
[----:B------:R-:W3:Y:S04]  /*1364c0*/  LDL.LU R20, [R1+0x17f4] ;  /* 0x0017f40001147983 */ /* 0x000ee80000300800 */
[----:B------:R1:W-:Y:S04]  /*1364d0*/  STL [R1+0x6d4], R0 ;  /* 0x0006d40001007387 */ /* 0x0003e80000100800 */
[----:B------:R-:W4:Y:S04]  /*1364e0*/  LDL.LU R16, [R1+0x17f8] ;  /* 0x0017f80001107983 */ /* 0x000f280000300800 */
[----:B-1----:R-:W4:Y:S04]  /*1364f0*/  LDL.LU R0, [R1+0x17fc] ;  /* 0x0017fc0001007983 */ /* 0x002f280000300800 */
[----:B------:R1:W-:Y:S04]  /*136500*/  STL [R1+0x6b4], R3 ;  /* 0x0006b40301007387 */ /* 0x0003e80000100800 */
[----:B------:R-:W2:Y:S04]  /*136510*/  LDL.LU R7, [R1+0x1800] ;  /* 0x0018000001077983 */ /* 0x000ea80000300800 */
[----:B-1----:R-:W2:Y:S04]  /*136520*/  LDL.LU R3, [R1+0x1804] ;  /* 0x0018040001037983 */ /* 0x002ea80000300800 */
[----:B------:R1:W-:Y:S04]  /*136530*/  STL.64 [R1+0x4360], R28 ;  /* 0x0043601c01007387 */ /* 0x0003e80000100a00 */
[----:B------:R0:W-:Y:S01]  /*136540*/  STL [R1+0x63c], R4 ;  /* 0x00063c0401007387 */ /* 0x0001e20000100800 */
[----:B-1----:R-:W-:-:S03]  /*136550*/  IADD3 R28, P1, PT, R27, R12, RZ ;  /* 0x0000000c1b1c7210 */ /* 0x002fc60007f3e0ff */
[----:B0-----:R-:W2:Y:S02]  /*136560*/  LDL.LU R4, [R1+0x1808] ;  /* 0x0018080001047983 */ /* 0x001ea40000300800 */
[----:B------:R-:W-:Y:S02]  /*136570*/  IMAD.X R29, R2, 0x1, R13, P1 ;  /* 0x00000001021d7824 */ /* 0x000fe400008e060d */
[----:B------:R-:W2:Y:S04]  /*136580*/  LDL.LU R24, [R1+0x180c] ;  /* 0x00180c0001187983 */ /* 0x000ea80000300800 */
[----:B------:R0:W-:Y:S04]  /*136590*/  STL.64 [R1+0x4358], R28 ;  /* 0x0043581c01007387 */ /* 0x0001e80000100a00 */
[----:B0-----:R-:W2:Y:S01]  /*1365a0*/  LDL.LU R29, [R1+0x5dd8] ;  /* 0x005dd800011d7983 */ /* 0x001ea20000300800 */
[----:B------:R-:W-:-:S03]  /*1365b0*/  F2FP.SATFINITE.E5M2.F32.PACK_AB_MERGE_C R2, R26, R8, RZ ;  /* 0x000000081a02723e */ /* 0x000fc600048060ff */
[----:B------:R-:W-:Y:S04]  /*1365c0*/  STL.64 [R1+0x5dd0], R12 ;  /* 0x005dd00c01007387 */ /* 0x000fe80000100a00 */
[----:B------:R-:W3:Y:S04]  /*1365d0*/  LDL.LU R28, [R1+0x1810] ;  /* 0x00181000011c7983 */ /* 0x000ee80000300800 */
[----:B------:R-:W4:Y:S04]  /*1365e0*/  LDL.LU R26, [R1+0x1814] ;  /* 0x00181400011a7983 */ /* 0x000f280000300800 */
[----:B------:R2:W-:Y:S04]  /*1365f0*/  STL [R1+0x5cdc], R2 ;  /* 0x005cdc0201007387 */ /* 0x0005e80000100800 */
[----:B------:R-:W4:Y:S04]  /*136600*/  LDL.LU R17, [R1+0x1818] ;  /* 0x0018180001117983 */ /* 0x000f280000300800 */
[----:B------:R-:W4:Y:S01]  /*136610*/  LDL.LU R8, [R1+0x181c] ;  /* 0x00181c0001087983 */ /* 0x000f220000300800 */
[----:B--2---:R-:W-:-:S05]  /*136620*/  F2FP.SATFINITE.E5M2.F32.PACK_AB_MERGE_C R2, R25, R29, RZ ;  /* 0x0000001d1902723e */ /* 0x004fca00048060ff */
[----:B------:R0:W-:Y:S04]  /*136630*/  STL [R1+0x5f0], R2 ;  /* 0x0005f00201007387 */ /* 0x0001e80000100800 */
[----:B------:R-:W2:Y:S01]  /*136640*/  LDL.LU R29, [R1+0x1820] ;  /* 0x00182000011d7983 */ /* 0x000ea20000300800 */
[----:B------:R-:W-:Y:S01]  /*136650*/  VIADD R27, R27, UR6 ;  /* 0x000000061b1b7c36 */ /* 0x000fe20008000000 */
[----:B---3--:R-:W-:Y:S01]  /*136660*/  F2FP.SATFINITE.E5M2.F32.PACK_AB_MERGE_C R5, R20, R22, RZ ;  /* 0x000000161405723e */ /* 0x008fe200048060ff */
[----:B------:R-:W1:Y:S01]  /*136670*/  LDCU UR6, c[0x0][0x3b8] ;  /* 0x00007700ff0677ac */ /* 0x000e620008000800 */
[----:B0-----:R-:W-:Y:S02]  /*136680*/  F2FP.SATFINITE.E5M2.F32.PACK_AB_MERGE_C R2, R19, R21, RZ ;  /* 0x000000151302723e */ /* 0x001fe400048060ff */
[----:B------:R-:W-:-:S02]  /*136690*/  IADD3 R12, P1, PT, R27, R6, RZ ;  /* 0x000000061b0c7210 */ /* 0x000fc40007f3e0ff */
[----:B----4-:R-:W-:Y:S02]  /*1366a0*/  F2FP.SATFINITE.E5M2.F32.PACK_AB_MERGE_C R0, R0, R16, RZ ;  /* 0x000000100000723e */ /* 0x010fe400048060ff */
[----:B------:R-:W-:Y:S02]  /*1366b0*/  F2FP.SATFINITE.E5M2.F32.PACK_AB_MERGE_C R3, R3, R7, RZ ;  /* 0x000000070303723e */ /* 0x000fe400048060ff */
[----:B------:R-:W-:Y:S01]  /*1366c0*/  F2FP.SATFINITE.E5M2.F32.PACK_AB_MERGE_C R4, R24, R4, RZ ;  /* 0x000000041804723e */ /* 0x000fe200048060ff */
[----:B--2---:R-:W-:Y:S04]  /*1366d0*/  STL [R1+0x5dc8], R29 ;  /* 0x005dc81d01007387 */ /* 0x004fe80000100800 */
[----:B------:R-:W2:Y:S04]  /*1366e0*/  LDL.LU R25, [R1+0x1824] ;  /* 0x0018240001197983 */ /* 0x000ea80000300800 */
[----:B------:R-:W3:Y:S04]  /*1366f0*/  LDL.LU R21, [R1+0x1828] ;  /* 0x0018280001157983 */ /* 0x000ee80000300800 */
[----:B------:R-:W3:Y:S04]  /*136700*/  LDL.LU R19, [R1+0x182c] ;  /* 0x00182c0001137983 */ /* 0x000ee80000300800 */
[----:B------:R0:W-:Y:S04]  /*136710*/  STL [R1+0x5630], R2 ;  /* 0x0056300201007387 */ /* 0x0001e80000100800 */
[----:B------:R-:W4:Y:S01]  /*136720*/  LDL.LU R22, [R1+0x1830] ;  /* 0x0018300001167983 */ /* 0x000f220000300800 */
[----:B0-----:R-:W-:-:S05]  /*136730*/  SHF.R.S32.HI R2, RZ, 0x1f, R27 ;  /* 0x0000001fff027819 */ /* 0x001fca000001141b */
[----:B------:R-:W-:-:S05]  /*136740*/  IMAD.X R13, R2, 0x1, R9, P1 ;  /* 0x00000001020d7824 */ /* 0x000fca00008e0609 */
        /* <DEDUP_REMOVED lines=8> */
[----:B------:R-:W2:Y:S04]  /*1367d0*/  LDL.LU R7, [R1+0x1840] ;  /* 0x0018400001077983 */ /* 0x000ea80000300800 */
[----:B------:R0:W-:Y:S04]  /*1367e0*/  STL.64 [R1+0x4318], R12 ;  /* 0x0043180c01007387 */ /* 0x0001e80000100a00 */
[----:B------:R1:W-:Y:S01]  /*1367f0*/  STL [R1+0x518], R3 ;  /* 0x0005180301007387 */ /* 0x0003e20000100800 */
[----:B0-----:R-:W-:-:S03]  /*136800*/  IADD3 R12, P1, PT, R27, R14, RZ ;  /* 0x0000000e1b0c7210 */ /* 0x001fc60007f3e0ff */
[----:B-1----:R-:W2:Y:S02]  /*136810*/  LDL.LU R3, [R1+0x1844] ;  /* 0x0018440001037983 */ /* 0x002ea40000300800 */
[----:B------:R-:W-:Y:S02]  /*136820*/  IMAD.X R13, R2, 0x1, R15, P1 ;  /* 0x00000001020d7824 */ /* 0x000fe400008e060f */
[----:B------:R0:W-:Y:S04]  /*136830*/  STL [R1+0x524], R4 ;  /* 0x0005240401007387 */ /* 0x0001e80000100800 */
[----:B0-----:R-:W2:Y:S04]  /*136840*/  LDL.LU R4, [R1+0x1848] ;  /* 0x0018480001047983 */ /* 0x001ea80000300800 */
        /* <DEDUP_REMOVED lines=8> */
[----:B0-----:R-:W2:Y:S01]  /*1368d0*/  LDL.LU R29, [R1+0x5dc8] ;  /* 0x005dc800011d7983 */ /* 0x001ea20000300800 */
[----:B------:R-:W-:-:S03]  /*1368e0*/  F2FP.SATFINITE.E5M2.F32.PACK_AB_MERGE_C R5, R8, R17, RZ ;  /* 0x000000110805723e */ /* 0x000fc600048060ff */
[----:B------:R-:W4:Y:S04]  /*1368f0*/  LDL.LU R28, [R1+0x1850] ;  /* 0x00185000011c7983 */ /* 0x000f280000300800 */
[----:B------:R-:W4:Y:S04]  /*136900*/  LDL.LU R26, [R1+0x1854] ;  /* 0x00185400011a7983 */ /* 0x000f280000300800 */
[----:B------:R-:W4:Y:S04]  /*136910*/  LDL.LU R17, [R1+0x1858] ;  /* 0x0018580001117983 */ /* 0x000f280000300800 */
[----:B------:R3:W-:Y:S01]  /*136920*/  STL [R1+0x5638], R5 ;  /* 0x0056380501007387 */ /* 0x0007e20000100800 */
[----:B------:R-:W-:Y:S01]  /*136930*/  VIADD R27, R27, UR6 ;  /* 0x000000061b1b7c36 */ /* 0x000fe20008000000 */
[----:B------:R-:W-:Y:S01]  /*136940*/  F2FP.SATFINITE.E5M2.F32.PACK_AB_MERGE_C R3, R3, R7, RZ ;  /* 0x000000070303723e */ /* 0x000fe200048060ff */
[----:B------:R-:W0:Y:S01]  /*136950*/  LDCU UR6, c[0x0][0x3b8] ;  /* 0x00007700ff0677ac */ /* 0x000e220008000800 */
[----:B------:R-:W4:Y:S02]  /*136960*/  LDL.LU R8, [R1+0x185c] ;  /* 0x00185c0001087983 */ /* 0x000f240000300800 */
[----:B------:R-:W-:-:S02]  /*136970*/  IADD3 R18, P1, PT, R27, R6, RZ ;  /* 0x000000061b127210 */ /* 0x000fc40007f3e0ff */
[----:B---3--:R-:W-:Y:S02]  /*136980*/  F2FP.SATFINITE.E5M2.F32.PACK_AB_MERGE_C R5, R19, R21, RZ ;  /* 0x000000151305723e */ /* 0x008fe400048060ff */
[----:B--2---:R-:W-:-:S05]  /*136990*/  F2FP.SATFINITE.E5M2.F32.PACK_AB_MERGE_C R2, R25, R29, RZ ;  /* 0x0000001d1902723e */ /* 0x004fca00048060ff */
[----:B------:R1:W-:Y:S04]  /*1369a0*/  STL [R1+0x434], R2 ;  /* 0x0004340201007387 */ /* 0x0003e80000100800 */
[----:B------:R-:W2:Y:S04]  /*1369b0*/  LDL.LU R29, [R1+0x1860] ;  /* 0x00186000011d7983 */ /* 0x000ea80000300800 */
[----:B------:R-:W2:Y:S01]  /*1369c0*/  LDL.LU R25, [R1+0x1864] ;  /* 0x0018640001197983 */ /* 0x000ea20000300800 */
[----:B-1----:R-:W-:-:S03]  /*1369d0*/  SHF.R.S32.HI R2, RZ, 0x1f, R27 ;  /* 0x0000001fff027819 */ /* 0x002fc6000001141b */
[----:B------:R-:W-:Y:S02]  /*1369e0*/  STL [R1+0x430], R5 ;  /* 0x0004300501007387 */ /* 0x000fe40000100800 */
[----:B------:R-:W-:Y:S02]  /*1369f0*/  IMAD.X R19, R2, 0x1, R9, P1 ;  /* 0x0000000102137824 */ /* 0x000fe400008e0609 */
[----:B------:R-:W3:Y:S04]  /*136a00*/  LDL.LU R21, [R1+0x1868] ;  /* 0x0018680001157983 */ /* 0x000ee80000300800 */
[----:B------:R1:W-:Y:S04]  /*136a10*/  STL.64 [R1+0x42e8], R18 ;  /* 0x0042e81201007387 */ /* 0x0003e80000100a00 */
[----:B-1----:R-:W3:Y:S01]  /*136a20*/  LDL.LU R19, [R1+0x186c] ;  /* 0x00186c0001137983 */ /* 0x002ee20000300800 */
[----:B----4-:R-:W-:-:S02]  /*136a30*/  F2FP.SATFINITE.E5M2.F32.PACK_AB_MERGE_C R5, R20, R22, RZ ;  /* 0x000000161405723e */ /* 0x010fc400048060ff */
[----:B------:R-:W-:Y:S01]  /*136a40*/  F2FP.SATFINITE.E5M2.F32.PACK_AB_MERGE_C R22, R0, R16, RZ ;  /* 0x000000100016723e */ /* 0x000fe200048060ff */
[----:B------:R-:W4:Y:S04]  /*136a50*/  LDL.LU R18, [R1+0x1870] ;  /* 0x0018700001127983 */ /* 0x000f280000300800 */
[----:B------:R-:W-:Y:S04]  /*136a60*/  STL [R1+0x420], R5 ;  /* 0x0004200501007387 */ /* 0x000fe80000100800 */
[----:B------:R-:W4:Y:S04]  /*136a70*/  LDL.LU R20, [R1+0x1874] ;  /* 0x0018740001147983 */ /* 0x000f280000300800 */
[----:B------:R-:W4:Y:S04]  /*136a80*/  LDL.LU R16, [R1+0x1878] ;  /* 0x0018780001107983 */ /* 0x000f280000300800 */
[----:B------:R-:W4:Y:S04]  /*136a90*/  LDL.LU R0, [R1+0x187c] ;  /* 0x00187c0001007983 */ /* 0x000f280000300800 */
[----:B------:R1:W-:Y:S01]  /*136aa0*/  STL [R1+0x5a60], R22 ;  /* 0x005a601601007387 */ /* 0x0003e20000100800 */
[----:B------:R-:W-:-:S03]  /*136ab0*/  F2FP.SATFINITE.E5M2.F32.PACK_AB_MERGE_C R4, R24, R4, RZ ;  /* 0x000000041804723e */ /* 0x000fc600048060ff */
[----:B------:R-:W4:Y:S01]  /*136ac0*/  LDL.LU R7, [R1+0x1880] ;  /* 0x0018800001077983 */ /* 0x000f220000300800 */
[----:B-1----:R-:W-:-:S05]  /*136ad0*/  IADD3 R22, P1, PT, R27, R10, RZ ;  /* 0x0000000a1b167210 */ /* 0x002fca0007f3e0ff */
[----:B------:R-:W-:-:S05]  /*136ae0*/  IMAD.X R23, R2, 0x1, R11, P1 ;  /* 0x0000000102177824 */ /* 0x000fca00008e060b */
[----:B------:R1:W-:Y:S04]  /*136af0*/  STL.64 [R1+0x42d8], R22 ;  /* 0x0042d81601007387 */ /* 0x0003e80000100a00 */
[----:B------:R0:W-:Y:S01]  /*136b00*/  STL [R1+0x414], R3 ;  /* 0x0004140301007387 */ /* 0x0001e20000100800 */
[----:B-1----:R-:W-:-:S03]  /*136b10*/  IADD3 R22, P1, PT, R27, R14, RZ ;  /* 0x0000000e1b167210 */ /* 0x002fc60007f3e0ff */
[----:B0-----:R-:W4:Y:S02]  /*136b20*/  LDL.LU R3, [R1+0x1884] ;  /* 0x0018840001037983 */ /* 0x001f240000300800 */
[----:B------:R-:W-:Y:S02]  /*136b30*/  IMAD.X R23, R2, 0x1, R15, P1 ;  /* 0x0000000102177824 */ /* 0x000fe400008e060f */
[----:B------:R0:W-:Y:S01]  /*136b40*/  STL [R1+0x5650], R4 ;  /* 0x0056500401007387 */ /* 0x0001e20000100800 */
[----:B------:R-:W-:-:S03]  /*136b50*/  F2FP.SATFINITE.E5M2.F32.PACK_AB_MERGE_C R5, R26, R28, RZ ;  /* 0x0000001c1a05723e */ /* 0x000fc600048060ff */
[----:B0-----:R-:W4:Y:S04]  /*136b60*/  LDL.LU R4, [R1+0x1888] ;  /* 0x0018880001047983 */ /* 0x001f280000300800 */
[----:B------:R-:W4:Y:S04]  /*136b70*/  LDL.LU R24, [R1+0x188c] ;  /* 0x00188c0001187983 */ /* 0x000f280000300800 */
[----:B------:R0:W-:Y:S04]  /*136b80*/  STL.64 [R1+0x42c8], R22 ;  /* 0x0042c81601007387 */ /* 0x0001e80000100a00 */
[----:B------:R1:W-:Y:S04]  /*136b90*/  STL [R1+0x400], R5 ;  /* 0x0004000501007387 */ /* 0x0003e80000100800 */
[----:B------:R-:W4:Y:S01]  /*136ba0*/  LDL.LU R28, [R1+0x1890] ;  /* 0x00189000011c7983 */ /* 0x000f220000300800 */
[----:B0-----:R-:W-:-:S03]  /*136bb0*/  IADD3 R22, P1, PT, R27, R12, RZ ;  /* 0x0000000c1b167210 */ /* 0x001fc60007f3e0ff */
[----:B------:R-:W4:Y:S01]  /*136bc0*/  LDL.LU R26, [R1+0x1894] ;  /* 0x00189400011a7983 */ /* 0x000f220000300800 */
[----:B-1----:R-:W-:Y:S01]  /*136bd0*/  F2FP.SATFINITE.E5M2.F32.PACK_AB_MERGE_C R5, R8, R17, RZ ;  /* 0x000000110805723e */ /* 0x002fe200048060ff */
[----:B------:R-:W-:-:S05]  /*136be0*/  IMAD.X R23, R2, 0x1, R13, P1 ;  /* 0x0000000102177824 */ /* 0x000fca00008e060d */
[----:B------:R-:W-:Y:S04]  /*136bf0*/  STL.64 [R1+0x42c0], R22 ;  /* 0x0042c01601007387 */ /* 0x000fe80000100a00 */
[----:B------:R-:W4:Y:S04]  /*136c00*/  LDL.LU R17, [R1+0x1898] ;  /* 0x0018980001117983 */ /* 0x000f280000300800 */
[----:B------:R-:W-:Y:S04]  /*136c10*/  STL [R1+0x404], R5 ;  /* 0x0004040501007387 */ /* 0x000fe80000100800 */
[----:B------:R-:W4:Y:S01]  /*136c20*/  LDL.LU R8, [R1+0x189c] ;  /* 0x00189c0001087983 */ /* 0x000f220000300800 */
[----:B--2---:R-:W-:-:S05]  /*136c30*/  F2FP.SATFINITE.E5M2.F32.PACK_AB_MERGE_C R2, R25, R29, RZ ;  /* 0x0000001d1902723e */ /* 0x004fca00048060ff */
[----:B------:R3:W-:Y:S04]  /*136c40*/  STL [R1+0x3f0], R2 ;  /* 0x0003f00201007387 */ /* 0x0007e80000100800 */
[----:B------:R-:W2:Y:S04]  /*136c50*/  LDL.LU R29, [R1+0x18a0] ;  /* 0x0018a000011d7983 */ /* 0x000ea80000300800 */
[----:B------:R-:W2:Y:S01]  /*136c60*/  LDL.LU R25, [R1+0x18a4] ;  /* 0x0018a40001197983 */ /* 0x000ea20000300800 */
[----:B---3--:R-:W-:-:S03]  /*136c70*/  F2FP.SATFINITE.E5M2.F32.PACK_AB_MERGE_C R2, R19, R21, RZ ;  /* 0x000000151302723e */ /* 0x008fc600048060ff */
[----:B------:R-:W3:Y:S04]  /*136c80*/  LDL.LU R21, [R1+0x18a8] ;  /* 0x0018a80001157983 */ /* 0x000ee80000300800 */
[----:B------:R-:W3:Y:S01]  /*136c90*/  LDL.LU R19, [R1+0x18ac] ;  /* 0x0018ac0001137983 */ /* 0x000ee20000300800 */
[----:B------:R-:W-:Y:S01]  /*136ca0*/  VIADD R27, R27, UR6 ;  /* 0x000000061b1b7c36 */ /* 0x000fe20008000000 */
[----:B------:R-:W0:Y:S02]  /*136cb0*/  LDCU UR6, c[0x0][0x3b8] ;  /* 0x00007700ff0677ac */ /* 0x000e240008000800 */
[----:B------:R1:W-:Y:S02]  /*136cc0*/  STL [R1+0x3f4], R2 ;  /* 0x0003f40201007387 */ /* 0x0003e40000100800 */
[----:B------:R-:W-:-:S02]  /*136cd0*/  IADD3 R22, P1, PT, R27, R6, RZ ;  /* 0x000000061b167210 */ /* 0x000fc40007f3e0ff */
[----:B-1----:R-:W-:Y:S02]  /*136ce0*/  SHF.R.S32.HI R2, RZ, 0x1f, R27 ;  /* 0x0000001fff027819 */ /* 0x002fe4000001141b */
[----:B----4-:R-:W-:Y:S02]  /*136cf0*/  F2FP.SATFINITE.E5M2.F32.PACK_AB_MERGE_C R5, R20, R18, RZ ;  /* 0x000000121405723e */ /* 0x010fe400048060ff */
[----:B------:R-:W4:Y:S01]  /*136d00*/  LDL.LU R18, [R1+0x18b0] ;  /* 0x0018b00001127983 */ /* 0x000f220000300800 */
[----:B------:R-:W-:Y:S01]  /*136d10*/  IMAD.X R23, R2, 0x1, R9, P1 ;  /* 0x0000000102177824 */ /* 0x000fe200008e0609 */
[----:B------:R-:W-:-:S04]  /*136d20*/  F2FP.SATFINITE.E5M2.F32.PACK_AB_MERGE_C R0, R0, R16, RZ ;  /* 0x000000100000723e */ /* 0x000fc800048060ff */
[----:B------:R1:W-:Y:S04]  /*136d30*/  STL.64 [R1+0x42a0], R22 ;  /* 0x0042a01601007387 */ /* 0x0003e80000100a00 */
[----:B------:R-:W-:Y:S04]  /*136d40*/  STL [R1+0x318], R5 ;  /* 0x0003180501007387 */ /* 0x000fe80000100800 */
[----:B------:R-:W4:Y:S01]  /*136d50*/  LDL.LU R20, [R1+0x18b4] ;  /* 0x0018b40001147983 */ /* 0x000f220000300800 */
[----:B-1----:R-:W-:-:S03]  /*136d60*/  IADD3 R22, P1, PT, R27, R10, RZ ;  /* 0x0000000a1b167210 */ /* 0x002fc60007f3e0ff */
[----:B------:R1:W-:Y:S02]  /*136d70*/  STL [R1+0x5658], R0 ;  /* 0x0056580001007387 */ /* 0x0003e40000100800 */
[----:B------:R-:W-:Y:S02]  /*136d80*/  IMAD.X R23, R2, 0x1, R11, P1 ;  /* 0x0000000102177824 */ /* 0x000fe400008e060b */
[----:B------:R-:W4:Y:S04]  /*136d90*/  LDL.LU R16, [R1+0x18b8] ;  /* 0x0018b80001107983 */ /* 0x000f280000300800 */
[----:B-1----:R-:W4:Y:S01]  /*136da0*/  LDL.LU R0, [R1+0x18bc] ;  /* 0x0018bc0001007983 */ /* 0x002f220000300800 */
[----:B------:R-:W-:-:S03]  /*136db0*/  F2FP.SATFINITE.E5M2.F32.PACK_AB_MERGE_C R3, R3, R7, RZ ;  /* 0x000000070303723e */ /* 0x000fc600048060ff */
[----:B------:R-:W4:Y:S04]  /*136dc0*/  LDL.LU R7, [R1+0x18c0] ;  /* 0x0018c00001077983 */ /* 0x000f280000300800 */
[----:B------:R1:W-:Y:S04]  /*136dd0*/  STL.64 [R1+0x4280], R22 ;  /* 0x0042801601007387 */ /* 0x0003e80000100a00 */
[----:B------:R0:W-:Y:S01]  /*136de0*/  STL [R1+0x30c], R3 ;  /* 0x00030c0301007387 */ /* 0x0001e20000100800 */
[----:B-1----:R-:W-:Y:S02]  /*136df0*/  IADD3 R22, P1, PT, R27, R14, RZ ;  /* 0x0000000e1b167210 */ /* 0x002fe40007f3e0ff */
[----:B------:R-:W-:Y:S01]  /*136e00*/  F2FP.SATFINITE.E5M2.F32.PACK_AB_MERGE_C R4, R24, R4, RZ ;  /* 0x000000041804723e */ /* 0x000fe200048060ff */
[----:B0-----:R-:W4:Y:S02]  /*136e10*/  LDL.LU R3, [R1+0x18c4] ;  /* 0x0018c40001037983 */ /* 0x001f240000300800 */
[----:B------:R-:W-:-:S02]  /*136e20*/  IMAD.X R23, R2, 0x1, R15, P1 ;  /* 0x0000000102177824 */ /* 0x000fc400008e060f */
[----:B------:R0:W-:Y:S04]  /*136e30*/  STL [R1+0x304], R4 ;  /* 0x0003040401007387 */ /* 0x0001e80000100800 */
[----:B0-----:R-:W4:Y:S01]  /*136e40*/  LDL.LU R4, [R1+0x18c8] ;  /* 0x0018c80001047983 */ /* 0x001f220000300800 */
[----:B------:R-:W-:-:S03]  /*136e50*/  F2FP.SATFINITE.E5M2.F32.PACK_AB_MERGE_C R5, R26, R28, RZ ;  /* 0x0000001c1a05723e */ /* 0x000fc600048060ff */
        /* <DEDUP_REMOVED lines=23> */
[----:B-1----:R-:W-:-:S05]  /*136fd0*/  SHF.R.S32.HI R2, RZ, 0x1f, R27 ;  /* 0x0000001fff027819 */ /* 0x002fca000001141b */
[----:B------:R-:W-:-:S05]  /*136fe0*/  IMAD.X R23, R2, 0x1, R9, P1 ;  /* 0x0000000102177824 */ /* 0x000fca00008e0609 */
[----:B------:R1:W-:Y:S01]  /*136ff0*/  STL.64 [R1+0x4250], R22 ;  /* 0x0042501601007387 */ /* 0x0003e20000100a00 */
[----:B----4-:R-:W-:Y:S02]  /*137000*/  F2FP.SATFINITE.E5M2.F32.PACK_AB_MERGE_C R5, R20, R18, RZ ;  /* 0x000000121405723e */ /* 0x010fe400048060ff */
[----:B-1----:R-:W-:-:S03]  /*137010*/  IADD3 R22, P1, PT, R27, R10, RZ ;  /* 0x0000000a1b167210 */ /* 0x002fc60007f3e0ff */
[----:B------:R-:W-:Y:S01]  /*137020*/  STL [R1+0x2d8], R5 ;  /* 0x0002d80501007387 */ /* 0x000fe20000100800 */
[----:B------:R-:W-:Y:S01]  /*137030*/  F2FP.SATFINITE.E5M2.F32.PACK_AB_MERGE_C R0, R0, R16, RZ ;  /* 0x000000100000723e */ /* 0x000fe200048060ff */
[----:B------:R-:W-:-:S04]  /*137040*/  IMAD.X R23, R2, 0x1, R11, P1 ;  /* 0x0000000102177824 */ /* 0x000fc800008e060b */
[----:B------:R-:W-:Y:S04]  /*137050*/  STL [R1+0x2d4], R0 ;  /* 0x0002d40001007387 */ /* 0x000fe80000100800 */
[----:B------:R-:W-:Y:S04]  /*137060*/  STL.64 [R1+0x5dc0], R10 ;  /* 0x005dc00a01007387 */ /* 0x000fe80000100a00 */
[----:B------:R1:W-:Y:S04]  /*137070*/  STL.64 [R1+0x4240], R22 ;  /* 0x0042401601007387 */ /* 0x0003e80000100a00 */
[----:B-1----:R-:W4:Y:S01]  /*137080*/  LDL.LU R23, [R1+0x18e0] ;  /* 0x0018e00001177983 */ /* 0x002f220000300800 */
[----:B------:R-:W-:-:S03]  /*137090*/  F2FP.SATFINITE.E5M2.F32.PACK_AB_MERGE_C R7, R3, R7, RZ ;  /* 0x000000070307723e */ /* 0x000fc600048060ff */
[----:B------:R-:W4:Y:S04]  /*1370a0*/  LDL.LU R20, [R1+0x18e4] ;  /* 0x0018e40001147983 */ /* 0x000f280000300800 */
[----:B------:R-:W4:Y:S04]  /*1370b0*/  LDL.LU R16, [R1+0x18e8] ;  /* 0x0018e80001107983 */ /* 0x000f280000300800 */
[----:B------:R-:W4:Y:S01]  /*1370c0*/  LDL.LU R0, [R1+0x18ec] ;  /* 0x0018ec0001007983 */ /* 0x000f220000300800 */
[----:B------:R-:W-:Y:S02]  /*1370d0*/  F2FP.SATFINITE.E5M2.F32.PACK_AB_MERGE_C R3, R24, R4, RZ ;  /* 0x000000041803723e */ /* 0x000fe400048060ff */
[C---:B------:R-:W-:Y:S01]  /*1370e0*/  IADD3 R4, P1, PT, R27.reuse, R14, RZ ;  /* 0x0000000e1b047210 */ /* 0x040fe20007f3e0ff */
[----:B------:R-:W-:Y:S04]  /*1370f0*/  STL [R1+0x2c4], R7 ;  /* 0x0002c40701007387 */ /* 0x000fe80000100800 */
[C---:B------:R-:W-:Y:S01]  /*137100*/  IMAD.X R5, R2.reuse, 0x1, R15, P1 ;  /* 0x0000000102057824 */ /* 0x040fe200008e060f */
[----:B------:R-:W-:Y:S01]  /*137110*/  IADD3 R10, P1, PT, R27, R12, RZ ;  /* 0x0000000c1b0a7210 */ /* 0x000fe20007f3e0ff */
[----:B------:R-:W-:Y:S04]  /*137120*/  STL [R1+0x2c8], R3 ;  /* 0x0002c80301007387 */ /* 0x000fe80000100800 */
[----:B------:R1:W-:Y:S01]  /*137130*/  STL.64 [R1+0x4230], R4 ;  /* 0x0042300401007387 */ /* 0x0003e20000100a00 */
[----:B------:R-:W-:Y:S01]  /*137140*/  IMAD.X R11, R2, 0x1, R13, P1 ;  /* 0x00000001020b7824 */ /* 0x000fe200008e060d */
[----:B------:R-:W-:-:S02]  /*137150*/  F2FP.SATFINITE.E5M2.F32.PACK_AB_MERGE_C R26, R26, R28, RZ ;  /* 0x0000001c1a1a723e */ /* 0x000fc400048060ff */
[----:B-1----:R-:W4:Y:S04]  /*137160*/  LDL.LU R5, [R1+0x1900] ;  /* 0x0019000001057983 */ /* 0x002f280000300800 */
[----:B------:R-:W4:Y:S04]  /*137170*/  LDL.LU R24, [R1+0x1904] ;  /* 0x0019040001187983 */ /* 0x000f280000300800 */
[----:B------:R-:W4:Y:S04]  /*137180*/  LDL.LU R3, [R1+0x1908] ;  /* 0x0019080001037983 */ /* 0x000f280000300800 */
[----:B------:R-:W4:Y:S01]  /*137190*/  LDL.LU R4, [R1+0x190c] ;  /* 0x00190c0001047983 */ /* 0x000f220000300800 */
[----:B------:R-:W-:-:S03]  /*1371a0*/  F2FP.SATFINITE.E5M2.F32.PACK_AB_MERGE_C R8, R8, R17, RZ ;  /* 0x000000110808723e */ /* 0x000fc600048060ff */
[----:B------:R-:W-:Y:S04]  /*1371b0*/  STL [R1+0x5abc], R26 ;  /* 0x005abc1a01007387 */ /* 0x000fe80000100800 */
[----:B------:R-:W-:Y:S04]  /*1371c0*/  STL [R1+0x590c], R8 ;  /* 0x00590c0801007387 */ /* 0x000fe80000100800 */
[----:B------:R1:W-:Y:S04]  /*1371d0*/  STL.64 [R1+0x4228], R10 ;  /* 0x0042280a01007387 */ /* 0x0003e80000100a00 */
[----:B------:R-:W4:Y:S01]  /*1371e0*/  LDL.LU R18, [R1+0x1910] ;  /* 0x0019100001127983 */ /* 0x000f220000300800 */
[----:B0-----:R-:W-:Y:S01]  /*1371f0*/  VIADD R27, R27, UR6 ;  /* 0x000000061b1b7c36 */ /* 0x001fe20008000000 */
[----:B------:R-:W0:Y:S02]  /*137200*/  LDCU UR6, c[0x0][0x3b8] ;  /* 0x00007700ff0677ac */ /* 0x000e240008000800 */
[----:B------:R-:W4:Y:S02]  /*137210*/  LDL.LU R7, [R1+0x1914] ;  /* 0x0019140001077983 */ /* 0x000f240000300800 */
[----:B-1----:R-:W-:-:S02]  /*137220*/  IADD3 R10, P1, PT, R27, R6, RZ ;  /* 0x000000061b0a7210 */ /* 0x002fc40007f3e0ff */
[----:B--2---:R-:W-:-:S05]  /*137230*/  F2FP.SATFINITE.E5M2.F32.PACK_AB_MERGE_C R2, R25, R29, RZ ;  /* 0x0000001d1902723e */ /* 0x004fca00048060ff */
[----:B------:R3:W-:Y:S04]  /*137240*/  STL [R1+0x29c], R2 ;  /* 0x00029c0201007387 */ /* 0x0007e80000100800 */
[----:B------:R-:W2:Y:S04]  /*137250*/  LDL.LU R28, [R1+0x1918] ;  /* 0x00191800011c7983 */ /* 0x000ea80000300800 */
[----:B------:R-:W2:Y:S01]  /*137260*/  LDL.LU R17, [R1+0x191c] ;  /* 0x00191c0001117983 */ /* 0x000ea20000300800 */
[----:B---3--:R-:W-:-:S05]  /*137270*/  F2FP.SATFINITE.E5M2.F32.PACK_AB_MERGE_C R2, R19, R21, RZ ;  /* 0x000000151302723e */ /* 0x008fca00048060ff */
[----:B------:R1:W-:Y:S04]  /*137280*/  STL [R1+0x298], R2 ;  /* 0x0002980201007387 */ /* 0x0003e80000100800 */
[----:B------:R-:W3:Y:S04]  /*137290*/  LDL.LU R29, [R1+0x1920] ;  /* 0x00192000011d7983 */ /* 0x000ee80000300800 */
[----:B------:R-:W3:Y:S01]  /*1372a0*/  LDL.LU R25, [R1+0x1924] ;  /* 0x0019240001197983 */ /* 0x000ee20000300800 */
[----:B-1----:R-:W-:-:S03]  /*1372b0*/  SHF.R.S32.HI R2, RZ, 0x1f, R27 ;  /* 0x0000001fff027819 */ /* 0x002fc6000001141b */
[----:B------:R-:W2:Y:S02]  /*1372c0*/  LDL.LU R21, [R1+0x1928] ;  /* 0x0019280001157983 */ /* 0x000ea40000300800 */
[----:B------:R-:W-:Y:S02]  /*1372d0*/  IMAD.X R11, R2, 0x1, R9, P1 ;  /* 0x00000001020b7824 */ /* 0x000fe400008e0609 */
[----:B------:R-:W2:Y:S04]  /*1372e0*/  LDL.LU R19, [R1+0x192c] ;  /* 0x00192c0001137983 */ /* 0x000ea80000300800 */
[----:B------:R1:W-:Y:S04]  /*1372f0*/  STL.64 [R1+0x4208], R10 ;  /* 0x0042080a01007387 */ /* 0x0003e80000100a00 */
[----:B-1----:R-:W2:Y:S01]  /*137300*/  LDL.LU.64 R10, [R1+0x5dc0] ;  /* 0x005dc000010a7983 */ /* 0x002ea20000300a00 */
[----:B----4-:R-:W-:-:S02]  /*137310*/  F2FP.SATFINITE.E5M2.F32.PACK_AB_MERGE_C R20, R20, R23, RZ ;  /* 0x000000171414723e */ /* 0x010fc400048060ff */
[----:B------:R-:W-:-:S05]  /*137320*/  F2FP.SATFINITE.E5M2.F32.PACK_AB_MERGE_C R8, R0, R16, RZ ;  /* 0x000000100008723e */ /* 0x000fca00048060ff */
[----:B------:R-:W-:Y:S04]  /*137330*/  STL [R1+0x5918], R8 ;  /* 0x0059180801007387 */ /* 0x000fe80000100800 */
[----:B------:R-:W-:Y:S01]  /*137340*/  STL [R1+0x5660], R20 ;  /* 0x0056601401007387 */ /* 0x000fe20000100800 */
[----:B------:R-:W-:Y:S02]  /*137350*/  F2FP.SATFINITE.E5M2.F32.PACK_AB_MERGE_C R24, R24, R5, RZ ;  /* 0x000000051818723e */ /* 0x000fe400048060ff */
[----:B--2---:R-:W-:Y:S01]  /*137360*/  IADD3 R22, P1, PT, R27, R10, RZ ;  /* 0x0000000a1b167210 */ /* 0x004fe20007f3e0ff */
[----:B------:R-:W-:Y:S04]  /*137370*/  STL.64 [R1+0x5db8], R10 ;  /* 0x005db80a01007387 */ /* 0x000fe80000100a00 */
[----:B------:R-:W-:-:S05]  /*137380*/  IMAD.X R23, R2, 0x1, R11, P1 ;  /* 0x0000000102177824 */ /* 0x000fca00008e060b */
[----:B------:R1:W-:Y:S04]  /*137390*/  STL.64 [R1+0x41e8], R22 ;  /* 0x0041e81601007387 */ /* 0x0003e80000100a00 */
[----:B-1----:R-:W2:Y:S04]  /*1373a0*/  LDL.LU R22, [R1+0x1930] ;  /* 0x0019300001167983 */ /* 0x002ea80000300800 */
[----:B------:R-:W2:Y:S04]  /*1373b0*/  LDL.LU R20, [R1+0x1934] ;  /* 0x0019340001147983 */ /* 0x000ea80000300800 */
[----:B------:R-:W4:Y:S04]  /*1373c0*/  LDL.LU R16, [R1+0x1938] ;  /* 0x0019380001107983 */ /* 0x000f280000300800 */
[----:B------:R-:W4:Y:S04]  /*1373d0*/  LDL.LU R0, [R1+0x193c] ;  /* 0x00193c0001007983 */ /* 0x000f280000300800 */
[----:B------:R-:W-:Y:S04]  /*1373e0*/  STL [R1+0x594c], R24 ;  /* 0x00594c1801007387 */ /* 0x000fe80000100800 */
[----:B------:R-:W2:Y:S01]  /*1373f0*/  LDL.LU R23, [R1+0x1940] ;  /* 0x0019400001177983 */ /* 0x000ea20000300800 */
[----:B------:R-:W-:-:S02]  /*137400*/  IADD3 R10, P1, PT, R27, R14, RZ ;  /* 0x0000000e1b0a7210 */ /* 0x000fc40007f3e0ff */
[----:B------:R-:W-:-:S03]  /*137410*/  F2FP.SATFINITE.E5M2.F32.PACK_AB_MERGE_C R3, R4, R3, RZ ;  /* 0x000000030403723e */ /* 0x000fc600048060ff */
[----:B------:R-:W-:Y:S01]  /*137420*/  IMAD.X R11, R2, 0x1, R15, P1 ;  /* 0x00000001020b7824 */ /* 0x000fe200008e060f */
[----:B------:R-:W-:Y:S02]  /*137430*/  F2FP.SATFINITE.E5M2.F32.PACK_AB_MERGE_C R7, R7, R18, RZ ;  /* 0x000000120707723e */ /* 0x000fe400048060ff */
[----:B---3--:R-:W-:Y:S01]  /*137440*/  F2FP.SATFINITE.E5M2.F32.PACK_AB_MERGE_C R8, R25, R29, RZ ;  /* 0x0000001d1908723e */ /* 0x008fe200048060ff */
[----:B--2---:R-:W-:Y:S04]  /*137450*/  STL [R1+0x5db0], R23 ;  /* 0x005db01701007387 */ /* 0x004fe80000100800 */
[----:B------:R1:W-:Y:S04]  /*137460*/  STL [R1+0x558c], R3 ;  /* 0x00558c0301007387 */ /* 0x0003e80000100800 */
[----:B------:R-:W2:Y:S04]  /*137470*/  LDL.LU R5, [R1+0x1944] ;  /* 0x0019440001057983 */ /* 0x000ea80000300800 */
[----:B-1----:R-:W3:Y:S04]  /*137480*/  LDL.LU R3, [R1+0x1948] ;  /* 0x0019480001037983 */ /* 0x002ee80000300800 */
[----:B------:R-:W3:Y:S04]  /*137490*/  LDL.LU R4, [R1+0x194c] ;  /* 0x00194c0001047983 */ /* 0x000ee80000300800 */
[----:B------:R1:W-:Y:S04]  /*1374a0*/  STL.64 [R1+0x41e0], R10 ;  /* 0x0041e00a01007387 */ /* 0x0003e80000100a00 */
[----:B------:R0:W-:Y:S04]  /*1374b0*/  STL [R1+0x555c], R7 ;  /* 0x00555c0701007387 */ /* 0x0001e80000100800 */
[----:B------:R-:W2:Y:S01]  /*1374c0*/  LDL.LU R18, [R1+0x1950] ;  /* 0x0019500001127983 */ /* 0x000ea20000300800 */
[----:B-1----:R-:W-:-:S05]  /*1374d0*/  IADD3 R10, P1, PT, R27, R12, RZ ;  /* 0x0000000c1b0a7210 */ /* 0x002fca0007f3e0ff */
[----:B------:R-:W-:Y:S01]  /*1374e0*/  IMAD.X R11, R2, 0x1, R13, P1 ;  /* 0x00000001020b7824 */ /* 0x000fe200008e060d */
[----:B------:R-:W-:-:S04]  /*1374f0*/  F2FP.SATFINITE.E5M2.F32.PACK_AB_MERGE_C R2, R17, R28, RZ ;  /* 0x0000001c1102723e */ /* 0x000fc800048060ff */
[----:B------:R1:W-:Y:S01]  /*137500*/  STL.64 [R1+0x41d8], R10 ;  /* 0x0041d80a01007387 */ /* 0x0003e20000100a00 */
[----:B0-----:R-:W-:Y:S01]  /*137510*/  VIADD R27, R27, UR6 ;  /* 0x000000061b1b7c36 */ /* 0x001fe20008000000 */
[----:B------:R-:W0:Y:S02]  /*137520*/  LDCU UR6, c[0x0][0x3b8] ;  /* 0x00007700ff0677ac */ /* 0x000e240008000800 */
[----:B------:R-:W2:Y:S04]  /*137530*/  LDL.LU R7, [R1+0x1954] ;  /* 0x0019540001077983 */ /* 0x000ea80000300800 */
[----:B------:R4:W-:Y:S04]  /*137540*/  STL [R1+0x5554], R2 ;  /* 0x0055540201007387 */ /* 0x0009e80000100800 */
[----:B------:R-:W-:Y:S01]  /*137550*/  STL [R1+0x5530], R8 ;  /* 0x0055300801007387 */ /* 0x000fe20000100800 */
[----:B-1----:R-:W-:-:S03]  /*137560*/  IADD3 R10, P1, PT, R27, R6, RZ ;  /* 0x000000061b0a7210 */ /* 0x002fc60007f3e0ff */
[----:B------:R-:W2:Y:S01]  /*137570*/  LDL.LU R28, [R1+0x1958] ;  /* 0x00195800011c7983 */ /* 0x000ea20000300800 */
[----:B----4-:R-:W-:-:S03]  /*137580*/  F2FP.SATFINITE.E5M2.F32.PACK_AB_MERGE_C R2, R19, R21, RZ ;  /* 0x000000151302723e */ /* 0x010fc600048060ff */
[----:B------:R-:W4:Y:S04]  /*137590*/  LDL.LU R17, [R1+0x195c] ;  /* 0x00195c0001117983 */ /* 0x000f280000300800 */
[----:B------:R1:W-:Y:S04]  /*1375a0*/  STL [R1+0x5534], R2 ;  /* 0x0055340201007387 */ /* 0x0003e80000100800 */
[----:B------:R-:W2:Y:S04]  /*1375b0*/  LDL.LU R29, [R1+0x1960] ;  /* 0x00196000011d7983 */ /* 0x000ea80000300800 */
[----:B------:R-:W2:Y:S01]  /*1375c0*/  LDL.LU R25, [R1+0x1964] ;  /* 0x0019640001197983 */ /* 0x000ea20000300800 */
[----:B-1----:R-:W-:-:S03]  /*1375d0*/  SHF.R.S32.HI R2, RZ, 0x1f, R27 ;  /* 0x0000001fff027819 */ /* 0x002fc6000001141b */
[----:B------:R-:W2:Y:S02]  /*1375e0*/  LDL.LU R21, [R1+0x1968] ;  /* 0x0019680001157983 */ /* 0x000ea40000300800 */
[----:B------:R-:W-:Y:S02]  /*1375f0*/  IMAD.X R11, R2, 0x1, R9, P1 ;  /* 0x00000001020b7824 */ /* 0x000fe400008e0609 */
[----:B------:R-:W2:Y:S04]  /*137600*/  LDL.LU R19, [R1+0x196c] ;  /* 0x00196c0001137983 */ /* 0x000ea80000300800 */
[----:B------:R1:W-:Y:S04]  /*137610*/  STL.64 [R1+0x41b8], R10 ;  /* 0x0041b80a01007387 */ /* 0x0003e80000100a00 */
[----:B-1----:R-:W2:Y:S01]  /*137620*/  LDL.LU.64 R10, [R1+0x5db8] ;  /* 0x005db800010a7983 */ /* 0x002ea20000300a00 */
[----:B------:R-:W-:-:S02]  /*137630*/  F2FP.SATFINITE.E5M2.F32.PACK_AB_MERGE_C R8, R20, R22, RZ ;  /* 0x000000161408723e */ /* 0x000fc400048060ff */
[----:B------:R-:W-:Y:S02]  /*137640*/  F2FP.SATFINITE.E5M2.F32.PACK_AB_MERGE_C R20, R0, R16, RZ ;  /* 0x000000100014723e */ /* 0x000fe400048060ff */
[----:B------:R-:W3:Y:S04]  /*137650*/  LDL.LU R16, [R1+0x1970] ;  /* 0x0019700001107983 */ /* 0x000ee80000300800 */
[----:B------:R-:W-:Y:S04]  /*137660*/  STL [R1+0x5508], R8 ;  /* 0x0055080801007387 */ /* 0x000fe80000100800 */
[----:B------:R-:W3:Y:S04]  /*137670*/  LDL.LU R0, [R1+0x1974] ;  /* 0x0019740001007983 */ /* 0x000ee80000300800 */
[----:B------:R-:W-:Y:S01]  /*137680*/  STL [R1+0x595c], R20 ;  /* 0x00595c1401007387 */ /* 0x000fe20000100800 */
[----:B--2---:R-:W-:-:S05]  /*137690*/  IADD3 R22, P1, PT, R27, R10, RZ ;  /* 0x0000000a1b167210 */ /* 0x004fca0007f3e0ff */
[----:B------:R-:W-:-:S05]  /*1376a0*/  IMAD.X R23, R2, 0x1, R11, P1 ;  /* 0x0000000102177824 */ /* 0x000fca00008e060b */
[----:B------:R1:W-:Y:S04]  /*1376b0*/  STL.64 [R1+0x41a8], R22 ;  /* 0x0041a81601007387 */ /* 0x0003e80000100a00 */
[----:B-1----:R-:W2:Y:S01]  /*1376c0*/  LDL.LU R23, [R1+0x5db0] ;  /* 0x005db00001177983 */ /* 0x002ea20000300800 */
[----:B---3--:R-:W-:-:S03]  /*1376d0*/  F2FP.SATFINITE.E5M2.F32.PACK_AB_MERGE_C R3, R4, R3, RZ ;  /* 0x000000030403723e */ /* 0x008fc600048060ff */
[----:B------:R1:W-:Y:S04]  /*1376e0*/  STL.64 [R1+0x5da8], R10 ;  /* 0x005da80a01007387 */ /* 0x0003e80000100a00 */
[----:B------:R-:W3:Y:S01]  /*1376f0*/  LDL.LU R24, [R1+0x1978] ;  /* 0x0019780001187983 */ /* 0x000ee20000300800 */
[----:B-1----:R-:W-:-:S05]  /*137700*/  IADD3 R10, P1, PT, R27, R14, RZ ;  /* 0x0000000e1b0a7210 */ /* 0x002fca0007f3e0ff */
[----:B------:R-:W-:Y:S01]  /*137710*/  IMAD.X R11, R2, 0x1, R15, P1 ;  /* 0x00000001020b7824 */ /* 0x000fe200008e060f */
[----:B--2---:R-:W-:-:S05]  /*137720*/  F2FP.SATFINITE.E5M2.F32.PACK_AB_MERGE_C R5, R5, R23, RZ ;  /* 0x000000170505723e */ /* 0x004fca00048060ff */
[----:B------:R1:W-:Y:S04]  /*137730*/  STL [R1+0x54ec], R5 ;  /* 0x0054ec0501007387 */ /* 0x0003e80000100800 */
[----:B------:R-:W3:Y:S04]  /*137740*/  LDL.LU R8, [R1+0x197c] ;  /* 0x00197c0001087983 */ /* 0x000ee80000300800 */
[----:B------:R2:W-:Y:S04]  /*137750*/  STL [R1+0x54e8], R3 ;  /* 0x0054e80301007387 */ /* 0x0005e80000100800 */
[----:B------:R-:W3:Y:S04]  /*137760*/  LDL.LU R26, [R1+0x1990] ;  /* 0x00199000011a7983 */ /* 0x000ee80000300800 */
[----:B------:R-:W3:Y:S01]  /*137770*/  LDL.LU R22, [R1+0x1994] ;  /* 0x0019940001167983 */ /* 0x000ee20000300800 */
[----:B-1----:R-:W-:-:S03]  /*137780*/  F2FP.SATFINITE.E5M2.F32.PACK_AB_MERGE_C R5, R7, R18, RZ ;  /* 0x000000120705723e */ /* 0x002fc600048060ff */
[----:B--2---:R-:W2:Y:S04]  /*137790*/  LDL.LU R3, [R1+0x1998] ;  /* 0x0019980001037983 */ /* 0x004ea80000300800 */
[----:B------:R-:W2:Y:S04]  /*1377a0*/  LDL.LU R4, [R1+0x199c] ;  /* 0x00199c0001047983 */ /* 0x000ea80000300800 */
[----:B------:R1:W-:Y:S04]  /*1377b0*/  STL.64 [R1+0x4198], R10 ;  /* 0x0041980a01007387 */ /* 0x0003e80000100a00 */
[----:B------:R4:W-:Y:S01]  /*1377c0*/  STL [R1+0x54d0], R5 ;  /* 0x0054d00501007387 */ /* 0x0009e20000100800 */
[----:B-1----:R-:W-:-:S02]  /*1377d0*/  IADD3 R10, P1, PT, R27, R12, RZ ;  /* 0x0000000c1b0a7210 */ /* 0x002fc40007f3e0ff */
[----:B----4-:R-:W-:-:S03]  /*1377e0*/  F2FP.SATFINITE.E5M2.F32.PACK_AB_MERGE_C R5, R17, R28, RZ ;  /* 0x0000001c1105723e */ /* 0x010fc600048060ff */
[----:B------:R-:W-:Y:S01]  /*1377f0*/  IMAD.X R11, R2, 0x1, R13, P1 ;  /* 0x00000001020b7824 */ /* 0x000fe200008e060d */
[----:B------:R-:W-:Y:S01]  /*137800*/  F2FP.SATFINITE.E5M2.F32.PACK_AB_MERGE_C R7, R25, R29, RZ ;  /* 0x0000001d1907723e */ /* 0x000fe200048060ff */
[----:B------:R-:W4:Y:S04]  /*137810*/  LDL.LU R2, [R1+0x19b0] ;  /* 0x0019b00001027983 */ /* 0x000f280000300800 */
[----:B------:R-:W4:Y:S01]  /*137820*/  LDL.LU R23, [R1+0x19b4] ;  /* 0x0019b40001177983 */ /* 0x000f220000300800 */
[----:B0-----:R-:W-:Y:S01]  /*137830*/  VIADD R27, R27, UR6 ;  /* 0x000000061b1b7c36 */ /* 0x001fe20008000000 */
[----:B------:R-:W-:Y:S01]  /*137840*/  F2FP.SATFINITE.E5M2.F32.PACK_AB_MERGE_C R0, R0, R16, RZ ;  /* 0x000000100000723e */ /* 0x000fe200048060ff */
[----:B------:R-:W0:Y:S01]  /*137850*/  LDCU UR6, c[0x0][0x3b8] ;  /* 0x00007700ff0677ac */ /* 0x000e220008000800 */
[----:B------:R-:W-:Y:S04]  /*137860*/  STL.64 [R1+0x4190], R10 ;  /* 0x0041900a01007387 */ /* 0x000fe80000100a00 */
[----:B------:R1:W-:Y:S04]  /*137870*/  STL [R1+0x54d8], R5 ;  /* 0x0054d80501007387 */ /* 0x0003e80000100800 */
[----:B------:R0:W-:Y:S04]  /*137880*/  STL [R1+0x54bc], R7 ;  /* 0x0054bc0701007387 */ /* 0x0001e80000100800 */
[----:B------:R-:W4:Y:S01]  /*137890*/  LDL.LU R18, [R1+0x19b8] ;  /* 0x0019b80001127983 */ /* 0x000f220000300800 */
[----:B-1----:R-:W-:-:S02]  /*1378a0*/  F2FP.SATFINITE.E5M2.F32.PACK_AB_MERGE_C R5, R19, R21, RZ ;  /* 0x000000151305723e */ /* 0x002fc400048060ff */
[----:B------:R-:W-:Y:S01]  /*1378b0*/  IADD3 R10, P1, PT, R27, R6, RZ ;  /* 0x000000061b0a7210 */ /* 0x000fe20007f3e0ff */
[----:B0-----:R-:W4:Y:S04]  /*1378c0*/  LDL.LU R7, [R1+0x19bc] ;  /* 0x0019bc0001077983 */ /* 0x001f280000300800 */
[----:B------:R0:W-:Y:S04]  /*1378d0*/  STL [R1+0x54c0], R5 ;  /* 0x0054c00501007387 */ /* 0x0001e80000100800 */
[----:B------:R-:W4:Y:S04]  /*1378e0*/  LDL.LU R28, [R1+0x19d0] ;  /* 0x0019d000011c7983 */ /* 0x000f280000300800 */
[----:B------:R-:W4:Y:S01]  /*1378f0*/  LDL.LU R17, [R1+0x19d4] ;  /* 0x0019d40001117983 */ /* 0x000f220000300800 */
[----:B0-----:R-:W-:-:S03]  /*137900*/  SHF.R.S32.HI R5, RZ, 0x1f, R27 ;  /* 0x0000001fff057819 */ /* 0x001fc6000001141b */
[----:B------:R-:W4:Y:S02]  /*137910*/  LDL.LU R29, [R1+0x19d8] ;  /* 0x0019d800011d7983 */ /* 0x000f240000300800 */
[----:B------:R-:W-:Y:S02]  /*137920*/  IMAD.X R11, R5, 0x1, R9, P1 ;  /* 0x00000001050b7824 */ /* 0x000fe400008e0609 */
[----:B------:R-:W4:Y:S04]  /*137930*/  LDL.LU R21, [R1+0x19dc] ;  /* 0x0019dc0001157983 */ /* 0x000f280000300800 */
[----:B------:R0:W-:Y:S04]  /*137940*/  STL.64 [R1+0x4170], R10 ;  /* 0x0041700a01007387 */ /* 0x0001e80000100a00 */
[----:B0-----:R-:W4:Y:S04]  /*137950*/  LDL.LU.64 R10, [R1+0x5da8] ;  /* 0x005da800010a7983 */ /* 0x001f280000300a00 */
[----:B------:R-:W4:Y:S01]  /*137960*/  LDL.LU R25, [R1+0x23c0] ;  /* 0x0023c00001197983 */ /* 0x000f220000300800 */
[----:B---3--:R-:W-:-:S02]  /*137970*/  F2FP.SATFINITE.E5M2.F32.PACK_AB_MERGE_C R8, R8, R24, RZ ;  /* 0x000000180808723e */ /* 0x008fc400048060ff */
[----:B--2---:R-:W-:Y:S02]  /*137980*/  F2FP.SATFINITE.E5M2.F32.PACK_AB_MERGE_C R3, R4, R3, RZ ;  /* 0x000000030403723e */ /* 0x004fe400048060ff */
[----:B----4-:R-:W-:Y:S01]  /*137990*/  IADD3 R24, P1, PT, R27, R10, RZ ;  /* 0x0000000a1b187210 */ /* 0x010fe20007f3e0ff */
[----:B------:R0:W-:Y:S04]  /*1379a0*/  STL [R1+0x5da4], R25 ;  /* 0x005da41901007387 */ /* 0x0001e80000100800 */
[----:B------:R1:W-:Y:S04]  /*1379b0*/  STL [R1+0x838], R0 ;  /* 0x0008380001007387 */ /* 0x0003e80000100800 */
[----:B------:R-:W2:Y:S01]  /*1379c0*/  LDL.LU R19, [R1+0x23c4] ;  /* 0x0023c40001137983 */ /* 0x000ea20000300800 */
[----:B0-----:R-:W-:-:S03]  /*1379d0*/  IMAD.X R25, R5, 0x1, R11, P1 ;  /* 0x0000000105197824 */ /* 0x001fc600008e060b */
[----:B------:R-:W3:Y:S04]  /*1379e0*/  LDL.LU R16, [R1+0x23c8] ;  /* 0x0023c80001107983 */ /* 0x000ee80000300800 */
[----:B-1----:R-:W3:Y:S04]  /*1379f0*/  LDL.LU R0, [R1+0x23cc] ;  /* 0x0023cc0001007983 */ /* 0x002ee80000300800 */
[----:B------:R0:W-:Y:S04]  /*137a00*/  STL [R1+0x814], R8 ;  /* 0x0008140801007387 */ /* 0x0001e80000100800 */
[----:B------:R1:W-:Y:S01]  /*137a10*/  STL.64 [R1+0x4150], R24 ;  /* 0x0041501801007387 */ /* 0x0003e20000100a00 */
[----:B0-----:R-:W-:-:S02]  /*137a20*/  F2FP.SATFINITE.E5M2.F32.PACK_AB_MERGE_C R8, R22, R26, RZ ;  /* 0x0000001a1608723e */ /* 0x001fc400048060ff */
[----:B-1----:R-:W-:-:S03]  /*137a30*/  IADD3 R24, P1, PT, R27, R14, RZ ;  /* 0x0000000e1b187210 */ /* 0x002fc60007f3e0ff */
[----:B------:R0:W-:Y:S02]  /*137a40*/  STL [R1+0x7b8], R8 ;  /* 0x0007b80801007387 */ /* 0x0001e40000100800 */
[----:B------:R-:W-:Y:S02]  /*137a50*/  IMAD.X R25, R5, 0x1, R15, P1 ;  /* 0x0000000105197824 */ /* 0x000fe400008e060f */
[----:B------:R1:W-:Y:S04]  /*137a60*/  STL [R1+0x7dc], R3 ;  /* 0x0007dc0301007387 */ /* 0x0003e80000100800 */
[----:B------:R-:W4:Y:S01]  /*137a70*/  LDL.LU R26, [R1+0x23b0] ;  /* 0x0023b000011a7983 */ /* 0x000f220000300800 */
[----:B0-----:R-:W-:-:S03]  /*137a80*/  F2FP.SATFINITE.E5M2.F32.PACK_AB_MERGE_C R8, R23, R2, RZ ;  /* 0x000000021708723e */ /* 0x001fc600048060ff */
[----:B-1----:R-:W4:Y:S04]  /*137a90*/  LDL.LU R3, [R1+0x23b4] ;  /* 0x0023b40001037983 */ /* 0x002f280000300800 */
[----:B------:R-:W2:Y:S04]  /*137aa0*/  LDL.LU R22, [R1+0x23b8] ;  /* 0x0023b80001167983 */ /* 0x000ea80000300800 */
[----:B------:R0:W-:Y:S04]  /*137ab0*/  STL.64 [R1+0x4148], R24 ;  /* 0x0041481801007387 */ /* 0x0001e80000100a00 */
[----:B------:R-:W2:Y:S04]  /*137ac0*/  LDL.LU R4, [R1+0x23bc] ;  /* 0x0023bc0001047983 */ /* 0x000ea80000300800 */
[----:B------:R-:W2:Y:S04]  /*137ad0*/  LDL.LU R2, [R1+0x23a0] ;  /* 0x0023a00001027983 */ /* 0x000ea80000300800 */
[----:B------:R-:W2:Y:S01]  /*137ae0*/  LDL.LU R23, [R1+0x23a4] ;  /* 0x0023a40001177983 */ /* 0x000ea20000300800 */
[----:B0-----:R-:W-:-:S05]  /*137af0*/  IADD3 R24, P1, PT, R27, R12, RZ ;  /* 0x0000000c1b187210 */ /* 0x001fca0007f3e0ff */
[----:B------:R-:W-:Y:S01]  /*137b00*/  IMAD.X R25, R5, 0x1, R13, P1 ;  /* 0x0000000105197824 */ /* 0x000fe200008e060d */
[----:B------:R-:W-:Y:S01]  /*137b10*/  F2FP.SATFINITE.E5M2.F32.PACK_AB_MERGE_C R5, R7, R18, RZ ;  /* 0x000000120705723e */ /* 0x000fe200048060ff */
[----:B------:R-:W-:Y:S01]  /*137b20*/  STL [R1+0x72c], R8 ;  /* 0x00072c0801007387 */ /* 0x000fe20000100800 */
[----:B------:R-:W-:Y:S01]  /*137b30*/  F2FP.SATFINITE.E5M2.F32.PACK_AB_MERGE_C R7, R17, R28, RZ ;  /* 0x0000001c1107723e */ /* 0x000fe200048060ff */
[----:B------:R-:W-:Y:S01]  /*137b40*/  VIADD R27, R27, UR6 ;  /* 0x000000061b1b7c36 */ /* 0x000fe20008000000 */
[----:B------:R-:W0:Y:S01]  /*137b50*/  LDCU UR6, c[0x0][0x3b8] ;  /* 0x00007700ff0677ac */ /* 0x000e220008000800 */
[----:B--2---:R-:W-:Y:S04]  /*137b60*/  STL [R1+0x5da0], R23 ;  /* 0x005da01701007387 */ /* 0x004fe80000100800 */
[----:B------:R-:W-:Y:S04]  /*137b70*/  STL.64 [R1+0x4140], R24 ;  /* 0x0041401801007387 */ /* 0x000fe80000100a00 */
[----:B------:R1:W-:Y:S04]  /*137b80*/  STL [R1+0x778], R5 ;  /* 0x0007780501007387 */ /* 0x0003e80000100800 */
[----:B------:R-:W-:Y:S04]  /*137b90*/  STL [R1+0x6b0], R7 ;  /* 0x0006b00701007387 */ /* 0x000fe80000100800 */
[----:B------:R-:W2:Y:S01]  /*137ba0*/  LDL.LU R18, [R1+0x23a8] ;  /* 0x0023a80001127983 */ /* 0x000ea20000300800 */
[----:B-1----:R-:W-:-:S03]  /*137bb0*/  F2FP.SATFINITE.E5M2.F32.PACK_AB_MERGE_C R5, R21, R29, RZ ;  /* 0x0000001d1505723e */ /* 0x002fc600048060ff */
[----:B------:R-:W2:Y:S01]  /*137bc0*/  LDL.LU R28, [R1+0x23ac] ;  /* 0x0023ac00011c7983 */ /* 0x000ea20000300800 */
[----:B------:R-:W-:-:S03]  /*137bd0*/  IADD3 R24, P1, PT, R27, R6, RZ ;  /* 0x000000061b187210 */ /* 0x000fc60007f3e0ff */
[----:B------:R1:W-:Y:S04]  /*137be0*/  STL [R1+0x6c0], R5 ;  /* 0x0006c00501007387 */ /* 0x0003e80000100800 */
[----:B------:R-:W2:Y:S04]  /*137bf0*/  LDL.LU R17, [R1+0x2390] ;  /* 0x0023900001117983 */ /* 0x000ea80000300800 */
[----:B------:R-:W2:Y:S01]  /*137c00*/  LDL.LU R21, [R1+0x2394] ;  /* 0x0023940001157983 */ /* 0x000ea20000300800 */
[----:B-1----:R-:W-:-:S05]  /*137c10*/  SHF.R.S32.HI R5, RZ, 0x1f, R27 ;  /* 0x0000001fff057819 */ /* 0x002fca000001141b */
[----:B------:R-:W-:-:S05]  /*137c20*/  IMAD.X R25, R5, 0x1, R9, P1 ;  /* 0x0000000105197824 */ /* 0x000fca00008e0609 */
[----:B------:R1:W-:Y:S04]  /*137c30*/  STL.64 [R1+0x4120], R24 ;  /* 0x0041201801007387 */ /* 0x0003e80000100a00 */
[----:B-1----:R-:W2:Y:S01]  /*137c40*/  LDL.LU R25, [R1+0x5da4] ;  /* 0x005da40001197983 */ /* 0x002ea20000300800 */
[----:B------:R-:W-:Y:S02]  /*137c50*/  IADD3 R24, P1, PT, R27, R10, RZ ;  /* 0x0000000a1b187210 */ /* 0x000fe40007f3e0ff */
[----:B---3--:R-:W-:Y:S01]  /*137c60*/  F2FP.SATFINITE.E5M2.F32.PACK_AB_MERGE_C R0, R0, R16, RZ ;  /* 0x000000100000723e */ /* 0x008fe200048060ff */
[----:B------:R-:W3:Y:S01]  /*137c70*/  LDL.LU R7, [R1+0x2398] ;  /* 0x0023980001077983 */ /* 0x000ee20000300800 */
[----:B------:R-:W-:Y:S02]  /*137c80*/  F2FP.SATFINITE.E5M2.F32.PACK_AB_MERGE_C R4, R4, R22, RZ ;  /* 0x000000160404723e */ /* 0x000fe400048060ff */
[----:B----4-:R-:W-:-:S02]  /*137c90*/  F2FP.SATFINITE.E5M2.F32.PACK_AB_MERGE_C R3, R3, R26, RZ ;  /* 0x0000001a0303723e */ /* 0x010fc400048060ff */
[----:B--2---:R-:W-:Y:S01]  /*137ca0*/  F2FP.SATFINITE.E5M2.F32.PACK_AB_MERGE_C R8, R19, R25, RZ ;  /* 0x000000191308723e */ /* 0x004fe200048060ff */
[----:B------:R-:W-:Y:S01]  /*137cb0*/  IMAD.X R25, R5, 0x1, R11, P1 ;  /* 0x0000000105197824 */ /* 0x000fe200008e060b */
[----:B------:R-:W-:-:S03]  /*137cc0*/  IADD3 R22, P1, PT, R27, R14, RZ ;  /* 0x0000000e1b167210 */ /* 0x000fc60007f3e0ff */
[----:B------:R-:W-:Y:S04]  /*137cd0*/  STL [R1+0x644], R8 ;  /* 0x0006440801007387 */ /* 0x000fe80000100800 */
[----:B------:R-:W3:Y:S01]  /*137ce0*/  LDL.LU R29, [R1+0x239c] ;  /* 0x00239c00011d7983 */ /* 0x000ee20000300800 */
[----:B------:R-:W-:-:S03]  /*137cf0*/  IMAD.X R23, R5, 0x1, R15, P1 ;  /* 0x0000000105177824 */ /* 0x000fc600008e060f */
[----:B------:R-:W-:Y:S04]  /*137d00*/  STL [R1+0x650], R0 ;  /* 0x0006500001007387 */ /* 0x000fe80000100800 */
[----:B------:R1:W-:Y:S04]  /*137d10*/  STL.64 [R1+0x23c0], R24 ;  /* 0x0023c01801007387 */ /* 0x0003e80000100a00 */
[----:B-1----:R-:W2:Y:S04]  /*137d20*/  LDL.LU R25, [R1+0x2380] ;  /* 0x0023800001197983 */ /* 0x002ea80000300800 */
[----:B------:R-:W2:Y:S04]  /*137d30*/  LDL.LU R19, [R1+0x2384] ;  /* 0x0023840001137983 */ /* 0x000ea80000300800 */
[----:B------:R-:W4:Y:S04]  /*137d40*/  LDL.LU R16, [R1+0x2388] ;  /* 0x0023880001107983 */ /* 0x000f280000300800 */
[----:B------:R-:W4:Y:S04]  /*137d50*/  LDL.LU R0, [R1+0x238c] ;  /* 0x00238c0001007983 */ /* 0x000f280000300800 */
[----:B------:R-:W-:Y:S04]  /*137d60*/  STL [R1+0x59f8], R3 ;  /* 0x0059f80301007387 */ /* 0x000fe80000100800 */
[----:B------:R-:W-:Y:S04]  /*137d70*/  STL [R1+0x59f0], R4 ;  /* 0x0059f00401007387 */ /* 0x000fe80000100800 */
[----:B------:R1:W-:Y:S04]  /*137d80*/  STL.64 [R1+0x23b0], R22 ;  /* 0x0023b01601007387 */ /* 0x0003e80000100a00 */
[----:B-1----:R-:W2:Y:S04]  /*137d90*/  LDL.LU R23, [R1+0x5da0] ;  /* 0x005da00001177983 */ /* 0x002ea80000300800 */
[----:B------:R-:W-:Y:S01]  /*137da0*/  STL.64 [R1+0x5d98], R14 ;  /* 0x005d980e01007387 */ /* 0x000fe20000100a00 */
[----:B--2---:R-:W-:-:S02]  /*137db0*/  F2FP.SATFINITE.E5M2.F32.PACK_AB_MERGE_C R4, R23, R2, RZ ;  /* 0x000000021704723e */ /* 0x004fc400048060ff */
[----:B------:R-:W-:-:S03]  /*137dc0*/  IADD3 R2, P1, PT, R27, R12, RZ ;  /* 0x0000000c1b027210 */ /* 0x000fc60007f3e0ff */
[----:B------:R1:W-:Y:S02]  /*137dd0*/  STL [R1+0x548], R4 ;  /* 0x0005480401007387 */ /* 0x0003e40000100800 */
[----:B------:R-:W-:Y:S02]  /*137de0*/  IMAD.X R3, R5, 0x1, R13, P1 ;  /* 0x0000000105037824 */ /* 0x000fe400008e060d */
[----:B-1----:R-:W2:Y:S04]  /*137df0*/  LDL.LU R4, [R1+0x2374] ;  /* 0x0023740001047983 */ /* 0x002ea80000300800 */
[----:B------:R-:W2:Y:S04]  /*137e00*/  LDL.LU R20, [R1+0x2378] ;  /* 0x0023780001147983 */ /* 0x000ea80000300800 */
[----:B------:R-:W2:Y:S04]  /*137e10*/  LDL.LU R24, [R1+0x237c] ;  /* 0x00237c0001187983 */ /* 0x000ea80000300800 */
[----:B------:R1:W-:Y:S01]  /*137e20*/  STL.64 [R1+0x23a0], R2 ;  /* 0x0023a00201007387 */ /* 0x0003e20000100a00 */
[----:B0-----:R-:W-:Y:S01]  /*137e30*/  VIADD R27, R27, UR6 ;  /* 0x000000061b1b7c36 */ /* 0x001fe20008000000 */
[----:B----4-:R-:W-:Y:S01]  /*137e40*/  F2FP.SATFINITE.E5M2.F32.PACK_AB_MERGE_C R0, R0, R16, RZ ;  /* 0x000000100000723e */ /* 0x010fe200048060ff */
[----:B------:R-:W0:Y:S01]  /*137e50*/  LDCU UR6, c[0x0][0x3b8] ;  /* 0x00007700ff0677ac */ /* 0x000e220008000800 */
[----:B------:R-:W4:Y:S04]  /*137e60*/  LDL.LU R8, [R1+0x2360] ;  /* 0x0023600001087983 */ /* 0x000f280000300800 */
[----:B------:R-:W4:Y:S01]  /*137e70*/  LDL.LU R26, [R1+0x2364] ;  /* 0x00236400011a7983 */ /* 0x000f220000300800 */
[----:B-1----:R-:W-:-:S03]  /*137e80*/  F2FP.SATFINITE.E5M2.F32.PACK_AB_MERGE_C R3, R28, R18, RZ ;  /* 0x000000121c03723e */ /* 0x002fc600048060ff */
[----:B------:R-:W2:Y:S01]  /*137e90*/  LDL.LU R22, [R1+0x2368] ;  /* 0x0023680001167983 */ /* 0x000ea20000300800 */
[----:B------:R-:W-:-:S03]  /*137ea0*/  F2FP.SATFINITE.E5M2.F32.PACK_AB_MERGE_C R2, R21, R17, RZ ;  /* 0x000000111502723e */ /* 0x000fc600048060ff */
[----:B------:R1:W-:Y:S01]  /*137eb0*/  STL [R1+0x56c], R3 ;  /* 0x00056c0301007387 */ /* 0x0003e20000100800 */
[----:B------:R-:W-:-:S03]  /*137ec0*/  IADD3 R14, P1, PT, R27, R6, RZ ;  /* 0x000000061b0e7210 */ /* 0x000fc60007f3e0ff */
[----:B------:R-:W2:Y:S04]  /*137ed0*/  LDL.LU R5, [R1+0x236c] ;  /* 0x00236c0001057983 */ /* 0x000ea80000300800 */
[----:B------:R3:W-:Y:S01]  /*137ee0*/  STL [R1+0x514], R2 ;  /* 0x0005140201007387 */ /* 0x0007e20000100800 */
[----:B-1----:R-:W-:-:S03]  /*137ef0*/  SHF.R.S32.HI R3, RZ, 0x1f, R27 ;  /* 0x0000001fff037819 */ /* 0x002fc6000001141b */
[----:B------:R-:W2:Y:S04]  /*137f00*/  LDL.LU R18, [R1+0x2350] ;  /* 0x0023500001127983 */ /* 0x000ea80000300800 */
[----:B------:R-:W2:Y:S01]  /*137f10*/  LDL.LU R28, [R1+0x2354] ;  /* 0x00235400011c7983 */ /* 0x000ea20000300800 */
[----:B---3--:R-:W-:-:S03]  /*137f20*/  F2FP.SATFINITE.E5M2.F32.PACK_AB_MERGE_C R2, R29, R7, RZ ;  /* 0x000000071d02723e */ /* 0x008fc600048060ff */
[----:B------:R-:W3:Y:S01]  /*137f30*/  LDL.LU R17, [R1+0x2358] ;  /* 0x0023580001117983 */ /* 0x000ee20000300800 */
[----:B------:R-:W-:-:S03]  /*137f40*/  IMAD.X R15, R3, 0x1, R9, P1 ;  /* 0x00000001030f7824 */ /* 0x000fc600008e0609 */
[----:B------:R-:W3:Y:S04]  /*137f50*/  LDL.LU R21, [R1+0x235c] ;  /* 0x00235c0001157983 */ /* 0x000ee80000300800 */
[----:B------:R1:W-:Y:S04]  /*137f60*/  STL [R1+0x520], R2 ;  /* 0x0005200201007387 */ /* 0x0003e80000100800 */
[----:B------:R-:W2:Y:S01]  /*137f70*/  LDL.LU R29, [R1+0x2340] ;  /* 0x00234000011d7983 */ /* 0x000ea20000300800 */
[----:B-1----:R-:W-:-:S03]  /*137f80*/  F2FP.SATFINITE.E5M2.F32.PACK_AB_MERGE_C R2, R19, R25, RZ ;  /* 0x000000191302723e */ /* 0x002fc600048060ff */
[----:B------:R-:W-:Y:S04]  /*137f90*/  STL.64 [R1+0x2390], R14 ;  /* 0x0023900e01007387 */ /* 0x000fe80000100a00 */
[----:B------:R1:W-:Y:S04]  /*137fa0*/  STL [R1+0x4c4], R2 ;  /* 0x0004c40201007387 */ /* 0x0003e80000100800 */
[----:B------:R-:W2:Y:S04]  /*137fb0*/  LDL.LU R19, [R1+0x2344] ;  /* 0x0023440001137983 */ /* 0x000ea80000300800 */
[----:B------:R-:W-:Y:S04]  /*137fc0*/  STL [R1+0x4dc], R0 ;  /* 0x0004dc0001007387 */ /* 0x000fe80000100800 */
[----:B-1----:R-:W2:Y:S04]  /*137fd0*/  LDL.LU R2, [R1+0x2348] ;  /* 0x0023480001027983 */ /* 0x002ea80000300800 */
[----:B------:R-:W2:Y:S04]  /*137fe0*/  LDL.LU R23, [R1+0x234c] ;  /* 0x00234c0001177983 */ /* 0x000ea80000300800 */
[----:B------:R-:W2:Y:S04]  /*137ff0*/  LDL.LU R7, [R1+0x2330] ;  /* 0x0023300001077983 */ /* 0x000ea80000300800 */
[----:B------:R-:W2:Y:S01]  /*138000*/  LDL.LU R25, [R1+0x2334] ;  /* 0x0023340001197983 */ /* 0x000ea20000300800 */
[----:B------:R-:W-:-:S05]  /*138010*/  IADD3 R14, P1, PT, R27, R10, RZ ;  /* 0x0000000a1b0e7210 */ /* 0x000fca0007f3e0ff */
[----:B------:R-:W-:Y:S01]  /*138020*/  IMAD.X R15, R3, 0x1, R11, P1 ;  /* 0x00000001030f7824 */ /* 0x000fe200008e060b */
[----:B--2---:R1:W-:Y:S04]  /*138030*/  STL [R1+0x5d90], R25 ;  /* 0x005d901901007387 */ /* 0x0043e80000100800 */
[----:B-1----:R-:W2:Y:S04]  /*138040*/  LDL.LU R25, [R1+0x2370] ;  /* 0x0023700001197983 */ /* 0x002ea80000300800 */
[----:B------:R-:W3:Y:S04]  /*138050*/  LDL.LU R16, [R1+0x2338] ;  /* 0x0023380001107983 */ /* 0x000ee80000300800 */
[----:B------:R-:W3:Y:S04]  /*138060*/  LDL.LU R0, [R1+0x233c] ;  /* 0x00233c0001007983 */ /* 0x000ee80000300800 */
[----:B------:R1:W-:Y:S04]  /*138070*/  STL.64 [R1+0x2380], R14 ;  /* 0x0023800e01007387 */ /* 0x0003e80000100a00 */
[----:B-1----:R-:W3:Y:S01]  /*138080*/  LDL.LU.64 R14, [R1+0x5d98] ;  /* 0x005d9800010e7983 */ /* 0x002ee20000300a00 */
[----:B------:R-:W-:-:S02]  /*138090*/  F2FP.SATFINITE.E5M2.F32.PACK_AB_MERGE_C R2, R23, R2, RZ ;  /* 0x000000021702723e */ /* 0x000fc400048060ff */
[----:B--2---:R-:W-:Y:S02]  /*1380a0*/  F2FP.SATFINITE.E5M2.F32.PACK_AB_MERGE_C R25, R4, R25, RZ ;  /* 0x000000190419723e */ /* 0x004fe400048060ff */
[----:B------:R-:W-:-:S03]  /*1380b0*/  F2FP.SATFINITE.E5M2.F32.PACK_AB_MERGE_C R4, R24, R20, RZ ;  /* 0x000000141804723e */ /* 0x000fc600048060ff */
[----:B------:R1:W-:Y:S04]  /*1380c0*/  STL [R1+0x408], R25 ;  /* 0x0004081901007387 */ /* 0x0003e80000100800 */
[----:B------:R4:W-:Y:S01]  /*1380d0*/  STL [R1+0x40c], R4 ;  /* 0x00040c0401007387 */ /* 0x0009e20000100800 */
[----:B---3--:R-:W-:-:S05]  /*1380e0*/  IADD3 R24, P1, PT, R27, R14, RZ ;  /* 0x0000000e1b187210 */ /* 0x008fca0007f3e0ff */
[----:B-1----:R-:W-:Y:S01]  /*1380f0*/  IMAD.X R25, R3, 0x1, R15, P1 ;  /* 0x0000000103197824 */ /* 0x002fe200008e060f */
[----:B----4-:R-:W-:-:S04]  /*138100*/  F2FP.SATFINITE.E5M2.F32.PACK_AB_MERGE_C R4, R26, R8, RZ ;  /* 0x000000081a04723e */ /* 0x010fc800048060ff */
[----:B------:R1:W-:Y:S04]  /*138110*/  STL.64 [R1+0x2370], R24 ;  /* 0x0023701801007387 */ /* 0x0003e80000100a00 */
[----:B------:R2:W-:Y:S01]  /*138120*/  STL [R1+0x3f8], R4 ;  /* 0x0003f80401007387 */ /* 0x0005e20000100800 */
[----:B-1----:R-:W-:-:S05]  /*138130*/  IADD3 R24, P1, PT, R27, R12, RZ ;  /* 0x0000000c1b187210 */ /* 0x002fca0007f3e0ff */
[----:B------:R-:W-:Y:S01]  /*138140*/  IMAD.X R25, R3, 0x1, R13, P1 ;  /* 0x0000000103197824 */ /* 0x000fe200008e060d */
[----:B------:R-:W-:Y:S02]  /*138150*/  F2FP.SATFINITE.E5M2.F32.PACK_AB_MERGE_C R3, R5, R22, RZ ;  /* 0x000000160503723e */ /* 0x000fe400048060ff */
[----:B------:R-:W3:Y:S01]  /*138160*/  LDL.LU R22, [R1+0x2320] ;  /* 0x0023200001167983 */ /* 0x000ee20000300800 */
[----:B--2---:R-:W-:-:S03]  /*138170*/  F2FP.SATFINITE.E5M2.F32.PACK_AB_MERGE_C R4, R28, R18, RZ ;  /* 0x000000121c04723e */ /* 0x004fc600048060ff */
[----:B------:R1:W-:Y:S01]  /*138180*/  STL.64 [R1+0x2360], R24 ;  /* 0x0023601801007387 */ /* 0x0003e20000100a00 */
[----:B0-----:R-:W-:Y:S01]  /*138190*/  VIADD R27, R27, UR6 ;  /* 0x000000061b1b7c36 */ /* 0x001fe20008000000 */
[----:B------:R-:W0:Y:S02]  /*1381a0*/  LDCU UR6, c[0x0][0x3b8] ;  /* 0x00007700ff0677ac */ /* 0x000e240008000800 */
[----:B------:R-:W3:Y:S04]  /*1381b0*/  LDL.LU R5, [R1+0x2324] ;  /* 0x0023240001057983 */ /* 0x000ee80000300800 */
[----:B------:R2:W-:Y:S04]  /*1381c0*/  STL [R1+0x3fc], R3 ;  /* 0x0003fc0301007387 */ /* 0x0005e80000100800 */
[----:B------:R4:W-:Y:S01]  /*1381d0*/  STL [R1+0x3e8], R4 ;  /* 0x0003e80401007387 */ /* 0x0009e20000100800 */
[----:B-1----:R-:W-:-:S03]  /*1381e0*/  IADD3 R24, P1, PT, R27, R6, RZ ;  /* 0x000000061b187210 */ /* 0x002fc60007f3e0ff */
[----:B------:R-:W3:Y:S01]  /*1381f0*/  LDL.LU R18, [R1+0x2328] ;  /* 0x0023280001127983 */ /* 0x000ee20000300800 */
[----:B--2---:R-:W-:-:S03]  /*138200*/  F2FP.SATFINITE.E5M2.F32.PACK_AB_MERGE_C R3, R21, R17, RZ ;  /* 0x000000111503723e */ /* 0x004fc600048060ff */
[----:B------:R-:W2:Y:S04]  /*138210*/  LDL.LU R28, [R1+0x232c] ;  /* 0x00232c00011c7983 */ /* 0x000ea80000300800 */
[----:B------:R1:W-:Y:S01]  /*138220*/  STL [R1+0x3ec], R3 ;  /* 0x0003ec0301007387 */ /* 0x0003e20000100800 */
[----:B----4-:R-:W-:-:S03]  /*138230*/  F2FP.SATFINITE.E5M2.F32.PACK_AB_MERGE_C R4, R19, R29, RZ ;  /* 0x0000001d1304723e */ /* 0x010fc600048060ff */
[----:B------:R-:W4:Y:S04]  /*138240*/  LDL.LU R17, [R1+0x2310] ;  /* 0x0023100001117983 */ /* 0x000f280000300800 */
[----:B------:R-:W4:Y:S01]  /*138250*/  LDL.LU R21, [R1+0x2314] ;  /* 0x0023140001157983 */ /* 0x000f220000300800 */
[----:B-1----:R-:W-:-:S03]  /*138260*/  SHF.R.S32.HI R3, RZ, 0x1f, R27 ;  /* 0x0000001fff037819 */ /* 0x002fc6000001141b */
[----:B------:R-:W2:Y:S02]  /*138270*/  LDL.LU R29, [R1+0x2318] ;  /* 0x00231800011d7983 */ /* 0x000ea40000300800 */
[----:B------:R-:W-:Y:S02]  /*138280*/  IMAD.X R25, R3, 0x1, R9, P1 ;  /* 0x0000000103197824 */ /* 0x000fe400008e0609 */
[----:B------:R-:W2:Y:S04]  /*138290*/  LDL.LU R19, [R1+0x231c] ;  /* 0x00231c0001137983 */ /* 0x000ea80000300800 */
[----:B------:R1:W-:Y:S04]  /*1382a0*/  STL.64 [R1+0x2350], R24 ;  /* 0x0023501801007387 */ /* 0x0003e80000100a00 */
[----:B------:R-:W-:Y:S01]  /*1382b0*/  STL [R1+0x3dc], R4 ;  /* 0x0003dc0401007387 */ /* 0x000fe20000100800 */
[----:B-1----:R-:W-:-:S03]  /*1382c0*/  IADD3 R24, P1, PT, R27, R10, RZ ;  /* 0x0000000a1b187210 */ /* 0x002fc60007f3e0ff */
[----:B------:R-:W-:Y:S02]  /*1382d0*/  STL [R1+0x3e0], R2 ;  /* 0x0003e00201007387 */ /* 0x000fe40000100800 */
[----:B------:R-:W-:-:S05]  /*1382e0*/  IMAD.X R25, R3, 0x1, R11, P1 ;  /* 0x0000000103197824 */ /* 0x000fca00008e060b */
[----:B------:R1:W-:Y:S04]  /*1382f0*/  STL.64 [R1+0x2340], R24 ;  /* 0x0023401801007387 */ /* 0x0003e80000100a00 */
[----:B-1----:R-:W2:Y:S01]  /*138300*/  LDL.LU R25, [R1+0x5d90] ;  /* 0x005d900001197983 */ /* 0x002ea20000300800 */
[----:B------:R-:W-:-:S03]  /*138310*/  F2FP.SATFINITE.E5M2.F32.PACK_AB_MERGE_C R2, R0, R16, RZ ;  /* 0x000000100002723e */ /* 0x000fc600048060ff */
[----:B------:R-:W-:Y:S04]  /*138320*/  STL.64 [R1+0x5d88], R10 ;  /* 0x005d880a01007387 */ /* 0x000fe80000100a00 */
[----:B------:R-:W3:Y:S01]  /*138330*/  LDL.LU R16, [R1+0x2300] ;  /* 0x0023000001107983 */ /* 0x000ee20000300800 */
[----:B--2---:R-:W-:-:S05]  /*138340*/  F2FP.SATFINITE.E5M2.F32.PACK_AB_MERGE_C R4, R25, R7, RZ ;  /* 0x000000071904723e */ /* 0x004fca00048060ff */
[----:B------:R-:W-:Y:S04]  /*138350*/  STL [R1+0x3d0], R4 ;  /* 0x0003d00401007387 */ /* 0x000fe80000100800 */
[----:B------:R-:W2:Y:S04]  /*138360*/  LDL.LU R0, [R1+0x2304] ;  /* 0x0023040001007983 */ /* 0x000ea80000300800 */
[----:B------:R1:W-:Y:S04]  /*138370*/  STL [R1+0x3cc], R2 ;  /* 0x0003cc0201007387 */ /* 0x0003e80000100800 */
[----:B------:R-:W2:Y:S04]  /*138380*/  LDL.LU R20, [R1+0x2308] ;  /* 0x0023080001147983 */ /* 0x000ea80000300800 */
[----:B------:R-:W2:Y:S04]  /*138390*/  LDL.LU R24, [R1+0x230c] ;  /* 0x00230c0001187983 */ /* 0x000ea80000300800 */
[----:B-1----:R-:W2:Y:S04]  /*1383a0*/  LDL.LU R2, [R1+0x22f0] ;  /* 0x0022f00001027983 */ /* 0x002ea80000300800 */
[----:B------:R-:W2:Y:S04]  /*1383b0*/  LDL.LU R23, [R1+0x22f4] ;  /* 0x0022f40001177983 */ /* 0x000ea80000300800 */
[----:B------:R-:W2:Y:S04]  /*1383c0*/  LDL.LU R7, [R1+0x22f8] ;  /* 0x0022f80001077983 */ /* 0x000ea80000300800 */
[----:B------:R-:W2:Y:S01]  /*1383d0*/  LDL.LU R25, [R1+0x22fc] ;  /* 0x0022fc0001197983 */ /* 0x000ea20000300800 */
[----:B------:R-:W-:-:S05]  /*1383e0*/  IADD3 R10, P1, PT, R27, R14, RZ ;  /* 0x0000000e1b0a7210 */ /* 0x000fca0007f3e0ff */
[----:B------:R-:W-:Y:S01]  /*1383f0*/  IMAD.X R11, R3, 0x1, R15, P1 ;  /* 0x00000001030b7824 */ /* 0x000fe200008e060f */
[----:B------:R-:W-:Y:S02]  /*138400*/  IADD3 R4, P1, PT, R27, R12, RZ ;  /* 0x0000000c1b047210 */ /* 0x000fe40007f3e0ff */
[----:B---3--:R-:W-:-:S03]  /*138410*/  F2FP.SATFINITE.E5M2.F32.PACK_AB_MERGE_C R8, R5, R22, RZ ;  /* 0x000000160508723e */ /* 0x008fc600048060ff */
[----:B------:R-:W-:Y:S01]  /*138420*/  IMAD.X R5, R3, 0x1, R13, P1 ;  /* 0x0000000103057824 */ /* 0x000fe200008e060d */
[----:B----4-:R-:W-:Y:S01]  /*138430*/  F2FP.SATFINITE.E5M2.F32.PACK_AB_MERGE_C R3, R21, R17, RZ ;  /* 0x000000111503723e */ /* 0x010fe200048060ff */
[----:B0-----:R-:W-:Y:S01]  /*138440*/  VIADD R27, R27, UR6 ;  /* 0x000000061b1b7c36 */ /* 0x001fe20008000000 */
[----:B------:R-:W0:Y:S01]  /*138450*/  LDCU UR6, c[0x0][0x3b8] ;  /* 0x00007700ff0677ac */ /* 0x000e220008000800 */
[----:B--2---:R-:W-:Y:S04]  /*138460*/  STL [R1+0x5d84], R25 ;  /* 0x005d841901007387 */ /* 0x004fe80000100800 */
[----:B------:R-:W-:Y:S04]  /*138470*/  STL.64 [R1+0x2330], R10 ;  /* 0x0023300a01007387 */ /* 0x000fe80000100a00 */
[----:B------:R-:W-:Y:S04]  /*138480*/  STL [R1+0x2e4], R8 ;  /* 0x0002e40801007387 */ /* 0x000fe80000100800 */
[----:B------:R-:W2:Y:S04]  /*138490*/  LDL.LU R26, [R1+0x22e0] ;  /* 0x0022e000011a7983 */ /* 0x000ea80000300800 */
[----:B------:R1:W-:Y:S02]  /*1384a0*/  STL.64 [R1+0x2320], R4 ;  /* 0x0023200401007387 */ /* 0x0003e40000100a00 */
[----:B-1----:R-:W-:-:S02]  /*1384b0*/  F2FP.SATFINITE.E5M2.F32.PACK_AB_MERGE_C R4, R28, R18, RZ ;  /* 0x000000121c04723e */ /* 0x002fc400048060ff */
[----:B------:R-:W2:Y:S04]  /*1384c0*/  LDL.LU R5, [R1+0x22e4] ;  /* 0x0022e40001057983 */ /* 0x000ea80000300800 */
[----:B------:R-:W3:Y:S04]  /*1384d0*/  LDL.LU R8, [R1+0x22e8] ;  /* 0x0022e80001087983 */ /* 0x000ee80000300800 */
[----:B------:R-:W-:Y:S04]  /*1384e0*/  STL [R1+0x2e0], R4 ;  /* 0x0002e00401007387 */ /* 0x000fe80000100800 */
[----:B------:R-:W3:Y:S04]  /*1384f0*/  LDL.LU R22, [R1+0x22ec] ;  /* 0x0022ec0001167983 */ /* 0x000ee80000300800 */
[----:B------:R1:W-:Y:S04]  /*138500*/  STL [R1+0x2d0], R3 ;  /* 0x0002d00301007387 */ /* 0x0003e80000100800 */
[----:B------:R-:W4:Y:S04]  /*138510*/  LDL.LU R28, [R1+0x22d0] ;  /* 0x0022d000011c7983 */ /* 0x000f280000300800 */
[----:B------:R-:W4:Y:S01]  /*138520*/  LDL.LU R21, [R1+0x22d4] ;  /* 0x0022d40001157983 */ /* 0x000f220000300800 */
[----:B-1----:R-:W-:-:S03]  /*138530*/  F2FP.SATFINITE.E5M2.F32.PACK_AB_MERGE_C R3, R19, R29, RZ ;  /* 0x0000001d1303723e */ /* 0x002fc600048060ff */
[----:B------:R-:W2:Y:S01]  /*138540*/  LDL.LU R18, [R1+0x22d8] ;  /* 0x0022d80001127983 */ /* 0x000ea20000300800 */
[----:B------:R-:W-:-:S03]  /*138550*/  IADD3 R10, P1, PT, R27, R6, RZ ;  /* 0x000000061b0a7210 */ /* 0x000fc60007f3e0ff */
[----:B------:R-:W2:Y:S04]  /*138560*/  LDL.LU R17, [R1+0x22dc] ;  /* 0x0022dc0001117983 */ /* 0x000ea80000300800 */
[----:B------:R1:W-:Y:S02]  /*138570*/  STL [R1+0x2cc], R3 ;  /* 0x0002cc0301007387 */ /* 0x0003e40000100800 */
[----:B-1----:R-:W-:-:S05]  /*138580*/  SHF.R.S32.HI R3, RZ, 0x1f, R27 ;  /* 0x0000001fff037819 */ /* 0x002fca000001141b */
[----:B------:R-:W-:-:S05]  /*138590*/  IMAD.X R11, R3, 0x1, R9, P1 ;  /* 0x00000001030b7824 */ /* 0x000fca00008e0609 */
[----:B------:R1:W-:Y:S04]  /*1385a0*/  STL.64 [R1+0x2310], R10 ;  /* 0x0023100a01007387 */ /* 0x0003e80000100a00 */
[----:B-1----:R-:W2:Y:S01]  /*1385b0*/  LDL.LU.64 R10, [R1+0x5d88] ;  /* 0x005d8800010a7983 */ /* 0x002ea20000300a00 */
[----:B------:R-:W-:-:S03]  /*1385c0*/  F2FP.SATFINITE.E5M2.F32.PACK_AB_MERGE_C R4, R0, R16, RZ ;  /* 0x000000100004723e */ /* 0x000fc600048060ff */
[----:B------:R-:W3:Y:S04]  /*1385d0*/  LDL.LU R29, [R1+0x22c0] ;  /* 0x0022c000011d7983 */ /* 0x000ee80000300800 */
[----:B------:R-:W3:Y:S04]  /*1385e0*/  LDL.LU R19, [R1+0x22c4] ;  /* 0x0022c40001137983 */ /* 0x000ee80000300800 */
[----:B------:R-:W3:Y:S04]  /*1385f0*/  LDL.LU R16, [R1+0x22c8] ;  /* 0x0022c80001107983 */ /* 0x000ee80000300800 */
[----:B------:R-:W3:Y:S04]  /*138600*/  LDL.LU R0, [R1+0x22cc] ;  /* 0x0022cc0001007983 */ /* 0x000ee80000300800 */
[----:B------:R1:W-:Y:S02]  /*138610*/  STL [R1+0x2b8], R4 ;  /* 0x0002b80401007387 */ /* 0x0003e40000100800 */
[----:B-1----:R-:W-:-:S05]  /*138620*/  F2FP.SATFINITE.E5M2.F32.PACK_AB_MERGE_C R4, R24, R20, RZ ;  /* 0x000000141804723e */ /* 0x002fca00048060ff */
[----:B------:R-:W-:Y:S01]  /*138630*/  STL [R1+0x2b4], R4 ;  /* 0x0002b40401007387 */ /* 0x000fe20000100800 */
[----:B--2---:R-:W-:-:S05]  /*138640*/  IADD3 R24, P1, PT, R27, R10, RZ ;  /* 0x0000000a1b187210 */ /* 0x004fca0007f3e0ff */
[----:B------:R-:W-:-:S05]  /*138650*/  IMAD.X R25, R3, 0x1, R11, P1 ;  /* 0x0000000103197824 */ /* 0x000fca00008e060b */
[----:B------:R1:W-:Y:S04]  /*138660*/  STL.64 [R1+0x2300], R24 ;  /* 0x0023001801007387 */ /* 0x0003e80000100a00 */
[----:B-1----:R-:W2:Y:S01]  /*138670*/  LDL.LU R25, [R1+0x5d84] ;  /* 0x005d840001197983 */ /* 0x002ea20000300800 */
[----:B------:R-:W-:-:S03]  /*138680*/  F2FP.SATFINITE.E5M2.F32.PACK_AB_MERGE_C R20, R23, R2, RZ ;  /* 0x000000021714723e */ /* 0x000fc600048060ff */
[----:B------:R-:W3:Y:S04]  /*138690*/  LDL.LU R2, [R1+0x22b0] ;  /* 0x0022b00001027983 */ /* 0x000ee80000300800 */
[----:B------:R1:W-:Y:S04]  /*1386a0*/  STL [R1+0x2a0], R20 ;  /* 0x0002a01401007387 */ /* 0x0003e80000100800 */
[----:B------:R-:W3:Y:S01]  /*1386b0*/  LDL.LU R23, [R1+0x22b4] ;  /* 0x0022b40001177983 */ /* 0x000ee20000300800 */
[----:B--2---:R-:W-:-:S05]  /*1386c0*/  F2FP.SATFINITE.E5M2.F32.PACK_AB_MERGE_C R4, R25, R7, RZ ;  /* 0x000000071904723e */ /* 0x004fca00048060ff */
[----:B------:R-:W-:Y:S04]  /*1386d0*/  STL [R1+0x2a4], R4 ;  /* 0x0002a40401007387 */ /* 0x000fe80000100800 */
[----:B------:R-:W2:Y:S04]  /*1386e0*/  LDL.LU R7, [R1+0x22b8] ;  /* 0x0022b80001077983 */ /* 0x000ea80000300800 */
[----:B------:R-:W2:Y:S01]  /*1386f0*/  LDL.LU R25, [R1+0x22bc] ;  /* 0x0022bc0001197983 */ /* 0x000ea20000300800 */
[----:B------:R-:W-:Y:S02]  /*138700*/  IADD3 R24, P1, PT, R27, R14, RZ ;  /* 0x0000000e1b187210 */ /* 0x000fe40007f3e0ff */
[----:B-1----:R-:W-:-:S02]  /*138710*/  F2FP.SATFINITE.E5M2.F32.PACK_AB_MERGE_C R20, R5, R26, RZ ;  /* 0x0000001a0514723e */ /* 0x002fc400048060ff */
[----:B---3--:R-:W-:Y:S01]  /*138720*/  F2FP.SATFINITE.E5M2.F32.PACK_AB_MERGE_C R0, R0, R16, RZ ;  /* 0x000000100000723e */ /* 0x008fe200048060ff */
[----:B--2---:R1:W-:Y:S02]  /*138730*/  STL [R1+0x5d80], R25 ;  /* 0x005d801901007387 */ /* 0x0043e40000100800 */
[----:B-1----:R-:W-:Y:S01]  /*138740*/  IMAD.X R25, R3, 0x1, R15, P1 ;  /* 0x0000000103197824 */ /* 0x002fe200008e060f */
[----:B------:R-:W-:-:S05]  /*138750*/  IADD3 R4, P1, PT, R27, R12, RZ ;  /* 0x0000000c1b047210 */ /* 0x000fca0007f3e0ff */
[----:B------:R-:W-:Y:S01]  /*138760*/  IMAD.X R5, R3, 0x1, R13, P1 ;  /* 0x0000000103057824 */ /* 0x000fe200008e060d */
[----:B------:R1:W-:Y:S04]  /*138770*/  STL.64 [R1+0x22f0], R24 ;  /* 0x0022f01801007387 */ /* 0x0003e80000100a00 */
[----:B------:R-:W-:Y:S01]  /*138780*/  STL [R1+0x28c], R20 ;  /* 0x00028c1401007387 */ /* 0x000fe20000100800 */
[----:B0-----:R-:W-:Y:S01]  /*138790*/  VIADD R27, R27, UR6 ;  /* 0x000000061b1b7c36 */ /* 0x001fe20008000000 */
[----:B----4-:R-:W-:Y:S01]  /*1387a0*/  F2FP.SATFINITE.E5M2.F32.PACK_AB_MERGE_C R3, R21, R28, RZ ;  /* 0x0000001c1503723e */ /* 0x010fe200048060ff */
[----:B------:R-:W0:Y:S01]  /*1387b0*/  LDCU UR6, c[0x0][0x3b8] ;  /* 0x00007700ff0677ac */ /* 0x000e220008000800 */
[----:B------:R-:W2:Y:S04]  /*1387c0*/  LDL.LU R26, [R1+0x22a0] ;  /* 0x0022a000011a7983 */ /* 0x000ea80000300800 */
[----:B------:R3:W-:Y:S01]  /*1387d0*/  STL.64 [R1+0x22e0], R4 ;  /* 0x0022e00401007387 */ /* 0x0007e20000100a00 */
[----:B-1----:R-:W-:-:S02]  /*1387e0*/  IADD3 R24, P1, PT, R27, R6, RZ ;  /* 0x000000061b187210 */ /* 0x002fc40007f3e0ff */
[----:B---3--:R-:W-:Y:S01]  /*1387f0*/  F2FP.SATFINITE.E5M2.F32.PACK_AB_MERGE_C R4, R22, R8, RZ ;  /* 0x000000081604723e */ /* 0x008fe200048060ff */
[----:B------:R-:W2:Y:S01]  /*138800*/  LDL.LU R5, [R1+0x22a4] ;  /* 0x0022a40001057983 */ /* 0x000ea20000300800 */
[----:B------:R-:W-:-:S03]  /*138810*/  SHF.R.S32.HI R22, RZ, 0x1f, R27 ;  /* 0x0000001fff167819 */ /* 0x000fc6000001141b */
[----:B------:R-:W3:Y:S04]  /*138820*/  LDL.LU R28, [R1+0x22a8] ;  /* 0x0022a800011c7983 */ /* 0x000ee80000300800 */
[----:B------:R-:W-:Y:S04]  /*138830*/  STL [R1+0x290], R4 ;  /* 0x0002900401007387 */ /* 0x000fe80000100800 */
[----:B------:R-:W3:Y:S04]  /*138840*/  LDL.LU R21, [R1+0x22ac] ;  /* 0x0022ac0001157983 */ /* 0x000ee80000300800 */
[----:B------:R1:W-:Y:S01]  /*138850*/  STL [R1+0x27c], R3 ;  /* 0x00027c0301007387 */ /* 0x0003e20000100800 */
[----:B------:R-:W-:Y:S01]  /*138860*/  IMAD.X R25, R22, 0x1, R9, P1 ;  /* 0x0000000116197824 */ /* 0x000fe200008e0609 */
[----:B-1----:R-:W-:-:S05]  /*138870*/  F2FP.SATFINITE.E5M2.F32.PACK_AB_MERGE_C R3, R17, R18, RZ ;  /* 0x000000121103723e */ /* 0x002fca00048060ff */
[----:B------:R1:W-:Y:S04]  /*138880*/  STL [R1+0x288], R3 ;  /* 0x0002880301007387 */ /* 0x0003e80000100800 */
[----:B------:R-:W4:Y:S01]  /*138890*/  LDL.LU R17, [R1+0x2290] ;  /* 0x0022900001117983 */ /* 0x000f220000300800 */
[----:B-1----:R-:W-:-:S03]  /*1388a0*/  F2FP.SATFINITE.E5M2.F32.PACK_AB_MERGE_C R3, R19, R29, RZ ;  /* 0x0000001d1303723e */ /* 0x002fc600048060ff */
[----:B------:R-:W4:Y:S04]  /*1388b0*/  LDL.LU R19, [R1+0x2294] ;  /* 0x0022940001137983 */ /* 0x000f280000300800 */
[----:B------:R1:W-:Y:S04]  /*1388c0*/  STL.64 [R1+0x22d0], R24 ;  /* 0x0022d01801007387 */ /* 0x0003e80000100a00 */
[----:B------:R0:W-:Y:S01]  /*1388d0*/  STL [R1+0x26c], R3 ;  /* 0x00026c0301007387 */ /* 0x0001e20000100800 */
[----:B-1----:R-:W-:-:S03]  /*1388e0*/  IADD3 R24, P1, PT, R27, R10, RZ ;  /* 0x0000000a1b187210 */ /* 0x002fc60007f3e0ff */
[----:B0-----:R-:W3:Y:S02]  /*1388f0*/  LDL.LU R3, [R1+0x2298] ;  /* 0x0022980001037983 */ /* 0x001ee40000300800 */
[----:B------:R-:W-:Y:S02]  /*138900*/  IMAD.X R25, R22, 0x1, R11, P1 ;  /* 0x0000000116197824 */ /* 0x000fe400008e060b */
[----:B------:R-:W3:Y:S04]  /*138910*/  LDL.LU R20, [R1+0x229c] ;  /* 0x00229c0001147983 */ /* 0x000ee80000300800 */
[----:B------:R-:W-:Y:S04]  /*138920*/  STL [R1+0x270], R0 ;  /* 0x0002700001007387 */ /* 0x000fe80000100800 */
[----:B------:R0:W-:Y:S04]  /*138930*/  STL.64 [R1+0x22c0], R24 ;  /* 0x0022c01801007387 */ /* 0x0001e80000100a00 */
[----:B0-----:R-:W3:Y:S01]  /*138940*/  LDL.LU R25, [R1+0x5d80] ;  /* 0x005d800001197983 */ /* 0x001ee20000300800 */
[----:B------:R-:W-:-:S02]  /*138950*/  F2FP.SATFINITE.E5M2.F32.PACK_AB_MERGE_C R4, R23, R2, RZ ;  /* 0x000000021704723e */ /* 0x000fc400048060ff */
[----:B------:R-:W-:Y:S01]  /*138960*/  IADD3 R24, P1, PT, R27, R14, RZ ;  /* 0x0000000e1b187210 */ /* 0x000fe20007f3e0ff */
[----:B------:R-:W4:Y:S04]  /*138970*/  LDL.LU R18, [R1+0x21a0] ;  /* 0x0021a00001127983 */ /* 0x000f280000300800 */
[----:B------:R-:W4:Y:S04]  /*138980*/  LDL.LU R29, [R1+0x21a4] ;  /* 0x0021a400011d7983 */ /* 0x000f280000300800 */
[----:B------:R-:W4:Y:S04]  /*138990*/  LDL.LU R16, [R1+0x21a8] ;  /* 0x0021a80001107983 */ /* 0x000f280000300800 */
[----:B------:R-:W4:Y:S04]  /*1389a0*/  LDL.LU R0, [R1+0x21ac] ;  /* 0x0021ac0001007983 */ /* 0x000f280000300800 */
[----:B------:R0:W-:Y:S01]  /*1389b0*/  STL [R1+0x254], R4 ;  /* 0x0002540401007387 */ /* 0x0001e20000100800 */
[----:B--2---:R-:W-:-:S02]  /*1389c0*/  F2FP.SATFINITE.E5M2.F32.PACK_AB_MERGE_C R8, R5, R26, RZ ;  /* 0x0000001a0508723e */ /* 0x004fc400048060ff */
[----:B---3--:R-:W-:Y:S01]  /*1389d0*/  F2FP.SATFINITE.E5M2.F32.PACK_AB_MERGE_C R2, R25, R7, RZ ;  /* 0x000000071902723e */ /* 0x008fe200048060ff */
[----:B------:R-:W-:Y:S01]  /*1389e0*/  IMAD.X R25, R22, 0x1, R15, P1 ;  /* 0x0000000116197824 */ /* 0x000fe200008e060f */
[----:B0-----:R-:W-:-:S03]  /*1389f0*/  IADD3 R4, P1, PT, R27, R12, RZ ;  /* 0x0000000c1b047210 */ /* 0x001fc60007f3e0ff */
[----:B------:R0:W-:Y:S02]  /*138a00*/  STL [R1+0x258], R2 ;  /* 0x0002580201007387 */ /* 0x0001e40000100800 */
[----:B------:R-:W-:Y:S02]  /*138a10*/  IMAD.X R5, R22, 0x1, R13, P1 ;  /* 0x0000000116057824 */ /* 0x000fe400008e060d */
[----:B0-----:R-:W2:Y:S04]  /*138a20*/  LDL.LU R2, [R1+0x2280] ;  /* 0x0022800001027983 */ /* 0x001ea80000300800 */
[----:B------:R-:W2:Y:S04]  /*138a30*/  LDL.LU R23, [R1+0x2284] ;  /* 0x0022840001177983 */ /* 0x000ea80000300800 */
[----:B------:R-:W3:Y:S04]  /*138a40*/  LDL.LU R7, [R1+0x2288] ;  /* 0x0022880001077983 */ /* 0x000ee80000300800 */
[----:B------:R0:W-:Y:S04]  /*138a50*/  STL.64 [R1+0x22b0], R24 ;  /* 0x0022b01801007387 */ /* 0x0001e80000100a00 */
[----:B0-----:R-:W3:Y:S04]  /*138a60*/  LDL.LU R25, [R1+0x228c] ;  /* 0x00228c0001197983 */ /* 0x001ee80000300800 */
        /* <DEDUP_REMOVED lines=8> */
[----:B------:R-:W-:Y:S01]  /*138af0*/  VIADD R27, R27, UR6 ;  /* 0x000000061b1b7c36 */ /* 0x000fe20008000000 */
[----:B----4-:R-:W-:Y:S01]  /*138b00*/  F2FP.SATFINITE.E5M2.F32.PACK_AB_MERGE_C R4, R19, R17, RZ ;  /* 0x000000111304723e */ /* 0x010fe200048060ff */
[----:B------:R-:W0:Y:S01]  /*138b10*/  LDCU UR6, c[0x0][0x3b8] ;  /* 0x00007700ff0677ac */ /* 0x000e220008000800 */
[----:B------:R-:W-:-:S02]  /*138b20*/  F2FP.SATFINITE.E5M2.F32.PACK_AB_MERGE_C R8, R20, R3, RZ ;  /* 0x000000031408723e */ /* 0x000fc400048060ff */
[----:B------:R-:W-:Y:S01]  /*138b30*/  SHF.R.S32.HI R3, RZ, 0x1f, R27 ;  /* 0x0000001fff037819 */ /* 0x000fe2000001141b */
[----:B--2---:R-:W-:Y:S04]  /*138b40*/  STL [R1+0x5d7c], R5 ;  /* 0x005d7c0501007387 */ /* 0x004fe80000100800 */
[----:B------:R-:W2:Y:S04]  /*138b50*/  LDL.LU R28, [R1+0x2260] ;  /* 0x00226000011c7983 */ /* 0x000ea80000300800 */
[----:B------:R-:W2:Y:S04]  /*138b60*/  LDL.LU R21, [R1+0x2264] ;  /* 0x0022640001157983 */ /* 0x000ea80000300800 */
[----:B------:R-:W4:Y:S04]  /*138b70*/  LDL.LU R17, [R1+0x2268] ;  /* 0x0022680001117983 */ /* 0x000f280000300800 */
[----:B------:R-:W4:Y:S04]  /*138b80*/  LDL.LU R19, [R1+0x226c] ;  /* 0x00226c0001137983 */ /* 0x000f280000300800 */
[----:B------:R1:W-:Y:S02]  /*138b90*/  STL [R1+0x230], R4 ;  /* 0x0002300401007387 */ /* 0x0003e40000100800 */
[----:B-1----:R-:W-:-:S02]  /*138ba0*/  IADD3 R4, P1, PT, R27, R6, RZ ;  /* 0x000000061b047210 */ /* 0x002fc40007f3e0ff */
[----:B------:R-:W-:Y:S03]  /*138bb0*/  STL [R1+0x22c], R8 ;  /* 0x00022c0801007387 */ /* 0x000fe60000100800 */
[----:B------:R-:W-:-:S05]  /*138bc0*/  IMAD.X R5, R3, 0x1, R9, P1 ;  /* 0x0000000103057824 */ /* 0x000fca00008e0609 */
[----:B------:R1:W-:Y:S02]  /*138bd0*/  STL.64 [R1+0x2298], R4 ;  /* 0x0022980401007387 */ /* 0x0003e40000100a00 */
[----:B-1----:R-:W-:Y:S02]  /*138be0*/  F2FP.SATFINITE.E5M2.F32.PACK_AB_MERGE_C R5, R29, R18, RZ ;  /* 0x000000121d05723e */ /* 0x002fe400048060ff */
[----:B------:R-:W-:Y:S02]  /*138bf0*/  F2FP.SATFINITE.E5M2.F32.PACK_AB_MERGE_C R4, R0, R16, RZ ;  /* 0x000000100004723e */ /* 0x000fe400048060ff */
[----:B------:R-:W2:Y:S04]  /*138c00*/  LDL.LU R16, [R1+0x2250] ;  /* 0x0022500001107983 */ /* 0x000ea80000300800 */
[----:B------:R-:W-:Y:S04]  /*138c10*/  STL [R1+0x20c], R5 ;  /* 0x00020c0501007387 */ /* 0x000fe80000100800 */
[----:B------:R-:W2:Y:S04]  /*138c20*/  LDL.LU R0, [R1+0x2254] ;  /* 0x0022540001007983 */ /* 0x000ea80000300800 */
[----:B------:R1:W-:Y:S04]  /*138c30*/  STL [R1+0x210], R4 ;  /* 0x0002100401007387 */ /* 0x0003e80000100800 */
[----:B------:R-:W2:Y:S04]  /*138c40*/  LDL.LU R18, [R1+0x2258] ;  /* 0x0022580001127983 */ /* 0x000ea80000300800 */
[----:B------:R-:W2:Y:S01]  /*138c50*/  LDL.LU R29, [R1+0x225c] ;  /* 0x00225c00011d7983 */ /* 0x000ea20000300800 */
[----:B-1----:R-:W-:-:S05]  /*138c60*/  IADD3 R4, P1, PT, R27, R10, RZ ;  /* 0x0000000a1b047210 */ /* 0x002fca0007f3e0ff */
[----:B------:R-:W-:-:S05]  /*138c70*/  IMAD.X R5, R3, 0x1, R11, P1 ;  /* 0x0000000103057824 */ /* 0x000fca00008e060b */
[----:B------:R1:W-:Y:S02]  /*138c80*/  STL.64 [R1+0x2290], R4 ;  /* 0x0022900401007387 */ /* 0x0003e40000100a00 */
[----:B-1----:R-:W-:Y:S02]  /*138c90*/  F2FP.SATFINITE.E5M2.F32.PACK_AB_MERGE_C R5, R23, R2, RZ ;  /* 0x000000021705723e */ /* 0x002fe400048060ff */
[----:B------:R-:W2:Y:S04]  /*138ca0*/  LDL.LU R2, [R1+0x2240] ;  /* 0x0022400001027983 */ /* 0x000ea80000300800 */
[----:B------:R-:W-:Y:S04]  /*138cb0*/  STL [R1+0x22a8], R5 ;  /* 0x0022a80501007387 */ /* 0x000fe80000100800 */
[----:B------:R-:W2:Y:S01]  /*138cc0*/  LDL.LU R23, [R1+0x2244] ;  /* 0x0022440001177983 */ /* 0x000ea20000300800 */
[----:B---3--:R-:W-:-:S05]  /*138cd0*/  F2FP.SATFINITE.E5M2.F32.PACK_AB_MERGE_C R4, R25, R7, RZ ;  /* 0x000000071904723e */ /* 0x008fca00048060ff */
[----:B------:R1:W-:Y:S02]  /*138ce0*/  STL [R1+0x228c], R4 ;  /* 0x00228c0401007387 */ /* 0x0003e40000100800 */
[----:B-1----:R-:W-:-:S05]  /*138cf0*/  IADD3 R4, P1, PT, R27, R14, RZ ;  /* 0x0000000e1b047210 */ /* 0x002fca0007f3e0ff */
[----:B------:R-:W-:Y:S01]  /*138d00*/  IMAD.X R5, R3, 0x1, R15, P1 ;  /* 0x0000000103057824 */ /* 0x000fe200008e060f */
[----:B------:R-:W-:Y:S01]  /*138d10*/  F2FP.SATFINITE.E5M2.F32.PACK_AB_MERGE_C R8, R26, R24, RZ ;  /* 0x000000181a08723e */ /* 0x000fe200048060ff */
[----:B--2---:R-:W-:Y:S04]  /*138d20*/  STL [R1+0x5d78], R23 ;  /* 0x005d781701007387 */ /* 0x004fe80000100800 */
[----:B------:R-:W2:Y:S04]  /*138d30*/  LDL.LU R7, [R1+0x2248] ;  /* 0x0022480001077983 */ /* 0x000ea80000300800 */
[----:B------:R-:W2:Y:S04]  /*138d40*/  LDL.LU R25, [R1+0x224c] ;  /* 0x00224c0001197983 */ /* 0x000ea80000300800 */
[----:B------:R1:W-:Y:S02]  /*138d50*/  STL.64 [R1+0x2280], R4 ;  /* 0x0022800401007387 */ /* 0x0003e40000100a00 */
[----:B-1----:R-:W-:-:S02]  /*138d60*/  IADD3 R4, P1, PT, R27, R12, RZ ;  /* 0x0000000c1b047210 */ /* 0x002fc40007f3e0ff */
[----:B------:R-:W-:Y:S03]  /*138d70*/  STL [R1+0x2288], R8 ;  /* 0x0022880801007387 */ /* 0x000fe60000100800 */
[----:B------:R-:W-:-:S05]  /*138d80*/  IMAD.X R5, R3, 0x1, R13, P1 ;  /* 0x0000000103057824 */ /* 0x000fca00008e060d */
[----:B------:R1:W-:Y:S04]  /*138d90*/  STL.64 [R1+0x2270], R4 ;  /* 0x0022700401007387 */ /* 0x0003e80000100a00 */
[----:B-1----:R-:W3:Y:S01]  /*138da0*/  LDL.LU R5, [R1+0x5d7c] ;  /* 0x005d7c0001057983 */ /* 0x002ee20000300800 */
[----:B------:R-:W-:-:S03]  /*138db0*/  F2FP.SATFINITE.E5M2.F32.PACK_AB_MERGE_C R3, R21, R28, RZ ;  /* 0x0000001c1503723e */ /* 0x000fc600048060ff */
[----:B------:R-:W2:Y:S01]  /*138dc0*/  LDL.LU R4, [R1+0x2230] ;  /* 0x0022300001047983 */ /* 0x000ea20000300800 */
[----:B0-----:R-:W-:Y:S01]  /*138dd0*/  VIADD R27, R27, UR6 ;  /* 0x000000061b1b7c36 */ /* 0x001fe20008000000 */
[----:B------:R-:W-:Y:S01]  /*138de0*/  F2FP.SATFINITE.E5M2.F32.PACK_AB_MERGE_C R8, R0, R16, RZ ;  /* 0x000000100008723e */ /* 0x000fe200048060ff */
[----:B------:R-:W0:Y:S01]  /*138df0*/  LDCU UR6, c[0x0][0x3b8] ;  /* 0x00007700ff0677ac */ /* 0x000e220008000800 */
[----:B---3--:R-:W-:-:S05]  /*138e00*/  F2FP.SATFINITE.E5M2.F32.PACK_AB_MERGE_C R5, R5, R22, RZ ;  /* 0x000000160505723e */ /* 0x008fca00048060ff */
[----:B------:R1:W-:Y:S04]  /*138e10*/  STL [R1+0x227c], R5 ;  /* 0x00227c0501007387 */ /* 0x0003e80000100800 */
[----:B------:R-:W2:Y:S04]  /*138e20*/  LDL.LU R21, [R1+0x2234] ;  /* 0x0022340001157983 */ /* 0x000ea80000300800 */
[----:B------:R4:W-:Y:S01]  /*138e30*/  STL [R1+0x2278], R3 ;  /* 0x0022780301007387 */ /* 0x0009e20000100800 */
[----:B------:R-:W-:-:S03]  /*138e40*/  IADD3 R22, P1, PT, R27, R6, RZ ;  /* 0x000000061b167210 */ /* 0x000fc60007f3e0ff */
[----:B-1----:R-:W3:Y:S04]  /*138e50*/  LDL.LU R5, [R1+0x2238] ;  /* 0x0022380001057983 */ /* 0x002ee80000300800 */
[----:B------:R-:W3:Y:S01]  /*138e60*/  LDL.LU R28, [R1+0x223c] ;  /* 0x00223c00011c7983 */ /* 0x000ee20000300800 */
[----:B----4-:R-:W-:-:S05]  /*138e70*/  F2FP.SATFINITE.E5M2.F32.PACK_AB_MERGE_C R3, R19, R17, RZ ;  /* 0x000000111303723e */ /* 0x010fca00048060ff */
        /* <DEDUP_REMOVED lines=8> */
[----:B------:R0:W-:Y:S04]  /*138f00*/  STL [R1+0x2268], R8 ;  /* 0x0022680801007387 */ /* 0x0001e80000100800 */
[----:B------:R-:W4:Y:S01]  /*138f10*/  LDL.LU R20, [R1+0x2210] ;  /* 0x0022100001147983 */ /* 0x000f220000300800 */
[----:B-1----:R-:W-:-:S03]  /*138f20*/  IADD3 R22, P1, PT, R27, R10, RZ ;  /* 0x0000000a1b167210 */ /* 0x002fc60007f3e0ff */
[----:B------:R-:W4:Y:S01]  /*138f30*/  LDL.LU R24, [R1+0x2214] ;  /* 0x0022140001187983 */ /* 0x000f220000300800 */
[----:B0-----:R-:W-:Y:S01]  /*138f40*/  F2FP.SATFINITE.E5M2.F32.PACK_AB_MERGE_C R8, R29, R18, RZ ;  /* 0x000000121d08723e */ /* 0x001fe200048060ff */
[----:B------:R-:W-:-:S04]  /*138f50*/  IMAD.X R23, R3, 0x1, R11, P1 ;  /* 0x0000000103177824 */ /* 0x000fc800008e060b */
[----:B------:R-:W-:Y:S04]  /*138f60*/  STL [R1+0x225c], R8 ;  /* 0x00225c0801007387 */ /* 0x000fe80000100800 */
[----:B------:R-:W4:Y:S04]  /*138f70*/  LDL.LU R18, [R1+0x2218] ;  /* 0x0022180001127983 */ /* 0x000f280000300800 */
[----:B------:R-:W4:Y:S04]  /*138f80*/  LDL.LU R29, [R1+0x221c] ;  /* 0x00221c00011d7983 */ /* 0x000f280000300800 */
[----:B------:R0:W-:Y:S04]  /*138f90*/  STL.64 [R1+0x2250], R22 ;  /* 0x0022501601007387 */ /* 0x0001e80000100a00 */
[----:B0-----:R-:W4:Y:S04]  /*138fa0*/  LDL.LU R23, [R1+0x5d78] ;  /* 0x005d780001177983 */ /* 0x001f280000300800 */
[----:B------:R0:W-:Y:S02]  /*138fb0*/  STL.64 [R1+0x5d70], R10 ;  /* 0x005d700a01007387 */ /* 0x0001e40000100a00 */
[----:B0-----:R-:W-:-:S05]  /*138fc0*/  IADD3 R10, P1, PT, R27, R14, RZ ;  /* 0x0000000e1b0a7210 */ /* 0x001fca0007f3e0ff */
[----:B------:R-:W-:Y:S01]  /*138fd0*/  IMAD.X R11, R3, 0x1, R15, P1 ;  /* 0x00000001030b7824 */ /* 0x000fe200008e060f */
[----:B--2---:R-:W-:Y:S02]  /*138fe0*/  F2FP.SATFINITE.E5M2.F32.PACK_AB_MERGE_C R21, R21, R4, RZ ;  /* 0x000000041515723e */ /* 0x004fe400048060ff */
[----:B---3--:R-:W-:Y:S02]  /*138ff0*/  F2FP.SATFINITE.E5M2.F32.PACK_AB_MERGE_C R4, R28, R5, RZ ;  /* 0x000000051c04723e */ /* 0x008fe400048060ff */
[----:B----4-:R-:W-:Y:S02]  /*139000*/  F2FP.SATFINITE.E5M2.F32.PACK_AB_MERGE_C R8, R23, R2, RZ ;  /* 0x000000021708723e */ /* 0x010fe400048060ff */
[----:B------:R-:W-:Y:S02]  /*139010*/  F2FP.SATFINITE.E5M2.F32.PACK_AB_MERGE_C R2, R25, R7, RZ ;  /* 0x000000071902723e */ /* 0x000fe400048060ff */
[----:B------:R-:W2:Y:S04]  /*139020*/  LDL.LU R7, [R1+0x2200] ;  /* 0x0022000001077983 */ /* 0x000ea80000300800 */
[----:B------:R-:W-:Y:S04]  /*139030*/  STL [R1+0x2258], R8 ;  /* 0x0022580801007387 */ /* 0x000fe80000100800 */
[----:B------:R-:W2:Y:S04]  /*139040*/  LDL.LU R25, [R1+0x2204] ;  /* 0x0022040001197983 */ /* 0x000ea80000300800 */
[----:B------:R0:W-:Y:S04]  /*139050*/  STL [R1+0x224c], R2 ;  /* 0x00224c0201007387 */ /* 0x0001e80000100800 */
[----:B------:R-:W3:Y:S04]  /*139060*/  LDL.LU R26, [R1+0x2208] ;  /* 0x00220800011a7983 */ /* 0x000ee80000300800 */
[----:B------:R-:W3:Y:S04]  /*139070*/  LDL.LU R22, [R1+0x220c] ;  /* 0x00220c0001167983 */ /* 0x000ee80000300800 */
[----:B0-----:R-:W4:Y:S04]  /*139080*/  LDL.LU R2, [R1+0x21f0] ;  /* 0x0021f00001027983 */ /* 0x001f280000300800 */
[----:B------:R-:W4:Y:S04]  /*139090*/  LDL.LU R23, [R1+0x21f4] ;  /* 0x0021f40001177983 */ /* 0x000f280000300800 */
[----:B------:R0:W-:Y:S02]  /*1390a0*/  STL.64 [R1+0x2240], R10 ;  /* 0x0022400a01007387 */ /* 0x0001e40000100a00 */
[C---:B0-----:R-:W-:Y:S01]  /*1390b0*/  IADD3 R10, P1, PT, R27.reuse, R12, RZ ;  /* 0x0000000c1b0a7210 */ /* 0x041fe20007f3e0ff */
[----:B------:R-:W-:Y:S01]  /*1390c0*/  VIADD R27, R27, UR6 ;  /* 0x000000061b1b7c36 */ /* 0x000fe20008000000 */
[----:B------:R-:W-:Y:S01]  /*1390d0*/  STL [R1+0x5970], R21 ;  /* 0x0059701501007387 */ /* 0x000fe20000100800 */
[----:B------:R-:W-:Y:S01]  /*1390e0*/  F2FP.SATFINITE.E5M2.F32.PACK_AB_MERGE_C R8, R24, R20, RZ ;  /* 0x000000141808723e */ /* 0x000fe200048060ff */
[----:B------:R-:W0:Y:S01]  /*1390f0*/  LDCU UR6, c[0x0][0x3b8] ;  /* 0x00007700ff0677ac */ /* 0x000e220008000800 */
[----:B------:R-:W-:Y:S01]  /*139100*/  IMAD.X R11, R3, 0x1, R13, P1 ;  /* 0x00000001030b7824 */ /* 0x000fe200008e060d */
[----:B------:R-:W-:-:S04]  /*139110*/  F2FP.SATFINITE.E5M2.F32.PACK_AB_MERGE_C R3, R19, R17, RZ ;  /* 0x000000111303723e */ /* 0x000fc800048060ff */
[----:B------:R1:W-:Y:S04]  /*139120*/  STL.64 [R1+0x2230], R10 ;  /* 0x0022300a01007387 */ /* 0x0003e80000100a00 */
[----:B------:R-:W3:Y:S04]  /*139130*/  LDL.LU R5, [R1+0x21f8] ;  /* 0x0021f80001057983 */ /* 0x000ee80000300800 */
[----:B------:R0:W-:Y:S01]  /*139140*/  STL [R1+0x223c], R4 ;  /* 0x00223c0401007387 */ /* 0x0001e20000100800 */
[----:B-1----:R-:W-:-:S03]  /*139150*/  IADD3 R10, P1, PT, R27, R6, RZ ;  /* 0x000000061b0a7210 */ /* 0x002fc60007f3e0ff */
[----:B------:R-:W3:Y:S01]  /*139160*/  LDL.LU R28, [R1+0x21fc] ;  /* 0x0021fc00011c7983 */ /* 0x000ee20000300800 */
[----:B0-----:R-:W-:-:S03]  /*139170*/  SHF.R.S32.HI R4, RZ, 0x1f, R27 ;  /* 0x0000001fff047819 */ /* 0x001fc6000001141b */
[----:B------:R0:W-:Y:S04]  /*139180*/  STL [R1+0x2238], R3 ;  /* 0x0022380301007387 */ /* 0x0001e80000100800 */
[----:B------:R-:W3:Y:S01]  /*139190*/  LDL.LU R17, [R1+0x21e0] ;  /* 0x0021e00001117983 */ /* 0x000ee20000300800 */
[----:B------:R-:W-:-:S03]  /*1391a0*/  IMAD.X R11, R4, 0x1, R9, P1 ;  /* 0x00000001040b7824 */ /* 0x000fc600008e0609 */
[----:B------:R-:W3:Y:S01]  /*1391b0*/  LDL.LU R19, [R1+0x21e4] ;  /* 0x0021e40001137983 */ /* 0x000ee20000300800 */
[----:B0-----:R-:W-:-:S03]  /*1391c0*/  F2FP.SATFINITE.E5M2.F32.PACK_AB_MERGE_C R3, R0, R16, RZ ;  /* 0x000000100003723e */ /* 0x001fc600048060ff */
[----:B------:R-:W3:Y:S04]  /*1391d0*/  LDL.LU R16, [R1+0x21e8] ;  /* 0x0021e80001107983 */ /* 0x000ee80000300800 */
[----:B------:R-:W3:Y:S04]  /*1391e0*/  LDL.LU R0, [R1+0x21ec] ;  /* 0x0021ec0001007983 */ /* 0x000ee80000300800 */
[----:B------:R-:W-:Y:S04]  /*1391f0*/  STL [R1+0x2228], R3 ;  /* 0x0022280301007387 */ /* 0x000fe80000100800 */
[----:B------:R0:W-:Y:S04]  /*139200*/  STL.64 [R1+0x2220], R10 ;  /* 0x0022200a01007387 */ /* 0x0001e80000100a00 */
[----:B0-----:R-:W3:Y:S01]  /*139210*/  LDL.LU.64 R10, [R1+0x5d70] ;  /* 0x005d7000010a7983 */ /* 0x001ee20000300a00 */
[----:B------:R-:W-:-:S03]  /*139220*/  F2FP.SATFINITE.E5M2.F32.PACK_AB_MERGE_C R3, R29, R18, RZ ;  /* 0x000000121d03723e */ /* 0x000fc600048060ff */
[----:B------:R-:W3:Y:S04]  /*139230*/  LDL.LU R18, [R1+0x21d0] ;  /* 0x0021d00001127983 */ /* 0x000ee80000300800 */
[----:B------:R-:W-:Y:S04]  /*139240*/  STL [R1+0x7f0], R8 ;  /* 0x0007f00801007387 */ /* 0x000fe80000100800 */
[----:B------:R-:W3:Y:S04]  /*139250*/  LDL.LU R29, [R1+0x21d4] ;  /* 0x0021d400011d7983 */ /* 0x000ee80000300800 */
[----:B------:R2:W-:Y:S02]  /*139260*/  STL [R1+0x7f4], R3 ;  /* 0x0007f40301007387 */ /* 0x0005e40000100800 */
[----:B--2---:R-:W-:-:S02]  /*139270*/  F2FP.SATFINITE.E5M2.F32.PACK_AB_MERGE_C R3, R25, R7, RZ ;  /* 0x000000071903723e */ /* 0x004fc400048060ff */
[----:B------:R-:W2:Y:S04]  /*139280*/  LDL.LU R7, [R1+0x21d8] ;  /* 0x0021d80001077983 */ /* 0x000ea80000300800 */
[----:B------:R-:W2:Y:S01]  /*139290*/  LDL.LU R25, [R1+0x21dc] ;  /* 0x0021dc0001197983 */ /* 0x000ea20000300800 */
[----:B----4-:R-:W-:Y:S02]  /*1392a0*/  F2FP.SATFINITE.E5M2.F32.PACK_AB_MERGE_C R2, R23, R2, RZ ;  /* 0x000000021702723e */ /* 0x010fe400048060ff */
[----:B---3--:R-:W-:-:S05]  /*1392b0*/  IADD3 R20, P1, PT, R27, R10, RZ ;  /* 0x0000000a1b147210 */ /* 0x008fca0007f3e0ff */
[----:B------:R-:W-:-:S05]  /*1392c0*/  IMAD.X R21, R4, 0x1, R11, P1 ;  /* 0x0000000104157824 */ /* 0x000fca00008e060b */
[----:B------:R0:W-:Y:S04]  /*1392d0*/  STL.64 [R1+0x2210], R20 ;  /* 0x0022101401007387 */ /* 0x0001e80000100a00 */
[----:B------:R1:W-:Y:S01]  /*1392e0*/  STL [R1+0x748], R3 ;  /* 0x0007480301007387 */ /* 0x0003e20000100800 */
[----:B0-----:R-:W-:Y:S02]  /*1392f0*/  IADD3 R20, P1, PT, R27, R14, RZ ;  /* 0x0000000e1b147210 */ /* 0x001fe40007f3e0ff */
[----:B-1----:R-:W-:-:S03]  /*139300*/  F2FP.SATFINITE.E5M2.F32.PACK_AB_MERGE_C R3, R22, R26, RZ ;  /* 0x0000001a1603723e */ /* 0x002fc600048060ff */
[----:B------:R-:W-:Y:S02]  /*139310*/  IMAD.X R21, R4, 0x1, R15, P1 ;  /* 0x0000000104157824 */ /* 0x000fe400008e060f */
[----:B------:R-:W-:Y:S04]  /*139320*/  STL [R1+0x758], R3 ;  /* 0x0007580301007387 */ /* 0x000fe80000100800 */
[----:B------:R0:W-:Y:S04]  /*139330*/  STL.64 [R1+0x2200], R20 ;  /* 0x0022001401007387 */ /* 0x0001e80000100a00 */
[----:B0-----:R-:W3:Y:S04]  /*139340*/  LDL.LU R20, [R1+0x21c0] ;  /* 0x0021c00001147983 */ /* 0x001ee80000300800 */
[----:B------:R-:W3:Y:S04]  /*139350*/  LDL.LU R24, [R1+0x21c4] ;  /* 0x0021c40001187983 */ /* 0x000ee80000300800 */
[----:B------:R0:W-:Y:S04]  /*139360*/  STL [R1+0x6cc], R2 ;  /* 0x0006cc0201007387 */ /* 0x0001e80000100800 */
[----:B------:R-:W4:Y:S04]  /*139370*/  LDL.LU R26, [R1+0x21c8] ;  /* 0x0021c800011a7983 */ /* 0x000f280000300800 */
[----:B------:R-:W4:Y:S01]  /*139380*/  LDL.LU R23, [R1+0x21cc] ;  /* 0x0021cc0001177983 */ /* 0x000f220000300800 */
[----:B0-----:R-:W-:-:S05]  /*139390*/  IADD3 R2, P1, PT, R27, R12, RZ ;  /* 0x0000000c1b027210 */ /* 0x001fca0007f3e0ff */
[----:B------:R-:W-:Y:S01]  /*1393a0*/  IMAD.X R3, R4, 0x1, R13, P1 ;  /* 0x0000000104037824 */ /* 0x000fe200008e060d */
[----:B------:R-:W-:Y:S01]  /*1393b0*/  STL.64 [R1+0x5d68], R12 ;  /* 0x005d680c01007387 */ /* 0x000fe20000100a00 */
[----:B------:R-:W-:Y:S01]  /*1393c0*/  VIADD R27, R27, UR6 ;  /* 0x000000061b1b7c36 */ /* 0x000fe20008000000 */
[----:B------:R-:W-:Y:S01]  /*1393d0*/  F2FP.SATFINITE.E5M2.F32.PACK_AB_MERGE_C R17, R19, R17, RZ ;  /* 0x000000111311723e */ /* 0x000fe200048060ff */
[----:B------:R-:W0:Y:S01]  /*1393e0*/  LDCU UR6, c[0x0][0x3b8] ;  /* 0x00007700ff0677ac */ /* 0x000e220008000800 */
[----:B------:R1:W-:Y:S02]  /*1393f0*/  STL.64 [R1+0x21f0], R2 ;  /* 0x0021f00201007387 */ /* 0x0003e40000100a00 */
[----:B------:R-:W-:Y:S02]  /*139400*/  SHF.R.S32.HI R8, RZ, 0x1f, R27 ;  /* 0x0000001fff087819 */ /* 0x000fe4000001141b */
[----:B-1----:R-:W-:Y:S02]  /*139410*/  F2FP.SATFINITE.E5M2.F32.PACK_AB_MERGE_C R2, R28, R5, RZ ;  /* 0x000000051c02723e */ /* 0x002fe400048060ff */
[----:B------:R-:W4:Y:S04]  /*139420*/  LDL.LU R5, [R1+0x21b0] ;  /* 0x0021b00001057983 */ /* 0x000f280000300800 */
[----:B------:R-:W4:Y:S04]  /*139430*/  LDL.LU R28, [R1+0x21b4] ;  /* 0x0021b400011c7983 */ /* 0x000f280000300800 */
[----:B------:R1:W-:Y:S01]  /*139440*/  STL [R1+0x21f8], R2 ;  /* 0x0021f80201007387 */ /* 0x0003e20000100800 */
[----:B------:R-:W-:-:S03]  /*139450*/  F2FP.SATFINITE.E5M2.F32.PACK_AB_MERGE_C R19, R0, R16, RZ ;  /* 0x000000100013723e */ /* 0x000fc600048060ff */
[----:B------:R-:W-:Y:S04]  /*139460*/  STL [R1+0x59d4], R17 ;  /* 0x0059d41101007387 */ /* 0x000fe80000100800 */
[----:B------:R-:W4:Y:S01]  /*139470*/  LDL.LU R16, [R1+0x21b8] ;  /* 0x0021b80001107983 */ /* 0x000f220000300800 */
[----:B-1----:R-:W-:-:S03]  /*139480*/  IADD3 R2, P1, PT, R27, R6, RZ ;  /* 0x000000061b027210 */ /* 0x002fc60007f3e0ff */
[----:B------:R-:W4:Y:S02]  /*139490*/  LDL.LU R0, [R1+0x21bc] ;  /* 0x0021bc0001007983 */ /* 0x000f240000300800 */
[----:B------:R-:W-:Y:S02]  /*1394a0*/  IMAD.X R3, R8, 0x1, R9, P1 ;  /* 0x0000000108037824 */ /* 0x000fe400008e0609 */
[----:B------:R-:W-:Y:S01]  /*1394b0*/  STL [R1+0x59d0], R19 ;  /* 0x0059d01301007387 */ /* 0x000fe20000100800 */
[----:B------:R-:W-:-:S03]  /*1394c0*/  IADD3 R12, P1, PT, R27, R10, RZ ;  /* 0x0000000a1b0c7210 */ /* 0x000fc60007f3e0ff */
[----:B------:R1:W-:Y:S04]  /*1394d0*/  STL.64 [R1+0x21e0], R2 ;  /* 0x0021e00201007387 */ /* 0x0003e80000100a00 */
[----:B------:R-:W4:Y:S01]  /*1394e0*/  LDL.LU R21, [R1+0x2190] ;  /* 0x0021900001157983 */ /* 0x000f220000300800 */
[----:B------:R-:W-:Y:S01]  /*1394f0*/  IMAD.X R13, R8, 0x1, R11, P1 ;  /* 0x00000001080d7824 */ /* 0x000fe200008e060b */
[----:B-1----:R-:W-:Y:S02]  /*139500*/  F2FP.SATFINITE.E5M2.F32.PACK_AB_MERGE_C R2, R29, R18, RZ ;  /* 0x000000121d02723e */ /* 0x002fe400048060ff */
[----:B------:R-:W4:Y:S04]  /*139510*/  LDL.LU R3, [R1+0x2194] ;  /* 0x0021940001037983 */ /* 0x000f280000300800 */
[----:B------:R1:W-:Y:S04]  /*139520*/  STL [R1+0x5d4], R2 ;  /* 0x0005d40201007387 */ /* 0x0003e80000100800 */
[----:B-1----:R-:W4:Y:S04]  /*139530*/  LDL.LU R2, [R1+0x2198] ;  /* 0x0021980001027983 */ /* 0x002f280000300800 */
[----:B------:R-:W4:Y:S01]  /*139540*/  LDL.LU R29, [R1+0x219c] ;  /* 0x00219c00011d7983 */ /* 0x000f220000300800 */
[----:B--2---:R-:W-:-:S05]  /*139550*/  F2FP.SATFINITE.E5M2.F32.PACK_AB_MERGE_C R4, R25, R7, RZ ;  /* 0x000000071904723e */ /* 0x004fca00048060ff */
[----:B------:R-:W-:Y:S04]  /*139560*/  STL [R1+0x5f4], R4 ;  /* 0x0005f40401007387 */ /* 0x000fe80000100800 */
[----:B------:R-:W2:Y:S04]  /*139570*/  LDL.LU R22, [R1+0x2180] ;  /* 0x0021800001167983 */ /* 0x000ea80000300800 */
[----:B------:R-:W2:Y:S04]  /*139580*/  LDL.LU R18, [R1+0x2184] ;  /* 0x0021840001127983 */ /* 0x000ea80000300800 */
[----:B------:R-:W2:Y:S04]  /*139590*/  LDL.LU R7, [R1+0x2188] ;  /* 0x0021880001077983 */ /* 0x000ea80000300800 */
[----:B------:R1:W-:Y:S04]  /*1395a0*/  STL.64 [R1+0x21d0], R12 ;  /* 0x0021d00c01007387 */ /* 0x0003e80000100a00 */
[----:B------:R-:W2:Y:S01]  /*1395b0*/  LDL.LU R25, [R1+0x218c] ;  /* 0x00218c0001197983 */ /* 0x000ea20000300800 */
[----:B-1----:R-:W-:-:S05]  /*1395c0*/  IADD3 R12, P1, PT, R27, R14, RZ ;  /* 0x0000000e1b0c7210 */ /* 0x002fca0007f3e0ff */
[----:B------:R-:W-:Y:S01]  /*1395d0*/  IMAD.X R13, R8, 0x1, R15, P1 ;  /* 0x00000001080d7824 */ /* 0x000fe200008e060f */
[----:B---3--:R-:W-:-:S05]  /*1395e0*/  F2FP.SATFINITE.E5M2.F32.PACK_AB_MERGE_C R17, R24, R20, RZ ;  /* 0x000000141811723e */ /* 0x008fca00048060ff */
[----:B------:R-:W-:Y:S01]  /*1395f0*/  STL [R1+0x544], R17 ;  /* 0x0005441101007387 */ /* 0x000fe20000100800 */
[----:B----4-:R-:W-:-:S05]  /*139600*/  F2FP.SATFINITE.E5M2.F32.PACK_AB_MERGE_C R4, R23, R26, RZ ;  /* 0x0000001a1704723e */ /* 0x010fca00048060ff */
[----:B------:R-:W-:Y:S04]  /*139610*/  STL [R1+0x21c0], R4 ;  /* 0x0021c00401007387 */ /* 0x000fe80000100800 */
[----:B------:R1:W-:Y:S04]  /*139620*/  STL.64 [R1+0x21a8], R12 ;  /* 0x0021a80c01007387 */ /* 0x0003e80000100a00 */
[----:B-1----:R-:W3:Y:S04]  /*139630*/  LDL.LU.64 R12, [R1+0x5d68] ;  /* 0x005d6800010c7983 */ /* 0x002ee80000300a00 */
[----:B------:R-:W4:Y:S04]  /*139640*/  LDL.LU R20, [R1+0x2170] ;  /* 0x0021700001147983 */ /* 0x000f280000300800 */
[----:B------:R-:W4:Y:S01]  /*139650*/  LDL.LU R24, [R1+0x2174] ;  /* 0x0021740001187983 */ /* 0x000f220000300800 */
[----:B------:R-:W-:-:S03]  /*139660*/  F2FP.SATFINITE.E5M2.F32.PACK_AB_MERGE_C R17, R28, R5, RZ ;  /* 0x000000051c11723e */ /* 0x000fc600048060ff */
[----:B------:R-:W2:Y:S04]  /*139670*/  LDL.LU R26, [R1+0x2178] ;  /* 0x00217800011a7983 */ /* 0x000ea80000300800 */
[----:B------:R-:W2:Y:S04]  /*139680*/  LDL.LU R23, [R1+0x217c] ;  /* 0x00217c0001177983 */ /* 0x000ea80000300800 */
[----:B------:R-:W-:Y:S01]  /*139690*/  STL [R1+0x4f0], R17 ;  /* 0x0004f01101007387 */ /* 0x000fe20000100800 */
[----:B---3--:R-:W-:-:S03]  /*1396a0*/  IADD3 R4, P1, PT, R27, R12, RZ ;  /* 0x0000000c1b047210 */ /* 0x008fc60007f3e0ff */
[----:B------:R-:W-:Y:S02]  /*1396b0*/  STL.64 [R1+0x5d60], R12 ;  /* 0x005d600c01007387 */ /* 0x000fe40000100a00 */
[----:B------:R-:W-:Y:S02]  /*1396c0*/  IMAD.X R5, R8, 0x1, R13, P1 ;  /* 0x0000000108057824 */ /* 0x000fe400008e060d */
[----:B------:R-:W3:Y:S04]  /*1396d0*/  LDL.LU R8, [R1+0x2160] ;  /* 0x0021600001087983 */ /* 0x000ee80000300800 */
[----:B------:R1:W-:Y:S04]  /*1396e0*/  STL.64 [R1+0x21a0], R4 ;  /* 0x0021a00401007387 */ /* 0x0003e80000100a00 */
[----:B-1----:R-:W3:Y:S04]  /*1396f0*/  LDL.LU R4, [R1+0x2164] ;  /* 0x0021640001047983 */ /* 0x002ee80000300800 */
[----:B------:R-:W2:Y:S01]  /*139700*/  LDL.LU R5, [R1+0x2168] ;  /* 0x0021680001057983 */ /* 0x000ea20000300800 */
[----:B------:R-:W-:Y:S01]  /*139710*/  F2FP.SATFINITE.E5M2.F32.PACK_AB_MERGE_C R0, R0, R16, RZ ;  /* 0x000000100000723e */ /* 0x000fe200048060ff */
[----:B0-----:R-:W-:Y:S01]  /*139720*/  VIADD R27, R27, UR6 ;  /* 0x000000061b1b7c36 */ /* 0x001fe20008000000 */
[----:B------:R-:W-:Y:S01]  /*139730*/  F2FP.SATFINITE.E5M2.F32.PACK_AB_MERGE_C R3, R3, R21, RZ ;  /* 0x000000150303723e */ /* 0x000fe200048060ff */
[----:B------:R-:W0:Y:S01]  /*139740*/  LDCU UR6, c[0x0][0x3b8] ;  /* 0x00007700ff0677ac */ /* 0x000e220008000800 */
[----:B------:R-:W-:-:S02]  /*139750*/  F2FP.SATFINITE.E5M2.F32.PACK_AB_MERGE_C R2, R29, R2, RZ ;  /* 0x000000021d02723e */ /* 0x000fc400048060ff */
[----:B------:R-:W-:Y:S01]  /*139760*/  IADD3 R12, P1, PT, R27, R6, RZ ;  /* 0x000000061b0c7210 */ /* 0x000fe20007f3e0ff */
[----:B--2---:R-:W-:Y:S04]  /*139770*/  STL [R1+0x5d58], R5 ;  /* 0x005d580501007387 */ /* 0x004fe80000100800 */
[----:B------:R1:W-:Y:S04]  /*139780*/  STL [R1+0x510], R0 ;  /* 0x0005100001007387 */ /* 0x0003e80000100800 */
[----:B------:R-:W2:Y:S04]  /*139790*/  LDL.LU R28, [R1+0x216c] ;  /* 0x00216c00011c7983 */ /* 0x000ea80000300800 */
[----:B------:R-:W2:Y:S04]  /*1397a0*/  LDL.LU R16, [R1+0x2150] ;  /* 0x0021500001107983 */ /* 0x000ea80000300800 */
[----:B-1----:R-:W2:Y:S04]  /*1397b0*/  LDL.LU R0, [R1+0x2154] ;  /* 0x0021540001007983 */ /* 0x002ea80000300800 */
[----:B------:R1:W-:Y:S02]  /*1397c0*/  STL [R1+0x4cc], R3 ;  /* 0x0004cc0301007387 */ /* 0x0003e40000100800 */
[----:B-1----:R-:W-:-:S02]  /*1397d0*/  SHF.R.S32.HI R3, RZ, 0x1f, R27 ;  /* 0x0000001fff037819 */ /* 0x002fc4000001141b */
[----:B------:R1:W-:Y:S03]  /*1397e0*/  STL [R1+0x4c0], R2 ;  /* 0x0004c00201007387 */ /* 0x0003e60000100800 */
[----:B------:R-:W-:Y:S01]  /*1397f0*/  IMAD.X R13, R3, 0x1, R9, P1 ;  /* 0x00000001030d7824 */ /* 0x000fe200008e0609 */
[----:B-1----:R-:W2:Y:S04]  /*139800*/  LDL.LU R2, [R1+0x2158] ;  /* 0x0021580001027983 */ /* 0x002ea80000300800 */
[----:B------:R-:W2:Y:S04]  /*139810*/  LDL.LU R29, [R1+0x215c] ;  /* 0x00215c00011d7983 */ /* 0x000ea80000300800 */
[----:B------:R1:W-:Y:S01]  /*139820*/  STL.64 [R1+0x2190], R12 ;  /* 0x0021900c01007387 */ /* 0x0003e20000100a00 */
[----:B------:R-:W-:-:S02]  /*139830*/  F2FP.SATFINITE.E5M2.F32.PACK_AB_MERGE_C R5, R25, R7, RZ ;  /* 0x000000071905723e */ /* 0x000fc400048060ff */
[----:B-1----:R-:W-:Y:S02]  /*139840*/  F2FP.SATFINITE.E5M2.F32.PACK_AB_MERGE_C R12, R18, R22, RZ ;  /* 0x00000016120c723e */ /* 0x002fe400048060ff */
[----:B------:R-:W2:Y:S04]  /*139850*/  LDL.LU R22, [R1+0x2140] ;  /* 0x0021400001167983 */ /* 0x000ea80000300800 */
[----:B------:R1:W-:Y:S04]  /*139860*/  STL [R1+0x3e4], R12 ;  /* 0x0003e40c01007387 */ /* 0x0003e80000100800 */
[----:B------:R-:W2:Y:S01]  /*139870*/  LDL.LU R18, [R1+0x2144] ;  /* 0x0021440001127983 */ /* 0x000ea20000300800 */
[----:B-1----:R-:W-:-:S03]  /*139880*/  IADD3 R12, P1, PT, R27, R10, RZ ;  /* 0x0000000a1b0c7210 */ /* 0x002fc60007f3e0ff */
[----:B------:R1:W-:Y:S02]  /*139890*/  STL [R1+0x2188], R5 ;  /* 0x0021880501007387 */ /* 0x0003e40000100800 */
[----:B------:R-:W-:Y:S02]  /*1398a0*/  IMAD.X R13, R3, 0x1, R11, P1 ;  /* 0x00000001030d7824 */ /* 0x000fe400008e060b */
[----:B------:R-:W2:Y:S04]  /*1398b0*/  LDL.LU R7, [R1+0x2148] ;  /* 0x0021480001077983 */ /* 0x000ea80000300800 */
[----:B------:R-:W2:Y:S04]  /*1398c0*/  LDL.LU R25, [R1+0x214c] ;  /* 0x00214c0001197983 */ /* 0x000ea80000300800 */
[----:B------:R4:W-:Y:S01]  /*1398d0*/  STL.64 [R1+0x2180], R12 ;  /* 0x0021800c01007387 */ /* 0x0009e20000100a00 */
[----:B-1----:R-:W-:-:S02]  /*1398e0*/  F2FP.SATFINITE.E5M2.F32.PACK_AB_MERGE_C R5, R23, R26, RZ ;  /* 0x0000001a1705723e */ /* 0x002fc400048060ff */
[----:B----4-:R-:W-:Y:S02]  /*1398f0*/  F2FP.SATFINITE.E5M2.F32.PACK_AB_MERGE_C R12, R24, R20, RZ ;  /* 0x00000014180c723e */ /* 0x010fe400048060ff */
[----:B------:R-:W4:Y:S04]  /*139900*/  LDL.LU R20, [R1+0x2130] ;  /* 0x0021300001147983 */ /* 0x000f280000300800 */
[----:B------:R1:W-:Y:S04]  /*139910*/  STL [R1+0x3d4], R12 ;  /* 0x0003d40c01007387 */ /* 0x0003e80000100800 */
[----:B------:R-:W4:Y:S01]  /*139920*/  LDL.LU R24, [R1+0x2134] ;  /* 0x0021340001187983 */ /* 0x000f220000300800 */
[----:B-1----:R-:W-:-:S03]  /*139930*/  IADD3 R12, P1, PT, R27, R14, RZ ;  /* 0x0000000e1b0c7210 */ /* 0x002fc60007f3e0ff */
[----:B------:R-:W-:Y:S02]  /*139940*/  STL [R1+0x3d8], R5 ;  /* 0x0003d80501007387 */ /* 0x000fe40000100800 */
[----:B------:R-:W-:Y:S02]  /*139950*/  IMAD.X R13, R3, 0x1, R15, P1 ;  /* 0x00000001030d7824 */ /* 0x000fe400008e060f */
[----:B------:R-:W2:Y:S04]  /*139960*/  LDL.LU R26, [R1+0x2138] ;  /* 0x00213800011a7983 */ /* 0x000ea80000300800 */
[----:B------:R-:W2:Y:S04]  /*139970*/  LDL.LU R23, [R1+0x213c] ;  /* 0x00213c0001177983 */ /* 0x000ea80000300800 */
[----:B------:R1:W-:Y:S04]  /*139980*/  STL.64 [R1+0x2170], R12 ;  /* 0x0021700c01007387 */ /* 0x0003e80000100a00 */
[----:B-1----:R-:W2:Y:S01]  /*139990*/  LDL.LU.64 R12, [R1+0x5d60] ;  /* 0x005d6000010c7983 */ /* 0x002ea20000300a00 */
[----:B---3--:R-:W-:-:S05]  /*1399a0*/  F2FP.SATFINITE.E5M2.F32.PACK_AB_MERGE_C R8, R4, R8, RZ ;  /* 0x000000080408723e */ /* 0x008fca00048060ff */
[----:B------:R-:W-:Y:S01]  /*1399b0*/  STL [R1+0x3c4], R8 ;  /* 0x0003c40801007387 */ /* 0x000fe20000100800 */
[----:B--2---:R-:W-:-:S05]  /*1399c0*/  IADD3 R4, P1, PT, R27, R12, RZ ;  /* 0x0000000c1b047210 */ /* 0x004fca0007f3e0ff */
[----:B------:R-:W-:-:S05]  /*1399d0*/  IMAD.X R5, R3, 0x1, R13, P1 ;  /* 0x0000000103057824 */ /* 0x000fca00008e060d */
[----:B------:R1:W-:Y:S04]  /*1399e0*/  STL.64 [R1+0x2160], R4 ;  /* 0x0021600401007387 */ /* 0x0003e80000100a00 */
[----:B-1----:R-:W2:Y:S01]  /*1399f0*/  LDL.LU R5, [R1+0x5d58] ;  /* 0x005d580001057983 */ /* 0x002ea20000300800 */
[----:B0-----:R-:W-:Y:S01]  /*139a00*/  VIADD R27, R27, UR6 ;  /* 0x000000061b1b7c36 */ /* 0x001fe20008000000 */
[----:B------:R-:W-:Y:S01]  /*139a10*/  F2FP.SATFINITE.E5M2.F32.PACK_AB_MERGE_C R0, R0, R16, RZ ;  /* 0x000000100000723e */ /* 0x000fe200048060ff */
[----:B------:R-:W0:Y:S01]  /*139a20*/  LDCU UR6, c[0x0][0x3b8] ;  /* 0x00007700ff0677ac */ /* 0x000e220008000800 */
[----:B------:R1:W-:Y:S04]  /*139a30*/  STL.64 [R1+0x5d50], R12 ;  /* 0x005d500c01007387 */ /* 0x0003e80000100a00 */
[----:B------:R-:W3:Y:S01]  /*139a40*/  LDL.LU R17, [R1+0x2120] ;  /* 0x0021200001117983 */ /* 0x000ee20000300800 */
[----:B------:R-:W-:-:S02]  /*139a50*/  F2FP.SATFINITE.E5M2.F32.PACK_AB_MERGE_C R2, R29, R2, RZ ;  /* 0x000000021d02723e */ /* 0x000fc400048060ff */
[----:B-1----:R-:W-:Y:S02]  /*139a60*/  IADD3 R12, P1, PT, R27, R6, RZ ;  /* 0x000000061b0c7210 */ /* 0x002fe40007f3e0ff */
[----:B------:R-:W-:Y:S02]  /*139a70*/  F2FP.SATFINITE.E5M2.F32.PACK_AB_MERGE_C R8, R18, R22, RZ ;  /* 0x000000161208723e */ /* 0x000fe400048060ff */
[----:B------:R-:W-:Y:S02]  /*139a80*/  F2FP.SATFINITE.E5M2.F32.PACK_AB_MERGE_C R4, R25, R7, RZ ;  /* 0x000000071904723e */ /* 0x000fe400048060ff */
[----:B--2---:R-:W-:-:S05]  /*139a90*/  F2FP.SATFINITE.E5M2.F32.PACK_AB_MERGE_C R3, R28, R5, RZ ;  /* 0x000000051c03723e */ /* 0x004fca00048060ff */
[----:B------:R1:W-:Y:S04]  /*139aa0*/  STL [R1+0x3c8], R3 ;  /* 0x0003c80301007387 */ /* 0x0003e80000100800 */
[----:B------:R-:W3:Y:S04]  /*139ab0*/  LDL.LU R21, [R1+0x2124] ;  /* 0x0021240001157983 */ /* 0x000ee80000300800 */
[----:B------:R2:W-:Y:S01]  /*139ac0*/  STL [R1+0x3b8], R0 ;  /* 0x0003b80001007387 */ /* 0x0005e20000100800 */
[----:B-1----:R-:W-:-:S03]  /*139ad0*/  SHF.R.S32.HI R3, RZ, 0x1f, R27 ;  /* 0x0000001fff037819 */ /* 0x002fc6000001141b */
[----:B------:R-:W3:Y:S02]  /*139ae0*/  LDL.LU R5, [R1+0x2128] ;  /* 0x0021280001057983 */ /* 0x000ee40000300800 */
[----:B------:R-:W-:Y:S02]  /*139af0*/  IMAD.X R13, R3, 0x1, R9, P1 ;  /* 0x00000001030d7824 */ /* 0x000fe400008e0609 */
[----:B------:R-:W3:Y:S04]  /*139b00*/  LDL.LU R28, [R1+0x212c] ;  /* 0x00212c00011c7983 */ /* 0x000ee80000300800 */
[----:B------:R-:W3:Y:S04]  /*139b10*/  LDL.LU R16, [R1+0x2110] ;  /* 0x0021100001107983 */ /* 0x000ee80000300800 */
[----:B--2---:R-:W2:Y:S04]  /*139b20*/  LDL.LU R0, [R1+0x2114] ;  /* 0x0021140001007983 */ /* 0x004ea80000300800 */
[----:B------:R1:W-:Y:S04]  /*139b30*/  STL [R1+0x2158], R2 ;  /* 0x0021580201007387 */ /* 0x0003e80000100800 */
[----:B-1----:R-:W2:Y:S04]  /*139b40*/  LDL.LU R2, [R1+0x2118] ;  /* 0x0021180001027983 */ /* 0x002ea80000300800 */
[----:B------:R-:W2:Y:S04]  /*139b50*/  LDL.LU R29, [R1+0x211c] ;  /* 0x00211c00011d7983 */ /* 0x000ea80000300800 */
[----:B------:R1:W-:Y:S04]  /*139b60*/  STL.64 [R1+0x2150], R12 ;  /* 0x0021500c01007387 */ /* 0x0003e80000100a00 */
[----:B------:R-:W2:Y:S01]  /*139b70*/  LDL.LU R22, [R1+0x2100] ;  /* 0x0021000001167983 */ /* 0x000ea20000300800 */
[----:B-1----:R-:W-:-:S03]  /*139b80*/  IADD3 R12, P1, PT, R27, R10, RZ ;  /* 0x0000000a1b0c7210 */ /* 0x002fc60007f3e0ff */
[----:B------:R-:W-:Y:S02]  /*139b90*/  STL [R1+0x2c0], R8 ;  /* 0x0002c00801007387 */ /* 0x000fe40000100800 */
[----:B------:R-:W-:Y:S02]  /*139ba0*/  IMAD.X R13, R3, 0x1, R11, P1 ;  /* 0x00000001030d7824 */ /* 0x000fe400008e060b */
[----:B------:R-:W2:Y:S04]  /*139bb0*/  LDL.LU R18, [R1+0x2104] ;  /* 0x0021040001127983 */ /* 0x000ea80000300800 */
[----:B------:R4:W-:Y:S04]  /*139bc0*/  STL [R1+0x2bc], R4 ;  /* 0x0002bc0401007387 */ /* 0x0009e80000100800 */
[----:B------:R-:W2:Y:S04]  /*139bd0*/  LDL.LU R7, [R1+0x2108] ;  /* 0x0021080001077983 */ /* 0x000ea80000300800 */
[----:B------:R-:W2:Y:S01]  /*139be0*/  LDL.LU R25, [R1+0x210c] ;  /* 0x00210c0001197983 */ /* 0x000ea20000300800 */
[----:B----4-:R-:W-:-:S03]  /*139bf0*/  F2FP.SATFINITE.E5M2.F32.PACK_AB_MERGE_C R4, R24, R20, RZ ;  /* 0x000000141804723e */ /* 0x010fc600048060ff */
[----:B------:R1:W-:Y:S04]  /*139c00*/  STL.64 [R1+0x2140], R12 ;  /* 0x0021400c01007387 */ /* 0x0003e80000100a00 */
[----:B------:R-:W4:Y:S04]  /*139c10*/  LDL.LU R8, [R1+0x20f0] ;  /* 0x0020f00001087983 */ /* 0x000f280000300800 */
[----:B------:R0:W-:Y:S01]  /*139c20*/  STL [R1+0x2ac], R4 ;  /* 0x0002ac0401007387 */ /* 0x0001e20000100800 */
[----:B-1----:R-:W-:-:S03]  /*139c30*/  F2FP.SATFINITE.E5M2.F32.PACK_AB_MERGE_C R12, R23, R26, RZ ;  /* 0x0000001a170c723e */ /* 0x002fc600048060ff */
[----:B0-----:R-:W4:Y:S04]  /*139c40*/  LDL.LU R4, [R1+0x20f4] ;  /* 0x0020f40001047983 */ /* 0x001f280000300800 */
[----:B------:R0:W-:Y:S04]  /*139c50*/  STL [R1+0x2a8], R12 ;  /* 0x0002a80c01007387 */ /* 0x0001e80000100800 */
[----:B------:R-:W2:Y:S01]  /*139c60*/  LDL.LU R20, [R1+0x20f8] ;  /* 0x0020f80001147983 */ /* 0x000ea20000300800 */
[----:B0-----:R-:W-:-:S05]  /*139c70*/  IADD3 R12, P1, PT, R27, R14, RZ ;  /* 0x0000000e1b0c7210 */ /* 0x001fca0007f3e0ff */
[----:B------:R-:W-:Y:S01]  /*139c80*/  IMAD.X R13, R3, 0x1, R15, P1 ;  /* 0x00000001030d7824 */ /* 0x000fe200008e060f */
[----:B--2---:R-:W-:Y:S04]  /*139c90*/  STL [R1+0x5d48], R20 ;  /* 0x005d481401007387 */ /* 0x004fe80000100800 */
[----:B------:R-:W2:Y:S04]  /*139ca0*/  LDL.LU R24, [R1+0x20fc] ;  /* 0x0020fc0001187983 */ /* 0x000ea80000300800 */
[----:B------:R0:W-:Y:S04]  /*139cb0*/  STL.64 [R1+0x2130], R12 ;  /* 0x0021300c01007387 */ /* 0x0001e80000100a00 */
[----:B0-----:R-:W2:Y:S01]  /*139cc0*/  LDL.LU.64 R12, [R1+0x5d50] ;  /* 0x005d5000010c7983 */ /* 0x001ea20000300a00 */
[----:B---3--:R-:W-:-:S03]  /*139cd0*/  F2FP.SATFINITE.E5M2.F32.PACK_AB_MERGE_C R17, R21, R17, RZ ;  /* 0x000000111511723e */ /* 0x008fc600048060ff */
[----:B------:R-:W3:Y:S01]  /*139ce0*/  LDL.LU R26, [R1+0x20e0] ;  /* 0x0020e000011a7983 */ /* 0x000ee20000300800 */
[----:B------:R-:W-:-:S03]  /*139cf0*/  F2FP.SATFINITE.E5M2.F32.PACK_AB_MERGE_C R0, R0, R16, RZ ;  /* 0x000000100000723e */ /* 0x000fc600048060ff */
[----:B------:R-:W3:Y:S04]  /*139d00*/  LDL.LU R23, [R1+0x20e4] ;  /* 0x0020e40001177983 */ /* 0x000ee80000300800 */
[----:B------:R0:W-:Y:S01]  /*139d10*/  STL [R1+0x294], R17 ;  /* 0x0002941101007387 */ /* 0x0001e20000100800 */
[----:B------:R-:W-:Y:S02]  /*139d20*/  F2FP.SATFINITE.E5M2.F32.PACK_AB_MERGE_C R7, R25, R7, RZ ;  /* 0x000000071907723e */ /* 0x000fe400048060ff */
[----:B0-----:R-:W-:Y:S02]  /*139d30*/  F2FP.SATFINITE.E5M2.F32.PACK_AB_MERGE_C R17, R18, R22, RZ ;  /* 0x000000161211723e */ /* 0x001fe400048060ff */
[----:B--2---:R-:W-:-:S05]  /*139d40*/  IADD3 R20, P1, PT, R27, R12, RZ ;  /* 0x0000000c1b147210 */ /* 0x004fca0007f3e0ff */
[----:B------:R-:W-:Y:S01]  /*139d50*/  IMAD.X R21, R3, 0x1, R13, P1 ;  /* 0x0000000103157824 */ /* 0x000fe200008e060d */
[----:B------:R-:W-:-:S04]  /*139d60*/  F2FP.SATFINITE.E5M2.F32.PACK_AB_MERGE_C R3, R28, R5, RZ ;  /* 0x000000051c03723e */ /* 0x000fc800048060ff */
[----:B------:R-:W-:Y:S04]  /*139d70*/  STL.64 [R1+0x2120], R20 ;  /* 0x0021201401007387 */ /* 0x000fe80000100a00 */
[----:B------:R-:W2:Y:S01]  /*139d80*/  LDL.LU R5, [R1+0x20e8] ;  /* 0x0020e80001057983 */ /* 0x000ea20000300800 */
[----:B------:R-:W-:Y:S01]  /*139d90*/  VIADD R27, R27, UR6 ;  /* 0x000000061b1b7c36 */ /* 0x000fe20008000000 */
[----:B----4-:R-:W-:Y:S01]  /*139da0*/  F2FP.SATFINITE.E5M2.F32.PACK_AB_MERGE_C R8, R4, R8, RZ ;  /* 0x000000080408723e */ /* 0x010fe200048060ff */
[----:B------:R-:W0:Y:S01]  /*139db0*/  LDCU UR6, c[0x0][0x3b8] ;  /* 0x00007700ff0677ac */ /* 0x000e220008000800 */
[----:B------:R1:W-:Y:S04]  /*139dc0*/  STL [R1+0x2128], R3 ;  /* 0x0021280301007387 */ /* 0x0003e80000100800 */
[----:B------:R-:W2:Y:S04]  /*139dd0*/  LDL.LU R28, [R1+0x20ec] ;  /* 0x0020ec00011c7983 */ /* 0x000ea80000300800 */
[----:B------:R4:W-:Y:S01]  /*139de0*/  STL [R1+0x274], R0 ;  /* 0x0002740001007387 */ /* 0x0009e20000100800 */
[----:B-1----:R-:W-:-:S03]  /*139df0*/  F2FP.SATFINITE.E5M2.F32.PACK_AB_MERGE_C R3, R29, R2, RZ ;  /* 0x000000021d03723e */ /* 0x002fc600048060ff */
[----:B------:R-:W2:Y:S01]  /*139e00*/  LDL.LU R16, [R1+0x20d0] ;  /* 0x0020d00001107983 */ /* 0x000ea20000300800 */
[----:B------:R-:W-:-:S03]  /*139e10*/  IADD3 R20, P1, PT, R27, R6, RZ ;  /* 0x000000061b147210 */ /* 0x000fc60007f3e0ff */
[----:B----4-:R-:W2:Y:S04]  /*139e20*/  LDL.LU R0, [R1+0x20d4] ;  /* 0x0020d40001007983 */ /* 0x010ea80000300800 */
[----:B------:R-:W4:Y:S04]  /*139e30*/  LDL.LU R2, [R1+0x20d8] ;  /* 0x0020d80001027983 */ /* 0x000f280000300800 */
[----:B------:R-:W4:Y:S04]  /*139e40*/  LDL.LU R29, [R1+0x20dc] ;  /* 0x0020dc00011d7983 */ /* 0x000f280000300800 */
[----:B------:R1:W-:Y:S04]  /*139e50*/  STL [R1+0x278], R3 ;  /* 0x0002780301007387 */ /* 0x0003e80000100800 */
[----:B------:R-:W3:Y:S01]  /*139e60*/  LDL.LU R22, [R1+0x20c0] ;  /* 0x0020c00001167983 */ /* 0x000ee20000300800 */
[----:B-1----:R-:W-:-:S05]  /*139e70*/  SHF.R.S32.HI R3, RZ, 0x1f, R27 ;  /* 0x0000001fff037819 */ /* 0x002fca000001141b */
[----:B------:R-:W-:-:S05]  /*139e80*/  IMAD.X R21, R3, 0x1, R9, P1 ;  /* 0x0000000103157824 */ /* 0x000fca00008e0609 */
[----:B------:R1:W-:Y:S04]  /*139e90*/  STL.64 [R1+0x2110], R20 ;  /* 0x0021101401007387 */ /* 0x0003e80000100a00 */
[----:B------:R-:W-:Y:S04]  /*139ea0*/  STL [R1+0x25c], R17 ;  /* 0x00025c1101007387 */ /* 0x000fe80000100800 */
[----:B------:R-:W3:Y:S01]  /*139eb0*/  LDL.LU R18, [R1+0x20c4] ;  /* 0x0020c40001127983 */ /* 0x000ee20000300800 */
[----:B-1----:R-:W-:-:S03]  /*139ec0*/  IADD3 R20, P1, PT, R27, R10, RZ ;  /* 0x0000000a1b147210 */ /* 0x002fc60007f3e0ff */
[----:B------:R1:W-:Y:S02]  /*139ed0*/  STL [R1+0x260], R7 ;  /* 0x0002600701007387 */ /* 0x0003e40000100800 */
[----:B------:R-:W-:Y:S02]  /*139ee0*/  IMAD.X R21, R3, 0x1, R11, P1 ;  /* 0x0000000103157824 */ /* 0x000fe400008e060b */
[----:B-1----:R-:W3:Y:S04]  /*139ef0*/  LDL.LU R7, [R1+0x20c8] ;  /* 0x0020c80001077983 */ /* 0x002ee80000300800 */
[----:B------:R-:W3:Y:S04]  /*139f00*/  LDL.LU R25, [R1+0x20cc] ;  /* 0x0020cc0001197983 */ /* 0x000ee80000300800 */
[----:B------:R1:W-:Y:S04]  /*139f10*/  STL.64 [R1+0x2100], R20 ;  /* 0x0021001401007387 */ /* 0x0003e80000100a00 */
[----:B-1----:R-:W3:Y:S04]  /*139f20*/  LDL.LU R20, [R1+0x5d48] ;  /* 0x005d480001147983 */ /* 0x002ee80000300800 */
[----:B------:R-:W-:Y:S01]  /*139f30*/  STL [R1+0x240], R8 ;  /* 0x0002400801007387 */ /* 0x000fe20000100800 */
[----:B--2---:R-:W-:-:S02]  /*139f40*/  F2FP.SATFINITE.E5M2.F32.PACK_AB_MERGE_C R0, R0, R16, RZ ;  /* 0x000000100000723e */ /* 0x004fc400048060ff */
[----:B---3--:R-:W-:Y:S02]  /*139f50*/  F2FP.SATFINITE.E5M2.F32.PACK_AB_MERGE_C R4, R24, R20, RZ ;  /* 0x000000141804723e */ /* 0x008fe400048060ff */
[----:B------:R-:W-:-:S03]  /*139f60*/  IADD3 R20, P1, PT, R27, R14, RZ ;  /* 0x0000000e1b147210 */ /* 0x000fc60007f3e0ff */
[----:B------:R1:W-:Y:S02]  /*139f70*/  STL [R1+0x20f8], R4 ;  /* 0x0020f80401007387 */ /* 0x0003e40000100800 */
[----:B------:R-:W-:Y:S02]  /*139f80*/  IMAD.X R21, R3, 0x1, R15, P1 ;  /* 0x0000000103157824 */ /* 0x000fe400008e060f */
[----:B------:R2:W-:Y:S01]  /*139f90*/  STL.64 [R1+0x5d40], R14 ;  /* 0x005d400e01007387 */ /* 0x0005e20000100a00 */
[----:B-1----:R-:W-:-:S03]  /*139fa0*/  F2FP.SATFINITE.E5M2.F32.PACK_AB_MERGE_C R4, R23, R26, RZ ;  /* 0x0000001a1704723e */ /* 0x002fc600048060ff */
[----:B------:R1:W-:Y:S01]  /*139fb0*/  STL.64 [R1+0x20f0], R20 ;  /* 0x0020f01401007387 */ /* 0x0003e20000100a00 */
[----:B--2---:R-:W-:-:S03]  /*139fc0*/  IADD3 R14, P1, PT, R27, R12, RZ ;  /* 0x0000000c1b0e7210 */ /* 0x004fc60007f3e0ff */
[----:B------:R-:W-:Y:S02]  /*139fd0*/  STL [R1+0x220], R4 ;  /* 0x0002200401007387 */ /* 0x000fe40000100800 */
[----:B------:R-:W-:Y:S02]  /*139fe0*/  IMAD.X R15, R3, 0x1, R13, P1 ;  /* 0x00000001030f7824 */ /* 0x000fe400008e060d */
[----:B------:R-:W2:Y:S01]  /*139ff0*/  LDL.LU R19, [R1+0x20b4] ;  /* 0x0020b40001137983 */ /* 0x000ea20000300800 */
[----:B------:R-:W-:-:S03]  /*13a000*/  F2FP.SATFINITE.E5M2.F32.PACK_AB_MERGE_C R3, R28, R5, RZ ;  /* 0x000000051c03723e */ /* 0x000fc600048060ff */
[----:B------:R-:W3:Y:S01]  /*13a010*/  LDL.LU R17, [R1+0x20b8] ;  /* 0x0020b80001117983 */ /* 0x000ee20000300800 */
[----:B0-----:R-:W-:Y:S01]  /*13a020*/  VIADD R27, R27, UR6 ;  /* 0x000000061b1b7c36 */ /* 0x001fe20008000000 */
[----:B------:R-:W-:Y:S01]  /*13a030*/  F2FP.SATFINITE.E5M2.F32.PACK_AB_MERGE_C R7, R25, R7, RZ ;  /* 0x000000071907723e */ /* 0x000fe200048060ff */
[----:B------:R-:W0:Y:S01]  /*13a040*/  LDCU UR6, c[0x0][0x3b8] ;  /* 0x00007700ff0677ac */ /* 0x000e220008000800 */
[----:B-1----:R-:W3:Y:S04]  /*13a050*/  LDL.LU R21, [R1+0x20bc] ;  /* 0x0020bc0001157983 */ /* 0x002ee80000300800 */
[----:B------:R1:W-:Y:S04]  /*13a060*/  STL.64 [R1+0x20e0], R14 ;  /* 0x0020e00e01007387 */ /* 0x0003e80000100a00 */
[----:B------:R-:W2:Y:S04]  /*13a070*/  LDL.LU R8, [R1+0x20a0] ;  /* 0x0020a00001087983 */ /* 0x000ea80000300800 */
[----:B------:R-:W2:Y:S04]  /*13a080*/  LDL.LU R23, [R1+0x20a4] ;  /* 0x0020a40001177983 */ /* 0x000ea80000300800 */
[----:B------:R-:W2:Y:S01]  /*13a090*/  LDL.LU R5, [R1+0x20a8] ;  /* 0x0020a80001057983 */ /* 0x000ea20000300800 */
[----:B-1----:R-:W-:-:S03]  /*13a0a0*/  IADD3 R14, P1, PT, R27, R6, RZ ;  /* 0x000000061b0e7210 */ /* 0x002fc60007f3e0ff */
[----:B------:R4:W-:Y:S04]  /*13a0b0*/  STL [R1+0x21c], R3 ;  /* 0x00021c0301007387 */ /* 0x0009e80000100800 */
[----:B------:R-:W2:Y:S01]  /*13a0c0*/  LDL.LU R28, [R1+0x20ac] ;  /* 0x0020ac00011c7983 */ /* 0x000ea20000300800 */
[----:B----4-:R-:W-:Y:S02]  /*13a0d0*/  F2FP.SATFINITE.E5M2.F32.PACK_AB_MERGE_C R3, R29, R2, RZ ;  /* 0x000000021d03723e */ /* 0x010fe400048060ff */
[----:B------:R-:W-:Y:S01]  /*13a0e0*/  SHF.R.S32.HI R2, RZ, 0x1f, R27 ;  /* 0x0000001fff027819 */ /* 0x000fe2000001141b */
[----:B------:R1:W-:Y:S04]  /*13a0f0*/  STL [R1+0x204], R0 ;  /* 0x0002040001007387 */ /* 0x0003e80000100800 */
[----:B------:R-:W4:Y:S01]  /*13a100*/  LDL.LU R16, [R1+0x2090] ;  /* 0x0020900001107983 */ /* 0x000f220000300800 */
[----:B------:R-:W-:-:S03]  /*13a110*/  IMAD.X R15, R2, 0x1, R9, P1 ;  /* 0x00000001020f7824 */ /* 0x000fc600008e0609 */
[----:B-1----:R-:W4:Y:S04]  /*13a120*/  LDL.LU R0, [R1+0x2094] ;  /* 0x0020940001007983 */ /* 0x002f280000300800 */
[----:B------:R1:W-:Y:S04]  /*13a130*/  STL [R1+0x1f4], R3 ;  /* 0x0001f40301007387 */ /* 0x0003e80000100800 */
[----:B------:R-:W2:Y:S04]  /*13a140*/  LDL.LU R20, [R1+0x2098] ;  /* 0x0020980001147983 */ /* 0x000ea80000300800 */
[----:B------:R-:W2:Y:S01]  /*13a150*/  LDL.LU R29, [R1+0x209c] ;  /* 0x00209c00011d7983 */ /* 0x000ea20000300800 */
[----:B-1----:R-:W-:-:S03]  /*13a160*/  F2FP.SATFINITE.E5M2.F32.PACK_AB_MERGE_C R3, R18, R22, RZ ;  /* 0x000000161203723e */ /* 0x002fc600048060ff */
[----:B------:R1:W-:Y:S04]  /*13a170*/  STL.64 [R1+0x20d0], R14 ;  /* 0x0020d00e01007387 */ /* 0x0003e80000100a00 */
[----:B------:R-:W2:Y:S01]  /*13a180*/  LDL.LU R4, [R1+0x2070] ;  /* 0x0020700001047983 */ /* 0x000ea20000300800 */
[----:B-1----:R-:W-:-:S03]  /*13a190*/  IADD3 R14, P1, PT, R27, R10, RZ ;  /* 0x0000000a1b0e7210 */ /* 0x002fc60007f3e0ff */
[----:B------:R1:W-:Y:S02]  /*13a1a0*/  STL [R1+0x1dc], R3 ;  /* 0x0001dc0301007387 */ /* 0x0003e40000100800 */
[----:B------:R-:W-:Y:S02]  /*13a1b0*/  IMAD.X R15, R2, 0x1, R11, P1 ;  /* 0x00000001020f7824 */ /* 0x000fe400008e060b */
[----:B-1----:R-:W2:Y:S04]  /*13a1c0*/  LDL.LU R3, [R1+0x2074] ;  /* 0x0020740001037983 */ /* 0x002ea80000300800 */
[----:B------:R1:W-:Y:S04]  /*13a1d0*/  STL [R1+0x20c8], R7 ;  /* 0x0020c80701007387 */ /* 0x0003e80000100800 */
[----:B-1----:R-:W2:Y:S04]  /*13a1e0*/  LDL.LU R7, [R1+0x2078] ;  /* 0x0020780001077983 */ /* 0x002ea80000300800 */
[----:B------:R-:W2:Y:S04]  /*13a1f0*/  LDL.LU R25, [R1+0x207c] ;  /* 0x00207c0001197983 */ /* 0x000ea80000300800 */
[----:B------:R1:W-:Y:S04]  /*13a200*/  STL.64 [R1+0x20c0], R14 ;  /* 0x0020c00e01007387 */ /* 0x0003e80000100a00 */
[----:B-1----:R-:W2:Y:S04]  /*13a210*/  LDL.LU.64 R14, [R1+0x5d40] ;  /* 0x005d4000010e7983 */ /* 0x002ea80000300a00 */
[----:B------:R-:W2:Y:S04]  /*13a220*/  LDL.LU R24, [R1+0x2080] ;  /* 0x0020800001187983 */ /* 0x000ea80000300800 */
[----:B------:R-:W2:Y:S04]  /*13a230*/  LDL.LU R26, [R1+0x2084] ;  /* 0x00208400011a7983 */ /* 0x000ea80000300800 */
[----:B------:R-:W2:Y:S04]  /*13a240*/  LDL.LU R22, [R1+0x2088] ;  /* 0x0020880001167983 */ /* 0x000ea80000300800 */
[----:B------:R-:W2:Y:S04]  /*13a250*/  LDL.LU R18, [R1+0x208c] ;  /* 0x00208c0001127983 */ /* 0x000ea80000300800 */
[----:B--2---:R1:W-:Y:S04]  /*13a260*/  STL [R1+0x5d38], R18 ;  /* 0x005d381201007387 */ /* 0x0043e80000100800 */
[----:B-1----:R-:W2:Y:S01]  /*13a270*/  LDL.LU R18, [R1+0x20b0] ;  /* 0x0020b00001127983 */ /* 0x002ea20000300800 */
[----:B---3--:R-:W-:-:S02]  /*13a280*/  F2FP.SATFINITE.E5M2.F32.PACK_AB_MERGE_C R17, R21, R17, RZ ;  /* 0x000000111511723e */ /* 0x008fc400048060ff */
[----:B------:R-:W-:Y:S02]  /*13a290*/  F2FP.SATFINITE.E5M2.F32.PACK_AB_MERGE_C R8, R23, R8, RZ ;  /* 0x000000081708723e */ /* 0x000fe400048060ff */
[----:B------:R-:W-:Y:S02]  /*13a2a0*/  F2FP.SATFINITE.E5M2.F32.PACK_AB_MERGE_C R29, R29, R20, RZ ;  /* 0x000000141d1d723e */ /* 0x000fe400048060ff */
[----:B----4-:R-:W-:Y:S02]  /*13a2b0*/  F2FP.SATFINITE.E5M2.F32.PACK_AB_MERGE_C R0, R0, R16, RZ ;  /* 0x000000100000723e */ /* 0x010fe400048060ff */
[----:B------:R-:W-:Y:S02]  /*13a2c0*/  F2FP.SATFINITE.E5M2.F32.PACK_AB_MERGE_C R4, R3, R4, RZ ;  /* 0x000000040304723e */ /* 0x000fe400048060ff */
[----:B------:R-:W-:Y:S02]  /*13a2d0*/  F2FP.SATFINITE.E5M2.F32.PACK_AB_MERGE_C R3, R25, R7, RZ ;  /* 0x000000071903723e */ /* 0x000fe400048060ff */
[----:B--2---:R-:W-:-:S02]  /*13a2e0*/  F2FP.SATFINITE.E5M2.F32.PACK_AB_MERGE_C R19, R19, R18, RZ ;  /* 0x000000121313723e */ /* 0x004fc400048060ff */
[----:B------:R-:W-:-:S03]  /*13a2f0*/  IADD3 R18, P1, PT, R27, R14, RZ ;  /* 0x0000000e1b127210 */ /* 0x000fc60007f3e0ff */
[----:B------:R1:W-:Y:S04]  /*13a300*/  STL [R1+0x1bc], R19 ;  /* 0x0001bc1301007387 */ /* 0x0003e80000100800 */
[----:B------:R-:W-:Y:S01]  /*13a310*/  STL [R1+0x1c8], R17 ;  /* 0x0001c81101007387 */ /* 0x000fe20000100800 */
[----:B-1----:R-:W-:-:S05]  /*13a320*/  IMAD.X R19, R2, 0x1, R15, P1 ;  /* 0x0000000102137824 */ /* 0x002fca00008e060f */
[----:B------:R1:W-:Y:S04]  /*13a330*/  STL.64 [R1+0x20b0], R18 ;  /* 0x0020b01201007387 */ /* 0x0003e80000100a00 */
[----:B------:R2:W-:Y:S01]  /*13a340*/  STL [R1+0x1a8], R8 ;  /* 0x0001a80801007387 */ /* 0x0005e20000100800 */
[C---:B-1----:R-:W-:Y:S01]  /*13a350*/  IADD3 R18, P1, PT, R27.reuse, R12, RZ ;  /* 0x0000000c1b127210 */ /* 0x042fe20007f3e0ff */
[----:B0-----:R-:W-:Y:S01]  /*13a360*/  VIADD R27, R27, UR6 ;  /* 0x000000061b1b7c36 */ /* 0x001fe20008000000 */
[----:B--2---:R-:W-:Y:S01]  /*13a370*/  F2FP.SATFINITE.E5M2.F32.PACK_AB_MERGE_C R8, R28, R5, RZ ;  /* 0x000000051c08723e */ /* 0x004fe200048060ff */
[----:B------:R-:W0:Y:S02]  /*13a380*/  LDCU UR6, c[0x0][0x3b8] ;  /* 0x00007700ff0677ac */ /* 0x000e240008000800 */
[----:B------:R-:W-:-:S02]  /*13a390*/  IMAD.X R19, R2, 0x1, R13, P1 ;  /* 0x0000000102137824 */ /* 0x000fc400008e060d */
[----:B------:R-:W2:Y:S01]  /*13a3a0*/  LDL.LU R2, [R1+0x2060] ;  /* 0x0020600001027983 */ /* 0x000ea20000300800 */
[----:B------:R-:W-:-:S03]  /*13a3b0*/  SHF.R.S32.HI R20, RZ, 0x1f, R27 ;  /* 0x0000001fff147819 */ /* 0x000fc6000001141b */
[----:B------:R-:W2:Y:S04]  /*13a3c0*/  LDL.LU R23, [R1+0x2064] ;  /* 0x0020640001177983 */ /* 0x000ea80000300800 */
[----:B------:R1:W-:Y:S04]  /*13a3d0*/  STL.64 [R1+0x20a0], R18 ;  /* 0x0020a01201007387 */ /* 0x0003e80000100a00 */
[----:B------:R-:W3:Y:S04]  /*13a3e0*/  LDL.LU R5, [R1+0x2068] ;  /* 0x0020680001057983 */ /* 0x000ee80000300800 */
[----:B------:R-:W-:Y:S01]  /*13a3f0*/  STL [R1+0x1b0], R8 ;  /* 0x0001b00801007387 */ /* 0x000fe20000100800 */
[----:B-1----:R-:W-:-:S03]  /*13a400*/  IADD3 R18, P1, PT, R27, R6, RZ ;  /* 0x000000061b127210 */ /* 0x002fc60007f3e0ff */
[----:B------:R-:W3:Y:S04]  /*13a410*/  LDL.LU R28, [R1+0x206c] ;  /* 0x00206c00011c7983 */ /* 0x000ee80000300800 */
[----:B------:R1:W-:Y:S01]  /*13a420*/  STL [R1+0x190], R0 ;  /* 0x0001900001007387 */ /* 0x0003e20000100800 */
[----:B------:R-:W-:-:S03]  /*13a430*/  IMAD.X R19, R20, 0x1, R9, P1 ;  /* 0x0000000114137824 */ /* 0x000fc600008e0609 */
[----:B------:R-:W4:Y:S04]  /*13a440*/  LDL.LU R16, [R1+0x2050] ;  /* 0x0020500001107983 */ /* 0x000f280000300800 */
[----:B-1----:R-:W4:Y:S04]  /*13a450*/  LDL.LU R0, [R1+0x2054] ;  /* 0x0020540001007983 */ /* 0x002f280000300800 */
[----:B------:R-:W-:Y:S04]  /*13a460*/  STL [R1+0x5914], R29 ;  /* 0x0059141d01007387 */ /* 0x000fe80000100800 */
[----:B------:R-:W2:Y:S04]  /*13a470*/  LDL.LU R7, [R1+0x2058] ;  /* 0x0020580001077983 */ /* 0x000ea80000300800 */
[----:B------:R1:W-:Y:S04]  /*13a480*/  STL.64 [R1+0x2090], R18 ;  /* 0x0020901201007387 */ /* 0x0003e80000100a00 */
[----:B------:R-:W-:Y:S04]  /*13a490*/  STL [R1+0x178], R4 ;  /* 0x0001780401007387 */ /* 0x000fe80000100800 */
[----:B------:R-:W2:Y:S01]  /*13a4a0*/  LDL.LU R25, [R1+0x205c] ;  /* 0x00205c0001197983 */ /* 0x000ea20000300800 */
[----:B-1----:R-:W-:-:S03]  /*13a4b0*/  IADD3 R18, P1, PT, R27, R10, RZ ;  /* 0x0000000a1b127210 */ /* 0x002fc60007f3e0ff */
[----:B------:R-:W-:Y:S02]  /*13a4c0*/  STL [R1+0x174], R3 ;  /* 0x0001740301007387 */ /* 0x000fe40000100800 */
[----:B------:R-:W-:-:S05]  /*13a4d0*/  IMAD.X R19, R20, 0x1, R11, P1 ;  /* 0x0000000114137824 */ /* 0x000fca00008e060b */
[----:B------:R1:W-:Y:S04]  /*13a4e0*/  STL.64 [R1+0x2078], R18 ;  /* 0x0020781201007387 */ /* 0x0003e80000100a00 */
[----:B-1----:R-:W2:Y:S01]  /*13a4f0*/  LDL.LU R18, [R1+0x5d38] ;  /* 0x005d380001127983 */ /* 0x002ea20000300800 */
[----:B------:R-:W-:-:S03]  /*13a500*/  F2FP.SATFINITE.E5M2.F32.PACK_AB_MERGE_C R4, R26, R24, RZ ;  /* 0x000000181a04723e */ /* 0x000fc600048060ff */
[----:B------:R1:W-:Y:S04]  /*13a510*/  STL.64 [R1+0x5d30], R10 ;  /* 0x005d300a01007387 */ /* 0x0003e80000100a00 */
[----:B------:R-:W-:Y:S01]  /*13a520*/  STL [R1+0x2084], R4 ;  /* 0x0020840401007387 */ /* 0x000fe20000100800 */
[----:B-1----:R-:W-:-:S05]  /*13a530*/  IADD3 R10, P1, PT, R27, R14, RZ ;  /* 0x0000000e1b0a7210 */ /* 0x002fca0007f3e0ff */
[----:B------:R-:W-:Y:S01]  /*13a540*/  IMAD.X R11, R20, 0x1, R15, P1 ;  /* 0x00000001140b7824 */ /* 0x000fe200008e060f */
[----:B----4-:R-:W-:Y:S02]  /*13a550*/  F2FP.SATFINITE.E5M2.F32.PACK_AB_MERGE_C R0, R0, R16, RZ ;  /* 0x000000100000723e */ /* 0x010fe400048060ff */
[----:B--2---:R-:W-:-:S05]  /*13a560*/  F2FP.SATFINITE.E5M2.F32.PACK_AB_MERGE_C R3, R18, R22, RZ ;  /* 0x000000161203723e */ /* 0x004fca00048060ff */
[----:B------:R-:W-:Y:S04]  /*13a570*/  STL [R1+0x2088], R3 ;  /* 0x0020880301007387 */ /* 0x000fe80000100800 */
[----:B------:R-:W2:Y:S04]  /*13a580*/  LDL.LU R29, [R1+0x2044] ;  /* 0x00204400011d7983 */ /* 0x000ea80000300800 */
[----:B------:R-:W4:Y:S04]  /*13a590*/  LDL.LU R19, [R1+0x2048] ;  /* 0x0020480001137983 */ /* 0x000f280000300800 */
[----:B------:R-:W4:Y:S04]  /*13a5a0*/  LDL.LU R17, [R1+0x204c] ;  /* 0x00204c0001117983 */ /* 0x000f280000300800 */
[----:B------:R1:W-:Y:S04]  /*13a5b0*/  STL.64 [R1+0x2070], R10 ;  /* 0x0020700a01007387 */ /* 0x0003e80000100a00 */
[----:B------:R-:W2:Y:S04]  /*13a5c0*/  LDL.LU R21, [R1+0x2030] ;  /* 0x0020300001157983 */ /* 0x000ea80000300800 */
[----:B------:R-:W2:Y:S01]  /*13a5d0*/  LDL.LU R8, [R1+0x2034] ;  /* 0x0020340001087983 */ /* 0x000ea20000300800 */
[----:B-1----:R-:W-:-:S03]  /*13a5e0*/  F2FP.SATFINITE.E5M2.F32.PACK_AB_MERGE_C R10, R23, R2, RZ ;  /* 0x00000002170a723e */ /* 0x002fc600048060ff */
[----:B------:R-:W2:Y:S01]  /*13a5f0*/  LDL.LU R4, [R1+0x2038] ;  /* 0x0020380001047983 */ /* 0x000ea20000300800 */
[----:B------:R-:W-:-:S03]  /*13a600*/  IADD3 R2, P1, PT, R27, R12, RZ ;  /* 0x0000000c1b027210 */ /* 0x000fc60007f3e0ff */
[----:B------:R-:W2:Y:S02]  /*13a610*/  LDL.LU R18, [R1+0x203c] ;  /* 0x00203c0001127983 */ /* 0x000ea40000300800 */
[----:B------:R-:W-:Y:S02]  /*13a620*/  IMAD.X R3, R20, 0x1, R13, P1 ;  /* 0x0000000114037824 */ /* 0x000fe400008e060d */
[----:B------:R-:W-:Y:S04]  /*13a630*/  STL [R1+0x2080], R10 ;  /* 0x0020800a01007387 */ /* 0x000fe80000100800 */
[----:B------:R3:W-:Y:S02]  /*13a640*/  STL.64 [R1+0x2060], R2 ;  /* 0x0020600201007387 */ /* 0x0007e40000100a00 */
[----:B---3--:R-:W-:-:S02]  /*13a650*/  F2FP.SATFINITE.E5M2.F32.PACK_AB_MERGE_C R2, R28, R5, RZ ;  /* 0x000000051c02723e */ /* 0x008fc400048060ff */
[----:B------:R-:W3:Y:S04]  /*13a660*/  LDL.LU R5, [R1+0x2020] ;  /* 0x0020200001057983 */ /* 0x000ee80000300800 */
[----:B------:R-:W3:Y:S04]  /*13a670*/  LDL.LU R28, [R1+0x2024] ;  /* 0x00202400011c7983 */ /* 0x000ee80000300800 */
[----:B------:R1:W-:Y:S04]  /*13a680*/  STL [R1+0x206c], R2 ;  /* 0x00206c0201007387 */ /* 0x0003e80000100800 */
[----:B------:R-:W2:Y:S04]  /*13a690*/  LDL.LU R20, [R1+0x2028] ;  /* 0x0020280001147983 */ /* 0x000ea80000300800 */
[----:B------:R-:W2:Y:S04]  /*13a6a0*/  LDL.LU R24, [R1+0x202c] ;  /* 0x00202c0001187983 */ /* 0x000ea80000300800 */
[----:B------:R-:W-:Y:S04]  /*13a6b0*/  STL [R1+0x2068], R0 ;  /* 0x0020680001007387 */ /* 0x000fe80000100800 */
[----:B------:R-:W2:Y:S04]  /*13a6c0*/  LDL.LU R26, [R1+0x2010] ;  /* 0x00201000011a7983 */ /* 0x000ea80000300800 */
[----:B------:R-:W2:Y:S04]  /*13a6d0*/  LDL.LU R22, [R1+0x2014] ;  /* 0x0020140001167983 */ /* 0x000ea80000300800 */
[----:B------:R-:W2:Y:S01]  /*13a6e0*/  LDL.LU R16, [R1+0x2018] ;  /* 0x0020180001107983 */ /* 0x000ea20000300800 */
[----:B0-----:R-:W-:Y:S01]  /*13a6f0*/  VIADD R27, R27, UR6 ;  /* 0x000000061b1b7c36 */ /* 0x001fe20008000000 */
[----:B-1----:R-:W-:Y:S01]  /*13a700*/  F2FP.SATFINITE.E5M2.F32.PACK_AB_MERGE_C R2, R25, R7, RZ ;  /* 0x000000071902723e */ /* 0x002fe200048060ff */
[----:B------:R-:W0:Y:S03]  /*13a710*/  LDCU UR6, c[0x0][0x3b8] ;  /* 0x00007700ff0677ac */ /* 0x000e260008000800 */
[----:B------:R-:W-:-:S02]  /*13a720*/  SHF.R.S32.HI R3, RZ, 0x1f, R27 ;  /* 0x0000001fff037819 */ /* 0x000fc4000001141b */
[----:B------:R-:W-:-:S05]  /*13a730*/  IADD3 R10, P1, PT, R27, R6, RZ ;  /* 0x000000061b0a7210 */ /* 0x000fca0007f3e0ff */
[----:B------:R-:W-:Y:S01]  /*13a740*/  IMAD.X R11, R3, 0x1, R9, P1 ;  /* 0x00000001030b7824 */ /* 0x000fe200008e0609 */
[----:B--2---:R1:W-:Y:S04]  /*13a750*/  STL [R1+0x5d2c], R16 ;  /* 0x005d2c1001007387 */ /* 0x0043e80000100800 */
[----:B-1----:R-:W2:Y:S04]  /*13a760*/  LDL.LU R16, [R1+0x2040] ;  /* 0x0020400001107983 */ /* 0x002ea80000300800 */
[----:B------:R-:W2:Y:S04]  /*13a770*/  LDL.LU R0, [R1+0x201c] ;  /* 0x00201c0001007983 */ /* 0x000ea80000300800 */
[----:B------:R-:W-:Y:S04]  /*13a780*/  STL [R1+0x205c], R2 ;  /* 0x00205c0201007387 */ /* 0x000fe80000100800 */
[----:B------:R1:W-:Y:S04]  /*13a790*/  STL.64 [R1+0x2050], R10 ;  /* 0x0020500a01007387 */ /* 0x0003e80000100a00 */
[----:B-1----:R-:W2:Y:S04]  /*13a7a0*/  LDL.LU.64 R10, [R1+0x5d30] ;  /* 0x005d3000010a7983 */ /* 0x002ea80000300a00 */
[----:B------:R-:W2:Y:S04]  /*13a7b0*/  LDL.LU R2, [R1+0x2000] ;  /* 0x0020000001027983 */ /* 0x000ea80000300800 */
[----:B------:R-:W2:Y:S01]  /*13a7c0*/  LDL.LU R23, [R1+0x2004] ;  /* 0x0020040001177983 */ /* 0x000ea20000300800 */
[----:B----4-:R-:W-:-:S02]  /*13a7d0*/  F2FP.SATFINITE.E5M2.F32.PACK_AB_MERGE_C R19, R17, R19, RZ ;  /* 0x000000131113723e */ /* 0x010fc400048060ff */
[----:B------:R-:W-:Y:S02]  /*13a7e0*/  F2FP.SATFINITE.E5M2.F32.PACK_AB_MERGE_C R8, R8, R21, RZ ;  /* 0x000000150808723e */ /* 0x000fe400048060ff */
[----:B------:R-:W-:Y:S01]  /*13a7f0*/  F2FP.SATFINITE.E5M2.F32.PACK_AB_MERGE_C R4, R18, R4, RZ ;  /* 0x000000041204723e */ /* 0x000fe200048060ff */
[----:B--2---:R1:W-:Y:S04]  /*13a800*/  STL [R1+0x5d28], R23 ;  /* 0x005d281701007387 */ /* 0x0043e80000100800 */
[----:B------:R-:W2:Y:S04]  /*13a810*/  LDL.LU R7, [R1+0x2008] ;  /* 0x0020080001077983 */ /* 0x000ea80000300800 */
[----:B------:R-:W2:Y:S01]  /*13a820*/  LDL.LU R25, [R1+0x200c] ;  /* 0x00200c0001197983 */ /* 0x000ea20000300800 */
[----:B-1----:R-:W-:-:S02]  /*13a830*/  F2FP.SATFINITE.E5M2.F32.PACK_AB_MERGE_C R23, R29, R16, RZ ;  /* 0x000000101d17723e */ /* 0x002fc400048060ff */
[----:B------:R-:W-:-:S03]  /*13a840*/  IADD3 R16, P1, PT, R27, R10, RZ ;  /* 0x0000000a1b107210 */ /* 0x000fc60007f3e0ff */
[----:B------:R-:W-:Y:S02]  /*13a850*/  STL [R1+0x2058], R23 ;  /* 0x0020581701007387 */ /* 0x000fe40000100800 */
[----:B------:R-:W-:Y:S02]  /*13a860*/  IMAD.X R17, R3, 0x1, R11, P1 ;  /* 0x0000000103117824 */ /* 0x000fe400008e060b */
[----:B------:R-:W-:Y:S04]  /*13a870*/  STL [R1+0x204c], R19 ;  /* 0x00204c1301007387 */ /* 0x000fe80000100800 */
[----:B------:R-:W4:Y:S04]  /*13a880*/  LDL.LU R21, [R1+0x1ff0] ;  /* 0x001ff00001157983 */ /* 0x000f280000300800 */
[----:B------:R1:W-:Y:S04]  /*13a890*/  STL.64 [R1+0x2040], R16 ;  /* 0x0020401001007387 */ /* 0x0003e80000100a00 */
[----:B------:R0:W-:Y:S04]  /*13a8a0*/  STL [R1+0x2048], R8 ;  /* 0x0020480801007387 */ /* 0x0001e80000100800 */
[----:B------:R-:W4:Y:S01]  /*13a8b0*/  LDL.LU R18, [R1+0x1ff4] ;  /* 0x001ff40001127983 */ /* 0x000f220000300800 */
[----:B-1----:R-:W-:-:S03]  /*13a8c0*/  IADD3 R16, P1, PT, R27, R14, RZ ;  /* 0x0000000e1b107210 */ /* 0x002fc60007f3e0ff */
[----:B------:R1:W-:Y:S02]  /*13a8d0*/  STL [R1+0x203c], R4 ;  /* 0x00203c0401007387 */ /* 0x0003e40000100800 */
[----:B------:R-:W-:Y:S02]  /*13a8e0*/  IMAD.X R17, R3, 0x1, R15, P1 ;  /* 0x0000000103117824 */ /* 0x000fe400008e060f */
[----:B0-----:R-:W2:Y:S04]  /*13a8f0*/  LDL.LU R8, [R1+0x1ff8] ;  /* 0x001ff80001087983 */ /* 0x001ea80000300800 */
[----:B-1----:R-:W2:Y:S04]  /*13a900*/  LDL.LU R4, [R1+0x1ffc] ;  /* 0x001ffc0001047983 */ /* 0x002ea80000300800 */
[----:B------:R3:W-:Y:S02]  /*13a910*/  STL.64 [R1+0x2030], R16 ;  /* 0x0020301001007387 */ /* 0x0007e40000100a00 */
[----:B---3--:R-:W-:-:S02]  /*13a920*/  F2FP.SATFINITE.E5M2.F32.PACK_AB_MERGE_C R16, R28, R5, RZ ;  /* 0x000000051c10723e */ /* 0x008fc400048060ff */
[----:B------:R-:W3:Y:S04]  /*13a930*/  LDL.LU R5, [R1+0x1fe0] ;  /* 0x001fe00001057983 */ /* 0x000ee80000300800 */
[----:B------:R-:W3:Y:S04]  /*13a940*/  LDL.LU R28, [R1+0x1fe4] ;  /* 0x001fe400011c7983 */ /* 0x000ee80000300800 */
[----:B------:R0:W-:Y:S02]  /*13a950*/  STL [R1+0x2038], R16 ;  /* 0x0020381001007387 */ /* 0x0001e40000100800 */
[----:B0-----:R-:W-:-:S05]  /*13a960*/  IADD3 R16, P1, PT, R27, R12, RZ ;  /* 0x0000000c1b107210 */ /* 0x001fca0007f3e0ff */
[----:B------:R-:W-:-:S05]  /*13a970*/  IMAD.X R17, R3, 0x1, R13, P1 ;  /* 0x0000000103117824 */ /* 0x000fca00008e060d */
[----:B------:R0:W-:Y:S04]  /*13a980*/  STL.64 [R1+0x2020], R16 ;  /* 0x0020201001007387 */ /* 0x0001e80000100a00 */
[----:B0-----:R-:W2:Y:S01]  /*13a990*/  LDL.LU R16, [R1+0x5d2c] ;  /* 0x005d2c0001107983 */ /* 0x001ea20000300800 */
[----:B------:R-:W-:Y:S01]  /*13a9a0*/  F2FP.SATFINITE.E5M2.F32.PACK_AB_MERGE_C R17, R24, R20, RZ ;  /* 0x000000141811723e */ /* 0x000fe200048060ff */
[----:B------:R-:W-:Y:S01]  /*13a9b0*/  VIADD R27, R27, UR6 ;  /* 0x000000061b1b7c36 */ /* 0x000fe20008000000 */
[----:B------:R-:W-:Y:S01]  /*13a9c0*/  F2FP.SATFINITE.E5M2.F32.PACK_AB_MERGE_C R3, R22, R26, RZ ;  /* 0x0000001a1603723e */ /* 0x000fe200048060ff */
[----:B------:R-:W0:Y:S02]  /*13a9d0*/  LDCU UR6, c[0x0][0x3b8] ;  /* 0x00007700ff0677ac */ /* 0x000e240008000800 */
[----:B------:R-:W-:Y:S01]  /*13a9e0*/  STL [R1+0x2028], R17 ;  /* 0x0020281101007387 */ /* 0x000fe20000100800 */
[----:B------:R-:W-:-:S03]  /*13a9f0*/  IADD3 R22, P1, PT, R27, R6, RZ ;  /* 0x000000061b167210 */ /* 0x000fc60007f3e0ff */
[----:B------:R1:W-:Y:S04]  /*13aa00*/  STL [R1+0x7e4], R3 ;  /* 0x0007e40301007387 */ /* 0x0003e80000100800 */
[----:B------:R-:W3:Y:S04]  /*13aa10*/  LDL.LU R20, [R1+0x1fe8] ;  /* 0x001fe80001147983 */ /* 0x000ee80000300800 */
[----:B------:R-:W3:Y:S01]  /*13aa20*/  LDL.LU R24, [R1+0x1fec] ;  /* 0x001fec0001187983 */ /* 0x000ee20000300800 */
[----:B-1----:R-:W-:-:S05]  /*13aa30*/  SHF.R.S32.HI R3, RZ, 0x1f, R27 ;  /* 0x0000001fff037819 */ /* 0x002fca000001141b */
[----:B------:R-:W-:Y:S01]  /*13aa40*/  IMAD.X R23, R3, 0x1, R9, P1 ;  /* 0x0000000103177824 */ /* 0x000fe200008e0609 */
[----:B--2---:R-:W-:-:S05]  /*13aa50*/  F2FP.SATFINITE.E5M2.F32.PACK_AB_MERGE_C R0, R0, R16, RZ ;  /* 0x000000100000723e */ /* 0x004fca00048060ff */
[----:B------:R1:W-:Y:S04]  /*13aa60*/  STL [R1+0x7e0], R0 ;  /* 0x0007e00001007387 */ /* 0x0003e80000100800 */
[----:B------:R-:W2:Y:S04]  /*13aa70*/  LDL.LU R16, [R1+0x1fd0] ;  /* 0x001fd00001107983 */ /* 0x000ea80000300800 */
[----:B-1----:R-:W2:Y:S04]  /*13aa80*/  LDL.LU R0, [R1+0x1fd4] ;  /* 0x001fd40001007983 */ /* 0x002ea80000300800 */
[----:B------:R1:W-:Y:S04]  /*13aa90*/  STL.64 [R1+0x2010], R22 ;  /* 0x0020101601007387 */ /* 0x0003e80000100a00 */
[----:B-1----:R-:W2:Y:S01]  /*13aaa0*/  LDL.LU R23, [R1+0x5d28] ;  /* 0x005d280001177983 */ /* 0x002ea20000300800 */
[----:B------:R-:W-:-:S02]  /*13aab0*/  IADD3 R22, P1, PT, R27, R10, RZ ;  /* 0x0000000a1b167210 */ /* 0x000fc40007f3e0ff */
[----:B----4-:R-:W-:Y:S02]  /*13aac0*/  F2FP.SATFINITE.E5M2.F32.PACK_AB_MERGE_C R18, R18, R21, RZ ;  /* 0x000000151212723e */ /* 0x010fe400048060ff */
[----:B------:R-:W-:Y:S02]  /*13aad0*/  F2FP.SATFINITE.E5M2.F32.PACK_AB_MERGE_C R4, R4, R8, RZ ;  /* 0x000000080404723e */ /* 0x000fe400048060ff */
[----:B--2---:R-:W-:Y:S02]  /*13aae0*/  F2FP.SATFINITE.E5M2.F32.PACK_AB_MERGE_C R17, R23, R2, RZ ;  /* 0x000000021711723e */ /* 0x004fe400048060ff */
[----:B------:R-:W-:-:S03]  /*13aaf0*/  F2FP.SATFINITE.E5M2.F32.PACK_AB_MERGE_C R2, R25, R7, RZ ;  /* 0x000000071902723e */ /* 0x000fc600048060ff */
[----:B------:R-:W-:Y:S04]  /*13ab00*/  STL [R1+0x788], R17 ;  /* 0x0007881101007387 */ /* 0x000fe80000100800 */
[----:B------:R-:W-:Y:S04]  /*13ab10*/  STL [R1+0x78c], R2 ;  /* 0x00078c0201007387 */ /* 0x000fe80000100800 */
[----:B------:R-:W2:Y:S04]  /*13ab20*/  LDL.LU R26, [R1+0x1fd8] ;  /* 0x001fd800011a7983 */ /* 0x000ea80000300800 */
[----:B------:R-:W2:Y:S01]  /*13ab30*/  LDL.LU R25, [R1+0x1fdc] ;  /* 0x001fdc0001197983 */ /* 0x000ea20000300800 */
[----:B------:R-:W-:-:S05]  /*13ab40*/  IMAD.X R23, R3, 0x1, R11, P1 ;  /* 0x0000000103177824 */ /* 0x000fca00008e060b */
[----:B------:R1:W-:Y:S04]  /*13ab50*/  STL.64 [R1+0x2000], R22 ;  /* 0x0020001601007387 */ /* 0x0003e80000100a00 */
[----:B-1----:R-:W4:Y:S04]  /*13ab60*/  LDL.LU R22, [R1+0x1fc0] ;  /* 0x001fc00001167983 */ /* 0x002f280000300800 */
[----:B------:R-:W4:Y:S04]  /*13ab70*/  LDL.LU R2, [R1+0x1fc4] ;  /* 0x001fc40001027983 */ /* 0x000f280000300800 */
[----:B------:R-:W4:Y:S04]  /*13ab80*/  LDL.LU R23, [R1+0x1fc8] ;  /* 0x001fc80001177983 */ /* 0x000f280000300800 */
[----:B------:R-:W4:Y:S04]  /*13ab90*/  LDL.LU R7, [R1+0x1fcc] ;  /* 0x001fcc0001077983 */ /* 0x000f280000300800 */
[----:B------:R1:W-:Y:S04]  /*13aba0*/  STL [R1+0x59bc], R18 ;  /* 0x0059bc1201007387 */ /* 0x0003e80000100800 */
[----:B------:R0:W-:Y:S01]  /*13abb0*/  STL [R1+0x6f4], R4 ;  /* 0x0006f40401007387 */ /* 0x0001e20000100800 */
[----:B-1----:R-:W-:-:S05]  /*13abc0*/  IADD3 R18, P1, PT, R27, R14, RZ ;  /* 0x0000000e1b127210 */ /* 0x002fca0007f3e0ff */
[----:B------:R-:W-:Y:S01]  /*13abd0*/  IMAD.X R19, R3, 0x1, R15, P1 ;  /* 0x0000000103137824 */ /* 0x000fe200008e060f */
[----:B0-----:R-:W-:Y:S02]  /*13abe0*/  IADD3 R4, P1, PT, R27, R12, RZ ;  /* 0x0000000c1b047210 */ /* 0x001fe40007f3e0ff */
[----:B---3--:R-:W-:Y:S01]  /*13abf0*/  F2FP.SATFINITE.E5M2.F32.PACK_AB_MERGE_C R8, R28, R5, RZ ;  /* 0x000000051c08723e */ /* 0x008fe200048060ff */
[----:B------:R0:W-:Y:S02]  /*13ac00*/  STL.64 [R1+0x5d20], R14 ;  /* 0x005d200e01007387 */ /* 0x0001e40000100a00 */
[----:B------:R-:W-:Y:S02]  /*13ac10*/  IMAD.X R5, R3, 0x1, R13, P1 ;  /* 0x0000000103057824 */ /* 0x000fe400008e060d */
[----:B------:R-:W-:Y:S04]  /*13ac20*/  STL.64 [R1+0x1ff0], R18 ;  /* 0x001ff01201007387 */ /* 0x000fe80000100a00 */
[----:B------:R-:W-:Y:S01]  /*13ac30*/  STL [R1+0x628], R8 ;  /* 0x0006280801007387 */ /* 0x000fe20000100800 */
[----:B------:R-:W-:Y:S01]  /*13ac40*/  VIADD R27, R27, UR6 ;  /* 0x000000061b1b7c36 */ /* 0x000fe20008000000 */
[----:B------:R-:W-:Y:S01]  /*13ac50*/  F2FP.SATFINITE.E5M2.F32.PACK_AB_MERGE_C R3, R24, R20, RZ ;  /* 0x000000141803723e */ /* 0x000fe200048060ff */
[----:B------:R-:W1:Y:S01]  /*13ac60*/  LDCU UR6, c[0x0][0x3b8] ;  /* 0x00007700ff0677ac */ /* 0x000e620008000800 */
[----:B------:R3:W-:Y:S01]  /*13ac70*/  STL.64 [R1+0x1fe0], R4 ;  /* 0x001fe00401007387 */ /* 0x0007e20000100a00 */
[----:B------:R-:W-:-:S02]  /*13ac80*/  F2FP.SATFINITE.E5M2.F32.PACK_AB_MERGE_C R0, R0, R16, RZ ;  /* 0x000000100000723e */ /* 0x000fc400048060ff */
[----:B0-----:R-:W-:Y:S01]  /*13ac90*/  IADD3 R14, P1, PT, R27, R6, RZ ;  /* 0x000000061b0e7210 */ /* 0x001fe20007f3e0ff */
[----:B---3--:R-:W3:Y:S04]  /*13aca0*/  LDL.LU R5, [R1+0x1fb4] ;  /* 0x001fb40001057983 */ /* 0x008ee80000300800 */
[----:B------:R-:W3:Y:S04]  /*13acb0*/  LDL.LU R18, [R1+0x1fb8] ;  /* 0x001fb80001127983 */ /* 0x000ee80000300800 */
[----:B------:R-:W3:Y:S04]  /*13acc0*/  LDL.LU R29, [R1+0x1fbc] ;  /* 0x001fbc00011d7983 */ /* 0x000ee80000300800 */
[----:B------:R0:W-:Y:S04]  /*13acd0*/  STL.64 [R1+0x5d18], R12 ;  /* 0x005d180c01007387 */ /* 0x0001e80000100a00 */
[----:B0-----:R-:W3:Y:S04]  /*13ace0*/  LDL.LU R13, [R1+0x1fb0] ;  /* 0x001fb000010d7983 */ /* 0x001ee80000300800 */
[----:B------:R-:W3:Y:S04]  /*13acf0*/  LDL.LU R19, [R1+0x1fa0] ;  /* 0x001fa00001137983 */ /* 0x000ee80000300800 */
[----:B------:R-:W3:Y:S04]  /*13ad00*/  LDL.LU R28, [R1+0x1fa4] ;  /* 0x001fa400011c7983 */ /* 0x000ee80000300800 */
[----:B------:R-:W3:Y:S04]  /*13ad10*/  LDL.LU R17, [R1+0x1fa8] ;  /* 0x001fa80001117983 */ /* 0x000ee80000300800 */
[----:B------:R0:W-:Y:S04]  /*13ad20*/  STL [R1+0x648], R3 ;  /* 0x0006480301007387 */ /* 0x0001e80000100800 */
[----:B------:R-:W3:Y:S04]  /*13ad30*/  LDL.LU R21, [R1+0x1fac] ;  /* 0x001fac0001157983 */ /* 0x000ee80000300800 */
[----:B------:R1:W-:Y:S04]  /*13ad40*/  STL [R1+0x5d0], R0 ;  /* 0x0005d00001007387 */ /* 0x0003e80000100800 */
[----:B------:R-:W3:Y:S04]  /*13ad50*/  LDL.LU R8, [R1+0x1f90] ;  /* 0x001f900001087983 */ /* 0x000ee80000300800 */
[----:B0-----:R-:W3:Y:S04]  /*13ad60*/  LDL.LU R3, [R1+0x1f94] ;  /* 0x001f940001037983 */ /* 0x001ee80000300800 */
[----:B------:R-:W3:Y:S04]  /*13ad70*/  LDL.LU R16, [R1+0x1f98] ;  /* 0x001f980001107983 */ /* 0x000ee80000300800 */
[----:B-1----:R-:W3:Y:S01]  /*13ad80*/  LDL.LU R0, [R1+0x1f9c] ;  /* 0x001f9c0001007983 */ /* 0x002ee20000300800 */
[----:B--2---:R-:W-:-:S02]  /*13ad90*/  F2FP.SATFINITE.E5M2.F32.PACK_AB_MERGE_C R4, R25, R26, RZ ;  /* 0x0000001a1904723e */ /* 0x004fc400048060ff */
[----:B------:R-:W-:-:S05]  /*13ada0*/  SHF.R.S32.HI R25, RZ, 0x1f, R27 ;  /* 0x0000001fff197819 */ /* 0x000fca000001141b */
[----:B------:R-:W-:Y:S01]  /*13adb0*/  IMAD.X R15, R25, 0x1, R9, P1 ;  /* 0x00000001190f7824 */ /* 0x000fe200008e0609 */
[----:B------:R0:W-:Y:S04]  /*13adc0*/  STL [R1+0x5dc], R4 ;  /* 0x0005dc0401007387 */ /* 0x0001e80000100800 */
[----:B0-----:R-:W2:Y:S04]  /*13add0*/  LDL.LU R4, [R1+0x1f80] ;  /* 0x001f800001047983 */ /* 0x001ea80000300800 */
[----:B------:R0:W-:Y:S01]  /*13ade0*/  STL.64 [R1+0x1fd0], R14 ;  /* 0x001fd00e01007387 */ /* 0x0001e20000100a00 */
[----:B----4-:R-:W-:-:S02]  /*13adf0*/  F2FP.SATFINITE.E5M2.F32.PACK_AB_MERGE_C R12, R2, R22, RZ ;  /* 0x00000016020c723e */ /* 0x010fc400048060ff */
[----:B------:R-:W-:Y:S02]  /*13ae00*/  F2FP.SATFINITE.E5M2.F32.PACK_AB_MERGE_C R2, R7, R23, RZ ;  /* 0x000000170702723e */ /* 0x000fe400048060ff */
[----:B0-----:R-:W-:Y:S01]  /*13ae10*/  IADD3 R14, P1, PT, R27, R10, RZ ;  /* 0x0000000a1b0e7210 */ /* 0x001fe20007f3e0ff */
[----:B------:R-:W-:Y:S04]  /*13ae20*/  STL [R1+0x540], R12 ;  /* 0x0005400c01007387 */ /* 0x000fe80000100800 */
[----:B------:R-:W-:Y:S01]  /*13ae30*/  IMAD.X R15, R25, 0x1, R11, P1 ;  /* 0x00000001190f7824 */ /* 0x000fe200008e060b */
[----:B------:R-:W2:Y:S04]  /*13ae40*/  LDL.LU R20, [R1+0x1f84] ;  /* 0x001f840001147983 */ /* 0x000ea80000300800 */
[----:B------:R0:W-:Y:S04]  /*13ae50*/  STL [R1+0x57c], R2 ;  /* 0x00057c0201007387 */ /* 0x0001e80000100800 */
[----:B0-----:R-:W4:Y:S04]  /*13ae60*/  LDL.LU R2, [R1+0x1f88] ;  /* 0x001f880001027983 */ /* 0x001f280000300800 */
[----:B------:R-:W4:Y:S04]  /*13ae70*/  LDL.LU R23, [R1+0x1f8c] ;  /* 0x001f8c0001177983 */ /* 0x000f280000300800 */
[----:B------:R0:W-:Y:S04]  /*13ae80*/  STL.64 [R1+0x1fc0], R14 ;  /* 0x001fc00e01007387 */ /* 0x0001e80000100a00 */
[----:B0-----:R-:W2:Y:S04]  /*13ae90*/  LDL.LU.64 R14, [R1+0x5d20] ;  /* 0x005d2000010e7983 */ /* 0x001ea80000300a00 */
[----:B------:R-:W4:Y:S04]  /*13aea0*/  LDL.LU R24, [R1+0x1f70] ;  /* 0x001f700001187983 */ /* 0x000f280000300800 */
[----:B------:R-:W4:Y:S04]  /*13aeb0*/  LDL.LU R26, [R1+0x1f74] ;  /* 0x001f7400011a7983 */ /* 0x000f280000300800 */
[----:B------:R-:W4:Y:S04]  /*13aec0*/  LDL.LU R22, [R1+0x1f78] ;  /* 0x001f780001167983 */ /* 0x000f280000300800 */
[----:B------:R-:W4:Y:S01]  /*13aed0*/  LDL.LU R7, [R1+0x1f7c] ;  /* 0x001f7c0001077983 */ /* 0x000f220000300800 */
[----:B---3--:R-:W-:-:S05]  /*13aee0*/  F2FP.SATFINITE.E5M2.F32.PACK_AB_MERGE_C R5, R5, R13, RZ ;  /* 0x0000000d0505723e */ /* 0x008fca00048060ff */
[----:B------:R0:W-:Y:S02]  /*13aef0*/  STL [R1+0x5a08], R5 ;  /* 0x005a080501007387 */ /* 0x0001e40000100800 */
[----:B0-----:R-:W-:-:S05]  /*13af00*/  F2FP.SATFINITE.E5M2.F32.PACK_AB_MERGE_C R5, R29, R18, RZ ;  /* 0x000000121d05723e */ /* 0x001fca00048060ff */
[----:B------:R-:W-:Y:S01]  /*13af10*/  STL [R1+0x4f8], R5 ;  /* 0x0004f80501007387 */ /* 0x000fe20000100800 */
[----:B--2---:R-:W-:-:S05]  /*13af20*/  IADD3 R12, P1, PT, R27, R14, RZ ;  /* 0x0000000e1b0c7210 */ /* 0x004fca0007f3e0ff */
[----:B------:R-:W-:-:S05]  /*13af30*/  IMAD.X R13, R25, 0x1, R15, P1 ;  /* 0x00000001190d7824 */ /* 0x000fca00008e060f */
[----:B------:R0:W-:Y:S04]  /*13af40*/  STL.64 [R1+0x1fb0], R12 ;  /* 0x001fb00c01007387 */ /* 0x0001e80000100a00 */
[----:B0-----:R-:W2:Y:S01]  /*13af50*/  LDL.LU.64 R12, [R1+0x5d18] ;  /* 0x005d1800010c7983 */ /* 0x001ea20000300a00 */
[----:B------:R-:W-:-:S05]  /*13af60*/  F2FP.SATFINITE.E5M2.F32.PACK_AB_MERGE_C R5, R28, R19, RZ ;  /* 0x000000131c05723e */ /* 0x000fca00048060ff */
[----:B------:R0:W-:Y:S04]  /*13af70*/  STL [R1+0x4b8], R5 ;  /* 0x0004b80501007387 */ /* 0x0001e80000100800 */
[----:B------:R-:W3:Y:S01]  /*13af80*/  LDL.LU R28, [R1+0x1f60] ;  /* 0x001f6000011c7983 */ /* 0x000ee20000300800 */
[----:B------:R-:W-:Y:S02]  /*13af90*/  F2FP.SATFINITE.E5M2.F32.PACK_AB_MERGE_C R0, R0, R16, RZ ;  /* 0x000000100000723e */ /* 0x000fe400048060ff */
[----:B0-----:R-:W-:Y:S02]  /*13afa0*/  F2FP.SATFINITE.E5M2.F32.PACK_AB_MERGE_C R5, R21, R17, RZ ;  /* 0x000000111505723e */ /* 0x001fe400048060ff */
[----:B------:R-:W-:Y:S02]  /*13afb0*/  F2FP.SATFINITE.E5M2.F32.PACK_AB_MERGE_C R3, R3, R8, RZ ;  /* 0x000000080303723e */ /* 0x000fe400048060ff */
[----:B--2---:R-:W-:-:S05]  /*13afc0*/  IADD3 R18, P1, PT, R27, R12, RZ ;  /* 0x0000000c1b127210 */ /* 0x004fca0007f3e0ff */
[----:B------:R-:W-:Y:S02]  /*13afd0*/  IMAD.X R19, R25, 0x1, R13, P1 ;  /* 0x0000000119137824 */ /* 0x000fe400008e060d */
[----:B------:R-:W3:Y:S01]  /*13afe0*/  LDL.LU R25, [R1+0x1f64] ;  /* 0x001f640001197983 */ /* 0x000ee20000300800 */
[----:B------:R-:W-:Y:S01]  /*13aff0*/  VIADD R27, R27, UR6 ;  /* 0x000000061b1b7c36 */ /* 0x000fe20008000000 */
[----:B------:R-:W0:Y:S02]  /*13b000*/  LDCU UR6, c[0x0][0x3b8] ;  /* 0x00007700ff0677ac */ /* 0x000e240008000800 */
[----:B------:R-:W-:Y:S02]  /*13b010*/  STL.64 [R1+0x1fa0], R18 ;  /* 0x001fa01201007387 */ /* 0x000fe40000100a00 */
[----:B------:R-:W-:Y:S02]  /*13b020*/  IADD3 R16, P1, PT, R27, R6, RZ ;  /* 0x000000061b107210 */ /* 0x000fe40007f3e0ff */
[----:B------:R1:W-:Y:S04]  /*13b030*/  STL [R1+0x4bc], R5 ;  /* 0x0004bc0501007387 */ /* 0x0003e80000100800 */
[----:B------:R2:W-:Y:S01]  /*13b040*/  STL [R1+0x3c0], R3 ;  /* 0x0003c00301007387 */ /* 0x0005e20000100800 */
[----:B-1----:R-:W-:-:S03]  /*13b050*/  SHF.R.S32.HI R5, RZ, 0x1f, R27 ;  /* 0x0000001fff057819 */ /* 0x002fc6000001141b */
[----:B------:R-:W-:Y:S02]  /*13b060*/  STL [R1+0x3bc], R0 ;  /* 0x0003bc0001007387 */ /* 0x000fe40000100800 */
[----:B------:R-:W-:Y:S02]  /*13b070*/  IMAD.X R17, R5, 0x1, R9, P1 ;  /* 0x0000000105117824 */ /* 0x000fe400008e0609 */
[----:B------:R1:W-:Y:S01]  /*13b080*/  STL [R1+0x5d10], R6 ;  /* 0x005d100601007387 */ /* 0x0003e20000100800 */
[----:B------:R-:W-:-:S03]  /*13b090*/  IADD3 R18, P1, PT, R27, R10, RZ ;  /* 0x0000000a1b127210 */ /* 0x000fc60007f3e0ff */
[----:B------:R-:W3:Y:S04]  /*13b0a0*/  LDL.LU R8, [R1+0x1f68] ;  /* 0x001f680001087983 */ /* 0x000ee80000300800 */
[----:B--2---:R-:W2:Y:S01]  /*13b0b0*/  LDL.LU R3, [R1+0x1f6c] ;  /* 0x001f6c0001037983 */ /* 0x004ea20000300800 */
[----:B-1----:R-:W-:-:S03]  /*13b0c0*/  F2FP.SATFINITE.E5M2.F32.PACK_AB_MERGE_C R6, R20, R4, RZ ;  /* 0x000000041406723e */ /* 0x002fc600048060ff */
[----:B------:R1:W-:Y:S01]  /*13b0d0*/  STL.64 [R1+0x1f90], R16 ;  /* 0x001f901001007387 */ /* 0x0003e20000100a00 */
[----:B----4-:R-:W-:Y:S01]  /*13b0e0*/  F2FP.SATFINITE.E5M2.F32.PACK_AB_MERGE_C R4, R23, R2, RZ ;  /* 0x000000021704723e */ /* 0x010fe200048060ff */
[----:B------:R-:W-:Y:S02]  /*13b0f0*/  IMAD.X R19, R5, 0x1, R11, P1 ;  /* 0x0000000105137824 */ /* 0x000fe400008e060b */
[----:B-1----:R-:W4:Y:S04]  /*13b100*/  LDL.LU R16, [R1+0x1f50] ;  /* 0x001f500001107983 */ /* 0x002f280000300800 */
[----:B------:R-:W4:Y:S04]  /*13b110*/  LDL.LU R0, [R1+0x1f54] ;  /* 0x001f540001007983 */ /* 0x000f280000300800 */
[----:B------:R-:W4:Y:S04]  /*13b120*/  LDL.LU R2, [R1+0x1f58] ;  /* 0x001f580001027983 */ /* 0x000f280000300800 */
[----:B------:R1:W-:Y:S04]  /*13b130*/  STL [R1+0x3b4], R6 ;  /* 0x0003b40601007387 */ /* 0x0003e80000100800 */
[----:B------:R-:W4:Y:S04]  /*13b140*/  LDL.LU R23, [R1+0x1f5c] ;  /* 0x001f5c0001177983 */ /* 0x000f280000300800 */
[----:B------:R0:W-:Y:S01]  /*13b150*/  STL [R1+0x3b0], R4 ;  /* 0x0003b00401007387 */ /* 0x0001e20000100800 */
[----:B-1----:R-:W-:-:S03]  /*13b160*/  F2FP.SATFINITE.E5M2.F32.PACK_AB_MERGE_C R6, R7, R22, RZ ;  /* 0x000000160706723e */ /* 0x002fc600048060ff */
[----:B------:R1:W-:Y:S01]  /*13b170*/  STL.64 [R1+0x1f80], R18 ;  /* 0x001f801201007387 */ /* 0x0003e20000100a00 */
[----:B0-----:R-:W-:-:S03]  /*13b180*/  F2FP.SATFINITE.E5M2.F32.PACK_AB_MERGE_C R4, R26, R24, RZ ;  /* 0x000000181a04723e */ /* 0x001fc600048060ff */
[----:B-1----:R-:W4:Y:S04]  /*13b190*/  LDL.LU R18, [R1+0x1f44] ;  /* 0x001f440001127983 */ /* 0x002f280000300800 */
[----:B------:R0:W-:Y:S04]  /*13b1a0*/  STL [R1+0x3a8], R4 ;  /* 0x0003a80401007387 */ /* 0x0001e80000100800 */
[----:B0-----:R-:W4:Y:S04]  /*13b1b0*/  LDL.LU R4, [R1+0x1f48] ;  /* 0x001f480001047983 */ /* 0x001f280000300800 */
[----:B------:R0:W-:Y:S04]  /*13b1c0*/  STL [R1+0x3ac], R6 ;  /* 0x0003ac0601007387 */ /* 0x0001e80000100800 */
[----:B------:R-:W4:Y:S04]  /*13b1d0*/  LDL.LU R20, [R1+0x1f4c] ;  /* 0x001f4c0001147983 */ /* 0x000f280000300800 */
[----:B------:R-:W4:Y:S01]  /*13b1e0*/  LDL.LU R24, [R1+0x1f30] ;  /* 0x001f300001187983 */ /* 0x000f220000300800 */
[----:B0-----:R-:W-:-:S03]  /*13b1f0*/  IADD3 R6, P1, PT, R27, R14, RZ ;  /* 0x0000000e1b067210 */ /* 0x001fc60007f3e0ff */
[----:B------:R-:W4:Y:S02]  /*13b200*/  LDL.LU R26, [R1+0x1f34] ;  /* 0x001f3400011a7983 */ /* 0x000f240000300800 */
[----:B------:R-:W-:Y:S02]  /*13b210*/  IMAD.X R7, R5, 0x1, R15, P1 ;  /* 0x0000000105077824 */ /* 0x000fe400008e060f */
[----:B------:R0:W-:Y:S04]  /*13b220*/  STL.64 [R1+0x5d08], R14 ;  /* 0x005d080e01007387 */ /* 0x0001e80000100a00 */
[----:B0-----:R-:W4:Y:S04]  /*13b230*/  LDL.LU R15, [R1+0x1f40] ;  /* 0x001f4000010f7983 */ /* 0x001f280000300800 */
[----:B------:R3:W-:Y:S04]  /*13b240*/  STL.64 [R1+0x1f70], R6 ;  /* 0x001f700601007387 */ /* 0x0007e80000100a00 */
[----:B------:R-:W4:Y:S04]  /*13b250*/  LDL.LU R29, [R1+0x1f38] ;  /* 0x001f3800011d7983 */ /* 0x000f280000300800 */
[----:B------:R-:W4:Y:S01]  /*13b260*/  LDL.LU R19, [R1+0x1f3c] ;  /* 0x001f3c0001137983 */ /* 0x000f220000300800 */
[----:B---3--:R-:W-:-:S05]  /*13b270*/  F2FP.SATFINITE.E5M2.F32.PACK_AB_MERGE_C R6, R25, R28, RZ ;  /* 0x0000001c1906723e */ /* 0x008fca00048060ff */
[----:B------:R0:W-:Y:S02]  /*13b280*/  STL [R1+0x398], R6 ;  /* 0x0003980601007387 */ /* 0x0001e40000100800 */
[----:B0-----:R-:W-:-:S05]  /*13b290*/  IADD3 R6, P1, PT, R27, R12, RZ ;  /* 0x0000000c1b067210 */ /* 0x001fca0007f3e0ff */
[----:B------:R-:W-:-:S05]  /*13b2a0*/  IMAD.X R7, R5, 0x1, R13, P1 ;  /* 0x0000000105077824 */ /* 0x000fca00008e060d */
[----:B------:R0:W-:Y:S04]  /*13b2b0*/  STL.64 [R1+0x1f60], R6 ;  /* 0x001f600601007387 */ /* 0x0001e80000100a00 */
[----:B0-----:R-:W3:Y:S01]  /*13b2c0*/  LDL.LU R6, [R1+0x5d10] ;  /* 0x005d100001067983 */ /* 0x001ee20000300800 */
[----:B--2---:R-:W-:-:S03]  /*13b2d0*/  F2FP.SATFINITE.E5M2.F32.PACK_AB_MERGE_C R5, R3, R8, RZ ;  /* 0x000000080305723e */ /* 0x004fc600048060ff */
[----:B------:R-:W2:Y:S01]  /*13b2e0*/  LDL.LU R17, [R1+0x1f20] ;  /* 0x001f200001117983 */ /* 0x000ea20000300800 */
[----:B------:R-:W-:Y:S01]  /*13b2f0*/  VIADD R27, R27, UR6 ;  /* 0x000000061b1b7c36 */ /* 0x000fe20008000000 */
[----:B------:R-:W0:Y:S02]  /*13b300*/  LDCU UR6, c[0x0][0x3b8] ;  /* 0x00007700ff0677ac */ /* 0x000e240008000800 */
[----:B------:R-:W2:Y:S04]  /*13b310*/  LDL.LU R21, [R1+0x1f24] ;  /* 0x001f240001157983 */ /* 0x000ea80000300800 */
[----:B------:R-:W2:Y:S04]  /*13b320*/  LDL.LU R22, [R1+0x1f28] ;  /* 0x001f280001167983 */ /* 0x000ea80000300800 */
[----:B------:R-:W2:Y:S01]  /*13b330*/  LDL.LU R7, [R1+0x1f2c] ;  /* 0x001f2c0001077983 */ /* 0x000ea20000300800 */
[----:B----4-:R-:W-:-:S03]  /*13b340*/  F2FP.SATFINITE.E5M2.F32.PACK_AB_MERGE_C R3, R0, R16, RZ ;  /* 0x000000100003723e */ /* 0x010fc600048060ff */
[----:B------:R-:W4:Y:S04]  /*13b350*/  LDL.LU R28, [R1+0x1f10] ;  /* 0x001f1000011c7983 */ /* 0x000f280000300800 */
[----:B------:R-:W4:Y:S01]  /*13b360*/  LDL.LU R25, [R1+0x1f14] ;  /* 0x001f140001197983 */ /* 0x000f220000300800 */
[----:B------:R-:W-:-:S03]  /*13b370*/  F2FP.SATFINITE.E5M2.F32.PACK_AB_MERGE_C R8, R23, R2, RZ ;  /* 0x000000021708723e */ /* 0x000fc600048060ff */
[----:B------:R-:W2:Y:S04]  /*13b380*/  LDL.LU R16, [R1+0x1f18] ;  /* 0x001f180001107983 */ /* 0x000ea80000300800 */
[----:B------:R1:W-:Y:S04]  /*13b390*/  STL [R1+0x39c], R5 ;  /* 0x00039c0501007387 */ /* 0x0003e80000100800 */
[----:B------:R-:W2:Y:S01]  /*13b3a0*/  LDL.LU R0, [R1+0x1f1c] ;  /* 0x001f1c0001007983 */ /* 0x000ea20000300800 */
[----:B-1----:R-:W-:-:S03]  /*13b3b0*/  SHF.R.S32.HI R5, RZ, 0x1f, R27 ;  /* 0x0000001fff057819 */ /* 0x002fc6000001141b */
[----:B------:R-:W-:Y:S04]  /*13b3c0*/  STL [R1+0x280], R3 ;  /* 0x0002800301007387 */ /* 0x000fe80000100800 */
[----:B------:R1:W-:Y:S04]  /*13b3d0*/  STL [R1+0x284], R8 ;  /* 0x0002840801007387 */ /* 0x0003e80000100800 */
[----:B-1----:R-:W2:Y:S01]  /*13b3e0*/  LDL.LU R8, [R1+0x1f00] ;  /* 0x001f000001087983 */ /* 0x002ea20000300800 */
[----:B------:R-:W-:Y:S02]  /*13b3f0*/  F2FP.SATFINITE.E5M2.F32.PACK_AB_MERGE_C R4, R20, R4, RZ ;  /* 0x000000041404723e */ /* 0x000fe400048060ff */
[----:B------:R-:W-:-:S02]  /*13b400*/  F2FP.SATFINITE.E5M2.F32.PACK_AB_MERGE_C R18, R18, R15, RZ ;  /* 0x0000000f1212723e */ /* 0x000fc400048060ff */
[----:B---3--:R-:W-:-:S05]  /*13b410*/  IADD3 R2, P1, PT, R27, R6, RZ ;  /* 0x000000061b027210 */ /* 0x008fca0007f3e0ff */
[----:B------:R-:W-:Y:S01]  /*13b420*/  IMAD.X R3, R5, 0x1, R9, P1 ;  /* 0x0000000105037824 */ /* 0x000fe200008e0609 */
[----:B------:R-:W-:-:S04]  /*13b430*/  IADD3 R14, P1, PT, R27, R10, RZ ;  /* 0x0000000a1b0e7210 */ /* 0x000fc80007f3e0ff */
[----:B------:R1:W-:Y:S01]  /*13b440*/  STL.64 [R1+0x1f50], R2 ;  /* 0x001f500201007387 */ /* 0x0003e20000100a00 */
[----:B------:R-:W-:-:S03]  /*13b450*/  IMAD.X R15, R5, 0x1, R11, P1 ;  /* 0x00000001050f7824 */ /* 0x000fc600008e060b */
[----:B-1----:R-:W3:Y:S04]  /*13b460*/  LDL.LU R3, [R1+0x1f04] ;  /* 0x001f040001037983 */ /* 0x002ee80000300800 */
[----:B------:R-:W3:Y:S04]  /*13b470*/  LDL.LU R2, [R1+0x1f08] ;  /* 0x001f080001027983 */ /* 0x000ee80000300800 */
[----:B------:R-:W3:Y:S04]  /*13b480*/  LDL.LU R23, [R1+0x1f0c] ;  /* 0x001f0c0001177983 */ /* 0x000ee80000300800 */
[----:B------:R-:W-:Y:S04]  /*13b490*/  STL [R1+0x264], R18 ;  /* 0x0002641201007387 */ /* 0x000fe80000100800 */
[----:B------:R-:W-:Y:S04]  /*13b4a0*/  STL [R1+0x268], R4 ;  /* 0x0002680401007387 */ /* 0x000fe80000100800 */
[----:B------:R1:W-:Y:S04]  /*13b4b0*/  STL.64 [R1+0x1f40], R14 ;  /* 0x001f400e01007387 */ /* 0x0003e80000100a00 */
[----:B-1----:R-:W3:Y:S01]  /*13b4c0*/  LDL.LU.64 R14, [R1+0x5d08] ;  /* 0x005d0800010e7983 */ /* 0x002ee20000300a00 */
[----:B------:R-:W-:-:S03]  /*13b4d0*/  F2FP.SATFINITE.E5M2.F32.PACK_AB_MERGE_C R18, R26, R24, RZ ;  /* 0x000000181a12723e */ /* 0x000fc600048060ff */
[----:B------:R-:W4:Y:S04]  /*13b4e0*/  LDL.LU R4, [R1+0x1ef0] ;  /* 0x001ef00001047983 */ /* 0x000f280000300800 */
[----:B------:R-:W4:Y:S04]  /*13b4f0*/  LDL.LU R20, [R1+0x1ef4] ;  /* 0x001ef40001147983 */ /* 0x000f280000300800 */
[----:B------:R3:W-:Y:S04]  /*13b500*/  STL [R1+0x244], R18 ;  /* 0x0002441201007387 */ /* 0x0007e80000100800 */
[----:B------:R-:W4:Y:S04]  /*13b510*/  LDL.LU R24, [R1+0x1ef8] ;  /* 0x001ef80001187983 */ /* 0x000f280000300800 */
[----:B------:R-:W4:Y:S01]  /*13b520*/  LDL.LU R26, [R1+0x1efc] ;  /* 0x001efc00011a7983 */ /* 0x000f220000300800 */
[----:B------:R-:W-:-:S05]  /*13b530*/  F2FP.SATFINITE.E5M2.F32.PACK_AB_MERGE_C R29, R19, R29, RZ ;  /* 0x0000001d131d723e */ /* 0x000fca00048060ff */
[----:B------:R-:W-:Y:S01]  /*13b540*/  STL [R1+0x248], R29 ;  /* 0x0002481d01007387 */ /* 0x000fe20000100800 */
[----:B--2---:R-:W-:Y:S02]  /*13b550*/  F2FP.SATFINITE.E5M2.F32.PACK_AB_MERGE_C R17, R21, R17, RZ ;  /* 0x000000111511723e */ /* 0x004fe400048060ff */
[----:B------:R-:W-:Y:S02]  /*13b560*/  F2FP.SATFINITE.E5M2.F32.PACK_AB_MERGE_C R7, R7, R22, RZ ;  /* 0x000000160707723e */ /* 0x000fe400048060ff */
[----:B------:R-:W-:Y:S02]  /*13b570*/  F2FP.SATFINITE.E5M2.F32.PACK_AB_MERGE_C R0, R0, R16, RZ ;  /* 0x000000100000723e */ /* 0x000fe400048060ff */
[----:B---3--:R-:W-:-:S05]  /*13b580*/  IADD3 R18, P1, PT, R27, R14, RZ ;  /* 0x0000000e1b127210 */ /* 0x008fca0007f3e0ff */
[----:B------:R-:W-:-:S05]  /*13b590*/  IMAD.X R19, R5, 0x1, R15, P1 ;  /* 0x0000000105137824 */ /* 0x000fca00008e060f */
[----:B------:R1:W-:Y:S02]  /*13b5a0*/  STL.64 [R1+0x1f30], R18 ;  /* 0x001f301201007387 */ /* 0x0003e40000100a00 */
[----:B-1----:R-:W-:Y:S02]  /*13b5b0*/  IADD3 R18, P1, PT, R27, R12, RZ ;  /* 0x0000000c1b127210 */ /* 0x002fe40007f3e0ff */
[----:B------:R-:W-:Y:S03]  /*13b5c0*/  STL [R1+0x224], R17 ;  /* 0x0002241101007387 */ /* 0x000fe60000100800 */
[----:B------:R-:W-:Y:S01]  /*13b5d0*/  IMAD.X R19, R5, 0x1, R13, P1 ;  /* 0x0000000105137824 */ /* 0x000fe200008e060d */
[----:B----4-:R-:W-:Y:S01]  /*13b5e0*/  F2FP.SATFINITE.E5M2.F32.PACK_AB_MERGE_C R5, R25, R28, RZ ;  /* 0x0000001c1905723e */ /* 0x010fe200048060ff */
[----:B0-----:R-:W-:Y:S01]  /*13b5f0*/  VIADD R27, R27, UR6 ;  /* 0x000000061b1b7c36 */ /* 0x001fe20008000000 */
[----:B------:R-:W-:Y:S01]  /*13b600*/  F2FP.SATFINITE.E5M2.F32.PACK_AB_MERGE_C R3, R3, R8, RZ ;  /* 0x000000080303723e */ /* 0x000fe200048060ff */
[----:B------:R-:W0:Y:S01]  /*13b610*/  LDCU UR6, c[0x0][0x3b8] ;  /* 0x00007700ff0677ac */ /* 0x000e220008000800 */
[----:B------:R1:W-:Y:S04]  /*13b620*/  STL.64 [R1+0x1f20], R18 ;  /* 0x001f201201007387 */ /* 0x0003e80000100a00 */
[----:B------:R-:W2:Y:S04]  /*13b630*/  LDL.LU R22, [R1+0x1ee0] ;  /* 0x001ee00001167983 */ /* 0x000ea80000300800 */
[----:B------:R3:W-:Y:S01]  /*13b640*/  STL [R1+0x228], R7 ;  /* 0x0002280701007387 */ /* 0x0007e20000100800 */
[----:B-1----:R-:W-:-:S03]  /*13b650*/  IADD3 R18, P1, PT, R27, R6, RZ ;  /* 0x000000061b127210 */ /* 0x002fc60007f3e0ff */
[----:B---3--:R-:W2:Y:S04]  /*13b660*/  LDL.LU R7, [R1+0x1ee4] ;  /* 0x001ee40001077983 */ /* 0x008ea80000300800 */
[----:B------:R1:W-:Y:S04]  /*13b670*/  STL [R1+0x1fc], R5 ;  /* 0x0001fc0501007387 */ /* 0x0003e80000100800 */
[----:B------:R-:W3:Y:S04]  /*13b680*/  LDL.LU R28, [R1+0x1ee8] ;  /* 0x001ee800011c7983 */ /* 0x000ee80000300800 */
[----:B------:R-:W3:Y:S01]  /*13b690*/  LDL.LU R25, [R1+0x1eec] ;  /* 0x001eec0001197983 */ /* 0x000ee20000300800 */
[----:B-1----:R-:W-:-:S03]  /*13b6a0*/  SHF.R.S32.HI R5, RZ, 0x1f, R27 ;  /* 0x0000001fff057819 */ /* 0x002fc6000001141b */
[----:B------:R1:W-:Y:S02]  /*13b6b0*/  STL [R1+0x1ec], R0 ;  /* 0x0001ec0001007387 */ /* 0x0003e40000100800 */
[----:B------:R-:W-:Y:S02]  /*13b6c0*/  IMAD.X R19, R5, 0x1, R9, P1 ;  /* 0x0000000105137824 */ /* 0x000fe400008e0609 */
[----:B------:R-:W4:Y:S01]  /*13b6d0*/  LDL.LU R16, [R1+0x1ed0] ;  /* 0x001ed00001107983 */ /* 0x000f220000300800 */
[----:B------:R-:W-:-:S03]  /*13b6e0*/  F2FP.SATFINITE.E5M2.F32.PACK_AB_MERGE_C R2, R23, R2, RZ ;  /* 0x000000021702723e */ /* 0x000fc600048060ff */
[----:B-1----:R-:W4:Y:S04]  /*13b6f0*/  LDL.LU R0, [R1+0x1ed4] ;  /* 0x001ed40001007983 */ /* 0x002f280000300800 */
[----:B------:R-:W3:Y:S04]  /*13b700*/  LDL.LU R8, [R1+0x1ed8] ;  /* 0x001ed80001087983 */ /* 0x000ee80000300800 */
[----:B------:R1:W-:Y:S04]  /*13b710*/  STL.64 [R1+0x1f10], R18 ;  /* 0x001f101201007387 */ /* 0x0003e80000100a00 */
[----:B------:R0:W-:Y:S01]  /*13b720*/  STL [R1+0x1d0], R3 ;  /* 0x0001d00301007387 */ /* 0x0001e20000100800 */
[----:B-1----:R-:W-:-:S03]  /*13b730*/  IADD3 R18, P1, PT, R27, R10, RZ ;  /* 0x0000000a1b127210 */ /* 0x002fc60007f3e0ff */
[----:B0-----:R-:W3:Y:S02]  /*13b740*/  LDL.LU R3, [R1+0x1edc] ;  /* 0x001edc0001037983 */ /* 0x001ee40000300800 */
[----:B------:R-:W-:Y:S02]  /*13b750*/  IMAD.X R19, R5, 0x1, R11, P1 ;  /* 0x0000000105137824 */ /* 0x000fe400008e060b */
[----:B------:R0:W-:Y:S04]  /*13b760*/  STL [R1+0x1d4], R2 ;  /* 0x0001d40201007387 */ /* 0x0001e80000100800 */
[----:B------:R1:W-:Y:S04]  /*13b770*/  STL.64 [R1+0x5d00], R10 ;  /* 0x005d000a01007387 */ /* 0x0003e80000100a00 */
[----:B0-----:R-:W3:Y:S04]  /*13b780*/  LDL.LU R2, [R1+0x1ec0] ;  /* 0x001ec00001027983 */ /* 0x001ee80000300800 */
[----:B------:R-:W3:Y:S01]  /*13b790*/  LDL.LU R23, [R1+0x1ec4] ;  /* 0x001ec40001177983 */ /* 0x000ee20000300800 */
[----:B-1----:R-:W-:-:S02]  /*13b7a0*/  F2FP.SATFINITE.E5M2.F32.PACK_AB_MERGE_C R10, R20, R4, RZ ;  /* 0x00000004140a723e */ /* 0x002fc400048060ff */
[----:B------:R-:W-:Y:S01]  /*13b7b0*/  F2FP.SATFINITE.E5M2.F32.PACK_AB_MERGE_C R4, R26, R24, RZ ;  /* 0x000000181a04723e */ /* 0x000fe200048060ff */
[----:B------:R0:W-:Y:S04]  /*13b7c0*/  STL.64 [R1+0x19d8], R18 ;  /* 0x0019d81201007387 */ /* 0x0001e80000100a00 */
[----:B0-----:R-:W3:Y:S04]  /*13b7d0*/  LDL.LU R18, [R1+0x1ec8] ;  /* 0x001ec80001127983 */ /* 0x001ee80000300800 */
[----:B------:R0:W-:Y:S04]  /*13b7e0*/  STL [R1+0x1a4], R10 ;  /* 0x0001a40a01007387 */ /* 0x0001e80000100800 */
[----:B------:R-:W3:Y:S04]  /*13b7f0*/  LDL.LU R29, [R1+0x1ecc] ;  /* 0x001ecc00011d7983 */ /* 0x000ee80000300800 */
[----:B------:R1:W-:Y:S04]  /*13b800*/  STL [R1+0x1ac], R4 ;  /* 0x0001ac0401007387 */ /* 0x0003e80000100800 */
[----:B------:R-:W3:Y:S01]  /*13b810*/  LDL.LU R19, [R1+0x1eb0] ;  /* 0x001eb00001137983 */ /* 0x000ee20000300800 */
[----:B0-----:R-:W-:-:S05]  /*13b820*/  IADD3 R10, P1, PT, R27, R14, RZ ;  /* 0x0000000e1b0a7210 */ /* 0x001fca0007f3e0ff */
[----:B------:R-:W-:Y:S01]  /*13b830*/  IMAD.X R11, R5, 0x1, R15, P1 ;  /* 0x00000001050b7824 */ /* 0x000fe200008e060f */
[----:B--2---:R-:W-:Y:S02]  /*13b840*/  F2FP.SATFINITE.E5M2.F32.PACK_AB_MERGE_C R7, R7, R22, RZ ;  /* 0x000000160707723e */ /* 0x004fe400048060ff */
[----:B----4-:R-:W-:Y:S02]  /*13b850*/  F2FP.SATFINITE.E5M2.F32.PACK_AB_MERGE_C R0, R0, R16, RZ ;  /* 0x000000100000723e */ /* 0x010fe400048060ff */
[----:B---3--:R-:W-:Y:S01]  /*13b860*/  F2FP.SATFINITE.E5M2.F32.PACK_AB_MERGE_C R3, R3, R8, RZ ;  /* 0x000000080303723e */ /* 0x008fe200048060ff */
[----:B------:R-:W-:Y:S04]  /*13b870*/  STL [R1+0x5cf8], R19 ;  /* 0x005cf81301007387 */ /* 0x000fe80000100800 */
[----:B------:R-:W2:Y:S04]  /*13b880*/  LDL.LU R21, [R1+0x1eb4] ;  /* 0x001eb40001157983 */ /* 0x000ea80000300800 */
[----:B-1----:R-:W3:Y:S04]  /*13b890*/  LDL.LU R4, [R1+0x1eb8] ;  /* 0x001eb80001047983 */ /* 0x002ee80000300800 */
[----:B------:R-:W3:Y:S04]  /*13b8a0*/  LDL.LU R20, [R1+0x1ebc] ;  /* 0x001ebc0001147983 */ /* 0x000ee80000300800 */
[----:B------:R-:W4:Y:S04]  /*13b8b0*/  LDL.LU R24, [R1+0x1ea0] ;  /* 0x001ea00001187983 */ /* 0x000f280000300800 */
[----:B------:R-:W4:Y:S04]  /*13b8c0*/  LDL.LU R26, [R1+0x1ea4] ;  /* 0x001ea400011a7983 */ /* 0x000f280000300800 */
[----:B------:R0:W-:Y:S04]  /*13b8d0*/  STL.64 [R1+0x19d0], R10 ;  /* 0x0019d00a01007387 */ /* 0x0001e80000100a00 */
[----:B------:R1:W-:Y:S04]  /*13b8e0*/  STL [R1+0x188], R7 ;  /* 0x0001880701007387 */ /* 0x0003e80000100800 */
[----:B------:R-:W2:Y:S01]  /*13b8f0*/  LDL.LU R22, [R1+0x1ea8] ;  /* 0x001ea80001167983 */ /* 0x000ea20000300800 */
[C---:B0-----:R-:W-:Y:S01]  /*13b900*/  IADD3 R10, P1, PT, R27.reuse, R12, RZ ;  /* 0x0000000c1b0a7210 */ /* 0x041fe20007f3e0ff */
[----:B------:R-:W-:-:S02]  /*13b910*/  VIADD R27, R27, UR6 ;  /* 0x000000061b1b7c36 */ /* 0x000fc40008000000 */
[----:B-1----:R-:W2:Y:S01]  /*13b920*/  LDL.LU R7, [R1+0x1eac] ;  /* 0x001eac0001077983 */ /* 0x002ea20000300800 */
[----:B------:R-:W-:Y:S01]  /*13b930*/  F2FP.SATFINITE.E5M2.F32.PACK_AB_MERGE_C R2, R23, R2, RZ ;  /* 0x000000021702723e */ /* 0x000fe200048060ff */
[----:B------:R-:W0:Y:S01]  /*13b940*/  LDCU UR6, c[0x0][0x3b8] ;  /* 0x00007700ff0677ac */ /* 0x000e220008000800 */
[----:B------:R-:W-:Y:S01]  /*13b950*/  IMAD.X R11, R5, 0x1, R13, P1 ;  /* 0x00000001050b7824 */ /* 0x000fe200008e060d */
[----:B------:R-:W-:Y:S02]  /*13b960*/  F2FP.SATFINITE.E5M2.F32.PACK_AB_MERGE_C R5, R25, R28, RZ ;  /* 0x0000001c1905723e */ /* 0x000fe400048060ff */
[----:B------:R-:W-:Y:S02]  /*13b970*/  SHF.R.S32.HI R17, RZ, 0x1f, R27 ;  /* 0x0000001fff117819 */ /* 0x000fe4000001141b */
[----:B------:R1:W-:Y:S04]  /*13b980*/  STL.64 [R1+0x19b8], R10 ;  /* 0x0019b80a01007387 */ /* 0x0003e80000100a00 */
[----:B------:R-:W2:Y:S04]  /*13b990*/  LDL.LU R28, [R1+0x1e90] ;  /* 0x001e9000011c7983 */ /* 0x000ea80000300800 */
[----:B------:R-:W-:Y:S01]  /*13b9a0*/  STL [R1+0x184], R5 ;  /* 0x0001840501007387 */ /* 0x000fe20000100800 */
[----:B-1----:R-:W-:-:S03]  /*13b9b0*/  IADD3 R10, P1, PT, R27, R6, RZ ;  /* 0x000000061b0a7210 */ /* 0x002fc60007f3e0ff */
[----:B------:R-:W2:Y:S02]  /*13b9c0*/  LDL.LU R25, [R1+0x1e94] ;  /* 0x001e940001197983 */ /* 0x000ea40000300800 */
[----:B------:R-:W-:Y:S02]  /*13b9d0*/  IMAD.X R11, R17, 0x1, R9, P1 ;  /* 0x00000001110b7824 */ /* 0x000fe400008e0609 */
[----:B------:R1:W-:Y:S04]  /*13b9e0*/  STL [R1+0x168], R0 ;  /* 0x0001680001007387 */ /* 0x0003e80000100800 */
[----:B------:R-:W2:Y:S04]  /*13b9f0*/  LDL.LU R16, [R1+0x1e98] ;  /* 0x001e980001107983 */ /* 0x000ea80000300800 */
[----:B-1----:R-:W2:Y:S04]  /*13ba00*/  LDL.LU R0, [R1+0x1e9c] ;  /* 0x001e9c0001007983 */ /* 0x002ea80000300800 */
[----:B------:R-:W-:Y:S04]  /*13ba10*/  STL [R1+0x15c], R3 ;  /* 0x00015c0301007387 */ /* 0x000fe80000100800 */
[----:B------:R1:W-:Y:S04]  /*13ba20*/  STL.64 [R1+0x19b0], R10 ;  /* 0x0019b00a01007387 */ /* 0x0003e80000100a00 */
[----:B-1----:R-:W2:Y:S01]  /*13ba30*/  LDL.LU.64 R10, [R1+0x5d00] ;  /* 0x005d0000010a7983 */ /* 0x002ea20000300a00 */
[----:B------:R-:W-:-:S03]  /*13ba40*/  F2FP.SATFINITE.E5M2.F32.PACK_AB_MERGE_C R5, R29, R18, RZ ;  /* 0x000000121d05723e */ /* 0x000fc600048060ff */
[----:B------:R-:W3:Y:S04]  /*13ba50*/  LDL.LU R8, [R1+0x1e70] ;  /* 0x001e700001087983 */ /* 0x000ee80000300800 */
[----:B------:R-:W3:Y:S04]  /*13ba60*/  LDL.LU R3, [R1+0x1e74] ;  /* 0x001e740001037983 */ /* 0x000ee80000300800 */
[----:B------:R1:W-:Y:S04]  /*13ba70*/  STL [R1+0x148], R2 ;  /* 0x0001480201007387 */ /* 0x0003e80000100800 */
[----:B-1----:R-:W3:Y:S04]  /*13ba80*/  LDL.LU R2, [R1+0x1e78] ;  /* 0x001e780001027983 */ /* 0x002ee80000300800 */
[----:B------:R-:W4:Y:S04]  /*13ba90*/  LDL.LU R23, [R1+0x1e7c] ;  /* 0x001e7c0001177983 */ /* 0x000f280000300800 */
[----:B------:R-:W-:Y:S01]  /*13baa0*/  STL [R1+0x144], R5 ;  /* 0x0001440501007387 */ /* 0x000fe20000100800 */
[----:B--2---:R-:W-:-:S05]  /*13bab0*/  IADD3 R18, P1, PT, R27, R10, RZ ;  /* 0x0000000a1b127210 */ /* 0x004fca0007f3e0ff */
[----:B------:R-:W-:-:S05]  /*13bac0*/  IMAD.X R19, R17, 0x1, R11, P1 ;  /* 0x0000000111137824 */ /* 0x000fca00008e060b */
[----:B------:R1:W-:Y:S04]  /*13bad0*/  STL.64 [R1+0x1998], R18 ;  /* 0x0019981201007387 */ /* 0x0003e80000100a00 */
[----:B-1----:R-:W2:Y:S01]  /*13bae0*/  LDL.LU R19, [R1+0x5cf8] ;  /* 0x005cf80001137983 */ /* 0x002ea20000300800 */
[----:B---3--:R-:W-:Y:S02]  /*13baf0*/  F2FP.SATFINITE.E5M2.F32.PACK_AB_MERGE_C R18, R20, R4, RZ ;  /* 0x000000041412723e */ /* 0x008fe400048060ff */
[----:B------:R-:W-:-:S05]  /*13bb00*/  IADD3 R4, P1, PT, R27, R14, RZ ;  /* 0x0000000e1b047210 */ /* 0x000fca0007f3e0ff */
[----:B------:R-:W-:Y:S01]  /*13bb10*/  IMAD.X R5, R17, 0x1, R15, P1 ;  /* 0x0000000111057824 */ /* 0x000fe200008e060f */
[----:B------:R-:W-:Y:S02]  /*13bb20*/  F2FP.SATFINITE.E5M2.F32.PACK_AB_MERGE_C R0, R0, R16, RZ ;  /* 0x000000100000723e */ /* 0x000fe400048060ff */
[----:B------:R-:W-:Y:S02]  /*13bb30*/  F2FP.SATFINITE.E5M2.F32.PACK_AB_MERGE_C R3, R3, R8, RZ ;  /* 0x000000080303723e */ /* 0x000fe400048060ff */
[----:B----4-:R-:W-:Y:S02]  /*13bb40*/  F2FP.SATFINITE.E5M2.F32.PACK_AB_MERGE_C R2, R23, R2, RZ ;  /* 0x000000021702723e */ /* 0x010fe400048060ff */
[----:B--2---:R-:W-:-:S05]  /*13bb50*/  F2FP.SATFINITE.E5M2.F32.PACK_AB_MERGE_C R19, R21, R19, RZ ;  /* 0x000000131513723e */ /* 0x004fca00048060ff */
[----:B------:R-:W-:Y:S04]  /*13bb60*/  STL [R1+0x138], R19 ;  /* 0x0001381301007387 */ /* 0x000fe80000100800 */
[----:B------:R-:W-:Y:S04]  /*13bb70*/  STL [R1+0x13c], R18 ;  /* 0x00013c1201007387 */ /* 0x000fe80000100800 */
[----:B------:R1:W-:Y:S04]  /*13bb80*/  STL.64 [R1+0x5cf0], R14 ;  /* 0x005cf00e01007387 */ /* 0x0003e80000100a00 */
[----:B------:R2:W-:Y:S01]  /*13bb90*/  STL.64 [R1+0x1990], R4 ;  /* 0x0019900401007387 */ /* 0x0005e20000100a00 */
[----:B-1----:R-:W-:-:S02]  /*13bba0*/  F2FP.SATFINITE.E5M2.F32.PACK_AB_MERGE_C R14, R26, R24, RZ ;  /* 0x000000181a0e723e */ /* 0x002fc400048060ff */
[----:B--2---:R-:W-:-:S03]  /*13bbb0*/  IADD3 R4, P1, PT, R27, R12, RZ ;  /* 0x0000000c1b047210 */ /* 0x004fc60007f3e0ff */
[----:B------:R-:W-:Y:S02]  /*13bbc0*/  STL [R1+0x11c], R14 ;  /* 0x00011c0e01007387 */ /* 0x000fe40000100800 */
[----:B------:R-:W-:Y:S02]  /*13bbd0*/  IMAD.X R5, R17, 0x1, R13, P1 ;  /* 0x0000000111057824 */ /* 0x000fe400008e060d */
[----:B------:R-:W2:Y:S01]  /*13bbe0*/  LDL.LU R20, [R1+0x1e88] ;  /* 0x001e880001147983 */ /* 0x000ea20000300800 */
[----:B------:R-:W-:-:S03]  /*13bbf0*/  F2FP.SATFINITE.E5M2.F32.PACK_AB_MERGE_C R26, R7, R22, RZ ;  /* 0x00000016071a723e */ /* 0x000fc600048060ff */
[----:B------:R-:W2:Y:S01]  /*13bc00*/  LDL.LU R24, [R1+0x1e8c] ;  /* 0x001e8c0001187983 */ /* 0x000ea20000300800 */
[----:B0-----:R-:W-:Y:S01]  /*13bc10*/  VIADD R27, R27, UR6 ;  /* 0x000000061b1b7c36 */ /* 0x001fe20008000000 */
[----:B------:R-:W0:Y:S02]  /*13bc20*/  LDCU UR6, c[0x0][0x3b8] ;  /* 0x00007700ff0677ac */ /* 0x000e240008000800 */
[----:B------:R1:W-:Y:S04]  /*13bc30*/  STL.64 [R1+0x1978], R4 ;  /* 0x0019780401007387 */ /* 0x0003e80000100a00 */
[----:B------:R-:W3:Y:S04]  /*13bc40*/  LDL.LU R22, [R1+0x1e60] ;  /* 0x001e600001167983 */ /* 0x000ee80000300800 */
[----:B------:R-:W3:Y:S01]  /*13bc50*/  LDL.LU R7, [R1+0x1e64] ;  /* 0x001e640001077983 */ /* 0x000ee20000300800 */
[----:B-1----:R-:W-:-:S03]  /*13bc60*/  F2FP.SATFINITE.E5M2.F32.PACK_AB_MERGE_C R4, R25, R28, RZ ;  /* 0x0000001c1904723e */ /* 0x002fc600048060ff */
[----:B------:R1:W-:Y:S01]  /*13bc70*/  STL [R1+0x5acc], R26 ;  /* 0x005acc1a01007387 */ /* 0x0003e20000100800 */
[----:B------:R-:W-:-:S03]  /*13bc80*/  IADD3 R14, P1, PT, R27, R6, RZ ;  /* 0x000000061b0e7210 */ /* 0x000fc60007f3e0ff */
[----:B-1----:R-:W4:Y:S04]  /*13bc90*/  LDL.LU R26, [R1+0x1e84] ;  /* 0x001e8400011a7983 */ /* 0x002f280000300800 */
[----:B------:R1:W-:Y:S04]  /*13bca0*/  STL [R1+0x108], R4 ;  /* 0x0001080401007387 */ /* 0x0003e80000100800 */
[----:B------:R-:W2:Y:S04]  /*13bcb0*/  LDL.LU R28, [R1+0x1e68] ;  /* 0x001e6800011c7983 */ /* 0x000ea80000300800 */
[----:B------:R-:W2:Y:S01]  /*13bcc0*/  LDL.LU R25, [R1+0x1e6c] ;  /* 0x001e6c0001197983 */ /* 0x000ea20000300800 */
[----:B-1----:R-:W-:-:S03]  /*13bcd0*/  SHF.R.S32.HI R4, RZ, 0x1f, R27 ;  /* 0x0000001fff047819 */ /* 0x002fc6000001141b */
[----:B------:R1:W-:Y:S02]  /*13bce0*/  STL [R1+0x104], R0 ;  /* 0x0001040001007387 */ /* 0x0003e40000100800 */
[----:B------:R-:W-:Y:S02]  /*13bcf0*/  IMAD.X R15, R4, 0x1, R9, P1 ;  /* 0x00000001040f7824 */ /* 0x000fe400008e0609 */
[----:B------:R-:W2:Y:S04]  /*13bd00*/  LDL.LU R16, [R1+0x1e50] ;  /* 0x001e500001107983 */ /* 0x000ea80000300800 */
[----:B-1----:R-:W2:Y:S04]  /*13bd10*/  LDL.LU R0, [R1+0x1e54] ;  /* 0x001e540001007983 */ /* 0x002ea80000300800 */
[----:B------:R-:W2:Y:S04]  /*13bd20*/  LDL.LU R5, [R1+0x1e58] ;  /* 0x001e580001057983 */ /* 0x000ea80000300800 */
[----:B------:R-:W-:Y:S04]  /*13bd30*/  STL.64 [R1+0x1970], R14 ;  /* 0x0019700e01007387 */ /* 0x000fe80000100a00 */
[----:B------:R1:W-:Y:S04]  /*13bd40*/  STL [R1+0xec], R3 ;  /* 0x0000ec0301007387 */ /* 0x0003e80000100800 */
[----:B-1----:R-:W2:Y:S04]  /*13bd50*/  LDL.LU R3, [R1+0x1e5c] ;  /* 0x001e5c0001037983 */ /* 0x002ea80000300800 */
[----:B------:R-:W-:Y:S04]  /*13bd60*/  STL [R1+0xf0], R2 ;  /* 0x0000f00201007387 */ /* 0x000fe80000100800 */
[----:B------:R-:W2:Y:S04]  /*13bd70*/  LDL.LU R18, [R1+0x1e40] ;  /* 0x001e400001127983 */ /* 0x000ea80000300800 */
[----:B------:R-:W2:Y:S04]  /*13bd80*/  LDL.LU R29, [R1+0x1e44] ;  /* 0x001e4400011d7983 */ /* 0x000ea80000300800 */
[----:B------:R-:W2:Y:S01]  /*13bd90*/  LDL.LU R19, [R1+0x1e48] ;  /* 0x001e480001137983 */ /* 0x000ea20000300800 */
[----:B------:R-:W-:-:S05]  /*13bda0*/  IADD3 R14, P1, PT, R27, R10, RZ ;  /* 0x0000000a1b0e7210 */ /* 0x000fca0007f3e0ff */
[----:B------:R-:W-:Y:S01]  /*13bdb0*/  IMAD.X R15, R4, 0x1, R11, P1 ;  /* 0x00000001040f7824 */ /* 0x000fe200008e060b */
[----:B--2---:R1:W-:Y:S04]  /*13bdc0*/  STL.64 [R1+0x5ce8], R18 ;  /* 0x005ce81201007387 */ /* 0x0043e80000100a00 */
[----:B-1----:R-:W4:Y:S04]  /*13bdd0*/  LDL.LU R19, [R1+0x1e80] ;  /* 0x001e800001137983 */ /* 0x002f280000300800 */
[----:B------:R-:W2:Y:S04]  /*13bde0*/  LDL.LU R17, [R1+0x1e4c] ;  /* 0x001e4c0001117983 */ /* 0x000ea80000300800 */
[----:B------:R1:W-:Y:S04]  /*13bdf0*/  STL.64 [R1+0x1968], R14 ;  /* 0x0019680e01007387 */ /* 0x0003e80000100a00 */
[----:B-1----:R-:W2:Y:S01]  /*13be00*/  LDL.LU.64 R14, [R1+0x5cf0] ;  /* 0x005cf000010e7983 */ /* 0x002ea20000300a00 */
[----:B------:R-:W-:-:S03]  /*13be10*/  F2FP.SATFINITE.E5M2.F32.PACK_AB_MERGE_C R20, R24, R20, RZ ;  /* 0x000000141814723e */ /* 0x000fc600048060ff */
[----:B------:R-:W2:Y:S04]  /*13be20*/  LDL.LU R21, [R1+0x1e30] ;  /* 0x001e300001157983 */ /* 0x000ea80000300800 */
[----:B------:R-:W2:Y:S04]  /*13be30*/  LDL.LU R8, [R1+0x1e34] ;  /* 0x001e340001087983 */ /* 0x000ea80000300800 */
[----:B------:R-:W2:Y:S04]  /*13be40*/  LDL.LU R2, [R1+0x1e38] ;  /* 0x001e380001027983 */ /* 0x000ea80000300800 */
[----:B------:R-:W2:Y:S01]  /*13be50*/  LDL.LU R23, [R1+0x1e3c] ;  /* 0x001e3c0001177983 */ /* 0x000ea20000300800 */
[----:B---3--:R-:W-:-:S02]  /*13be60*/  F2FP.SATFINITE.E5M2.F32.PACK_AB_MERGE_C R7, R7, R22, RZ ;  /* 0x000000160707723e */ /* 0x008fc400048060ff */
[----:B------:R-:W-:Y:S02]  /*13be70*/  F2FP.SATFINITE.E5M2.F32.PACK_AB_MERGE_C R24, R25, R28, RZ ;  /* 0x0000001c1918723e */ /* 0x000fe400048060ff */
[----:B------:R-:W-:Y:S02]  /*13be80*/  F2FP.SATFINITE.E5M2.F32.PACK_AB_MERGE_C R5, R3, R5, RZ ;  /* 0x000000050305723e */ /* 0x000fe400048060ff */
[----:B------:R-:W-:Y:S02]  /*13be90*/  F2FP.SATFINITE.E5M2.F32.PACK_AB_MERGE_C R0, R0, R16, RZ ;  /* 0x000000100000723e */ /* 0x000fe400048060ff */
[----:B----4-:R-:W-:-:S05]  /*13bea0*/  F2FP.SATFINITE.E5M2.F32.PACK_AB_MERGE_C R26, R26, R19, RZ ;  /* 0x000000131a1a723e */ /* 0x010fca00048060ff */
[----:B------:R-:W-:Y:S04]  /*13beb0*/  STL [R1+0x1e70], R26 ;  /* 0x001e701a01007387 */ /* 0x000fe80000100800 */
[----:B------:R-:W-:Y:S01]  /*13bec0*/  STL [R1+0x1e74], R20 ;  /* 0x001e741401007387 */ /* 0x000fe20000100800 */
[----:B--2---:R-:W-:-:S05]  /*13bed0*/  IADD3 R18, P1, PT, R27, R14, RZ ;  /* 0x0000000e1b127210 */ /* 0x004fca0007f3e0ff */
[----:B------:R-:W-:-:S05]  /*13bee0*/  IMAD.X R19, R4, 0x1, R15, P1 ;  /* 0x0000000104137824 */ /* 0x000fca00008e060f */
[----:B------:R1:W-:Y:S04]  /*13bef0*/  STL.64 [R1+0x1960], R18 ;  /* 0x0019601201007387 */ /* 0x0003e80000100a00 */
[----:B------:R2:W-:Y:S01]  /*13bf00*/  STL [R1+0x1e60], R7 ;  /* 0x001e600701007387 */ /* 0x0005e20000100800 */
[C---:B-1----:R-:W-:Y:S01]  /*13bf10*/  IADD3 R18, P1, PT, R27.reuse, R12, RZ ;  /* 0x0000000c1b127210 */ /* 0x042fe20007f3e0ff */
[----:B0-----:R-:W-:Y:S01]  /*13bf20*/  VIADD R27, R27, UR6 ;  /* 0x000000061b1b7c36 */ /* 0x001fe20008000000 */
[----:B------:R-:W-:Y:S01]  /*13bf30*/  F2FP.SATFINITE.E5M2.F32.PACK_AB_MERGE_C R8, R8, R21, RZ ;  /* 0x000000150808723e */ /* 0x000fe200048060ff */
[----:B------:R-:W0:Y:S02]  /*13bf40*/  LDCU UR6, c[0x0][0x3b8] ;  /* 0x00007700ff0677ac */ /* 0x000e240008000800 */
[----:B------:R-:W-:-:S02]  /*13bf50*/  IMAD.X R19, R4, 0x1, R13, P1 ;  /* 0x0000000104137824 */ /* 0x000fc400008e060d */
[----:B------:R-:W3:Y:S01]  /*13bf60*/  LDL.LU R4, [R1+0x1e20] ;  /* 0x001e200001047983 */ /* 0x000ee20000300800 */
[----:B------:R-:W-:-:S03]  /*13bf70*/  SHF.R.S32.HI R3, RZ, 0x1f, R27 ;  /* 0x0000001fff037819 */ /* 0x000fc6000001141b */
[----:B------:R-:W3:Y:S04]  /*13bf80*/  LDL.LU R20, [R1+0x1e24] ;  /* 0x001e240001147983 */ /* 0x000ee80000300800 */
[----:B------:R1:W-:Y:S04]  /*13bf90*/  STL.64 [R1+0x1958], R18 ;  /* 0x0019581201007387 */ /* 0x0003e80000100a00 */
[----:B------:R-:W4:Y:S04]  /*13bfa0*/  LDL.LU R22, [R1+0x1e28] ;  /* 0x001e280001167983 */ /* 0x000f280000300800 */
[----:B--2---:R-:W4:Y:S01]  /*13bfb0*/  LDL.LU R7, [R1+0x1e2c] ;  /* 0x001e2c0001077983 */ /* 0x004f220000300800 */
[----:B-1----:R-:W-:-:S03]  /*13bfc0*/  IADD3 R18, P1, PT, R27, R6, RZ ;  /* 0x000000061b127210 */ /* 0x002fc60007f3e0ff */
[----:B------:R-:W-:Y:S04]  /*13bfd0*/  STL [R1+0x5950], R24 ;  /* 0x0059501801007387 */ /* 0x000fe80000100800 */
[----:B------:R-:W2:Y:S01]  /*13bfe0*/  LDL.LU R28, [R1+0x1e10] ;  /* 0x001e1000011c7983 */ /* 0x000ea20000300800 */
[----:B------:R-:W-:-:S03]  /*13bff0*/  IMAD.X R19, R3, 0x1, R9, P1 ;  /* 0x0000000103137824 */ /* 0x000fc600008e0609 */
[----:B------:R-:W2:Y:S04]  /*13c000*/  LDL.LU R25, [R1+0x1e14] ;  /* 0x001e140001197983 */ /* 0x000ea80000300800 */
[----:B------:R1:W-:Y:S04]  /*13c010*/  STL [R1+0x1e50], R0 ;  /* 0x001e500001007387 */ /* 0x0003e80000100800 */
[----:B------:R-:W2:Y:S04]  /*13c020*/  LDL.LU R16, [R1+0x1e18] ;  /* 0x001e180001107983 */ /* 0x000ea80000300800 */
[----:B-1----:R-:W2:Y:S04]  /*13c030*/  LDL.LU R0, [R1+0x1e1c] ;  /* 0x001e1c0001007983 */ /* 0x002ea80000300800 */
[----:B------:R-:W-:Y:S04]  /*13c040*/  STL [R1+0x1e54], R5 ;  /* 0x001e540501007387 */ /* 0x000fe80000100800 */
[----:B------:R1:W-:Y:S04]  /*13c050*/  STL.64 [R1+0x1950], R18 ;  /* 0x0019501201007387 */ /* 0x0003e80000100a00 */
[----:B-1----:R-:W2:Y:S02]  /*13c060*/  LDL.LU.64 R18, [R1+0x5ce8] ;  /* 0x005ce80001127983 */ /* 0x002ea40000300a00 */
[----:B--2---:R-:W-:-:S02]  /*13c070*/  F2FP.SATFINITE.E5M2.F32.PACK_AB_MERGE_C R24, R29, R18, RZ ;  /* 0x000000121d18723e */ /* 0x004fc400048060ff */
[----:B------:R-:W-:Y:S02]  /*13c080*/  IADD3 R18, P1, PT, R27, R10, RZ ;  /* 0x0000000a1b127210 */ /* 0x000fe40007f3e0ff */
[----:B------:R-:W-:Y:S01]  /*13c090*/  F2FP.SATFINITE.E5M2.F32.PACK_AB_MERGE_C R5, R17, R19, RZ ;  /* 0x000000131105723e */ /* 0x000fe200048060ff */
[----:B------:R-:W-:Y:S02]  /*13c0a0*/  STL [R1+0x1e40], R24 ;  /* 0x001e401801007387 */ /* 0x000fe40000100800 */
[----:B------:R-:W-:Y:S02]  /*13c0b0*/  IMAD.X R19, R3, 0x1, R11, P1 ;  /* 0x0000000103137824 */ /* 0x000fe400008e060b */
[----:B------:R1:W-:Y:S04]  /*13c0c0*/  STL [R1+0x1e44], R5 ;  /* 0x001e440501007387 */ /* 0x0003e80000100800 */
[----:B------:R2:W-:Y:S04]  /*13c0d0*/  STL.64 [R1+0x5ce0], R10 ;  /* 0x005ce00a01007387 */ /* 0x0005e80000100a00 */
[----:B------:R-:W-:Y:S01]  /*13c0e0*/  STL.64 [R1+0x1948], R18 ;  /* 0x0019481201007387 */ /* 0x000fe20000100a00 */
[----:B-1----:R-:W-:-:S03]  /*13c0f0*/  F2FP.SATFINITE.E5M2.F32.PACK_AB_MERGE_C R5, R23, R2, RZ ;  /* 0x000000021705723e */ /* 0x002fc600048060ff */
[----:B------:R-:W4:Y:S04]  /*13c100*/  LDL.LU R2, [R1+0x1e00] ;  /* 0x001e000001027983 */ /* 0x000f280000300800 */
[----:B------:R-:W-:Y:S04]  /*13c110*/  STL [R1+0x828], R8 ;  /* 0x0008280801007387 */ /* 0x000fe80000100800 */
[----:B------:R-:W4:Y:S01]  /*13c120*/  LDL.LU R23, [R1+0x1e04] ;  /* 0x001e040001177983 */ /* 0x000f220000300800 */
[----:B--2---:R-:W-:-:S03]  /*13c130*/  IADD3 R10, P1, PT, R27, R14, RZ ;  /* 0x0000000e1b0a7210 */ /* 0x004fc60007f3e0ff */
[----:B------:R1:W-:Y:S02]  /*13c140*/  STL [R1+0x830], R5 ;  /* 0x0008300501007387 */ /* 0x0003e40000100800 */
[----:B------:R-:W-:Y:S02]  /*13c150*/  IMAD.X R11, R3, 0x1, R15, P1 ;  /* 0x00000001030b7824 */ /* 0x000fe400008e060f */
[----:B------:R-:W2:Y:S04]  /*13c160*/  LDL.LU R24, [R1+0x1e0c] ;  /* 0x001e0c0001187983 */ /* 0x000ea80000300800 */
[----:B------:R-:W2:Y:S04]  /*13c170*/  LDL.LU R26, [R1+0x1df0] ;  /* 0x001df000011a7983 */ /* 0x000ea80000300800 */
[----:B-1----:R-:W2:Y:S04]  /*13c180*/  LDL.LU R5, [R1+0x1df4] ;  /* 0x001df40001057983 */ /* 0x002ea80000300800 */
[----:B------:R1:W-:Y:S01]  /*13c190*/  STL.64 [R1+0x1940], R10 ;  /* 0x0019400a01007387 */ /* 0x0003e20000100a00 */
[----:B---3--:R-:W-:-:S03]  /*13c1a0*/  F2FP.SATFINITE.E5M2.F32.PACK_AB_MERGE_C R4, R20, R4, RZ ;  /* 0x000000041404723e */ /* 0x008fc600048060ff */
[----:B------:R-:W3:Y:S04]  /*13c1b0*/  LDL.LU R18, [R1+0x1df8] ;  /* 0x001df80001127983 */ /* 0x000ee80000300800 */
[----:B------:R-:W3:Y:S01]  /*13c1c0*/  LDL.LU R29, [R1+0x1dfc] ;  /* 0x001dfc00011d7983 */ /* 0x000ee20000300800 */
[----:B-1----:R-:W-:-:S03]  /*13c1d0*/  IADD3 R10, P1, PT, R27, R12, RZ ;  /* 0x0000000c1b0a7210 */ /* 0x002fc60007f3e0ff */
[----:B------:R-:W-:Y:S02]  /*13c1e0*/  STL [R1+0x800], R4 ;  /* 0x0008000401007387 */ /* 0x000fe40000100800 */
[----:B------:R-:W-:Y:S01]  /*13c1f0*/  IMAD.X R11, R3, 0x1, R13, P1 ;  /* 0x00000001030b7824 */ /* 0x000fe200008e060d */
[----:B----4-:R-:W-:Y:S01]  /*13c200*/  F2FP.SATFINITE.E5M2.F32.PACK_AB_MERGE_C R3, R7, R22, RZ ;  /* 0x000000160703723e */ /* 0x010fe200048060ff */
[----:B------:R-:W4:Y:S01]  /*13c210*/  LDL.LU R19, [R1+0x1de0] ;  /* 0x001de00001137983 */ /* 0x000f220000300800 */
[----:B0-----:R-:W-:Y:S01]  /*13c220*/  VIADD R27, R27, UR6 ;  /* 0x000000061b1b7c36 */ /* 0x001fe20008000000 */
[----:B------:R-:W-:Y:S01]  /*13c230*/  F2FP.SATFINITE.E5M2.F32.PACK_AB_MERGE_C R0, R0, R16, RZ ;  /* 0x000000100000723e */ /* 0x000fe200048060ff */
[----:B------:R-:W0:Y:S01]  /*13c240*/  LDCU UR6, c[0x0][0x3b8] ;  /* 0x00007700ff0677ac */ /* 0x000e220008000800 */
[----:B------:R1:W-:Y:S04]  /*13c250*/  STL.64 [R1+0x1938], R10 ;  /* 0x0019380a01007387 */ /* 0x0003e80000100a00 */
[----:B------:R-:W4:Y:S04]  /*13c260*/  LDL.LU R21, [R1+0x1de4] ;  /* 0x001de40001157983 */ /* 0x000f280000300800 */
[----:B------:R0:W-:Y:S01]  /*13c270*/  STL [R1+0x1e20], R3 ;  /* 0x001e200301007387 */ /* 0x0001e20000100800 */
[----:B------:R-:W-:-:S02]  /*13c280*/  SHF.R.S32.HI R17, RZ, 0x1f, R27 ;  /* 0x0000001fff117819 */ /* 0x000fc4000001141b */
[----:B-1----:R-:W-:Y:S02]  /*13c290*/  IADD3 R10, P1, PT, R27, R6, RZ ;  /* 0x000000061b0a7210 */ /* 0x002fe40007f3e0ff */
[----:B0-----:R-:W-:-:S03]  /*13c2a0*/  F2FP.SATFINITE.E5M2.F32.PACK_AB_MERGE_C R3, R25, R28, RZ ;  /* 0x0000001c1903723e */ /* 0x001fc600048060ff */
[----:B------:R-:W-:Y:S02]  /*13c2b0*/  IMAD.X R11, R17, 0x1, R9, P1 ;  /* 0x00000001110b7824 */ /* 0x000fe400008e0609 */
[----:B------:R0:W-:Y:S04]  /*13c2c0*/  STL [R1+0x768], R3 ;  /* 0x0007680301007387 */ /* 0x0001e80000100800 */
[----:B------:R-:W4:Y:S04]  /*13c2d0*/  LDL.LU R8, [R1+0x1de8] ;  /* 0x001de80001087983 */ /* 0x000f280000300800 */
[----:B------:R-:W4:Y:S04]  /*13c2e0*/  LDL.LU R4, [R1+0x1dec] ;  /* 0x001dec0001047983 */ /* 0x000f280000300800 */
[----:B------:R-:W-:Y:S04]  /*13c2f0*/  STL [R1+0x784], R0 ;  /* 0x0007840001007387 */ /* 0x000fe80000100800 */
[----:B0-----:R-:W4:Y:S04]  /*13c300*/  LDL.LU R3, [R1+0x1dd0] ;  /* 0x001dd00001037983 */ /* 0x001f280000300800 */
[----:B------:R-:W4:Y:S04]  /*13c310*/  LDL.LU R7, [R1+0x1dd4] ;  /* 0x001dd40001077983 */ /* 0x000f280000300800 */
[----:B------:R-:W4:Y:S04]  /*13c320*/  LDL.LU R20, [R1+0x1dd8] ;  /* 0x001dd80001147983 */ /* 0x000f280000300800 */
[----:B------:R-:W4:Y:S04]  /*13c330*/  LDL.LU R25, [R1+0x1ddc] ;  /* 0x001ddc0001197983 */ /* 0x000f280000300800 */
[----:B------:R0:W-:Y:S04]  /*13c340*/  STL.64 [R1+0x1930], R10 ;  /* 0x0019300a01007387 */ /* 0x0001e80000100a00 */
[----:B0-----:R-:W4:Y:S04]  /*13c350*/  LDL.LU.64 R10, [R1+0x5ce0] ;  /* 0x005ce000010a7983 */ /* 0x001f280000300a00 */
[----:B------:R-:W4:Y:S04]  /*13c360*/  LDL.LU R22, [R1+0x1dc0] ;  /* 0x001dc00001167983 */ /* 0x000f280000300800 */
[----:B------:R-:W4:Y:S04]  /*13c370*/  LDL.LU R28, [R1+0x1dc4] ;  /* 0x001dc400011c7983 */ /* 0x000f280000300800 */
[----:B------:R-:W4:Y:S04]  /*13c380*/  LDL.LU R16, [R1+0x1dc8] ;  /* 0x001dc80001107983 */ /* 0x000f280000300800 */
[----:B------:R-:W4:Y:S01]  /*13c390*/  LDL.LU R0, [R1+0x1dcc] ;  /* 0x001dcc0001007983 */ /* 0x000f220000300800 */
[----:B------:R-:W-:-:S03]  /*13c3a0*/  F2FP.SATFINITE.E5M2.F32.PACK_AB_MERGE_C R23, R23, R2, RZ ;  /* 0x000000021717723e */ /* 0x000fc600048060ff */
[----:B------:R-:W4:Y:S04]  /*13c3b0*/  LDL.LU R2, [R1+0x5cdc] ;  /* 0x005cdc0001027983 */ /* 0x000f280000300800 */
[----:B------:R0:W-:Y:S04]  /*13c3c0*/  STL [R1+0x597c], R23 ;  /* 0x00597c1701007387 */ /* 0x0001e80000100800 */
[----:B0-----:R-:W4:Y:S01]  /*13c3d0*/  LDL.LU R23, [R1+0x1e08] ;  /* 0x001e080001177983 */ /* 0x001f220000300800 */
[----:B--2---:R-:W-:Y:S02]  /*13c3e0*/  F2FP.SATFINITE.E5M2.F32.PACK_AB_MERGE_C R5, R5, R26, RZ ;  /* 0x0000001a0505723e */ /* 0x004fe400048060ff */
[----:B---3--:R-:W-:-:S02]  /*13c3f0*/  F2FP.SATFINITE.E5M2.F32.PACK_AB_MERGE_C R18, R29, R18, RZ ;  /* 0x000000121d12723e */ /* 0x008fc400048060ff */
[----:B----4-:R-:W-:Y:S02]  /*13c400*/  F2FP.SATFINITE.E5M2.F32.PACK_AB_MERGE_C R19, R21, R19, RZ ;  /* 0x000000131513723e */ /* 0x010fe400048060ff */
[----:B------:R-:W-:Y:S01]  /*13c410*/  F2FP.SATFINITE.E5M2.F32.PACK_AB_MERGE_C R8, R4, R8, RZ ;  /* 0x000000080408723e */ /* 0x000fe200048060ff */
[----:B------:R0:W-:Y:S02]  /*13c420*/  STL [R1+0x5cd8], R22 ;  /* 0x005cd81601007387 */ /* 0x0001e40000100800 */
[----:B0-----:R-:W-:Y:S02]  /*13c430*/  IADD3 R22, P1, PT, R27, R10, RZ ;  /* 0x0000000a1b167210 */ /* 0x001fe40007f3e0ff */
[----:B------:R-:W-:Y:S02]  /*13c440*/  F2FP.SATFINITE.E5M2.F32.PACK_AB_MERGE_C R4, R7, R3, RZ ;  /* 0x000000030704723e */ /* 0x000fe400048060ff */
[----:B------:R-:W-:Y:S01]  /*13c450*/  F2FP.SATFINITE.E5M2.F32.PACK_AB_MERGE_C R24, R24, R23, RZ ;  /* 0x000000171818723e */ /* 0x000fe200048060ff */
[----:B------:R-:W-:-:S04]  /*13c460*/  IMAD.X R23, R17, 0x1, R11, P1 ;  /* 0x0000000111177824 */ /* 0x000fc800008e060b */
[----:B------:R-:W-:Y:S04]  /*13c470*/  STL [R1+0x708], R24 ;  /* 0x0007081801007387 */ /* 0x000fe80000100800 */
[----:B------:R-:W2:Y:S04]  /*13c480*/  LDL.LU R26, [R1+0x1db0] ;  /* 0x001db000011a7983 */ /* 0x000ea80000300800 */
[----:B------:R0:W-:Y:S04]  /*13c490*/  STL.64 [R1+0x1928], R22 ;  /* 0x0019281601007387 */ /* 0x0001e80000100a00 */
[----:B------:R1:W-:Y:S01]  /*13c4a0*/  STL [R1+0x680], R5 ;  /* 0x0006800501007387 */ /* 0x0003e20000100800 */
[----:B0-----:R-:W-:-:S03]  /*13c4b0*/  IADD3 R22, P1, PT, R27, R14, RZ ;  /* 0x0000000e1b167210 */ /* 0x001fc60007f3e0ff */
[----:B-1----:R-:W2:Y:S02]  /*13c4c0*/  LDL.LU R5, [R1+0x1db4] ;  /* 0x001db40001057983 */ /* 0x002ea40000300800 */
[----:B------:R-:W-:Y:S02]  /*13c4d0*/  IMAD.X R23, R17, 0x1, R15, P1 ;  /* 0x0000000111177824 */ /* 0x000fe400008e060f */
[----:B------:R0:W-:Y:S04]  /*13c4e0*/  STL [R1+0x1df0], R18 ;  /* 0x001df01201007387 */ /* 0x0001e80000100800 */
[----:B0-----:R-:W3:Y:S04]  /*13c4f0*/  LDL.LU R18, [R1+0x1db8] ;  /* 0x001db80001127983 */ /* 0x001ee80000300800 */
[----:B------:R-:W3:Y:S04]  /*13c500*/  LDL.LU R29, [R1+0x1dbc] ;  /* 0x001dbc00011d7983 */ /* 0x000ee80000300800 */
[----:B------:R0:W-:Y:S04]  /*13c510*/  STL.64 [R1+0x1920], R22 ;  /* 0x0019201601007387 */ /* 0x0001e80000100a00 */
[----:B------:R1:W-:Y:S01]  /*13c520*/  STL [R1+0x5c0], R19 ;  /* 0x0005c01301007387 */ /* 0x0003e20000100800 */
[C---:B0-----:R-:W-:Y:S01]  /*13c530*/  IADD3 R22, P1, PT, R27.reuse, R12, RZ ;  /* 0x0000000c1b167210 */ /* 0x041fe20007f3e0ff */
[----:B------:R-:W-:-:S02]  /*13c540*/  VIADD R27, R27, UR6 ;  /* 0x000000061b1b7c36 */ /* 0x000fc40008000000 */
[----:B-1----:R-:W4:Y:S01]  /*13c550*/  LDL.LU R19, [R1+0x1da0] ;  /* 0x001da00001137983 */ /* 0x002f220000300800 */
[----:B------:R-:W0:Y:S01]  /*13c560*/  LDCU UR6, c[0x0][0x3b8] ;  /* 0x00007700ff0677ac */ /* 0x000e220008000800 */
[----:B------:R-:W-:Y:S02]  /*13c570*/  IMAD.X R23, R17, 0x1, R13, P1 ;  /* 0x0000000111177824 */ /* 0x000fe400008e060d */
[----:B------:R-:W4:Y:S01]  /*13c580*/  LDL.LU R21, [R1+0x1da4] ;  /* 0x001da40001157983 */ /* 0x000f220000300800 */
[----:B------:R-:W-:-:S03]  /*13c590*/  SHF.R.S32.HI R17, RZ, 0x1f, R27 ;  /* 0x0000001fff117819 */ /* 0x000fc6000001141b */
[----:B------:R1:W-:Y:S04]  /*13c5a0*/  STL.64 [R1+0x1918], R22 ;  /* 0x0019181601007387 */ /* 0x0003e80000100a00 */
[----:B------:R-:W2:Y:S04]  /*13c5b0*/  LDL.LU R3, [R1+0x1da8] ;  /* 0x001da80001037983 */ /* 0x000ea80000300800 */
[----:B------:R0:W-:Y:S01]  /*13c5c0*/  STL [R1+0x5e4], R8 ;  /* 0x0005e40801007387 */ /* 0x0001e20000100800 */
[----:B-1----:R-:W-:-:S03]  /*13c5d0*/  IADD3 R22, P1, PT, R27, R6, RZ ;  /* 0x000000061b167210 */ /* 0x002fc60007f3e0ff */
[----:B------:R-:W2:Y:S04]  /*13c5e0*/  LDL.LU R7, [R1+0x1dac] ;  /* 0x001dac0001077983 */ /* 0x000ea80000300800 */
[----:B------:R1:W-:Y:S01]  /*13c5f0*/  STL [R1+0x538], R4 ;  /* 0x0005380401007387 */ /* 0x0003e20000100800 */
[----:B------:R-:W-:-:S03]  /*13c600*/  IMAD.X R23, R17, 0x1, R9, P1 ;  /* 0x0000000111177824 */ /* 0x000fc600008e0609 */
[----:B0-----:R-:W2:Y:S01]  /*13c610*/  LDL.LU R8, [R1+0x1d90] ;  /* 0x001d900001087983 */ /* 0x001ea20000300800 */
[----:B-1----:R-:W-:-:S03]  /*13c620*/  F2FP.SATFINITE.E5M2.F32.PACK_AB_MERGE_C R4, R25, R20, RZ ;  /* 0x000000141904723e */ /* 0x002fc600048060ff */
[----:B------:R-:W2:Y:S04]  /*13c630*/  LDL.LU R25, [R1+0x1d94] ;  /* 0x001d940001197983 */ /* 0x000ea80000300800 */
[----:B------:R-:W-:Y:S04]  /*13c640*/  STL [R1+0x55c], R4 ;  /* 0x00055c0401007387 */ /* 0x000fe80000100800 */
[----:B------:R0:W-:Y:S04]  /*13c650*/  STL.64 [R1+0x1910], R22 ;  /* 0x0019101601007387 */ /* 0x0001e80000100a00 */
[----:B0-----:R-:W2:Y:S01]  /*13c660*/  LDL.LU R22, [R1+0x5cd8] ;  /* 0x005cd80001167983 */ /* 0x001ea20000300800 */
[----:B------:R-:W-:-:S03]  /*13c670*/  F2FP.SATFINITE.E5M2.F32.PACK_AB_MERGE_C R4, R0, R16, RZ ;  /* 0x000000100004723e */ /* 0x000fc600048060ff */
[----:B------:R-:W3:Y:S01]  /*13c680*/  LDL.LU R16, [R1+0x1d98] ;  /* 0x001d980001107983 */ /* 0x000ee20000300800 */
[----:B--2---:R-:W-:-:S05]  /*13c690*/  F2FP.SATFINITE.E5M2.F32.PACK_AB_MERGE_C R20, R28, R22, RZ ;  /* 0x000000161c14723e */ /* 0x004fca00048060ff */
[----:B------:R-:W-:Y:S04]  /*13c6a0*/  STL [R1+0x50c], R20 ;  /* 0x00050c1401007387 */ /* 0x000fe80000100800 */
[----:B------:R-:W2:Y:S04]  /*13c6b0*/  LDL.LU R0, [R1+0x1d9c] ;  /* 0x001d9c0001007983 */ /* 0x000ea80000300800 */
[----:B------:R0:W-:Y:S04]  /*13c6c0*/  STL [R1+0x1dc0], R4 ;  /* 0x001dc00401007387 */ /* 0x0001e80000100800 */
[----:B------:R1:W-:Y:S04]  /*13c6d0*/  STL.64 [R1+0x5cd0], R10 ;  /* 0x005cd00a01007387 */ /* 0x0003e80000100a00 */
[----:B0-----:R-:W2:Y:S04]  /*13c6e0*/  LDL.LU R4, [R1+0x1d80] ;  /* 0x001d800001047983 */ /* 0x001ea80000300800 */
[----:B------:R-:W2:Y:S01]  /*13c6f0*/  LDL.LU R20, [R1+0x1d84] ;  /* 0x001d840001147983 */ /* 0x000ea20000300800 */
[----:B------:R-:W-:-:S05]  /*13c700*/  IADD3 R22, P1, PT, R27, R10, RZ ;  /* 0x0000000a1b167210 */ /* 0x000fca0007f3e0ff */
[----:B------:R-:W-:Y:S01]  /*13c710*/  IMAD.X R23, R17, 0x1, R11, P1 ;  /* 0x0000000111177824 */ /* 0x000fe200008e060b */
[----:B-1----:R-:W-:-:S04]  /*13c720*/  IADD3 R10, P1, PT, R27, R14, RZ ;  /* 0x0000000e1b0a7210 */ /* 0x002fc80007f3e0ff */
[----:B------:R0:W-:Y:S01]  /*13c730*/  STL.64 [R1+0x1908], R22 ;  /* 0x0019081601007387 */ /* 0x0001e20000100a00 */
[----:B------:R-:W-:Y:S01]  /*13c740*/  IMAD.X R11, R17, 0x1, R15, P1 ;  /* 0x00000001110b7824 */ /* 0x000fe200008e060f */
[----:B0-----:R-:W-:Y:S02]  /*13c750*/  F2FP.SATFINITE.E5M2.F32.PACK_AB_MERGE_C R23, R5, R26, RZ ;  /* 0x0000001a0517723e */ /* 0x001fe400048060ff */
[----:B------:R-:W2:Y:S01]  /*13c760*/  LDL.LU R22, [R1+0x1d88] ;  /* 0x001d880001167983 */ /* 0x000ea20000300800 */
[----:B---3--:R-:W-:-:S03]  /*13c770*/  F2FP.SATFINITE.E5M2.F32.PACK_AB_MERGE_C R5, R29, R18, RZ ;  /* 0x000000121d05723e */ /* 0x008fc600048060ff */
[----:B------:R-:W3:Y:S04]  /*13c780*/  LDL.LU R28, [R1+0x1d8c] ;  /* 0x001d8c00011c7983 */ /* 0x000ee80000300800 */
[----:B------:R-:W-:Y:S04]  /*13c790*/  STL [R1+0x4b4], R23 ;  /* 0x0004b41701007387 */ /* 0x000fe80000100800 */
[----:B------:R4:W-:Y:S04]  /*13c7a0*/  STL [R1+0x4a8], R5 ;  /* 0x0004a80501007387 */ /* 0x0009e80000100800 */
[----:B------:R-:W3:Y:S04]  /*13c7b0*/  LDL.LU R24, [R1+0x1d70] ;  /* 0x001d700001187983 */ /* 0x000ee80000300800 */
[----:B------:R-:W3:Y:S04]  /*13c7c0*/  LDL.LU R26, [R1+0x1d74] ;  /* 0x001d7400011a7983 */ /* 0x000ee80000300800 */
[----:B------:R-:W3:Y:S04]  /*13c7d0*/  LDL.LU R18, [R1+0x1d78] ;  /* 0x001d780001127983 */ /* 0x000ee80000300800 */
[----:B------:R0:W-:Y:S01]  /*13c7e0*/  STL.64 [R1+0x1900], R10 ;  /* 0x0019000a01007387 */ /* 0x0001e20000100a00 */
[----:B----4-:R-:W-:-:S02]  /*13c7f0*/  F2FP.SATFINITE.E5M2.F32.PACK_AB_MERGE_C R5, R21, R19, RZ ;  /* 0x000000131505723e */ /* 0x010fc400048060ff */
[----:B------:R-:W-:Y:S01]  /*13c800*/  F2FP.SATFINITE.E5M2.F32.PACK_AB_MERGE_C R3, R7, R3, RZ ;  /* 0x000000030703723e */ /* 0x000fe200048060ff */
[----:B------:R-:W4:Y:S01]  /*13c810*/  LDL.LU R29, [R1+0x1d7c] ;  /* 0x001d7c00011d7983 */ /* 0x000f220000300800 */
[----:B0-----:R-:W-:-:S03]  /*13c820*/  IADD3 R10, P1, PT, R27, R12, RZ ;  /* 0x0000000c1b0a7210 */ /* 0x001fc60007f3e0ff */
[----:B------:R-:W-:Y:S02]  /*13c830*/  STL [R1+0x5cc8], R5 ;  /* 0x005cc80501007387 */ /* 0x000fe40000100800 */
[----:B------:R-:W-:Y:S02]  /*13c840*/  IMAD.X R11, R17, 0x1, R13, P1 ;  /* 0x00000001110b7824 */ /* 0x000fe400008e060d */
[----:B------:R-:W4:Y:S04]  /*13c850*/  LDL.LU R19, [R1+0x1d60] ;  /* 0x001d600001137983 */ /* 0x000f280000300800 */
[----:B------:R0:W-:Y:S01]  /*13c860*/  STL.64 [R1+0x18f8], R10 ;  /* 0x0018f80a01007387 */ /* 0x0001e20000100a00 */
[----:B------:R-:W-:Y:S01]  /*13c870*/  VIADD R27, R27, UR6 ;  /* 0x000000061b1b7c36 */ /* 0x000fe20008000000 */
[----:B------:R-:W1:Y:S02]  /*13c880*/  LDCU UR6, c[0x0][0x3b8] ;  /* 0x00007700ff0677ac */ /* 0x000e640008000800 */
[----:B------:R-:W4:Y:S04]  /*13c890*/  LDL.LU R7, [R1+0x1d64] ;  /* 0x001d640001077983 */ /* 0x000f280000300800 */
[----:B------:R1:W-:Y:S04]  /*13c8a0*/  STL.64 [R1+0x5a00], R2 ;  /* 0x005a000201007387 */ /* 0x0003e80000100a00 */
[----:B------:R-:W4:Y:S01]  /*13c8b0*/  LDL.LU R17, [R1+0x1d68] ;  /* 0x001d680001117983 */ /* 0x000f220000300800 */
[----:B0-----:R-:W-:-:S03]  /*13c8c0*/  IADD3 R10, P1, PT, R27, R6, RZ ;  /* 0x000000061b0a7210 */ /* 0x001fc60007f3e0ff */
[----:B------:R-:W4:Y:S01]  /*13c8d0*/  LDL.LU R21, [R1+0x1d6c] ;  /* 0x001d6c0001157983 */ /* 0x000f220000300800 */
[----:B-1----:R-:W-:-:S05]  /*13c8e0*/  F2FP.SATFINITE.E5M2.F32.PACK_AB_MERGE_C R2, R25, R8, RZ ;  /* 0x000000081902723e */ /* 0x002fca00048060ff */
[----:B------:R0:W-:Y:S04]  /*13c8f0*/  STL [R1+0x394], R2 ;  /* 0x0003940201007387 */ /* 0x0001e80000100800 */
[----:B------:R-:W4:Y:S04]  /*13c900*/  LDL.LU R8, [R1+0x1d50] ;  /* 0x001d500001087983 */ /* 0x000f280000300800 */
[----:B------:R-:W4:Y:S01]  /*13c910*/  LDL.LU R25, [R1+0x1d54] ;  /* 0x001d540001197983 */ /* 0x000f220000300800 */
[----:B0-----:R-:W-:-:S05]  /*13c920*/  SHF.R.S32.HI R2, RZ, 0x1f, R27 ;  /* 0x0000001fff027819 */ /* 0x001fca000001141b */
[----:B------:R-:W-:Y:S01]  /*13c930*/  IMAD.X R11, R2, 0x1, R9, P1 ;  /* 0x00000001020b7824 */ /* 0x000fe200008e0609 */
[----:B--2---:R-:W-:-:S05]  /*13c940*/  F2FP.SATFINITE.E5M2.F32.PACK_AB_MERGE_C R0, R0, R16, RZ ;  /* 0x000000100000723e */ /* 0x004fca00048060ff */
[----:B------:R-:W-:Y:S04]  /*13c950*/  STL [R1+0x1d90], R0 ;  /* 0x001d900001007387 */ /* 0x000fe80000100800 */
[----:B------:R0:W-:Y:S01]  /*13c960*/  STL.64 [R1+0x18f0], R10 ;  /* 0x0018f00a01007387 */ /* 0x0001e20000100a00 */
[----:B------:R-:W-:-:S03]  /*13c970*/  F2FP.SATFINITE.E5M2.F32.PACK_AB_MERGE_C R5, R20, R4, RZ ;  /* 0x000000041405723e */ /* 0x000fc600048060ff */
[----:B0-----:R-:W2:Y:S04]  /*13c980*/  LDL.LU.64 R10, [R1+0x5cd0] ;  /* 0x005cd000010a7983 */ /* 0x001ea80000300a00 */
[----:B------:R-:W2:Y:S04]  /*13c990*/  LDL.LU R16, [R1+0x1d58] ;  /* 0x001d580001107983 */ /* 0x000ea80000300800 */
[----:B------:R-:W2:Y:S04]  /*13c9a0*/  LDL.LU R0, [R1+0x1d5c] ;  /* 0x001d5c0001007983 */ /* 0x000ea80000300800 */
[----:B------:R-:W2:Y:S04]  /*13c9b0*/  LDL.LU R4, [R1+0x1d40] ;  /* 0x001d400001047983 */ /* 0x000ea80000300800 */
[----:B------:R-:W-:Y:S01]  /*13c9c0*/  STL [R1+0x390], R5 ;  /* 0x0003900501007387 */ /* 0x000fe20000100800 */
[----:B---3--:R-:W-:-:S03]  /*13c9d0*/  F2FP.SATFINITE.E5M2.F32.PACK_AB_MERGE_C R3, R28, R22, RZ ;  /* 0x000000161c03723e */ /* 0x008fc600048060ff */
[----:B--2---:R0:W-:Y:S04]  /*13c9e0*/  STL [R1+0x5ccc], R4 ;  /* 0x005ccc0401007387 */ /* 0x0041e80000100800 */
[----:B------:R1:W-:Y:S04]  /*13c9f0*/  STL [R1+0x38c], R3 ;  /* 0x00038c0301007387 */ /* 0x0003e80000100800 */
[----:B------:R-:W2:Y:S01]  /*13ca00*/  LDL.LU R22, [R1+0x1d44] ;  /* 0x001d440001167983 */ /* 0x000ea20000300800 */
[----:B0-----:R-:W-:-:S03]  /*13ca10*/  IADD3 R4, P1, PT, R27, R10, RZ ;  /* 0x0000000a1b047210 */ /* 0x001fc60007f3e0ff */
[----:B------:R-:W3:Y:S02]  /*13ca20*/  LDL.LU R20, [R1+0x1d48] ;  /* 0x001d480001147983 */ /* 0x000ee40000300800 */
[----:B------:R-:W-:Y:S02]  /*13ca30*/  IMAD.X R5, R2, 0x1, R11, P1 ;  /* 0x0000000102057824 */ /* 0x000fe400008e060b */
[----:B------:R-:W3:Y:S04]  /*13ca40*/  LDL.LU R28, [R1+0x1d4c] ;  /* 0x001d4c00011c7983 */ /* 0x000ee80000300800 */
[----:B------:R0:W-:Y:S04]  /*13ca50*/  STL.64 [R1+0x18e8], R4 ;  /* 0x0018e80401007387 */ /* 0x0001e80000100a00 */
[----:B-1----:R-:W2:Y:S01]  /*13ca60*/  LDL.LU R3, [R1+0x1d30] ;  /* 0x001d300001037983 */ /* 0x002ea20000300800 */
[----:B0-----:R-:W-:-:S02]  /*13ca70*/  F2FP.SATFINITE.E5M2.F32.PACK_AB_MERGE_C R5, R26, R24, RZ ;  /* 0x000000181a05723e */ /* 0x001fc400048060ff */
[----:B----4-:R-:W-:-:S03]  /*13ca80*/  F2FP.SATFINITE.E5M2.F32.PACK_AB_MERGE_C R4, R29, R18, RZ ;  /* 0x000000121d04723e */ /* 0x010fc600048060ff */
[----:B------:R-:W-:Y:S04]  /*13ca90*/  STL [R1+0x250], R5 ;  /* 0x0002500501007387 */ /* 0x000fe80000100800 */
[----:B------:R-:W2:Y:S04]  /*13caa0*/  LDL.LU R23, [R1+0x1d34] ;  /* 0x001d340001177983 */ /* 0x000ea80000300800 */
[----:B------:R0:W-:Y:S04]  /*13cab0*/  STL [R1+0x24c], R4 ;  /* 0x00024c0401007387 */ /* 0x0001e80000100800 */
[----:B------:R-:W4:Y:S04]  /*13cac0*/  LDL.LU R24, [R1+0x1d38] ;  /* 0x001d380001187983 */ /* 0x000f280000300800 */
[----:B------:R-:W4:Y:S01]  /*13cad0*/  LDL.LU R26, [R1+0x1d3c] ;  /* 0x001d3c00011a7983 */ /* 0x000f220000300800 */
[----:B0-----:R-:W-:-:S05]  /*13cae0*/  IADD3 R4, P1, PT, R27, R14, RZ ;  /* 0x0000000e1b047210 */ /* 0x001fca0007f3e0ff */
[----:B------:R-:W-:-:S05]  /*13caf0*/  IMAD.X R5, R2, 0x1, R15, P1 ;  /* 0x0000000102057824 */ /* 0x000fca00008e060f */
[----:B------:R0:W-:Y:S04]  /*13cb00*/  STL.64 [R1+0x18e0], R4 ;  /* 0x0018e00401007387 */ /* 0x0001e80000100a00 */
[----:B------:R-:W4:Y:S01]  /*13cb10*/  LDL.LU R18, [R1+0x1d20] ;  /* 0x001d200001127983 */ /* 0x000f220000300800 */
[----:B0-----:R-:W-:-:S03]  /*13cb20*/  F2FP.SATFINITE.E5M2.F32.PACK_AB_MERGE_C R4, R7, R19, RZ ;  /* 0x000000130704723e */ /* 0x001fc600048060ff */
[----:B------:R-:W4:Y:S04]  /*13cb30*/  LDL.LU R7, [R1+0x1d24] ;  /* 0x001d240001077983 */ /* 0x000f280000300800 */
[----:B------:R0:W-:Y:S02]  /*13cb40*/  STL [R1+0x234], R4 ;  /* 0x0002340401007387 */ /* 0x0001e40000100800 */
[----:B0-----:R-:W-:-:S05]  /*13cb50*/  IADD3 R4, P1, PT, R27, R12, RZ ;  /* 0x0000000c1b047210 */ /* 0x001fca0007f3e0ff */
[----:B------:R-:W-:Y:S01]  /*13cb60*/  IMAD.X R5, R2, 0x1, R13, P1 ;  /* 0x0000000102057824 */ /* 0x000fe200008e060d */
[----:B------:R-:W-:-:S04]  /*13cb70*/  F2FP.SATFINITE.E5M2.F32.PACK_AB_MERGE_C R2, R25, R8, RZ ;  /* 0x000000081902723e */ /* 0x000fc800048060ff */
[----:B------:R0:W-:Y:S01]  /*13cb80*/  STL.64 [R1+0x18d8], R4 ;  /* 0x0018d80401007387 */ /* 0x0001e20000100a00 */
[----:B------:R-:W-:-:S03]  /*13cb90*/  F2FP.SATFINITE.E5M2.F32.PACK_AB_MERGE_C R0, R0, R16, RZ ;  /* 0x000000100000723e */ /* 0x000fc600048060ff */
[----:B------:R-:W4:Y:S01]  /*13cba0*/  LDL.LU R29, [R1+0x1d28] ;  /* 0x001d2800011d7983 */ /* 0x000f220000300800 */
[----:B0-----:R-:W-:Y:S01]  /*13cbb0*/  F2FP.SATFINITE.E5M2.F32.PACK_AB_MERGE_C R4, R21, R17, RZ ;  /* 0x000000111504723e */ /* 0x001fe200048060ff */
[----:B------:R-:W-:Y:S01]  /*13cbc0*/  VIADD R27, R27, UR6 ;  /* 0x000000061b1b7c36 */ /* 0x000fe20008000000 */
[----:B------:R-:W0:Y:S03]  /*13cbd0*/  LDCU UR6, c[0x0][0x3b8] ;  /* 0x00007700ff0677ac */ /* 0x000e260008000800 */
[----:B------:R1:W-:Y:S04]  /*13cbe0*/  STL [R1+0x1d60], R4 ;  /* 0x001d600401007387 */ /* 0x0003e80000100800 */
[----:B------:R-:W4:Y:S04]  /*13cbf0*/  LDL.LU R17, [R1+0x1d2c] ;  /* 0x001d2c0001117983 */ /* 0x000f280000300800 */
[----:B------:R-:W-:Y:S04]  /*13cc00*/  STL [R1+0x208], R2 ;  /* 0x0002080201007387 */ /* 0x000fe80000100800 */
[----:B------:R-:W4:Y:S04]  /*13cc10*/  LDL.LU R21, [R1+0x1d10] ;  /* 0x001d100001157983 */ /* 0x000f280000300800 */
[----:B------:R-:W4:Y:S01]  /*13cc20*/  LDL.LU R8, [R1+0x1d14] ;  /* 0x001d140001087983 */ /* 0x000f220000300800 */
[----:B-1----:R-:W-:-:S03]  /*13cc30*/  IADD3 R4, P1, PT, R27, R6, RZ ;  /* 0x000000061b047210 */ /* 0x002fc60007f3e0ff */
[----:B------:R-:W4:Y:S04]  /*13cc40*/  LDL.LU R25, [R1+0x1d18] ;  /* 0x001d180001197983 */ /* 0x000f280000300800 */
[----:B------:R-:W4:Y:S04]  /*13cc50*/  LDL.LU R16, [R1+0x1d1c] ;  /* 0x001d1c0001107983 */ /* 0x000f280000300800 */
[----:B------:R1:W-:Y:S02]  /*13cc60*/  STL [R1+0x200], R0 ;  /* 0x0002000001007387 */ /* 0x0003e40000100800 */
[----:B-1----:R-:W-:-:S05]  /*13cc70*/  SHF.R.S32.HI R0, RZ, 0x1f, R27 ;  /* 0x0000001fff007819 */ /* 0x002fca000001141b */
[----:B------:R-:W-:-:S05]  /*13cc80*/  IMAD.X R5, R0, 0x1, R9, P1 ;  /* 0x0000000100057824 */ /* 0x000fca00008e0609 */
[----:B------:R1:W-:Y:S04]  /*13cc90*/  STL.64 [R1+0x18d0], R4 ;  /* 0x0018d00401007387 */ /* 0x0003e80000100a00 */
[----:B-1----:R-:W4:Y:S01]  /*13cca0*/  LDL.LU R4, [R1+0x5ccc] ;  /* 0x005ccc0001047983 */ /* 0x002f220000300800 */
[----:B---3--:R-:W-:Y:S02]  /*13ccb0*/  F2FP.SATFINITE.E5M2.F32.PACK_AB_MERGE_C R2, R28, R20, RZ ;  /* 0x000000141c02723e */ /* 0x008fe400048060ff */
[----:B--2---:R-:W-:Y:S02]  /*13ccc0*/  F2FP.SATFINITE.E5M2.F32.PACK_AB_MERGE_C R23, R23, R3, RZ ;  /* 0x000000031717723e */ /* 0x004fe400048060ff */
[----:B----4-:R-:W-:Y:S02]  /*13ccd0*/  F2FP.SATFINITE.E5M2.F32.PACK_AB_MERGE_C R7, R7, R18, RZ ;  /* 0x000000120707723e */ /* 0x010fe400048060ff */
[----:B------:R-:W-:-:S02]  /*13cce0*/  F2FP.SATFINITE.E5M2.F32.PACK_AB_MERGE_C R22, R22, R4, RZ ;  /* 0x000000041616723e */ /* 0x000fc400048060ff */
[----:B------:R-:W-:-:S03]  /*13ccf0*/  IADD3 R4, P1, PT, R27, R10, RZ ;  /* 0x0000000a1b047210 */ /* 0x000fc60007f3e0ff */
[----:B------:R1:W-:Y:S02]  /*13cd00*/  STL [R1+0x5a64], R22 ;  /* 0x005a641601007387 */ /* 0x0003e40000100800 */
[----:B------:R-:W-:Y:S02]  /*13cd10*/  IMAD.X R5, R0, 0x1, R11, P1 ;  /* 0x0000000100057824 */ /* 0x000fe400008e060b */
[----:B------:R2:W-:Y:S04]  /*13cd20*/  STL [R1+0x1e0], R2 ;  /* 0x0001e00201007387 */ /* 0x0005e80000100800 */
[----:B------:R3:W-:Y:S01]  /*13cd30*/  STL.64 [R1+0x18c8], R4 ;  /* 0x0018c80401007387 */ /* 0x0007e20000100a00 */
[----:B-1----:R-:W-:Y:S02]  /*13cd40*/  F2FP.SATFINITE.E5M2.F32.PACK_AB_MERGE_C R22, R26, R24, RZ ;  /* 0x000000181a16723e */ /* 0x002fe400048060ff */
[C---:B--2---:R-:W-:Y:S01]  /*13cd50*/  IADD3 R2, P1, PT, R27.reuse, R14, RZ ;  /* 0x0000000e1b027210 */ /* 0x044fe20007f3e0ff */
[----:B---3--:R-:W2:Y:S04]  /*13cd60*/  LDL.LU R5, [R1+0x5cc8] ;  /* 0x005cc80001057983 */ /* 0x008ea80000300800 */
[----:B------:R-:W-:Y:S01]  /*13cd70*/  IMAD.X R3, R0, 0x1, R15, P1 ;  /* 0x0000000100037824 */ /* 0x000fe200008e060f */
[----:B------:R-:W3:Y:S04]  /*13cd80*/  LDL.LU R19, [R1+0x1d00] ;  /* 0x001d000001137983 */ /* 0x000ee80000300800 */
[----:B------:R-:W3:Y:S04]  /*13cd90*/  LDL.LU R4, [R1+0x1d04] ;  /* 0x001d040001047983 */ /* 0x000ee80000300800 */
[----:B------:R-:W4:Y:S04]  /*13cda0*/  LDL.LU R20, [R1+0x1d08] ;  /* 0x001d080001147983 */ /* 0x000f280000300800 */
[----:B------:R-:W4:Y:S04]  /*13cdb0*/  LDL.LU R28, [R1+0x1d0c] ;  /* 0x001d0c00011c7983 */ /* 0x000f280000300800 */
[----:B------:R-:W-:Y:S04]  /*13cdc0*/  STL [R1+0x1b4], R23 ;  /* 0x0001b41701007387 */ /* 0x000fe80000100800 */
[----:B------:R-:W-:Y:S04]  /*13cdd0*/  STL [R1+0x1d30], R22 ;  /* 0x001d301601007387 */ /* 0x000fe80000100800 */
[----:B------:R-:W-:Y:S04]  /*13cde0*/  STL.64 [R1+0x5cc0], R14 ;  /* 0x005cc00e01007387 */ /* 0x000fe80000100a00 */
[----:B------:R1:W-:Y:S04]  /*13cdf0*/  STL.64 [R1+0x18c0], R2 ;  /* 0x0018c00201007387 */ /* 0x0003e80000100a00 */
[----:B------:R0:W-:Y:S01]  /*13ce00*/  STL [R1+0x18c], R7 ;  /* 0x00018c0701007387 */ /* 0x0001e20000100800 */
[----:B-1----:R-:W-:-:S03]  /*13ce10*/  IADD3 R2, P1, PT, R27, R12, RZ ;  /* 0x0000000c1b027210 */ /* 0x002fc60007f3e0ff */
[----:B0-----:R-:W2:Y:S02]  /*13ce20*/  LDL.LU R7, [R1+0x1cf8] ;  /* 0x001cf80001077983 */ /* 0x001ea40000300800 */
[----:B------:R-:W-:Y:S02]  /*13ce30*/  IMAD.X R3, R0, 0x1, R13, P1 ;  /* 0x0000000100037824 */ /* 0x000fe400008e060d */
[----:B------:R-:W2:Y:S04]  /*13ce40*/  LDL.LU R0, [R1+0x1cfc] ;  /* 0x001cfc0001007983 */ /* 0x000ea80000300800 */
[----:B------:R0:W-:Y:S04]  /*13ce50*/  STL.64 [R1+0x5cb8], R12 ;  /* 0x005cb80c01007387 */ /* 0x0001e80000100a00 */
[----:B------:R1:W-:Y:S01]  /*13ce60*/  STL.64 [R1+0x18b8], R2 ;  /* 0x0018b80201007387 */ /* 0x0003e20000100a00 */
[----:B------:R-:W-:Y:S01]  /*13ce70*/  VIADD R27, R27, UR6 ;  /* 0x000000061b1b7c36 */ /* 0x000fe20008000000 */
[----:B------:R-:W2:Y:S02]  /*13ce80*/  LDCU UR6, c[0x0][0x3b8] ;  /* 0x00007700ff0677ac */ /* 0x000ea40008000800 */
[----:B0-----:R-:W2:Y:S01]  /*13ce90*/  LDL.LU R12, [R1+0x1cf0] ;  /* 0x001cf000010c7983 */ /* 0x001ea20000300800 */
[----:B-1----:R-:W-:-:S03]  /*13cea0*/  F2FP.SATFINITE.E5M2.F32.PACK_AB_MERGE_C R2, R17, R29, RZ ;  /* 0x0000001d1102723e */ /* 0x002fc600048060ff */
[----:B------:R-:W2:Y:S01]  /*13ceb0*/  LDL.LU R13, [R1+0x1cf4] ;  /* 0x001cf400010d7983 */ /* 0x000ea20000300800 */
[----:B------:R-:W-:-:S03]  /*13cec0*/  F2FP.SATFINITE.E5M2.F32.PACK_AB_MERGE_C R3, R8, R21, RZ ;  /* 0x000000150803723e */ /* 0x000fc600048060ff */
[----:B------:R-:W2:Y:S01]  /*13ced0*/  LDL.LU R22, [R1+0x1ce0] ;  /* 0x001ce00001167983 */ /* 0x000ea20000300800 */
[----:B------:R-:W-:-:S03]  /*13cee0*/  SHF.R.S32.HI R18, RZ, 0x1f, R27 ;  /* 0x0000001fff127819 */ /* 0x000fc6000001141b */
[----:B------:R0:W-:Y:S01]  /*13cef0*/  STL [R1+0x194], R2 ;  /* 0x0001940201007387 */ /* 0x0001e20000100800 */
[----:B------:R-:W-:-:S03]  /*13cf00*/  IADD3 R14, P1, PT, R27, R6, RZ ;  /* 0x000000061b0e7210 */ /* 0x000fc60007f3e0ff */
[----:B0-----:R-:W2:Y:S04]  /*13cf10*/  LDL.LU R2, [R1+0x1ce4] ;  /* 0x001ce40001027983 */ /* 0x001ea80000300800 */
[----:B------:R0:W-:Y:S01]  /*13cf20*/  STL [R1+0x160], R3 ;  /* 0x0001600301007387 */ /* 0x0001e20000100800 */
[----:B------:R-:W-:-:S03]  /*13cf30*/  IMAD.X R15, R18, 0x1, R9, P1 ;  /* 0x00000001120f7824 */ /* 0x000fc600008e0609 */
[----:B------:R-:W2:Y:S01]  /*13cf40*/  LDL.LU R21, [R1+0x1ce8] ;  /* 0x001ce80001157983 */ /* 0x000ea20000300800 */
[----:B0-----:R-:W-:-:S03]  /*13cf50*/  F2FP.SATFINITE.E5M2.F32.PACK_AB_MERGE_C R3, R16, R25, RZ ;  /* 0x000000191003723e */ /* 0x001fc600048060ff */
[----:B------:R-:W2:Y:S04]  /*13cf60*/  LDL.LU R25, [R1+0x1cec] ;  /* 0x001cec0001197983 */ /* 0x000ea80000300800 */
[----:B------:R0:W-:Y:S04]  /*13cf70*/  STL [R1+0x164], R3 ;  /* 0x0001640301007387 */ /* 0x0001e80000100800 */
[----:B------:R-:W2:Y:S04]  /*13cf80*/  LDL.LU R29, [R1+0x1cd0] ;  /* 0x001cd000011d7983 */ /* 0x000ea80000300800 */
[----:B------:R-:W2:Y:S04]  /*13cf90*/  LDL.LU R17, [R1+0x1cd4] ;  /* 0x001cd40001117983 */ /* 0x000ea80000300800 */
[----:B------:R-:W2:Y:S04]  /*13cfa0*/  LDL.LU R8, [R1+0x1cd8] ;  /* 0x001cd80001087983 */ /* 0x000ea80000300800 */
[----:B------:R-:W2:Y:S04]  /*13cfb0*/  LDL.LU R16, [R1+0x1cdc] ;  /* 0x001cdc0001107983 */ /* 0x000ea80000300800 */
[----:B------:R3:W-:Y:S04]  /*13cfc0*/  STL.64 [R1+0x18b0], R14 ;  /* 0x0018b00e01007387 */ /* 0x0007e80000100a00 */
[----:B0-----:R-:W2:Y:S01]  /*13cfd0*/  LDL.LU R3, [R1+0x1cc0] ;  /* 0x001cc00001037983 */ /* 0x001ea20000300800 */
[----:B---3--:R-:W-:-:S05]  /*13cfe0*/  F2FP.SATFINITE.E5M2.F32.PACK_AB_MERGE_C R14, R4, R19, RZ ;  /* 0x00000013040e723e */ /* 0x008fca00048060ff */
[----:B------:R0:W-:Y:S01]  /*13cff0*/  STL [R1+0x140], R14 ;  /* 0x0001400e01007387 */ /* 0x0001e20000100800 */
[----:B----4-:R-:W-:Y:S02]  /*13d000*/  F2FP.SATFINITE.E5M2.F32.PACK_AB_MERGE_C R4, R28, R20, RZ ;  /* 0x000000141c04723e */ /* 0x010fe400048060ff */
[----:B0-----:R-:W-:-:S05]  /*13d010*/  IADD3 R14, P1, PT, R27, R10, RZ ;  /* 0x0000000a1b0e7210 */ /* 0x001fca0007f3e0ff */
[----:B------:R-:W-:Y:S01]  /*13d020*/  IMAD.X R15, R18, 0x1, R11, P1 ;  /* 0x00000001120f7824 */ /* 0x000fe200008e060b */
[----:B--2---:R-:W-:Y:S04]  /*13d030*/  STL [R1+0x5cb0], R3 ;  /* 0x005cb00301007387 */ /* 0x004fe80000100800 */
[----:B------:R0:W-:Y:S04]  /*13d040*/  STL [R1+0x1d00], R4 ;  /* 0x001d000401007387 */ /* 0x0001e80000100800 */
[----:B------:R-:W2:Y:S04]  /*13d050*/  LDL.LU R23, [R1+0x1cc4] ;  /* 0x001cc40001177983 */ /* 0x000ea80000300800 */
[----:B------:R-:W3:Y:S04]  /*13d060*/  LDL.LU R24, [R1+0x1cc8] ;  /* 0x001cc80001187983 */ /* 0x000ee80000300800 */
[----:B------:R-:W3:Y:S04]  /*13d070*/  LDL.LU R26, [R1+0x1ccc] ;  /* 0x001ccc00011a7983 */ /* 0x000ee80000300800 */
[----:B------:R-:W4:Y:S04]  /*13d080*/  LDL.LU R19, [R1+0x1cb0] ;  /* 0x001cb00001137983 */ /* 0x000f280000300800 */
[----:B0-----:R-:W4:Y:S04]  /*13d090*/  LDL.LU R4, [R1+0x1cb4] ;  /* 0x001cb40001047983 */ /* 0x001f280000300800 */
[----:B------:R0:W-:Y:S04]  /*13d0a0*/  STL.64 [R1+0x18a8], R14 ;  /* 0x0018a80e01007387 */ /* 0x0001e80000100a00 */
[----:B0-----:R-:W2:Y:S01]  /*13d0b0*/  LDL.LU.64 R14, [R1+0x5cc0] ;  /* 0x005cc000010e7983 */ /* 0x001ea20000300a00 */
[----:B------:R-:W-:-:S02]  /*13d0c0*/  F2FP.SATFINITE.E5M2.F32.PACK_AB_MERGE_C R3, R13, R12, RZ ;  /* 0x0000000c0d03723e */ /* 0x000fc400048060ff */
[----:B------:R-:W-:Y:S01]  /*13d0d0*/  F2FP.SATFINITE.E5M2.F32.PACK_AB_MERGE_C R0, R0, R7, RZ ;  /* 0x000000070000723e */ /* 0x000fe200048060ff */
[----:B------:R-:W3:Y:S04]  /*13d0e0*/  LDL.LU R20, [R1+0x1cb8] ;  /* 0x001cb80001147983 */ /* 0x000ee80000300800 */
[----:B------:R-:W3:Y:S04]  /*13d0f0*/  LDL.LU R28, [R1+0x1cbc] ;  /* 0x001cbc00011c7983 */ /* 0x000ee80000300800 */
[----:B------:R-:W-:Y:S04]  /*13d100*/  STL [R1+0x128], R3 ;  /* 0x0001280301007387 */ /* 0x000fe80000100800 */
[----:B------:R-:W-:Y:S01]  /*13d110*/  STL [R1+0x120], R0 ;  /* 0x0001200001007387 */ /* 0x000fe20000100800 */
[----:B--2---:R-:W-:-:S05]  /*13d120*/  IADD3 R12, P1, PT, R27, R14, RZ ;  /* 0x0000000e1b0c7210 */ /* 0x004fca0007f3e0ff */
[----:B------:R-:W-:-:S05]  /*13d130*/  IMAD.X R13, R18, 0x1, R15, P1 ;  /* 0x00000001120d7824 */ /* 0x000fca00008e060f */
[----:B------:R0:W-:Y:S04]  /*13d140*/  STL.64 [R1+0x18a0], R12 ;  /* 0x0018a00c01007387 */ /* 0x0001e80000100a00 */
[----:B0-----:R-:W2:Y:S01]  /*13d150*/  LDL.LU.64 R12, [R1+0x5cb8] ;  /* 0x005cb800010c7983 */ /* 0x001ea20000300a00 */
[----:B------:R-:W-:-:S03]  /*13d160*/  F2FP.SATFINITE.E5M2.F32.PACK_AB_MERGE_C R22, R2, R22, RZ ;  /* 0x000000160216723e */ /* 0x000fc600048060ff */
[----:B------:R-:W3:Y:S04]  /*13d170*/  LDL.LU R7, [R1+0x1ca0] ;  /* 0x001ca00001077983 */ /* 0x000ee80000300800 */
[----:B------:R-:W3:Y:S04]  /*13d180*/  LDL.LU R0, [R1+0x1ca4] ;  /* 0x001ca40001007983 */ /* 0x000ee80000300800 */
[----:B------:R3:W-:Y:S01]  /*13d190*/  STL [R1+0xfc], R22 ;  /* 0x0000fc1601007387 */ /* 0x0007e20000100800 */
[----:B--2---:R-:W-:-:S05]  /*13d1a0*/  IADD3 R2, P1, PT, R27, R12, RZ ;  /* 0x0000000c1b027210 */ /* 0x004fca0007f3e0ff */
[----:B------:R-:W-:-:S05]  /*13d1b0*/  IMAD.X R3, R18, 0x1, R13, P1 ;  /* 0x0000000112037824 */ /* 0x000fca00008e060d */
[----:B------:R0:W-:Y:S01]  /*13d1c0*/  STL.64 [R1+0x1898], R2 ;  /* 0x0018980201007387 */ /* 0x0001e20000100a00 */
[----:B------:R-:W-:Y:S01]  /*13d1d0*/  VIADD R27, R27, UR6 ;  /* 0x000000061b1b7c36 */ /* 0x000fe20008000000 */
[----:B---3--:R-:W-:Y:S01]  /*13d1e0*/  F2FP.SATFINITE.E5M2.F32.PACK_AB_MERGE_C R22, R26, R24, RZ ;  /* 0x000000181a16723e */ /* 0x008fe200048060ff */
[----:B------:R-:W1:Y:S01]  /*13d1f0*/  LDCU UR6, c[0x0][0x3b8] ;  /* 0x00007700ff0677ac */ /* 0x000e620008000800 */
[----:B0-----:R-:W-:Y:S02]  /*13d200*/  F2FP.SATFINITE.E5M2.F32.PACK_AB_MERGE_C R2, R25, R21, RZ ;  /* 0x000000151902723e */ /* 0x001fe400048060ff */
[----:B------:R-:W2:Y:S01]  /*13d210*/  LDL.LU R21, [R1+0x1ca8] ;  /* 0x001ca80001157983 */ /* 0x000ea20000300800 */
[----:B------:R-:W-:-:S03]  /*13d220*/  F2FP.SATFINITE.E5M2.F32.PACK_AB_MERGE_C R3, R17, R29, RZ ;  /* 0x0000001d1103723e */ /* 0x000fc600048060ff */
[----:B------:R-:W2:Y:S04]  /*13d230*/  LDL.LU R25, [R1+0x1cac] ;  /* 0x001cac0001197983 */ /* 0x000ea80000300800 */
[----:B------:R0:W-:Y:S04]  /*13d240*/  STL [R1+0x100], R2 ;  /* 0x0001000201007387 */ /* 0x0001e80000100800 */
[----:B------:R-:W-:Y:S01]  /*13d250*/  STL [R1+0x624], R3 ;  /* 0x0006240301007387 */ /* 0x000fe20000100800 */
[----:B------:R-:W-:-:S03]  /*13d260*/  SHF.R.S32.HI R18, RZ, 0x1f, R27 ;  /* 0x0000001fff127819 */ /* 0x000fc6000001141b */
[----:B------:R-:W3:Y:S01]  /*13d270*/  LDL.LU R29, [R1+0x1c90] ;  /* 0x001c9000011d7983 */ /* 0x000ee20000300800 */
[----:B0-----:R-:W-:-:S03]  /*13d280*/  F2FP.SATFINITE.E5M2.F32.PACK_AB_MERGE_C R2, R16, R8, RZ ;  /* 0x000000081002723e */ /* 0x001fc600048060ff */
[----:B------:R-:W3:Y:S04]  /*13d290*/  LDL.LU R8, [R1+0x1c94] ;  /* 0x001c940001087983 */ /* 0x000ee80000300800 */
[----:B------:R0:W-:Y:S04]  /*13d2a0*/  STL [R1+0x1cd0], R2 ;  /* 0x001cd00201007387 */ /* 0x0001e80000100800 */
[----:B------:R-:W2:Y:S04]  /*13d2b0*/  LDL.LU R17, [R1+0x1c98] ;  /* 0x001c980001117983 */ /* 0x000ea80000300800 */
[----:B------:R-:W2:Y:S01]  /*13d2c0*/  LDL.LU R16, [R1+0x1c9c] ;  /* 0x001c9c0001107983 */ /* 0x000ea20000300800 */
[----:B0-----:R-:W-:-:S05]  /*13d2d0*/  IADD3 R2, P1, PT, R27, R6, RZ ;  /* 0x000000061b027210 */ /* 0x001fca0007f3e0ff */
[----:B------:R-:W-:-:S05]  /*13d2e0*/  IMAD.X R3, R18, 0x1, R9, P1 ;  /* 0x0000000112037824 */ /* 0x000fca00008e0609 */
[----:B------:R0:W-:Y:S04]  /*13d2f0*/  STL.64 [R1+0x1890], R2 ;  /* 0x0018900201007387 */ /* 0x0001e80000100a00 */
[----:B0-----:R-:W2:Y:S01]  /*13d300*/  LDL.LU R3, [R1+0x5cb0] ;  /* 0x005cb00001037983 */ /* 0x001ea20000300800 */
[----:B------:R-:W-:Y:S02]  /*13d310*/  IADD3 R2, P1, PT, R27, R10, RZ ;  /* 0x0000000a1b027210 */ /* 0x000fe40007f3e0ff */
[----:B------:R-:W-:Y:S02]  /*13d320*/  F2FP.SATFINITE.E5M2.F32.PACK_AB_MERGE_C R0, R0, R7, RZ ;  /* 0x000000070000723e */ /* 0x000fe400048060ff */
[----:B--2---:R-:W-:Y:S01]  /*13d330*/  F2FP.SATFINITE.E5M2.F32.PACK_AB_MERGE_C R23, R23, R3, RZ ;  /* 0x000000031717723e */ /* 0x004fe200048060ff */
[----:B------:R-:W-:-:S04]  /*13d340*/  IMAD.X R3, R18, 0x1, R11, P1 ;  /* 0x0000000112037824 */ /* 0x000fc800008e060b */
[----:B------:R-:W-:Y:S04]  /*13d350*/  STL [R1+0xd8], R23 ;  /* 0x0000d81701007387 */ /* 0x000fe80000100800 */
[----:B------:R-:W-:Y:S04]  /*13d360*/  STL [R1+0xdc], R22 ;  /* 0x0000dc1601007387 */ /* 0x000fe80000100800 */
[----:B------:R4:W-:Y:S02]  /*13d370*/  STL.64 [R1+0x1888], R2 ;  /* 0x0018880201007387 */ /* 0x0009e40000100a00 */
[----:B----4-:R-:W-:-:S02]  /*13d380*/  F2FP.SATFINITE.E5M2.F32.PACK_AB_MERGE_C R2, R4, R19, RZ ;  /* 0x000000130402723e */ /* 0x010fc400048060ff */
[----:B------:R-:W2:Y:S04]  /*13d390*/  LDL.LU R19, [R1+0x1c70] ;  /* 0x001c700001137983 */ /* 0x000ea80000300800 */
[----:B------:R-:W2:Y:S04]  /*13d3a0*/  LDL.LU R4, [R1+0x1c74] ;  /* 0x001c740001047983 */ /* 0x000ea80000300800 */
        /* <DEDUP_REMOVED lines=8> */
[----:B------:R-:W4:Y:S04]  /*13d430*/  LDL.LU R22, [R1+0x1c84] ;  /* 0x001c840001167983 */ /* 0x000f280000300800 */
[----:B------:R0:W-:Y:S01]  /*13d440*/  STL.64 [R1+0x1880], R2 ;  /* 0x0018800201007387 */ /* 0x0001e20000100a00 */
[----:B------:R-:W-:-:S03]  /*13d450*/  F2FP.SATFINITE.E5M2.F32.PACK_AB_MERGE_C R25, R25, R21, RZ ;  /* 0x000000151919723e */ /* 0x000fc600048060ff */
[----:B------:R-:W4:Y:S01]  /*13d460*/  LDL.LU R7, [R1+0x1c88] ;  /* 0x001c880001077983 */ /* 0x000f220000300800 */
[----:B0-----:R-:W-:-:S03]  /*13d470*/  IADD3 R2, P1, PT, R27, R12, RZ ;  /* 0x0000000c1b027210 */ /* 0x001fc60007f3e0ff */
[----:B------:R0:W-:Y:S02]  /*13d480*/  STL [R1+0x620], R0 ;  /* 0x0006200001007387 */ /* 0x0001e40000100800 */
[----:B------:R-:W-:Y:S01]  /*13d490*/  IMAD.X R3, R18, 0x1, R13, P1 ;  /* 0x0000000112037824 */ /* 0x000fe200008e060d */
[----:B---3--:R-:W-:Y:S01]  /*13d4a0*/  F2FP.SATFINITE.E5M2.F32.PACK_AB_MERGE_C R8, R8, R29, RZ ;  /* 0x0000001d0808723e */ /* 0x008fe200048060ff */
[----:B-1----:R-:W-:Y:S01]  /*13d4b0*/  VIADD R27, R27, UR6 ;  /* 0x000000061b1b7c36 */ /* 0x002fe20008000000 */
[----:B------:R-:W1:Y:S01]  /*13d4c0*/  LDCU UR6, c[0x0][0x3b8] ;  /* 0x00007700ff0677ac */ /* 0x000e620008000800 */
[----:B0-----:R-:W3:Y:S04]  /*13d4d0*/  LDL.LU R0, [R1+0x1c8c] ;  /* 0x001c8c0001007983 */ /* 0x001ee80000300800 */
[----:B------:R0:W-:Y:S01]  /*13d4e0*/  STL.64 [R1+0x1878], R2 ;  /* 0x0018780201007387 */ /* 0x0001e20000100a00 */
[----:B------:R-:W-:-:S03]  /*13d4f0*/  IADD3 R14, P1, PT, R27, R6, RZ ;  /* 0x000000061b0e7210 */ /* 0x000fc60007f3e0ff */
[----:B0-----:R-:W3:Y:S04]  /*13d500*/  LDL.LU R2, [R1+0x1c60] ;  /* 0x001c600001027983 */ /* 0x001ee80000300800 */
[----:B------:R-:W3:Y:S04]  /*13d510*/  LDL.LU R3, [R1+0x1c64] ;  /* 0x001c640001037983 */ /* 0x000ee80000300800 */
[----:B------:R-:W3:Y:S04]  /*13d520*/  LDL.LU R24, [R1+0x1c68] ;  /* 0x001c680001187983 */ /* 0x000ee80000300800 */
[----:B------:R-:W3:Y:S04]  /*13d530*/  LDL.LU R21, [R1+0x1c6c] ;  /* 0x001c6c0001157983 */ /* 0x000ee80000300800 */
[----:B------:R0:W-:Y:S04]  /*13d540*/  STL [R1+0x591c], R25 ;  /* 0x00591c1901007387 */ /* 0x0001e80000100800 */
[----:B------:R1:W-:Y:S04]  /*13d550*/  STL [R1+0x5ae4], R8 ;  /* 0x005ae40801007387 */ /* 0x0003e80000100800 */
[----:B------:R-:W3:Y:S01]  /*13d560*/  LDL.LU R26, [R1+0x1c50] ;  /* 0x001c5000011a7983 */ /* 0x000ee20000300800 */
[----:B0-----:R-:W-:-:S03]  /*13d570*/  F2FP.SATFINITE.E5M2.F32.PACK_AB_MERGE_C R25, R16, R17, RZ ;  /* 0x000000111019723e */ /* 0x001fc600048060ff */
[----:B------:R-:W3:Y:S01]  /*13d580*/  LDL.LU R18, [R1+0x1c54] ;  /* 0x001c540001127983 */ /* 0x000ee20000300800 */
[----:B-1----:R-:W-:-:S03]  /*13d590*/  SHF.R.S32.HI R8, RZ, 0x1f, R27 ;  /* 0x0000001fff087819 */ /* 0x002fc6000001141b */
[----:B------:R-:W3:Y:S02]  /*13d5a0*/  LDL.LU R17, [R1+0x1c58] ;  /* 0x001c580001117983 */ /* 0x000ee40000300800 */
[----:B------:R-:W-:Y:S02]  /*13d5b0*/  IMAD.X R15, R8, 0x1, R9, P1 ;  /* 0x00000001080f7824 */ /* 0x000fe400008e0609 */
[----:B------:R-:W3:Y:S01]  /*13d5c0*/  LDL.LU R16, [R1+0x1c5c] ;  /* 0x001c5c0001107983 */ /* 0x000ee20000300800 */
[----:B--2---:R-:W-:-:S05]  /*13d5d0*/  F2FP.SATFINITE.E5M2.F32.PACK_AB_MERGE_C R29, R4, R19, RZ ;  /* 0x00000013041d723e */ /* 0x004fca00048060ff */
[----:B------:R0:W-:Y:S04]  /*13d5e0*/  STL [R1+0x5924], R29 ;  /* 0x0059241d01007387 */ /* 0x0001e80000100800 */
[----:B0-----:R-:W2:Y:S04]  /*13d5f0*/  LDL.LU R29, [R1+0x1c80] ;  /* 0x001c8000011d7983 */ /* 0x001ea80000300800 */
[----:B------:R0:W-:Y:S01]  /*13d600*/  STL.64 [R1+0x1870], R14 ;  /* 0x0018700e01007387 */ /* 0x0001e20000100a00 */
[----:B----4-:R-:W-:-:S03]  /*13d610*/  F2FP.SATFINITE.E5M2.F32.PACK_AB_MERGE_C R28, R28, R20, RZ ;  /* 0x000000141c1c723e */ /* 0x010fc600048060ff */
[----:B------:R-:W4:Y:S04]  /*13d620*/  LDL.LU R23, [R1+0x1c40] ;  /* 0x001c400001177983 */ /* 0x000f280000300800 */
[----:B------:R-:W4:Y:S01]  /*13d630*/  LDL.LU R20, [R1+0x1c44] ;  /* 0x001c440001147983 */ /* 0x000f220000300800 */
[----:B0-----:R-:W-:-:S03]  /*13d640*/  IADD3 R14, P1, PT, R27, R10, RZ ;  /* 0x0000000a1b0e7210 */ /* 0x001fc60007f3e0ff */
[----:B------:R-:W4:Y:S02]  /*13d650*/  LDL.LU R19, [R1+0x1c48] ;  /* 0x001c480001137983 */ /* 0x000f240000300800 */
[----:B------:R-:W-:Y:S02]  /*13d660*/  IMAD.X R15, R8, 0x1, R11, P1 ;  /* 0x00000001080f7824 */ /* 0x000fe400008e060b */
[----:B------:R-:W4:Y:S04]  /*13d670*/  LDL.LU R4, [R1+0x1c4c] ;  /* 0x001c4c0001047983 */ /* 0x000f280000300800 */
[----:B------:R-:W-:Y:S04]  /*13d680*/  STL [R1+0x5920], R28 ;  /* 0x0059201c01007387 */ /* 0x000fe80000100800 */
[----:B------:R0:W-:Y:S04]  /*13d690*/  STL.64 [R1+0x1868], R14 ;  /* 0x0018680e01007387 */ /* 0x0001e80000100a00 */
[----:B0-----:R-:W4:Y:S01]  /*13d6a0*/  LDL.LU.64 R14, [R1+0x5ca8] ;  /* 0x005ca800010e7983 */ /* 0x001f220000300a00 */
[----:B---3--:R-:W-:-:S02]  /*13d6b0*/  F2FP.SATFINITE.E5M2.F32.PACK_AB_MERGE_C R0, R0, R7, RZ ;  /* 0x000000070000723e */ /* 0x008fc400048060ff */
[----:B--2---:R-:W-:-:S05]  /*13d6c0*/  F2FP.SATFINITE.E5M2.F32.PACK_AB_MERGE_C R22, R22, R29, RZ ;  /* 0x0000001d1616723e */ /* 0x004fca00048060ff */
[----:B------:R0:W-:Y:S04]  /*13d6d0*/  STL [R1+0x1c70], R22 ;  /* 0x001c701601007387 */ /* 0x0001e80000100800 */
[----:B------:R-:W-:Y:S01]  /*13d6e0*/  STL [R1+0x1c74], R0 ;  /* 0x001c740001007387 */ /* 0x000fe20000100800 */
[----:B0-----:R-:W-:Y:S02]  /*13d6f0*/  F2FP.SATFINITE.E5M2.F32.PACK_AB_MERGE_C R22, R3, R2, RZ ;  /* 0x000000020316723e */ /* 0x001fe400048060ff */
[----:B----4-:R-:W-:-:S05]  /*13d700*/  IADD3 R28, P1, PT, R27, R14, RZ ;  /* 0x0000000e1b1c7210 */ /* 0x010fca0007f3e0ff */
[----:B------:R-:W-:Y:S01]  /*13d710*/  IMAD.X R29, R8, 0x1, R15, P1 ;  /* 0x00000001081d7824 */ /* 0x000fe200008e060f */
[----:B------:R-:W-:-:S04]  /*13d720*/  IADD3 R2, P1, PT, R27, R12, RZ ;  /* 0x0000000c1b027210 */ /* 0x000fc80007f3e0ff */
[----:B------:R0:W-:Y:S01]  /*13d730*/  STL.64 [R1+0x1860], R28 ;  /* 0x0018601c01007387 */ /* 0x0001e20000100a00 */
[----:B------:R-:W-:-:S03]  /*13d740*/  IMAD.X R3, R8, 0x1, R13, P1 ;  /* 0x0000000108037824 */ /* 0x000fc600008e060d */
[----:B0-----:R-:W2:Y:S04]  /*13d750*/  LDL.LU R28, [R1+0x1c30] ;  /* 0x001c3000011c7983 */ /* 0x001ea80000300800 */
[----:B------:R-:W2:Y:S04]  /*13d760*/  LDL.LU R29, [R1+0x1c34] ;  /* 0x001c3400011d7983 */ /* 0x000ea80000300800 */
[----:B------:R-:W3:Y:S04]  /*13d770*/  LDL.LU R7, [R1+0x1c38] ;  /* 0x001c380001077983 */ /* 0x000ee80000300800 */
[----:B------:R-:W3:Y:S04]  /*13d780*/  LDL.LU R0, [R1+0x1c3c] ;  /* 0x001c3c0001007983 */ /* 0x000ee80000300800 */
[----:B------:R-:W-:Y:S04]  /*13d790*/  STL [R1+0x1c64], R22 ;  /* 0x001c641601007387 */ /* 0x000fe80000100800 */
[----:B------:R0:W-:Y:S04]  /*13d7a0*/  STL.64 [R1+0x1858], R2 ;  /* 0x0018580201007387 */ /* 0x0001e80000100a00 */
[----:B------:R-:W4:Y:S01]  /*13d7b0*/  LDL.LU R8, [R1+0x1c20] ;  /* 0x001c200001087983 */ /* 0x000f220000300800 */
[----:B------:R-:W-:Y:S01]  /*13d7c0*/  VIADD R27, R27, UR6 ;  /* 0x000000061b1b7c36 */ /* 0x000fe20008000000 */
[----:B------:R-:W-:Y:S01]  /*13d7d0*/  F2FP.SATFINITE.E5M2.F32.PACK_AB_MERGE_C R20, R20, R23, RZ ;  /* 0x000000171414723e */ /* 0x000fe200048060ff */
[----:B------:R-:W1:Y:S01]  /*13d7e0*/  LDCU UR6, c[0x0][0x3b8] ;  /* 0x00007700ff0677ac */ /* 0x000e620008000800 */
[----:B0-----:R-:W-:-:S02]  /*13d7f0*/  F2FP.SATFINITE.E5M2.F32.PACK_AB_MERGE_C R2, R21, R24, RZ ;  /* 0x000000181502723e */ /* 0x001fc400048060ff */
[----:B------:R-:W-:Y:S01]  /*13d800*/  F2FP.SATFINITE.E5M2.F32.PACK_AB_MERGE_C R3, R18, R26, RZ ;  /* 0x0000001a1203723e */ /* 0x000fe200048060ff */
[----:B------:R-:W4:Y:S04]  /*13d810*/  LDL.LU R21, [R1+0x1c24] ;  /* 0x001c240001157983 */ /* 0x000f280000300800 */
[----:B------:R0:W-:Y:S04]  /*13d820*/  STL [R1+0x1c60], R2 ;  /* 0x001c600201007387 */ /* 0x0001e80000100800 */
[----:B------:R1:W-:Y:S01]  /*13d830*/  STL [R1+0x810], R3 ;  /* 0x0008100301007387 */ /* 0x0003e20000100800 */
[----:B0-----:R-:W-:-:S03]  /*13d840*/  F2FP.SATFINITE.E5M2.F32.PACK_AB_MERGE_C R2, R16, R17, RZ ;  /* 0x000000111002723e */ /* 0x001fc600048060ff */
[----:B-1----:R-:W4:Y:S01]  /*13d850*/  LDL.LU R3, [R1+0x1c28] ;  /* 0x001c280001037983 */ /* 0x002f220000300800 */
[----:B------:R-:W-:-:S03]  /*13d860*/  IADD3 R16, P1, PT, R27, R6, RZ ;  /* 0x000000061b107210 */ /* 0x000fc60007f3e0ff */
[----:B------:R-:W4:Y:S04]  /*13d870*/  LDL.LU R24, [R1+0x1c2c] ;  /* 0x001c2c0001187983 */ /* 0x000f280000300800 */
[----:B------:R0:W-:Y:S04]  /*13d880*/  STL [R1+0x80c], R2 ;  /* 0x00080c0201007387 */ /* 0x0001e80000100800 */
[----:B------:R-:W4:Y:S01]  /*13d890*/  LDL.LU R26, [R1+0x1c10] ;  /* 0x001c1000011a7983 */ /* 0x000f220000300800 */
[----:B0-----:R-:W-:-:S05]  /*13d8a0*/  SHF.R.S32.HI R2, RZ, 0x1f, R27 ;  /* 0x0000001fff027819 */ /* 0x001fca000001141b */
[----:B------:R-:W-:-:S05]  /*13d8b0*/  IMAD.X R17, R2, 0x1, R9, P1 ;  /* 0x0000000102117824 */ /* 0x000fca00008e0609 */
[----:B------:R0:W-:Y:S04]  /*13d8c0*/  STL.64 [R1+0x1850], R16 ;  /* 0x0018501001007387 */ /* 0x0001e80000100a00 */
[----:B0-----:R-:W4:Y:S04]  /*13d8d0*/  LDL.LU R16, [R1+0x1c14] ;  /* 0x001c140001107983 */ /* 0x001f280000300800 */
[----:B------:R-:W4:Y:S04]  /*13d8e0*/  LDL.LU R18, [R1+0x1c18] ;  /* 0x001c180001127983 */ /* 0x000f280000300800 */
[----:B------:R-:W4:Y:S04]  /*13d8f0*/  LDL.LU R17, [R1+0x1c1c] ;  /* 0x001c1c0001117983 */ /* 0x000f280000300800 */
[----:B------:R2:W-:Y:S04]  /*13d900*/  STL [R1+0x5960], R20 ;  /* 0x0059601401007387 */ /* 0x0005e80000100800 */
[----:B------:R-:W4:Y:S04]  /*13d910*/  LDL.LU R22, [R1+0x1c00] ;  /* 0x001c000001167983 */ /* 0x000f280000300800 */
[----:B------:R-:W4:Y:S01]  /*13d920*/  LDL.LU R23, [R1+0x1c04] ;  /* 0x001c040001177983 */ /* 0x000f220000300800 */
[----:B------:R-:W-:-:S05]  /*13d930*/  F2FP.SATFINITE.E5M2.F32.PACK_AB_MERGE_C R4, R4, R19, RZ ;  /* 0x000000130404723e */ /* 0x000fca00048060ff */
[----:B------:R0:W-:Y:S01]  /*13d940*/  STL [R1+0x7f8], R4 ;  /* 0x0007f80401007387 */ /* 0x0001e20000100800 */
[----:B--2---:R-:W-:Y:S02]  /*13d950*/  F2FP.SATFINITE.E5M2.F32.PACK_AB_MERGE_C R20, R29, R28, RZ ;  /* 0x0000001c1d14723e */ /* 0x004fe400048060ff */
[----:B---3--:R-:W-:Y:S02]  /*13d960*/  F2FP.SATFINITE.E5M2.F32.PACK_AB_MERGE_C R0, R0, R7, RZ ;  /* 0x000000070000723e */ /* 0x008fe400048060ff */
[----:B----4-:R-:W-:Y:S01]  /*13d970*/  F2FP.SATFINITE.E5M2.F32.PACK_AB_MERGE_C R21, R21, R8, RZ ;  /* 0x000000081515723e */ /* 0x010fe200048060ff */
[----:B------:R1:W-:Y:S04]  /*13d980*/  STL.64 [R1+0x5ca0], R22 ;  /* 0x005ca01601007387 */ /* 0x0003e80000100a00 */
[----:B------:R-:W2:Y:S04]  /*13d990*/  LDL.LU R19, [R1+0x1c08] ;  /* 0x001c080001137983 */ /* 0x000ea80000300800 */
[----:B0-----:R-:W2:Y:S01]  /*13d9a0*/  LDL.LU R4, [R1+0x1c0c] ;  /* 0x001c0c0001047983 */ /* 0x001ea20000300800 */
[----:B-1----:R-:W-:-:S05]  /*13d9b0*/  IADD3 R22, P1, PT, R27, R10, RZ ;  /* 0x0000000a1b167210 */ /* 0x002fca0007f3e0ff */
[----:B------:R-:W-:-:S05]  /*13d9c0*/  IMAD.X R23, R2, 0x1, R11, P1 ;  /* 0x0000000102177824 */ /* 0x000fca00008e060b */
[----:B------:R0:W-:Y:S04]  /*13d9d0*/  STL.64 [R1+0x1848], R22 ;  /* 0x0018481601007387 */ /* 0x0001e80000100a00 */
[----:B------:R-:W-:Y:S01]  /*13d9e0*/  STL [R1+0x754], R20 ;  /* 0x0007541401007387 */ /* 0x000fe20000100800 */
[----:B0-----:R-:W-:-:S03]  /*13d9f0*/  IADD3 R22, P1, PT, R27, R14, RZ ;  /* 0x0000000e1b167210 */ /* 0x001fc60007f3e0ff */
[----:B------:R0:W-:Y:S02]  /*13da00*/  STL [R1+0x718], R0 ;  /* 0x0007180001007387 */ /* 0x0001e40000100800 */
[----:B------:R-:W-:Y:S02]  /*13da10*/  IMAD.X R23, R2, 0x1, R15, P1 ;  /* 0x0000000102177824 */ /* 0x000fe400008e060f */
[----:B------:R-:W3:Y:S04]  /*13da20*/  LDL.LU R7, [R1+0x1bf0] ;  /* 0x001bf00001077983 */ /* 0x000ee80000300800 */
[----:B0-----:R-:W3:Y:S04]  /*13da30*/  LDL.LU R0, [R1+0x1bf4] ;  /* 0x001bf40001007983 */ /* 0x001ee80000300800 */
[----:B------:R-:W4:Y:S04]  /*13da40*/  LDL.LU R20, [R1+0x1bf8] ;  /* 0x001bf80001147983 */ /* 0x000f280000300800 */
[----:B------:R0:W-:Y:S04]  /*13da50*/  STL.64 [R1+0x1840], R22 ;  /* 0x0018401601007387 */ /* 0x0001e80000100a00 */
[----:B------:R-:W4:Y:S01]  /*13da60*/  LDL.LU R28, [R1+0x1bfc] ;  /* 0x001bfc00011c7983 */ /* 0x000f220000300800 */
[----:B0-----:R-:W-:-:S03]  /*13da70*/  IADD3 R22, P1, PT, R27, R12, RZ ;  /* 0x0000000c1b167210 */ /* 0x001fc60007f3e0ff */
[----:B------:R-:W-:Y:S02]  /*13da80*/  STL [R1+0x5974], R21 ;  /* 0x0059741501007387 */ /* 0x000fe40000100800 */
[----:B------:R-:W-:Y:S02]  /*13da90*/  IMAD.X R23, R2, 0x1, R13, P1 ;  /* 0x0000000102177824 */ /* 0x000fe400008e060d */
[----:B------:R-:W4:Y:S01]  /*13daa0*/  LDL.LU R29, [R1+0x1be0] ;  /* 0x001be000011d7983 */ /* 0x000f220000300800 */
[----:B------:R-:W-:-:S03]  /*13dab0*/  F2FP.SATFINITE.E5M2.F32.PACK_AB_MERGE_C R2, R24, R3, RZ ;  /* 0x000000031802723e */ /* 0x000fc600048060ff */
[----:B------:R-:W4:Y:S04]  /*13dac0*/  LDL.LU R8, [R1+0x1be4] ;  /* 0x001be40001087983 */ /* 0x000f280000300800 */
[----:B------:R-:W-:Y:S04]  /*13dad0*/  STL.64 [R1+0x1838], R22 ;  /* 0x0018381601007387 */ /* 0x000fe80000100a00 */
[----:B------:R-:W4:Y:S04]  /*13dae0*/  LDL.LU R3, [R1+0x1be8] ;  /* 0x001be80001037983 */ /* 0x000f280000300800 */
[----:B------:R-:W4:Y:S04]  /*13daf0*/  LDL.LU R24, [R1+0x1bec] ;  /* 0x001bec0001187983 */ /* 0x000f280000300800 */
[----:B------:R0:W-:Y:S01]  /*13db00*/  STL [R1+0x6f8], R2 ;  /* 0x0006f80201007387 */ /* 0x0001e20000100800 */
[----:B------:R-:W-:Y:S01]  /*13db10*/  VIADD R27, R27, UR6 ;  /* 0x000000061b1b7c36 */ /* 0x000fe20008000000 */
[----:B------:R-:W1:Y:S01]  /*13db20*/  LDCU UR6, c[0x0][0x3b8] ;  /* 0x00007700ff0677ac */ /* 0x000e620008000800 */
[----:B0-----:R-:W-:-:S02]  /*13db30*/  F2FP.SATFINITE.E5M2.F32.PACK_AB_MERGE_C R2, R16, R26, RZ ;  /* 0x0000001a1002723e */ /* 0x001fc400048060ff */
[----:B------:R-:W4:Y:S04]  /*13db40*/  LDL.LU R26, [R1+0x1bd0] ;  /* 0x001bd000011a7983 */ /* 0x000f280000300800 */
[----:B------:R-:W4:Y:S04]  /*13db50*/  LDL.LU R16, [R1+0x1bd4] ;  /* 0x001bd40001107983 */ /* 0x000f280000300800 */
[----:B------:R0:W-:Y:S01]  /*13db60*/  STL [R1+0x68c], R2 ;  /* 0x00068c0201007387 */ /* 0x0001e20000100800 */
[----:B------:R-:W-:Y:S02]  /*13db70*/  IADD3 R22, P1, PT, R27, R6, RZ ;  /* 0x000000061b167210 */ /* 0x000fe40007f3e0ff */
[----:B0-----:R-:W-:-:S02]  /*13db80*/  F2FP.SATFINITE.E5M2.F32.PACK_AB_MERGE_C R2, R17, R18, RZ ;  /* 0x000000121102723e */ /* 0x001fc400048060ff */
[----:B------:R-:W4:Y:S04]  /*13db90*/  LDL.LU R18, [R1+0x1bd8] ;  /* 0x001bd80001127983 */ /* 0x000f280000300800 */
[----:B------:R-:W4:Y:S04]  /*13dba0*/  LDL.LU R17, [R1+0x1bdc] ;  /* 0x001bdc0001117983 */ /* 0x000f280000300800 */
[----:B------:R0:W-:Y:S02]  /*13dbb0*/  STL [R1+0x688], R2 ;  /* 0x0006880201007387 */ /* 0x0001e40000100800 */
[----:B0-----:R-:W-:-:S05]  /*13dbc0*/  SHF.R.S32.HI R2, RZ, 0x1f, R27 ;  /* 0x0000001fff027819 */ /* 0x001fca000001141b */
[----:B------:R-:W-:-:S05]  /*13dbd0*/  IMAD.X R23, R2, 0x1, R9, P1 ;  /* 0x0000000102177824 */ /* 0x000fca00008e0609 */
[----:B------:R0:W-:Y:S04]  /*13dbe0*/  STL.64 [R1+0x1830], R22 ;  /* 0x0018301601007387 */ /* 0x0001e80000100a00 */
[----:B0-----:R-:W4:Y:S01]  /*13dbf0*/  LDL.LU.64 R22, [R1+0x5ca0] ;  /* 0x005ca00001167983 */ /* 0x001f220000300a00 */
[----:B--2---:R-:W-:Y:S02]  /*13dc00*/  F2FP.SATFINITE.E5M2.F32.PACK_AB_MERGE_C R4, R4, R19, RZ ;  /* 0x000000130404723e */ /* 0x004fe400048060ff */
[----:B---3--:R-:W-:Y:S02]  /*13dc10*/  F2FP.SATFINITE.E5M2.F32.PACK_AB_MERGE_C R0, R0, R7, RZ ;  /* 0x000000070000723e */ /* 0x008fe400048060ff */
[----:B----4-:R-:W-:Y:S02]  /*13dc20*/  F2FP.SATFINITE.E5M2.F32.PACK_AB_MERGE_C R20, R28, R20, RZ ;  /* 0x000000141c14723e */ /* 0x010fe400048060ff */
[----:B------:R-:W-:-:S02]  /*13dc30*/  F2FP.SATFINITE.E5M2.F32.PACK_AB_MERGE_C R8, R8, R29, RZ ;  /* 0x0000001d0808723e */ /* 0x000fc400048060ff */
[----:B------:R-:W-:Y:S02]  /*13dc40*/  F2FP.SATFINITE.E5M2.F32.PACK_AB_MERGE_C R16, R16, R26, RZ ;  /* 0x0000001a1010723e */ /* 0x000fe400048060ff */
[----:B------:R-:W-:Y:S02]  /*13dc50*/  F2FP.SATFINITE.E5M2.F32.PACK_AB_MERGE_C R17, R17, R18, RZ ;  /* 0x000000121111723e */ /* 0x000fe400048060ff */
[----:B------:R-:W-:Y:S02]  /*13dc60*/  F2FP.SATFINITE.E5M2.F32.PACK_AB_MERGE_C R21, R23, R22, RZ ;  /* 0x000000161715723e */ /* 0x000fe400048060ff */
[----:B------:R-:W-:-:S03]  /*13dc70*/  IADD3 R22, P1, PT, R27, R10, RZ ;  /* 0x0000000a1b167210 */ /* 0x000fc60007f3e0ff */
[----:B------:R0:W-:Y:S02]  /*13dc80*/  STL [R1+0x5d8], R21 ;  /* 0x0005d81501007387 */ /* 0x0001e40000100800 */
[----:B------:R-:W-:Y:S02]  /*13dc90*/  IMAD.X R23, R2, 0x1, R11, P1 ;  /* 0x0000000102177824 */ /* 0x000fe400008e060b */
[----:B------:R-:W-:Y:S04]  /*13dca0*/  STL [R1+0x5bc], R4 ;  /* 0x0005bc0401007387 */ /* 0x000fe80000100800 */
[----:B------:R2:W-:Y:S04]  /*13dcb0*/  STL.64 [R1+0x5c98], R10 ;  /* 0x005c980a01007387 */ /* 0x0005e80000100a00 */
[----:B0-----:R-:W3:Y:S04]  /*13dcc0*/  LDL.LU R21, [R1+0x1bc4] ;  /* 0x001bc40001157983 */ /* 0x001ee80000300800 */
[----:B------:R0:W-:Y:S01]  /*13dcd0*/  STL.64 [R1+0x1828], R22 ;  /* 0x0018281601007387 */ /* 0x0001e20000100a00 */
[----:B--2---:R-:W-:-:S05]  /*13dce0*/  IADD3 R10, P1, PT, R27, R14, RZ ;  /* 0x0000000e1b0a7210 */ /* 0x004fca0007f3e0ff */
[C---:B------:R-:W-:Y:S01]  /*13dcf0*/  IMAD.X R11, R2.reuse, 0x1, R15, P1 ;  /* 0x00000001020b7824 */ /* 0x040fe200008e060f */
[----:B0-----:R-:W2:Y:S04]  /*13dd00*/  LDL.LU R22, [R1+0x1bc8] ;  /* 0x001bc80001167983 */ /* 0x001ea80000300800 */
[----:B------:R-:W2:Y:S04]  /*13dd10*/  LDL.LU R23, [R1+0x1bcc] ;  /* 0x001bcc0001177983 */ /* 0x000ea80000300800 */
[----:B------:R-:W4:Y:S04]  /*13dd20*/  LDL.LU R19, [R1+0x1bb0] ;  /* 0x001bb00001137983 */ /* 0x000f280000300800 */
[----:B------:R-:W4:Y:S04]  /*13dd30*/  LDL.LU R4, [R1+0x1bb4] ;  /* 0x001bb40001047983 */ /* 0x000f280000300800 */
[----:B------:R0:W-:Y:S04]  /*13dd40*/  STL [R1+0x53c], R0 ;  /* 0x00053c0001007387 */ /* 0x0001e80000100800 */
[----:B------:R-:W2:Y:S04]  /*13dd50*/  LDL.LU R7, [R1+0x1bb8] ;  /* 0x001bb80001077983 */ /* 0x000ea80000300800 */
[----:B0-----:R-:W2:Y:S04]  /*13dd60*/  LDL.LU R0, [R1+0x1bbc] ;  /* 0x001bbc0001007983 */ /* 0x001ea80000300800 */
[----:B------:R-:W-:Y:S04]  /*13dd70*/  STL [R1+0x578], R20 ;  /* 0x0005781401007387 */ /* 0x000fe80000100800 */
[----:B------:R0:W-:Y:S04]  /*13dd80*/  STL.64 [R1+0x1820], R10 ;  /* 0x0018200a01007387 */ /* 0x0001e80000100a00 */
[----:B------:R-:W-:Y:S04]  /*13dd90*/  STL [R1+0x4f4], R8 ;  /* 0x0004f40801007387 */ /* 0x000fe80000100800 */
[----:B------:R-:W3:Y:S01]  /*13dda0*/  LDL.LU R28, [R1+0x1ba0] ;  /* 0x001ba000011c7983 */ /* 0x000ee20000300800 */
[C---:B0-----:R-:W-:Y:S01]  /*13ddb0*/  IADD3 R10, P1, PT, R27.reuse, R12, RZ ;  /* 0x0000000c1b0a7210 */ /* 0x041fe20007f3e0ff */
[----:B-1----:R-:W-:Y:S01]  /*13ddc0*/  VIADD R27, R27, UR6 ;  /* 0x000000061b1b7c36 */ /* 0x002fe20008000000 */
[----:B------:R-:W0:Y:S03]  /*13ddd0*/  LDCU UR6, c[0x0][0x3b8] ;  /* 0x00007700ff0677ac */ /* 0x000e260008000800 */
[----:B------:R-:W-:Y:S01]  /*13dde0*/  IMAD.X R11, R2, 0x1, R13, P1 ;  /* 0x00000001020b7824 */ /* 0x000fe200008e060d */
[----:B------:R-:W-:-:S02]  /*13ddf0*/  F2FP.SATFINITE.E5M2.F32.PACK_AB_MERGE_C R2, R24, R3, RZ ;  /* 0x000000031802723e */ /* 0x000fc400048060ff */
[----:B------:R-:W-:Y:S02]  /*13de00*/  SHF.R.S32.HI R20, RZ, 0x1f, R27 ;  /* 0x0000001fff147819 */ /* 0x000fe4000001141b */
[----:B------:R1:W-:Y:S04]  /*13de10*/  STL.64 [R1+0x1818], R10 ;  /* 0x0018180a01007387 */ /* 0x0003e80000100a00 */
[----:B------:R-:W3:Y:S04]  /*13de20*/  LDL.LU R3, [R1+0x1ba4] ;  /* 0x001ba40001037983 */ /* 0x000ee80000300800 */
[----:B------:R-:W-:Y:S01]  /*13de30*/  STL [R1+0x4fc], R2 ;  /* 0x0004fc0201007387 */ /* 0x000fe20000100800 */
[----:B-1----:R-:W-:-:S03]  /*13de40*/  IADD3 R10, P1, PT, R27, R6, RZ ;  /* 0x000000061b0a7210 */ /* 0x002fc60007f3e0ff */
[----:B------:R1:W-:Y:S02]  /*13de50*/  STL [R1+0x59d8], R16 ;  /* 0x0059d81001007387 */ /* 0x0003e40000100800 */
[----:B------:R-:W-:Y:S02]  /*13de60*/  IMAD.X R11, R20, 0x1, R9, P1 ;  /* 0x00000001140b7824 */ /* 0x000fe400008e0609 */
[----:B-1----:R-:W3:Y:S04]  /*13de70*/  LDL.LU R16, [R1+0x1bc0] ;  /* 0x001bc00001107983 */ /* 0x002ee80000300800 */
[----:B------:R-:W3:Y:S04]  /*13de80*/  LDL.LU R29, [R1+0x1ba8] ;  /* 0x001ba800011d7983 */ /* 0x000ee80000300800 */
[----:B------:R-:W3:Y:S04]  /*13de90*/  LDL.LU R8, [R1+0x1bac] ;  /* 0x001bac0001087983 */ /* 0x000ee80000300800 */
[----:B------:R-:W3:Y:S04]  /*13dea0*/  LDL.LU R2, [R1+0x1b90] ;  /* 0x001b900001027983 */ /* 0x000ee80000300800 */
[----:B------:R-:W3:Y:S04]  /*13deb0*/  LDL.LU R24, [R1+0x1b94] ;  /* 0x001b940001187983 */ /* 0x000ee80000300800 */
[----:B------:R-:W-:Y:S04]  /*13dec0*/  STL [R1+0x59dc], R17 ;  /* 0x0059dc1101007387 */ /* 0x000fe80000100800 */
[----:B------:R1:W-:Y:S04]  /*13ded0*/  STL.64 [R1+0x1810], R10 ;  /* 0x0018100a01007387 */ /* 0x0003e80000100a00 */
[----:B-1----:R-:W3:Y:S04]  /*13dee0*/  LDL.LU.64 R10, [R1+0x5c98] ;  /* 0x005c9800010a7983 */ /* 0x002ee80000300a00 */
[----:B------:R-:W3:Y:S04]  /*13def0*/  LDL.LU R26, [R1+0x1b98] ;  /* 0x001b9800011a7983 */ /* 0x000ee80000300800 */
[----:B------:R-:W3:Y:S01]  /*13df00*/  LDL.LU R18, [R1+0x1b9c] ;  /* 0x001b9c0001127983 */ /* 0x000ee20000300800 */
[----:B----4-:R-:W-:-:S02]  /*13df10*/  F2FP.SATFINITE.E5M2.F32.PACK_AB_MERGE_C R4, R4, R19, RZ ;  /* 0x000000130404723e */ /* 0x010fc400048060ff */
[----:B--2---:R-:W-:Y:S02]  /*13df20*/  F2FP.SATFINITE.E5M2.F32.PACK_AB_MERGE_C R7, R0, R7, RZ ;  /* 0x000000070007723e */ /* 0x004fe400048060ff */
[----:B---3--:R-:W-:Y:S02]  /*13df30*/  F2FP.SATFINITE.E5M2.F32.PACK_AB_MERGE_C R17, R21, R16, RZ ;  /* 0x000000101511723e */ /* 0x008fe400048060ff */
[----:B------:R-:W-:-:S03]  /*13df40*/  F2FP.SATFINITE.E5M2.F32.PACK_AB_MERGE_C R21, R23, R22, RZ ;  /* 0x000000161715723e */ /* 0x000fc600048060ff */
[----:B------:R1:W-:Y:S04]  /*13df50*/  STL [R1+0x388], R17 ;  /* 0x0003881101007387 */ /* 0x0003e80000100800 */
[----:B------:R-:W-:Y:S04]  /*13df60*/  STL [R1+0x384], R21 ;  /* 0x0003841501007387 */ /* 0x000fe80000100800 */
[----:B------:R2:W-:Y:S01]  /*13df70*/  STL.64 [R1+0x5a10], R4 ;  /* 0x005a100401007387 */ /* 0x0005e20000100a00 */
[----:B------:R-:W-:-:S05]  /*13df80*/  IADD3 R16, P1, PT, R27, R10, RZ ;  /* 0x0000000a1b107210 */ /* 0x000fca0007f3e0ff */
[----:B-1----:R-:W-:-:S05]  /*13df90*/  IMAD.X R17, R20, 0x1, R11, P1 ;  /* 0x0000000114117824 */ /* 0x002fca00008e060b */
[----:B------:R-:W-:Y:S04]  /*13dfa0*/  STL.64 [R1+0x1808], R16 ;  /* 0x0018081001007387 */ /* 0x000fe80000100a00 */
[----:B------:R-:W3:Y:S04]  /*13dfb0*/  LDL.LU R22, [R1+0x1b80] ;  /* 0x001b800001167983 */ /* 0x000ee80000300800 */
[----:B------:R-:W3:Y:S04]  /*13dfc0*/  LDL.LU R23, [R1+0x1b84] ;  /* 0x001b840001177983 */ /* 0x000ee80000300800 */
[----:B------:R-:W4:Y:S04]  /*13dfd0*/  LDL.LU R19, [R1+0x1b88] ;  /* 0x001b880001137983 */ /* 0x000f280000300800 */
[----:B------:R-:W4:Y:S01]  /*13dfe0*/  LDL.LU R0, [R1+0x1b8c] ;  /* 0x001b8c0001007983 */ /* 0x000f220000300800 */
[----:B--2---:R-:W-:-:S03]  /*13dff0*/  IADD3 R4, P1, PT, R27, R14, RZ ;  /* 0x0000000e1b047210 */ /* 0x004fc60007f3e0ff */
[----:B------:R-:W-:Y:S02]  /*13e000*/  STL [R1+0x5a20], R7 ;  /* 0x005a200701007387 */ /* 0x000fe40000100800 */
[----:B------:R-:W-:Y:S02]  /*13e010*/  IMAD.X R5, R20, 0x1, R15, P1 ;  /* 0x0000000114057824 */ /* 0x000fe400008e060f */
[----:B------:R1:W-:Y:S01]  /*13e020*/  STL.64 [R1+0x5c90], R14 ;  /* 0x005c900e01007387 */ /* 0x0003e20000100a00 */
[----:B------:R-:W-:-:S03]  /*13e030*/  F2FP.SATFINITE.E5M2.F32.PACK_AB_MERGE_C R3, R3, R28, RZ ;  /* 0x0000001c0303723e */ /* 0x000fc600048060ff */
[----:B------:R2:W-:Y:S01]  /*13e040*/  STL.64 [R1+0x1800], R4 ;  /* 0x0018000401007387 */ /* 0x0005e20000100a00 */
[C---:B-1----:R-:W-:Y:S01]  /*13e050*/  IADD3 R14, P1, PT, R27.reuse, R12, RZ ;  /* 0x0000000c1b0e7210 */ /* 0x042fe20007f3e0ff */
[----:B0-----:R-:W-:Y:S01]  /*13e060*/  VIADD R27, R27, UR6 ;  /* 0x000000061b1b7c36 */ /* 0x001fe20008000000 */
[----:B------:R-:W-:Y:S01]  /*13e070*/  F2FP.SATFINITE.E5M2.F32.PACK_AB_MERGE_C R2, R24, R2, RZ ;  /* 0x000000021802723e */ /* 0x000fe200048060ff */
[----:B------:R-:W0:Y:S01]  /*13e080*/  LDCU UR6, c[0x0][0x3b8] ;  /* 0x00007700ff0677ac */ /* 0x000e220008000800 */
[----:B--2---:R-:W2:Y:S01]  /*13e090*/  LDL.LU R4, [R1+0x1b70] ;  /* 0x001b700001047983 */ /* 0x004ea20000300800 */
[----:B------:R-:W-:Y:S01]  /*13e0a0*/  F2FP.SATFINITE.E5M2.F32.PACK_AB_MERGE_C R5, R8, R29, RZ ;  /* 0x0000001d0805723e */ /* 0x000fe200048060ff */
[----:B------:R-:W-:Y:S02]  /*13e0b0*/  IMAD.X R15, R20, 0x1, R13, P1 ;  /* 0x00000001140f7824 */ /* 0x000fe400008e060d */
[----:B------:R-:W2:Y:S04]  /*13e0c0*/  LDL.LU R17, [R1+0x1b74] ;  /* 0x001b740001117983 */ /* 0x000ea80000300800 */
[----:B------:R-:W2:Y:S04]  /*13e0d0*/  LDL.LU R16, [R1+0x1b78] ;  /* 0x001b780001107983 */ /* 0x000ea80000300800 */
[----:B------:R-:W2:Y:S04]  /*13e0e0*/  LDL.LU R21, [R1+0x1b7c] ;  /* 0x001b7c0001157983 */ /* 0x000ea80000300800 */
[----:B------:R1:W-:Y:S04]  /*13e0f0*/  STL [R1+0x5a24], R3 ;  /* 0x005a240301007387 */ /* 0x0003e80000100800 */
[----:B------:R0:W-:Y:S04]  /*13e100*/  STL [R1+0x5a28], R5 ;  /* 0x005a280501007387 */ /* 0x0001e80000100800 */
[----:B------:R0:W-:Y:S01]  /*13e110*/  STL.64 [R1+0x17f8], R14 ;  /* 0x0017f80e01007387 */ /* 0x0001e20000100a00 */
[----:B-1----:R-:W-:-:S03]  /*13e120*/  SHF.R.S32.HI R3, RZ, 0x1f, R27 ;  /* 0x0000001fff037819 */ /* 0x002fc6000001141b */
[----:B------:R-:W2:Y:S01]  /*13e130*/  LDL.LU R29, [R1+0x1b60] ;  /* 0x001b6000011d7983 */ /* 0x000ea20000300800 */
[----:B0-----:R-:W-:-:S03]  /*13e140*/  F2FP.SATFINITE.E5M2.F32.PACK_AB_MERGE_C R5, R18, R26, RZ ;  /* 0x0000001a1205723e */ /* 0x001fc600048060ff */
[----:B------:R-:W2:Y:S01]  /*13e150*/  LDL.LU R8, [R1+0x1b64] ;  /* 0x001b640001087983 */ /* 0x000ea20000300800 */
[----:B------:R-:W-:-:S03]  /*13e160*/  IADD3 R14, P1, PT, R27, R6, RZ ;  /* 0x000000061b0e7210 */ /* 0x000fc60007f3e0ff */
[----:B------:R0:W-:Y:S04]  /*13e170*/  STL [R1+0x1e4], R2 ;  /* 0x0001e40201007387 */ /* 0x0001e80000100800 */
[----:B------:R-:W2:Y:S01]  /*13e180*/  LDL.LU R26, [R1+0x1b68] ;  /* 0x001b6800011a7983 */ /* 0x000ea20000300800 */
[----:B------:R-:W-:-:S03]  /*13e190*/  IMAD.X R15, R3, 0x1, R9, P1 ;  /* 0x00000001030f7824 */ /* 0x000fc600008e0609 */
[----:B------:R-:W2:Y:S04]  /*13e1a0*/  LDL.LU R18, [R1+0x1b6c] ;  /* 0x001b6c0001127983 */ /* 0x000ea80000300800 */
[----:B------:R-:W-:Y:S04]  /*13e1b0*/  STL [R1+0x5a40], R5 ;  /* 0x005a400501007387 */ /* 0x000fe80000100800 */
[----:B------:R-:W2:Y:S04]  /*13e1c0*/  LDL.LU R20, [R1+0x1b50] ;  /* 0x001b500001147983 */ /* 0x000ea80000300800 */
[----:B------:R-:W2:Y:S04]  /*13e1d0*/  LDL.LU R28, [R1+0x1b54] ;  /* 0x001b5400011c7983 */ /* 0x000ea80000300800 */
[----:B0-----:R-:W2:Y:S04]  /*13e1e0*/  LDL.LU R2, [R1+0x1b58] ;  /* 0x001b580001027983 */ /* 0x001ea80000300800 */
[----:B------:R0:W-:Y:S04]  /*13e1f0*/  STL.64 [R1+0x17f0], R14 ;  /* 0x0017f00e01007387 */ /* 0x0001e80000100a00 */
[----:B------:R-:W2:Y:S01]  /*13e200*/  LDL.LU R24, [R1+0x1b5c] ;  /* 0x001b5c0001187983 */ /* 0x000ea20000300800 */
[----:B0-----:R-:W-:-:S05]  /*13e210*/  IADD3 R14, P1, PT, R27, R10, RZ ;  /* 0x0000000a1b0e7210 */ /* 0x001fca0007f3e0ff */
[----:B------:R-:W-:Y:S01]  /*13e220*/  IMAD.X R15, R3, 0x1, R11, P1 ;  /* 0x00000001030f7824 */ /* 0x000fe200008e060b */
[----:B---3--:R-:W-:Y:S02]  /*13e230*/  F2FP.SATFINITE.E5M2.F32.PACK_AB_MERGE_C R7, R23, R22, RZ ;  /* 0x000000161707723e */ /* 0x008fe400048060ff */
[----:B------:R-:W3:Y:S04]  /*13e240*/  LDL.LU R22, [R1+0x1b40] ;  /* 0x001b400001167983 */ /* 0x000ee80000300800 */
[----:B------:R-:W-:Y:S01]  /*13e250*/  STL [R1+0x1b8], R7 ;  /* 0x0001b80701007387 */ /* 0x000fe20000100800 */
[----:B----4-:R-:W-:-:S03]  /*13e260*/  F2FP.SATFINITE.E5M2.F32.PACK_AB_MERGE_C R5, R0, R19, RZ ;  /* 0x000000130005723e */ /* 0x010fc600048060ff */
[----:B------:R-:W3:Y:S04]  /*13e270*/  LDL.LU R23, [R1+0x1b44] ;  /* 0x001b440001177983 */ /* 0x000ee80000300800 */
[----:B------:R-:W4:Y:S04]  /*13e280*/  LDL.LU R19, [R1+0x1b48] ;  /* 0x001b480001137983 */ /* 0x000f280000300800 */
[----:B------:R-:W4:Y:S04]  /*13e290*/  LDL.LU R0, [R1+0x1b4c] ;  /* 0x001b4c0001007983 */ /* 0x000f280000300800 */
[----:B------:R-:W-:Y:S04]  /*13e2a0*/  STL [R1+0x5a44], R5 ;  /* 0x005a440501007387 */ /* 0x000fe80000100800 */
[----:B------:R0:W-:Y:S04]  /*13e2b0*/  STL.64 [R1+0x17e8], R14 ;  /* 0x0017e80e01007387 */ /* 0x0001e80000100a00 */
[----:B0-----:R-:W3:Y:S01]  /*13e2c0*/  LDL.LU.64 R14, [R1+0x5c90] ;  /* 0x005c9000010e7983 */ /* 0x001ee20000300a00 */
[----:B--2---:R-:W-:-:S02]  /*13e2d0*/  F2FP.SATFINITE.E5M2.F32.PACK_AB_MERGE_C R4, R17, R4, RZ ;  /* 0x000000041104723e */ /* 0x004fc400048060ff */
[----:B------:R-:W-:-:S05]  /*13e2e0*/  F2FP.SATFINITE.E5M2.F32.PACK_AB_MERGE_C R5, R21, R16, RZ ;  /* 0x000000101505723e */ /* 0x000fca00048060ff */
[----:B------:R0:W-:Y:S04]  /*13e2f0*/  STL [R1+0x5c68], R5 ;  /* 0x005c680501007387 */ /* 0x0001e80000100800 */
[----:B------:R1:W-:Y:S01]  /*13e300*/  STL [R1+0x198], R4 ;  /* 0x0001980401007387 */ /* 0x0003e20000100800 */
[----:B0-----:R-:W-:Y:S02]  /*13e310*/  F2FP.SATFINITE.E5M2.F32.PACK_AB_MERGE_C R5, R8, R29, RZ ;  /* 0x0000001d0805723e */ /* 0x001fe400048060ff */
[----:B---3--:R-:W-:Y:S01]  /*13e320*/  IADD3 R16, P1, PT, R27, R14, RZ ;  /* 0x0000000e1b107210 */ /* 0x008fe20007f3e0ff */
[----:B------:R0:W-:Y:S04]  /*13e330*/  STL.64 [R1+0x5c88], R14 ;  /* 0x005c880e01007387 */ /* 0x0001e80000100a00 */
[----:B------:R-:W-:Y:S01]  /*13e340*/  IMAD.X R17, R3, 0x1, R15, P1 ;  /* 0x0000000103117824 */ /* 0x000fe200008e060f */
[----:B------:R-:W2:Y:S04]  /*13e350*/  LDL.LU R7, [R1+0x1b30] ;  /* 0x001b300001077983 */ /* 0x000ea80000300800 */
[----:B-1----:R-:W2:Y:S01]  /*13e360*/  LDL.LU R4, [R1+0x1b34] ;  /* 0x001b340001047983 */ /* 0x002ea20000300800 */
[----:B0-----:R-:W-:-:S03]  /*13e370*/  IADD3 R14, P1, PT, R27, R12, RZ ;  /* 0x0000000c1b0e7210 */ /* 0x001fc60007f3e0ff */
[----:B------:R0:W-:Y:S02]  /*13e380*/  STL.64 [R1+0x17e0], R16 ;  /* 0x0017e01001007387 */ /* 0x0001e40000100a00 */
[----:B------:R-:W-:Y:S01]  /*13e390*/  IMAD.X R15, R3, 0x1, R13, P1 ;  /* 0x00000001030f7824 */ /* 0x000fe200008e060d */
[----:B------:R-:W-:Y:S01]  /*13e3a0*/  F2FP.SATFINITE.E5M2.F32.PACK_AB_MERGE_C R3, R18, R26, RZ ;  /* 0x0000001a1203723e */ /* 0x000fe200048060ff */
[----:B0-----:R-:W3:Y:S04]  /*13e3b0*/  LDL.LU R17, [R1+0x1b38] ;  /* 0x001b380001117983 */ /* 0x001ee80000300800 */
[----:B------:R-:W3:Y:S04]  /*13e3c0*/  LDL.LU R21, [R1+0x1b3c] ;  /* 0x001b3c0001157983 */ /* 0x000ee80000300800 */
[----:B------:R-:W3:Y:S04]  /*13e3d0*/  LDL.LU R29, [R1+0x1b20] ;  /* 0x001b2000011d7983 */ /* 0x000ee80000300800 */
[----:B------:R-:W3:Y:S04]  /*13e3e0*/  LDL.LU R8, [R1+0x1b24] ;  /* 0x001b240001087983 */ /* 0x000ee80000300800 */
[----:B------:R0:W-:Y:S04]  /*13e3f0*/  STL [R1+0x16c], R5 ;  /* 0x00016c0501007387 */ /* 0x0001e80000100800 */
[----:B------:R-:W3:Y:S04]  /*13e400*/  LDL.LU R26, [R1+0x1b28] ;  /* 0x001b2800011a7983 */ /* 0x000ee80000300800 */
[----:B------:R-:W-:Y:S01]  /*13e410*/  STL.64 [R1+0x17d8], R14 ;  /* 0x0017d80e01007387 */ /* 0x000fe20000100a00 */
[----:B0-----:R-:W-:-:S03]  /*13e420*/  F2FP.SATFINITE.E5M2.F32.PACK_AB_MERGE_C R5, R28, R20, RZ ;  /* 0x000000141c05723e */ /* 0x001fc600048060ff */
[----:B------:R-:W3:Y:S01]  /*13e430*/  LDL.LU R18, [R1+0x1b2c] ;  /* 0x001b2c0001127983 */ /* 0x000ee20000300800 */
[----:B------:R-:W-:Y:S01]  /*13e440*/  VIADD R27, R27, UR6 ;  /* 0x000000061b1b7c36 */ /* 0x000fe20008000000 */
[----:B------:R-:W0:Y:S02]  /*13e450*/  LDCU UR6, c[0x0][0x3b8] ;  /* 0x00007700ff0677ac */ /* 0x000e240008000800 */
[----:B------:R1:W-:Y:S04]  /*13e460*/  STL [R1+0x170], R3 ;  /* 0x0001700301007387 */ /* 0x0003e80000100800 */
[----:B------:R0:W-:Y:S01]  /*13e470*/  STL [R1+0x14c], R5 ;  /* 0x00014c0501007387 */ /* 0x0001e20000100800 */
[----:B-1----:R-:W-:-:S03]  /*13e480*/  F2FP.SATFINITE.E5M2.F32.PACK_AB_MERGE_C R3, R24, R2, RZ ;  /* 0x000000021803723e */ /* 0x002fc600048060ff */
[----:B------:R-:W3:Y:S01]  /*13e490*/  LDL.LU R2, [R1+0x1b10] ;  /* 0x001b100001027983 */ /* 0x000ee20000300800 */
[----:B------:R-:W-:-:S03]  /*13e4a0*/  IADD3 R14, P1, PT, R27, R6, RZ ;  /* 0x000000061b0e7210 */ /* 0x000fc60007f3e0ff */
[----:B------:R-:W3:Y:S04]  /*13e4b0*/  LDL.LU R24, [R1+0x1b14] ;  /* 0x001b140001187983 */ /* 0x000ee80000300800 */
[----:B------:R1:W-:Y:S01]  /*13e4c0*/  STL [R1+0x150], R3 ;  /* 0x0001500301007387 */ /* 0x0003e20000100800 */
[----:B0-----:R-:W-:-:S03]  /*13e4d0*/  F2FP.SATFINITE.E5M2.F32.PACK_AB_MERGE_C R5, R23, R22, RZ ;  /* 0x000000161705723e */ /* 0x001fc600048060ff */
[----:B------:R-:W3:Y:S01]  /*13e4e0*/  LDL.LU R16, [R1+0x1b18] ;  /* 0x001b180001107983 */ /* 0x000ee20000300800 */
[----:B-1----:R-:W-:-:S05]  /*13e4f0*/  SHF.R.S32.HI R3, RZ, 0x1f, R27 ;  /* 0x0000001fff037819 */ /* 0x002fca000001141b */
[----:B------:R-:W-:-:S05]  /*13e500*/  IMAD.X R15, R3, 0x1, R9, P1 ;  /* 0x00000001030f7824 */ /* 0x000fca00008e0609 */
[----:B------:R0:W-:Y:S01]  /*13e510*/  STL.64 [R1+0x17d0], R14 ;  /* 0x0017d00e01007387 */ /* 0x0001e20000100a00 */
[----:B----4-:R-:W-:-:S03]  /*13e520*/  F2FP.SATFINITE.E5M2.F32.PACK_AB_MERGE_C R22, R0, R19, RZ ;  /* 0x000000130016723e */ /* 0x010fc600048060ff */
[----:B------:R-:W-:Y:S04]  /*13e530*/  STL [R1+0x12c], R5 ;  /* 0x00012c0501007387 */ /* 0x000fe80000100800 */
[----:B------:R-:W4:Y:S01]  /*13e540*/  LDL.LU R20, [R1+0x1b1c] ;  /* 0x001b1c0001147983 */ /* 0x000f220000300800 */
[----:B0-----:R-:W-:-:S03]  /*13e550*/  IADD3 R14, P1, PT, R27, R10, RZ ;  /* 0x0000000a1b0e7210 */ /* 0x001fc60007f3e0ff */
[----:B------:R-:W4:Y:S02]  /*13e560*/  LDL.LU R28, [R1+0x1b00] ;  /* 0x001b0000011c7983 */ /* 0x000f240000300800 */
[----:B------:R-:W-:Y:S02]  /*13e570*/  IMAD.X R15, R3, 0x1, R11, P1 ;  /* 0x00000001030f7824 */ /* 0x000fe400008e060b */
[----:B------:R-:W4:Y:S04]  /*13e580*/  LDL.LU R23, [R1+0x1b04] ;  /* 0x001b040001177983 */ /* 0x000f280000300800 */
[----:B------:R-:W4:Y:S04]  /*13e590*/  LDL.LU R19, [R1+0x1b08] ;  /* 0x001b080001137983 */ /* 0x000f280000300800 */
[----:B------:R-:W4:Y:S04]  /*13e5a0*/  LDL.LU R0, [R1+0x1b0c] ;  /* 0x001b0c0001007983 */ /* 0x000f280000300800 */
[----:B------:R-:W-:Y:S04]  /*13e5b0*/  STL [R1+0x5a70], R22 ;  /* 0x005a701601007387 */ /* 0x000fe80000100800 */
[----:B------:R0:W-:Y:S04]  /*13e5c0*/  STL.64 [R1+0x17c8], R14 ;  /* 0x0017c80e01007387 */ /* 0x0001e80000100a00 */
[----:B0-----:R-:W4:Y:S01]  /*13e5d0*/  LDL.LU.64 R14, [R1+0x5c88] ;  /* 0x005c8800010e7983 */ /* 0x001f220000300a00 */
[----:B--2---:R-:W-:-:S05]  /*13e5e0*/  F2FP.SATFINITE.E5M2.F32.PACK_AB_MERGE_C R22, R4, R7, RZ ;  /* 0x000000070416723e */ /* 0x004fca00048060ff */
[----:B------:R-:W-:Y:S01]  /*13e5f0*/  STL [R1+0x5a80], R22 ;  /* 0x005a801601007387 */ /* 0x000fe20000100800 */
[----:B---3--:R-:W-:-:S05]  /*13e600*/  F2FP.SATFINITE.E5M2.F32.PACK_AB_MERGE_C R7, R21, R17, RZ ;  /* 0x000000111507723e */ /* 0x008fca00048060ff */
[----:B------:R0:W-:Y:S02]  /*13e610*/  STL [R1+0x10c], R7 ;  /* 0x00010c0701007387 */ /* 0x0001e40000100800 */
[----:B0-----:R-:W-:Y:S02]  /*13e620*/  F2FP.SATFINITE.E5M2.F32.PACK_AB_MERGE_C R7, R8, R29, RZ ;  /* 0x0000001d0807723e */ /* 0x001fe400048060ff */
[----:B------:R-:W-:Y:S02]  /*13e630*/  F2FP.SATFINITE.E5M2.F32.PACK_AB_MERGE_C R22, R18, R26, RZ ;  /* 0x0000001a1216723e */ /* 0x000fe400048060ff */
[----:B------:R-:W-:Y:S02]  /*13e640*/  F2FP.SATFINITE.E5M2.F32.PACK_AB_MERGE_C R2, R24, R2, RZ ;  /* 0x000000021802723e */ /* 0x000fe400048060ff */
[----:B----4-:R-:W-:Y:S01]  /*13e650*/  IADD3 R4, P1, PT, R27, R14, RZ ;  /* 0x0000000e1b047210 */ /* 0x010fe20007f3e0ff */
[----:B------:R-:W-:Y:S04]  /*13e660*/  STL.64 [R1+0x5c80], R14 ;  /* 0x005c800e01007387 */ /* 0x000fe80000100a00 */
[----:B------:R-:W-:-:S05]  /*13e670*/  IMAD.X R5, R3, 0x1, R15, P1 ;  /* 0x0000000103057824 */ /* 0x000fca00008e060f */
[----:B------:R0:W-:Y:S02]  /*13e680*/  STL.64 [R1+0x17c0], R4 ;  /* 0x0017c00401007387 */ /* 0x0001e40000100a00 */
[----:B0-----:R-:W-:Y:S02]  /*13e690*/  IADD3 R4, P1, PT, R27, R12, RZ ;  /* 0x0000000c1b047210 */ /* 0x001fe40007f3e0ff */
[----:B------:R-:W-:Y:S03]  /*13e6a0*/  STL [R1+0xe8], R7 ;  /* 0x0000e80701007387 */ /* 0x000fe60000100800 */
[----:B------:R-:W-:Y:S02]  /*13e6b0*/  IMAD.X R5, R3, 0x1, R13, P1 ;  /* 0x0000000103057824 */ /* 0x000fe400008e060d */
[----:B------:R-:W-:Y:S01]  /*13e6c0*/  VIADD R27, R27, UR6 ;  /* 0x000000061b1b7c36 */ /* 0x000fe20008000000 */
[----:B------:R-:W-:Y:S01]  /*13e6d0*/  F2FP.SATFINITE.E5M2.F32.PACK_AB_MERGE_C R0, R0, R19, RZ ;  /* 0x000000130000723e */ /* 0x000fe200048060ff */
[----:B------:R-:W0:Y:S01]  /*13e6e0*/  LDCU UR6, c[0x0][0x3b8] ;  /* 0x00007700ff0677ac */ /* 0x000e220008000800 */
[----:B------:R1:W-:Y:S02]  /*13e6f0*/  STL.64 [R1+0x17b8], R4 ;  /* 0x0017b80401007387 */ /* 0x0003e40000100a00 */
[----:B------:R-:W-:-:S02]  /*13e700*/  SHF.R.S32.HI R3, RZ, 0x1f, R27 ;  /* 0x0000001fff037819 */ /* 0x000fc4000001141b */
[----:B------:R-:W-:Y:S01]  /*13e710*/  IADD3 R14, P1, PT, R27, R6, RZ ;  /* 0x000000061b0e7210 */ /* 0x000fe20007f3e0ff */
[----:B-1----:R-:W2:Y:S04]  /*13e720*/  LDL.LU R5, [R1+0x1afc] ;  /* 0x001afc0001057983 */ /* 0x002ea80000300800 */
[----:B------:R-:W3:Y:S04]  /*13e730*/  LDL.LU R26, [R1+0x1ae0] ;  /* 0x001ae000011a7983 */ /* 0x000ee80000300800 */
[----:B------:R-:W3:Y:S04]  /*13e740*/  LDL.LU R18, [R1+0x1ae4] ;  /* 0x001ae40001127983 */ /* 0x000ee80000300800 */
[----:B------:R1:W-:Y:S01]  /*13e750*/  STL [R1+0x5a84], R22 ;  /* 0x005a841601007387 */ /* 0x0003e20000100800 */
[----:B------:R-:W-:Y:S01]  /*13e760*/  F2FP.SATFINITE.E5M2.F32.PACK_AB_MERGE_C R7, R20, R16, RZ ;  /* 0x000000101407723e */ /* 0x000fe200048060ff */
[----:B------:R-:W-:-:S02]  /*13e770*/  IMAD.X R15, R3, 0x1, R9, P1 ;  /* 0x00000001030f7824 */ /* 0x000fc400008e0609 */
[----:B-1----:R-:W2:Y:S04]  /*13e780*/  LDL.LU R22, [R1+0x1af8] ;  /* 0x001af80001167983 */ /* 0x002ea80000300800 */
[----:B------:R-:W4:Y:S04]  /*13e790*/  LDL.LU R4, [R1+0x1ae8] ;  /* 0x001ae80001047983 */ /* 0x000f280000300800 */
[----:B------:R-:W4:Y:S04]  /*13e7a0*/  LDL.LU R21, [R1+0x1aec] ;  /* 0x001aec0001157983 */ /* 0x000f280000300800 */
[----:B------:R1:W-:Y:S04]  /*13e7b0*/  STL [R1+0xd4], R2 ;  /* 0x0000d40201007387 */ /* 0x0003e80000100800 */
[----:B------:R-:W2:Y:S04]  /*13e7c0*/  LDL.LU R29, [R1+0x1ad0] ;  /* 0x001ad000011d7983 */ /* 0x000ea80000300800 */
[----:B------:R-:W2:Y:S04]  /*13e7d0*/  LDL.LU R8, [R1+0x1ad4] ;  /* 0x001ad40001087983 */ /* 0x000ea80000300800 */
[----:B-1----:R-:W2:Y:S04]  /*13e7e0*/  LDL.LU R2, [R1+0x1ad8] ;  /* 0x001ad80001027983 */ /* 0x002ea80000300800 */
[----:B------:R-:W2:Y:S04]  /*13e7f0*/  LDL.LU R24, [R1+0x1adc] ;  /* 0x001adc0001187983 */ /* 0x000ea80000300800 */
[----:B------:R1:W-:Y:S04]  /*13e800*/  STL [R1+0xd0], R7 ;  /* 0x0000d00701007387 */ /* 0x0003e80000100800 */
[----:B------:R0:W-:Y:S04]  /*13e810*/  STL.64 [R1+0x17b0], R14 ;  /* 0x0017b00e01007387 */ /* 0x0001e80000100a00 */
[----:B-1----:R-:W2:Y:S01]  /*13e820*/  LDL.LU R7, [R1+0x1ac0] ;  /* 0x001ac00001077983 */ /* 0x002ea20000300800 */
[----:B0-----:R-:W-:-:S05]  /*13e830*/  F2FP.SATFINITE.E5M2.F32.PACK_AB_MERGE_C R14, R23, R28, RZ ;  /* 0x0000001c170e723e */ /* 0x001fca00048060ff */
[----:B------:R0:W-:Y:S04]  /*13e840*/  STL [R1+0xbc], R14 ;  /* 0x0000bc0e01007387 */ /* 0x0001e80000100800 */
[----:B------:R-:W2:Y:S04]  /*13e850*/  LDL.LU R17, [R1+0x1ac4] ;  /* 0x001ac40001117983 */ /* 0x000ea80000300800 */
[----:B------:R-:W-:Y:S04]  /*13e860*/  STL [R1+0xb8], R0 ;  /* 0x0000b80001007387 */ /* 0x000fe80000100800 */
[----:B------:R-:W2:Y:S01]  /*13e870*/  LDL.LU R16, [R1+0x1ac8] ;  /* 0x001ac80001107983 */ /* 0x000ea20000300800 */
[----:B0-----:R-:W-:-:S05]  /*13e880*/  IADD3 R14, P1, PT, R27, R10, RZ ;  /* 0x0000000a1b0e7210 */ /* 0x001fca0007f3e0ff */
[----:B------:R-:W-:Y:S01]  /*13e890*/  IMAD.X R15, R3, 0x1, R11, P1 ;  /* 0x00000001030f7824 */ /* 0x000fe200008e060b */
[----:B--2---:R0:W-:Y:S04]  /*13e8a0*/  STL.64 [R1+0x5c78], R16 ;  /* 0x005c781001007387 */ /* 0x0041e80000100a00 */
[----:B0-----:R-:W2:Y:S04]  /*13e8b0*/  LDL.LU R16, [R1+0x1af0] ;  /* 0x001af00001107983 */ /* 0x001ea80000300800 */
[----:B------:R-:W2:Y:S04]  /*13e8c0*/  LDL.LU R17, [R1+0x1af4] ;  /* 0x001af40001117983 */ /* 0x000ea80000300800 */
[----:B------:R-:W3:Y:S04]  /*13e8d0*/  LDL.LU R20, [R1+0x1acc] ;  /* 0x001acc0001147983 */ /* 0x000ee80000300800 */
[----:B------:R-:W3:Y:S04]  /*13e8e0*/  LDL.LU R28, [R1+0x1ab0] ;  /* 0x001ab000011c7983 */ /* 0x000ee80000300800 */
[----:B------:R-:W3:Y:S04]  /*13e8f0*/  LDL.LU R23, [R1+0x1ab4] ;  /* 0x001ab40001177983 */ /* 0x000ee80000300800 */
[----:B------:R-:W3:Y:S04]  /*13e900*/  LDL.LU R19, [R1+0x1ab8] ;  /* 0x001ab80001137983 */ /* 0x000ee80000300800 */
[----:B------:R-:W3:Y:S04]  /*13e910*/  LDL.LU R0, [R1+0x1abc] ;  /* 0x001abc0001007983 */ /* 0x000ee80000300800 */
[----:B------:R0:W-:Y:S04]  /*13e920*/  STL.64 [R1+0x17a8], R14 ;  /* 0x0017a80e01007387 */ /* 0x0001e80000100a00 */
[----:B0-----:R-:W3:Y:S01]  /*13e930*/  LDL.LU.64 R14, [R1+0x5c80] ;  /* 0x005c8000010e7983 */ /* 0x001ee20000300a00 */
[----:B------:R-:W-:-:S02]  /*13e940*/  F2FP.SATFINITE.E5M2.F32.PACK_AB_MERGE_C R5, R5, R22, RZ ;  /* 0x000000160505723e */ /* 0x000fc400048060ff */
[----:B----4-:R-:W-:Y:S02]  /*13e950*/  F2FP.SATFINITE.E5M2.F32.PACK_AB_MERGE_C R4, R21, R4, RZ ;  /* 0x000000041504723e */ /* 0x010fe400048060ff */
[----:B------:R-:W-:Y:S02]  /*13e960*/  F2FP.SATFINITE.E5M2.F32.PACK_AB_MERGE_C R2, R24, R2, RZ ;  /* 0x000000021802723e */ /* 0x000fe400048060ff */
[----:B--2---:R-:W-:-:S05]  /*13e970*/  F2FP.SATFINITE.E5M2.F32.PACK_AB_MERGE_C R17, R17, R16, RZ ;  /* 0x000000101111723e */ /* 0x004fca00048060ff */
[----:B------:R-:W-:Y:S04]  /*13e980*/  STL [R1+0x98], R17 ;  /* 0x0000981101007387 */ /* 0x000fe80000100800 */
[----:B------:R3:W-:Y:S02]  /*13e990*/  STL [R1+0x9c], R5 ;  /* 0x00009c0501007387 */ /* 0x0007e40000100800 */
[----:B---3--:R-:W-:Y:S02]  /*13e9a0*/  F2FP.SATFINITE.E5M2.F32.PACK_AB_MERGE_C R5, R18, R26, RZ ;  /* 0x0000001a1205723e */ /* 0x008fe400048060ff */
[----:B------:R-:W-:-:S05]  /*13e9b0*/  IADD3 R16, P1, PT, R27, R14, RZ ;  /* 0x0000000e1b107210 */ /* 0x000fca0007f3e0ff */
[----:B------:R-:W-:-:S05]  /*13e9c0*/  IMAD.X R17, R3, 0x1, R15, P1 ;  /* 0x0000000103117824 */ /* 0x000fca00008e060f */
[----:B------:R0:W-:Y:S04]  /*13e9d0*/  STL.64 [R1+0x17a0], R16 ;  /* 0x0017a01001007387 */ /* 0x0001e80000100a00 */
[----:B------:R-:W-:Y:S04]  /*13e9e0*/  STL [R1+0x84], R5 ;  /* 0x0000840501007387 */ /* 0x000fe80000100800 */
[----:B------:R-:W2:Y:S01]  /*13e9f0*/  LDL.LU R26, [R1+0x1aa0] ;  /* 0x001aa000011a7983 */ /* 0x000ea20000300800 */
[C---:B0-----:R-:W-:Y:S01]  /*13ea00*/  IADD3 R16, P1, PT, R27.reuse, R12, RZ ;  /* 0x0000000c1b107210 */ /* 0x041fe20007f3e0ff */
[----:B------:R-:W-:-:S02]  /*13ea10*/  VIADD R27, R27, UR6 ;  /* 0x000000061b1b7c36 */ /* 0x000fc40008000000 */
[----:B------:R-:W2:Y:S01]  /*13ea20*/  LDL.LU R18, [R1+0x1aa4] ;  /* 0x001aa40001127983 */ /* 0x000ea20000300800 */
[----:B------:R-:W0:Y:S01]  /*13ea30*/  LDCU UR6, c[0x0][0x3b8] ;  /* 0x00007700ff0677ac */ /* 0x000e220008000800 */
[----:B------:R-:W-:Y:S01]  /*13ea40*/  IMAD.X R17, R3, 0x1, R13, P1 ;  /* 0x0000000103117824 */ /* 0x000fe200008e060d */
[----:B------:R-:W-:-:S04]  /*13ea50*/  F2FP.SATFINITE.E5M2.F32.PACK_AB_MERGE_C R3, R8, R29, RZ ;  /* 0x0000001d0803723e */ /* 0x000fc800048060ff */
[----:B------:R1:W-:Y:S04]  /*13ea60*/  STL.64 [R1+0x1798], R16 ;  /* 0x0017981001007387 */ /* 0x0003e80000100a00 */
[----:B------:R3:W-:Y:S04]  /*13ea70*/  STL [R1+0x88], R4 ;  /* 0x0000880401007387 */ /* 0x0007e80000100800 */
[----:B------:R4:W-:Y:S01]  /*13ea80*/  STL [R1+0x7c], R3 ;  /* 0x00007c0301007387 */ /* 0x0009e20000100800 */
[----:B-1----:R-:W-:-:S03]  /*13ea90*/  IADD3 R16, P1, PT, R27, R6, RZ ;  /* 0x000000061b107210 */ /* 0x002fc60007f3e0ff */
[----:B---3--:R-:W3:Y:S01]  /*13eaa0*/  LDL.LU R4, [R1+0x1aa8] ;  /* 0x001aa80001047983 */ /* 0x008ee20000300800 */
[----:B----4-:R-:W-:-:S03]  /*13eab0*/  SHF.R.S32.HI R3, RZ, 0x1f, R27 ;  /* 0x0000001fff037819 */ /* 0x010fc6000001141b */
[----:B------:R-:W3:Y:S04]  /*13eac0*/  LDL.LU R29, [R1+0x1aac] ;  /* 0x001aac00011d7983 */ /* 0x000ee80000300800 */
[----:B------:R1:W-:Y:S01]  /*13ead0*/  STL [R1+0x80], R2 ;  /* 0x0000800201007387 */ /* 0x0003e20000100800 */
[----:B------:R-:W-:-:S03]  /*13eae0*/  IMAD.X R17, R3, 0x1, R9, P1 ;  /* 0x0000000103117824 */ /* 0x000fc600008e0609 */
[----:B------:R-:W4:Y:S04]  /*13eaf0*/  LDL.LU R21, [R1+0x1a90] ;  /* 0x001a900001157983 */ /* 0x000f280000300800 */
[----:B------:R-:W4:Y:S04]  /*13eb00*/  LDL.LU R8, [R1+0x1a94] ;  /* 0x001a940001087983 */ /* 0x000f280000300800 */
[----:B-1----:R-:W4:Y:S04]  /*13eb10*/  LDL.LU R2, [R1+0x1a98] ;  /* 0x001a980001027983 */ /* 0x002f280000300800 */
[----:B------:R-:W4:Y:S04]  /*13eb20*/  LDL.LU R24, [R1+0x1a9c] ;  /* 0x001a9c0001187983 */ /* 0x000f280000300800 */
[----:B------:R1:W-:Y:S04]  /*13eb30*/  STL.64 [R1+0x1790], R16 ;  /* 0x0017901001007387 */ /* 0x0003e80000100a00 */
[----:B-1----:R-:W4:Y:S01]  /*13eb40*/  LDL.LU.64 R16, [R1+0x5c78] ;  /* 0x005c780001107983 */ /* 0x002f220000300a00 */
[----:B------:R-:W-:-:S02]  /*13eb50*/  F2FP.SATFINITE.E5M2.F32.PACK_AB_MERGE_C R0, R0, R19, RZ ;  /* 0x000000130000723e */ /* 0x000fc400048060ff */
[----:B--2---:R-:W-:Y:S02]  /*13eb60*/  F2FP.SATFINITE.E5M2.F32.PACK_AB_MERGE_C R26, R18, R26, RZ ;  /* 0x0000001a121a723e */ /* 0x004fe400048060ff */
[----:B---3--:R-:W-:Y:S02]  /*13eb70*/  F2FP.SATFINITE.E5M2.F32.PACK_AB_MERGE_C R29, R29, R4, RZ ;  /* 0x000000041d1d723e */ /* 0x008fe400048060ff */
[----:B----4-:R-:W-:Y:S02]  /*13eb80*/  F2FP.SATFINITE.E5M2.F32.PACK_AB_MERGE_C R5, R20, R16, RZ ;  /* 0x000000101405723e */ /* 0x010fe400048060ff */
[----:B------:R-:W-:Y:S02]  /*13eb90*/  F2FP.SATFINITE.E5M2.F32.PACK_AB_MERGE_C R7, R17, R7, RZ ;  /* 0x000000071107723e */ /* 0x000fe400048060ff */
[----:B------:R-:W-:-:S03]  /*13eba0*/  IADD3 R16, P1, PT, R27, R10, RZ ;  /* 0x0000000a1b107210 */ /* 0x000fc60007f3e0ff */
[----:B------:R-:W-:Y:S02]  /*13ebb0*/  STL [R1+0x6c], R7 ;  /* 0x00006c0701007387 */ /* 0x000fe40000100800 */
[----:B------:R-:W-:Y:S02]  /*13ebc0*/  IMAD.X R17, R3, 0x1, R11, P1 ;  /* 0x0000000103117824 */ /* 0x000fe400008e060b */
[----:B------:R1:W-:Y:S04]  /*13ebd0*/  STL [R1+0x70], R5 ;  /* 0x0000700501007387 */ /* 0x0003e80000100800 */
[----:B------:R2:W-:Y:S01]  /*13ebe0*/  STL.64 [R1+0x5c70], R10 ;  /* 0x005c700a01007387 */ /* 0x0005e20000100a00 */
[----:B-1----:R-:W-:-:S03]  /*13ebf0*/  F2FP.SATFINITE.E5M2.F32.PACK_AB_MERGE_C R5, R23, R28, RZ ;  /* 0x0000001c1705723e */ /* 0x002fc600048060ff */
[----:B------:R1:W-:Y:S04]  /*13ec00*/  STL.64 [R1+0x1788], R16 ;  /* 0x0017881001007387 */ /* 0x0003e80000100a00 */
[----:B------:R-:W3:Y:S01]  /*13ec10*/  LDL.LU R22, [R1+0x1a74] ;  /* 0x001a740001167983 */ /* 0x000ee20000300800 */
[----:B--2---:R-:W-:-:S03]  /*13ec20*/  IADD3 R10, P1, PT, R27, R14, RZ ;  /* 0x0000000e1b0a7210 */ /* 0x004fc60007f3e0ff */
[----:B------:R-:W-:Y:S02]  /*13ec30*/  STL [R1+0x5c], R5 ;  /* 0x00005c0501007387 */ /* 0x000fe40000100800 */
[----:B------:R-:W-:Y:S02]  /*13ec40*/  IMAD.X R11, R3, 0x1, R15, P1 ;  /* 0x00000001030b7824 */ /* 0x000fe400008e060f */
[----:B-1----:R-:W2:Y:S04]  /*13ec50*/  LDL.LU R17, [R1+0x1a78] ;  /* 0x001a780001117983 */ /* 0x002ea80000300800 */
[----:B------:R1:W-:Y:S04]  /*13ec60*/  STL [R1+0x60], R0 ;  /* 0x0000600001007387 */ /* 0x0003e80000100800 */
[----:B------:R-:W2:Y:S04]  /*13ec70*/  LDL.LU R16, [R1+0x1a7c] ;  /* 0x001a7c0001107983 */ /* 0x000ea80000300800 */
[----:B------:R-:W4:Y:S04]  /*13ec80*/  LDL.LU R28, [R1+0x1a80] ;  /* 0x001a8000011c7983 */ /* 0x000f280000300800 */
[----:B------:R-:W4:Y:S04]  /*13ec90*/  LDL.LU R23, [R1+0x1a84] ;  /* 0x001a840001177983 */ /* 0x000f280000300800 */
[----:B------:R-:W2:Y:S04]  /*13eca0*/  LDL.LU R19, [R1+0x1a88] ;  /* 0x001a880001137983 */ /* 0x000ea80000300800 */
[----:B------:R0:W-:Y:S04]  /*13ecb0*/  STL.64 [R1+0x1780], R10 ;  /* 0x0017800a01007387 */ /* 0x0001e80000100a00 */
[----:B-1----:R-:W2:Y:S01]  /*13ecc0*/  LDL.LU R0, [R1+0x1a8c] ;  /* 0x001a8c0001007983 */ /* 0x002ea20000300800 */
[C---:B0-----:R-:W-:Y:S01]  /*13ecd0*/  IADD3 R10, P1, PT, R27.reuse, R12, RZ ;  /* 0x0000000c1b0a7210 */ /* 0x041fe20007f3e0ff */
[----:B------:R-:W-:-:S02]  /*13ece0*/  VIADD R27, R27, UR6 ;  /* 0x000000061b1b7c36 */ /* 0x000fc40008000000 */
[----:B------:R0:W-:Y:S01]  /*13ecf0*/  STL [R1+0x5ae8], R26 ;  /* 0x005ae81a01007387 */ /* 0x0001e20000100800 */
[----:B------:R-:W1:Y:S01]  /*13ed00*/  LDCU UR6, c[0x0][0x3b8] ;  /* 0x00007700ff0677ac */ /* 0x000e620008000800 */
[----:B------:R-:W-:Y:S02]  /*13ed10*/  IMAD.X R11, R3, 0x1, R13, P1 ;  /* 0x00000001030b7824 */ /* 0x000fe400008e060d */
[----:B------:R-:W3:Y:S01]  /*13ed20*/  LDL.LU R20, [R1+0x1a60] ;  /* 0x001a600001147983 */ /* 0x000ee20000300800 */
[----:B------:R-:W-:-:S03]  /*13ed30*/  SHF.R.S32.HI R5, RZ, 0x1f, R27 ;  /* 0x0000001fff057819 */ /* 0x000fc6000001141b */
[----:B------:R-:W3:Y:S01]  /*13ed40*/  LDL.LU R18, [R1+0x1a64] ;  /* 0x001a640001127983 */ /* 0x000ee20000300800 */
[----:B0-----:R-:W-:-:S03]  /*13ed50*/  F2FP.SATFINITE.E5M2.F32.PACK_AB_MERGE_C R26, R8, R21, RZ ;  /* 0x00000015081a723e */ /* 0x001fc600048060ff */
[----:B------:R0:W-:Y:S01]  /*13ed60*/  STL.64 [R1+0x1778], R10 ;  /* 0x0017780a01007387 */ /* 0x0001e20000100a00 */
[----:B------:R-:W-:-:S03]  /*13ed70*/  F2FP.SATFINITE.E5M2.F32.PACK_AB_MERGE_C R8, R24, R2, RZ ;  /* 0x000000021808723e */ /* 0x000fc600048060ff */
[----:B------:R1:W-:Y:S01]  /*13ed80*/  STL [R1+0x5ac8], R29 ;  /* 0x005ac81d01007387 */ /* 0x0003e20000100800 */
[----:B0-----:R-:W-:-:S03]  /*13ed90*/  IADD3 R10, P1, PT, R27, R6, RZ ;  /* 0x000000061b0a7210 */ /* 0x001fc60007f3e0ff */
[----:B-1----:R-:W3:Y:S04]  /*13eda0*/  LDL.LU R29, [R1+0x1a70] ;  /* 0x001a7000011d7983 */ /* 0x002ee80000300800 */
[----:B------:R-:W-:Y:S01]  /*13edb0*/  STL [R1+0x5aec], R26 ;  /* 0x005aec1a01007387 */ /* 0x000fe20000100800 */
[----:B------:R-:W-:-:S03]  /*13edc0*/  IMAD.X R11, R5, 0x1, R9, P1 ;  /* 0x00000001050b7824 */ /* 0x000fc600008e0609 */
[----:B------:R-:W3:Y:S04]  /*13edd0*/  LDL.LU R3, [R1+0x1a68] ;  /* 0x001a680001037983 */ /* 0x000ee80000300800 */
[----:B------:R-:W3:Y:S04]  /*13ede0*/  LDL.LU R24, [R1+0x1a6c] ;  /* 0x001a6c0001187983 */ /* 0x000ee80000300800 */
[----:B------:R-:W3:Y:S04]  /*13edf0*/  LDL.LU R7, [R1+0x1a50] ;  /* 0x001a500001077983 */ /* 0x000ee80000300800 */
[----:B------:R-:W3:Y:S04]  /*13ee00*/  LDL.LU R4, [R1+0x1a54] ;  /* 0x001a540001047983 */ /* 0x000ee80000300800 */
[----:B------:R-:W3:Y:S04]  /*13ee10*/  LDL.LU R21, [R1+0x1a58] ;  /* 0x001a580001157983 */ /* 0x000ee80000300800 */
[----:B------:R-:W3:Y:S04]  /*13ee20*/  LDL.LU R2, [R1+0x1a5c] ;  /* 0x001a5c0001027983 */ /* 0x000ee80000300800 */
[----:B------:R-:W-:Y:S04]  /*13ee30*/  STL [R1+0x5af8], R8 ;  /* 0x005af80801007387 */ /* 0x000fe80000100800 */
[----:B------:R0:W-:Y:S04]  /*13ee40*/  STL.64 [R1+0x1770], R10 ;  /* 0x0017700a01007387 */ /* 0x0001e80000100a00 */
[----:B0-----:R-:W3:Y:S01]  /*13ee50*/  LDL.LU.64 R10, [R1+0x5c70] ;  /* 0x005c7000010a7983 */ /* 0x001ee20000300a00 */
[----:B----4-:R-:W-:-:S02]  /*13ee60*/  F2FP.SATFINITE.E5M2.F32.PACK_AB_MERGE_C R8, R23, R28, RZ ;  /* 0x0000001c1708723e */ /* 0x010fc400048060ff */
[----:B--2---:R-:W-:Y:S02]  /*13ee70*/  F2FP.SATFINITE.E5M2.F32.PACK_AB_MERGE_C R0, R0, R19, RZ ;  /* 0x000000130000723e */ /* 0x004fe400048060ff */
[----:B---3--:R-:W-:Y:S02]  /*13ee80*/  F2FP.SATFINITE.E5M2.F32.PACK_AB_MERGE_C R26, R22, R29, RZ ;  /* 0x0000001d161a723e */ /* 0x008fe400048060ff */
[----:B------:R-:W-:-:S03]  /*13ee90*/  F2FP.SATFINITE.E5M2.F32.PACK_AB_MERGE_C R29, R16, R17, RZ ;  /* 0x00000011101d723e */ /* 0x000fc600048060ff */
[----:B------:R-:W-:Y:S04]  /*13eea0*/  STL [R1+0x5b08], R26 ;  /* 0x005b081a01007387 */ /* 0x000fe80000100800 */
[----:B------:R-:W-:Y:S04]  /*13eeb0*/  STL [R1+0x5afc], R29 ;  /* 0x005afc1d01007387 */ /* 0x000fe80000100800 */
[----:B------:R-:W2:Y:S01]  /*13eec0*/  LDL.LU R28, [R1+0x1a40] ;  /* 0x001a4000011c7983 */ /* 0x000ea20000300800 */
[----:B------:R-:W-:Y:S02]  /*13eed0*/  F2FP.SATFINITE.E5M2.F32.PACK_AB_MERGE_C R24, R24, R3, RZ ;  /* 0x000000031818723e */ /* 0x000fe400048060ff */
[----:B------:R-:W-:-:S05]  /*13eee0*/  IADD3 R16, P1, PT, R27, R10, RZ ;  /* 0x0000000a1b107210 */ /* 0x000fca0007f3e0ff */
[----:B------:R-:W-:-:S05]  /*13eef0*/  IMAD.X R17, R5, 0x1, R11, P1 ;  /* 0x0000000105117824 */ /* 0x000fca00008e060b */
[----:B------:R0:W-:Y:S04]  /*13ef00*/  STL.64 [R1+0x1768], R16 ;  /* 0x0017681001007387 */ /* 0x0001e80000100a00 */
[----:B------:R-:W-:Y:S04]  /*13ef10*/  STL [R1+0x1a70], R8 ;  /* 0x001a700801007387 */ /* 0x000fe80000100800 */
[----:B------:R-:W2:Y:S01]  /*13ef20*/  LDL.LU R23, [R1+0x1a44] ;  /* 0x001a440001177983 */ /* 0x000ea20000300800 */
[----:B0-----:R-:W-:-:S03]  /*13ef30*/  IADD3 R16, P1, PT, R27, R14, RZ ;  /* 0x0000000e1b107210 */ /* 0x001fc60007f3e0ff */
[----:B------:R0:W-:Y:S02]  /*13ef40*/  STL [R1+0x1a74], R0 ;  /* 0x001a740001007387 */ /* 0x0001e40000100800 */
[----:B------:R-:W-:Y:S02]  /*13ef50*/  IMAD.X R17, R5, 0x1, R15, P1 ;  /* 0x0000000105117824 */ /* 0x000fe400008e060f */
[----:B------:R-:W3:Y:S04]  /*13ef60*/  LDL.LU R19, [R1+0x1a48] ;  /* 0x001a480001137983 */ /* 0x000ee80000300800 */
[----:B0-----:R-:W3:Y:S04]  /*13ef70*/  LDL.LU R0, [R1+0x1a4c] ;  /* 0x001a4c0001007983 */ /* 0x001ee80000300800 */
[----:B------:R0:W-:Y:S01]  /*13ef80*/  STL.64 [R1+0x1760], R16 ;  /* 0x0017601001007387 */ /* 0x0001e20000100a00 */
[----:B------:R-:W-:-:S02]  /*13ef90*/  F2FP.SATFINITE.E5M2.F32.PACK_AB_MERGE_C R8, R18, R20, RZ ;  /* 0x000000141208723e */ /* 0x000fc400048060ff */
[----:B0-----:R-:W-:-:S03]  /*13efa0*/  IADD3 R16, P1, PT, R27, R12, RZ ;  /* 0x0000000c1b107210 */ /* 0x001fc60007f3e0ff */
[----:B------:R-:W-:Y:S02]  /*13efb0*/  STL [R1+0x804], R8 ;  /* 0x0008040801007387 */ /* 0x000fe40000100800 */
[----:B------:R-:W-:Y:S01]  /*13efc0*/  IMAD.X R17, R5, 0x1, R13, P1 ;  /* 0x0000000105117824 */ /* 0x000fe200008e060d */
[----:B------:R-:W-:-:S04]  /*13efd0*/  F2FP.SATFINITE.E5M2.F32.PACK_AB_MERGE_C R3, R4, R7, RZ ;  /* 0x000000070403723e */ /* 0x000fc800048060ff */
[----:B------:R0:W-:Y:S04]  /*13efe0*/  STL.64 [R1+0x1758], R16 ;  /* 0x0017581001007387 */ /* 0x0001e80000100a00 */
[----:B0-----:R-:W4:Y:S04]  /*13eff0*/  LDL.LU R17, [R1+0x1a30] ;  /* 0x001a300001117983 */ /* 0x001f280000300800 */
[----:B------:R-:W4:Y:S04]  /*13f000*/  LDL.LU R16, [R1+0x1a34] ;  /* 0x001a340001107983 */ /* 0x000f280000300800 */
[----:B------:R-:W2:Y:S04]  /*13f010*/  LDL.LU R20, [R1+0x1a38] ;  /* 0x001a380001147983 */ /* 0x000ea80000300800 */
[----:B------:R-:W2:Y:S04]  /*13f020*/  LDL.LU R18, [R1+0x1a3c] ;  /* 0x001a3c0001127983 */ /* 0x000ea80000300800 */
[----:B------:R0:W-:Y:S04]  /*13f030*/  STL [R1+0x5954], R24 ;  /* 0x0059541801007387 */ /* 0x0001e80000100800 */
[----:B------:R1:W-:Y:S04]  /*13f040*/  STL [R1+0x7b4], R3 ;  /* 0x0007b40301007387 */ /* 0x0003e80000100800 */
[----:B------:R-:W2:Y:S04]  /*13f050*/  LDL.LU R29, [R1+0x1a24] ;  /* 0x001a2400011d7983 */ /* 0x000ea80000300800 */
[----:B------:R-:W2:Y:S01]  /*13f060*/  LDL.LU R8, [R1+0x1a28] ;  /* 0x001a280001087983 */ /* 0x000ea20000300800 */
[----:B------:R-:W-:Y:S01]  /*13f070*/  VIADD R27, R27, UR6 ;  /* 0x000000061b1b7c36 */ /* 0x000fe20008000000 */
[----:B0-----:R-:W-:Y:S01]  /*13f080*/  F2FP.SATFINITE.E5M2.F32.PACK_AB_MERGE_C R24, R2, R21, RZ ;  /* 0x000000150218723e */ /* 0x001fe200048060ff */
[----:B------:R-:W0:Y:S01]  /*13f090*/  LDCU UR6, c[0x0][0x3b8] ;  /* 0x00007700ff0677ac */ /* 0x000e220008000800 */
[----:B------:R-:W3:Y:S02]  /*13f0a0*/  LDL.LU R22, [R1+0x1a2c] ;  /* 0x001a2c0001167983 */ /* 0x000ee40000300800 */
[----:B------:R-:W-:-:S02]  /*13f0b0*/  SHF.R.S32.HI R26, RZ, 0x1f, R27 ;  /* 0x0000001fff1a7819 */ /* 0x000fc4000001141b */
[C---:B------:R-:W-:Y:S01]  /*13f0c0*/  IADD3 R2, P1, PT, R27.reuse, R6, RZ ;  /* 0x000000061b027210 */ /* 0x040fe20007f3e0ff */
[----:B------:R-:W-:Y:S04]  /*13f0d0*/  STL [R1+0x5958], R24 ;  /* 0x0059581801007387 */ /* 0x000fe80000100800 */
[----:B-1----:R-:W-:Y:S01]  /*13f0e0*/  IMAD.X R3, R26, 0x1, R9, P1 ;  /* 0x000000011a037824 */ /* 0x002fe200008e0609 */
[----:B------:R-:W-:Y:S01]  /*13f0f0*/  IADD3 R4, P1, PT, R27, R10, RZ ;  /* 0x0000000a1b047210 */ /* 0x000fe20007f3e0ff */
[----:B--2---:R1:W-:Y:S04]  /*13f100*/  STL.64 [R1+0x5c60], R8 ;  /* 0x005c600801007387 */ /* 0x0043e80000100a00 */
[----:B-1----:R-:W2:Y:S01]  /*13f110*/  LDL.LU R9, [R1+0x1a20] ;  /* 0x001a200001097983 */ /* 0x002ea20000300800 */
[----:B------:R-:W-:-:S03]  /*13f120*/  F2FP.SATFINITE.E5M2.F32.PACK_AB_MERGE_C R24, R23, R28, RZ ;  /* 0x0000001c1718723e */ /* 0x000fc600048060ff */
[----:B------:R1:W-:Y:S01]  /*13f130*/  STL.64 [R1+0x1750], R2 ;  /* 0x0017500201007387 */ /* 0x0003e20000100a00 */
[----:B---3--:R-:W-:Y:S01]  /*13f140*/  F2FP.SATFINITE.E5M2.F32.PACK_AB_MERGE_C R0, R0, R19, RZ ;  /* 0x000000130000723e */ /* 0x008fe200048060ff */
[----:B------:R-:W-:Y:S02]  /*13f150*/  IMAD.X R5, R26, 0x1, R11, P1 ;  /* 0x000000011a057824 */ /* 0x000fe400008e060b */
[----:B-1----:R-:W3:Y:S04]  /*13f160*/  LDL.LU R3, [R1+0x1a10] ;  /* 0x001a100001037983 */ /* 0x002ee80000300800 */
[----:B------:R-:W3:Y:S04]  /*13f170*/  LDL.LU R21, [R1+0x1a14] ;  /* 0x001a140001157983 */ /* 0x000ee80000300800 */
[----:B------:R-:W3:Y:S04]  /*13f180*/  LDL.LU R7, [R1+0x1a18] ;  /* 0x001a180001077983 */ /* 0x000ee80000300800 */
[----:B------:R-:W3:Y:S04]  /*13f190*/  LDL.LU R2, [R1+0x1a1c] ;  /* 0x001a1c0001027983 */ /* 0x000ee80000300800 */
[----:B------:R4:W-:Y:S01]  /*13f1a0*/  STL [R1+0x5964], R24 ;  /* 0x0059641801007387 */ /* 0x0009e20000100800 */
[----:B------:R-:W-:-:S03]  /*13f1b0*/  F2FP.SATFINITE.E5M2.F32.PACK_AB_MERGE_C R20, R18, R20, RZ ;  /* 0x000000141214723e */ /* 0x000fc600048060ff */
[----:B------:R-:W-:Y:S01]  /*13f1c0*/  STL [R1+0x1a40], R0 ;  /* 0x001a400001007387 */ /* 0x000fe20000100800 */
[----:B----4-:R-:W-:Y:S02]  /*13f1d0*/  F2FP.SATFINITE.E5M2.F32.PACK_AB_MERGE_C R24, R16, R17, RZ ;  /* 0x000000111018723e */ /* 0x010fe400048060ff */
[C---:B------:R-:W-:Y:S01]  /*13f1e0*/  IADD3 R16, P1, PT, R27.reuse, R14, RZ ;  /* 0x0000000e1b107210 */ /* 0x040fe20007f3e0ff */
[----:B------:R1:W-:Y:S04]  /*13f1f0*/  STL.64 [R1+0x1748], R4 ;  /* 0x0017480401007387 */ /* 0x0003e80000100a00 */
[C---:B------:R-:W-:Y:S01]  /*13f200*/  IMAD.X R17, R26.reuse, 0x1, R15, P1 ;  /* 0x000000011a117824 */ /* 0x040fe200008e060f */
[----:B------:R-:W-:Y:S01]  /*13f210*/  IADD3 R8, P1, PT, R27, R12, RZ ;  /* 0x0000000c1b087210 */ /* 0x000fe20007f3e0ff */
[----:B-1----:R-:W4:Y:S04]  /*13f220*/  LDL.LU R5, [R1+0x5c68] ;  /* 0x005c680001057983 */ /* 0x002f280000300800 */
[----:B------:R-:W4:Y:S04]  /*13f230*/  LDL.LU R28, [R1+0x1a00] ;  /* 0x001a0000011c7983 */ /* 0x000f280000300800 */
[----:B------:R-:W4:Y:S04]  /*13f240*/  LDL.LU R23, [R1+0x1a04] ;  /* 0x001a040001177983 */ /* 0x000f280000300800 */
[----:B------:R-:W4:Y:S04]  /*13f250*/  LDL.LU R19, [R1+0x1a08] ;  /* 0x001a080001137983 */ /* 0x000f280000300800 */
[----:B------:R-:W4:Y:S04]  /*13f260*/  LDL.LU R0, [R1+0x1a0c] ;  /* 0x001a0c0001007983 */ /* 0x000f280000300800 */
[----:B------:R-:W-:Y:S04]  /*13f270*/  STL [R1+0x5968], R24 ;  /* 0x0059681801007387 */ /* 0x000fe80000100800 */
[----:B------:R-:W-:Y:S04]  /*13f280*/  STL [R1+0x596c], R20 ;  /* 0x00596c1401007387 */ /* 0x000fe80000100800 */
[----:B------:R-:W4:Y:S04]  /*13f290*/  LDL.LU R4, [R1+0x19f0] ;  /* 0x0019f00001047983 */ /* 0x000f280000300800 */
[----:B------:R1:W-:Y:S04]  /*13f2a0*/  STL.64 [R1+0x1740], R16 ;  /* 0x0017401001007387 */ /* 0x0003e80000100a00 */
[----:B-1----:R-:W4:Y:S04]  /*13f2b0*/  LDL.LU R17, [R1+0x19f4] ;  /* 0x0019f40001117983 */ /* 0x002f280000300800 */
[----:B------:R-:W4:Y:S04]  /*13f2c0*/  LDL.LU R16, [R1+0x19f8] ;  /* 0x0019f80001107983 */ /* 0x000f280000300800 */
[----:B------:R-:W4:Y:S01]  /*13f2d0*/  LDL.LU R18, [R1+0x19fc] ;  /* 0x0019fc0001127983 */ /* 0x000f220000300800 */
[----:B--2---:R-:W-:Y:S01]  /*13f2e0*/  F2FP.SATFINITE.E5M2.F32.PACK_AB_MERGE_C R20, R29, R9, RZ ;  /* 0x000000091d14723e */ /* 0x004fe200048060ff */
[----:B------:R-:W-:-:S04]  /*13f2f0*/  IMAD.X R9, R26, 0x1, R13, P1 ;  /* 0x000000011a097824 */ /* 0x000fc800008e060d */
[----:B------:R-:W-:Y:S04]  /*13f300*/  STL [R1+0x5980], R20 ;  /* 0x0059801401007387 */ /* 0x000fe80000100800 */
[----:B------:R1:W-:Y:S04]  /*13f310*/  STL.64 [R1+0x1738], R8 ;  /* 0x0017380801007387 */ /* 0x0003e80000100a00 */
[----:B-1----:R-:W2:Y:S01]  /*13f320*/  LDL.LU.64 R8, [R1+0x5c60] ;  /* 0x005c600001087983 */ /* 0x002ea20000300a00 */
[----:B---3--:R-:W-:-:S03]  /*13f330*/  F2FP.SATFINITE.E5M2.F32.PACK_AB_MERGE_C R21, R21, R3, RZ ;  /* 0x000000031515723e */ /* 0x008fc600048060ff */
[----:B------:R-:W3:Y:S01]  /*13f340*/  LDL.LU R26, [R1+0x19e0] ;  /* 0x0019e000011a7983 */ /* 0x000ee20000300800 */
[----:B------:R-:W-:Y:S01]  /*13f350*/  F2FP.SATFINITE.E5M2.F32.PACK_AB_MERGE_C R7, R2, R7, RZ ;  /* 0x000000070207723e */ /* 0x000fe200048060ff */
[----:B0-----:R-:W-:Y:S01]  /*13f360*/  VIADD R27, R27, UR6 ;  /* 0x000000061b1b7c36 */ /* 0x001fe20008000000 */
[----:B------:R-:W0:Y:S04]  /*13f370*/  LDCU UR6, c[0x0][0x3b8] ;  /* 0x00007700ff0677ac */ /* 0x000e280008000800 */
[----:B------:R-:W-:Y:S02]  /*13f380*/  IADD3 R20, P1, PT, R27, R6, RZ ;  /* 0x000000061b147210 */ /* 0x000fe40007f3e0ff */
[----:B--2---:R-:W-:Y:S02]  /*13f390*/  F2FP.SATFINITE.E5M2.F32.PACK_AB_MERGE_C R24, R22, R8, RZ ;  /* 0x000000081618723e */ /* 0x004fe400048060ff */
[----:B------:R-:W3:Y:S04]  /*13f3a0*/  LDL.LU R22, [R1+0x19e4] ;  /* 0x0019e40001167983 */ /* 0x000ee80000300800 */
[----:B------:R-:W-:Y:S04]  /*13f3b0*/  STL [R1+0x5984], R24 ;  /* 0x0059841801007387 */ /* 0x000fe80000100800 */
[----:B------:R-:W-:Y:S04]  /*13f3c0*/  STL [R1+0x5ae0], R25 ;  /* 0x005ae01901007387 */ /* 0x000fe80000100800 */
[----:B------:R1:W-:Y:S04]  /*13f3d0*/  STL [R1+0x5988], R21 ;  /* 0x0059881501007387 */ /* 0x0003e80000100800 */
[----:B------:R-:W2:Y:S04]  /*13f3e0*/  LDL.LU R3, [R1+0x19e8] ;  /* 0x0019e80001037983 */ /* 0x000ea80000300800 */
[----:B------:R-:W2:Y:S01]  /*13f3f0*/  LDL.LU R2, [R1+0x19ec] ;  /* 0x0019ec0001027983 */ /* 0x000ea20000300800 */
[----:B------:R-:W-:-:S05]  /*13f400*/  SHF.R.S32.HI R8, RZ, 0x1f, R27 ;  /* 0x0000001fff087819 */ /* 0x000fca000001141b */
[----:B-1----:R-:W-:Y:S01]  /*13f410*/  IMAD.X R21, R8, 0x1, R9, P1 ;  /* 0x0000000108157824 */ /* 0x002fe200008e0609 */
[----:B------:R-:W-:Y:S04]  /*13f420*/  STL [R1+0x1a10], R7 ;  /* 0x001a100701007387 */ /* 0x000fe80000100800 */
[----:B------:R4:W-:Y:S02]  /*13f430*/  STL.64 [R1+0x1730], R20 ;  /* 0x0017301401007387 */ /* 0x0009e40000100a00 */
[----:B----4-:R-:W-:-:S05]  /*13f440*/  F2FP.SATFINITE.E5M2.F32.PACK_AB_MERGE_C R20, R23, R28, RZ ;  /* 0x0000001c1714723e */ /* 0x010fca00048060ff */
[----:B------:R1:W-:Y:S01]  /*13f450*/  STL [R1+0x598c], R20 ;  /* 0x00598c1401007387 */ /* 0x0003e20000100800 */
[----:B------:R-:W-:-:S03]  /*13f460*/  F2FP.SATFINITE.E5M2.F32.PACK_AB_MERGE_C R23, R0, R19, RZ ;  /* 0x000000130017723e */ /* 0x000fc600048060ff */
[----:B------:R-:W4:Y:S01]  /*13f470*/  LDL.LU R7, [R1+0x19c0] ;  /* 0x0019c00001077983 */ /* 0x000f220000300800 */
[----:B------:R-:W-:-:S03]  /*13f480*/  F2FP.SATFINITE.E5M2.F32.PACK_AB_MERGE_C R4, R17, R4, RZ ;  /* 0x000000041104723e */ /* 0x000fc600048060ff */
[----:B------:R-:W4:Y:S01]  /*13f490*/  LDL.LU R19, [R1+0x19c4] ;  /* 0x0019c40001137983 */ /* 0x000f220000300800 */
[----:B-1----:R-:W-:-:S03]  /*13f4a0*/  IADD3 R20, P1, PT, R27, R10, RZ ;  /* 0x0000000a1b147210 */ /* 0x002fc60007f3e0ff */
[----:B------:R-:W4:Y:S02]  /*13f4b0*/  LDL.LU R28, [R1+0x19c8] ;  /* 0x0019c800011c7983 */ /* 0x000f240000300800 */
[----:B------:R-:W-:Y:S02]  /*13f4c0*/  IMAD.X R21, R8, 0x1, R11, P1 ;  /* 0x0000000108157824 */ /* 0x000fe400008e060b */
[----:B------:R-:W4:Y:S01]  /*13f4d0*/  LDL.LU R0, [R1+0x19cc] ;  /* 0x0019cc0001007983 */ /* 0x000f220000300800 */
[----:B------:R-:W-:-:S03]  /*13f4e0*/  F2FP.SATFINITE.E5M2.F32.PACK_AB_MERGE_C R18, R18, R16, RZ ;  /* 0x000000101212723e */ /* 0x000fc600048060ff */
[----:B------:R1:W-:Y:S04]  /*13f4f0*/  STL [R1+0x5990], R23 ;  /* 0x0059901701007387 */ /* 0x0003e80000100800 */
[----:B------:R0:W-:Y:S04]  /*13f500*/  STL.64 [R1+0x5c58], R10 ;  /* 0x005c580a01007387 */ /* 0x0001e80000100a00 */
[----:B------:R0:W-:Y:S04]  /*13f510*/  STL.64 [R1+0x1728], R20 ;  /* 0x0017281401007387 */ /* 0x0001e80000100a00 */
[----:B-1----:R-:W4:Y:S01]  /*13f520*/  LDL.LU R23, [R1+0x19a0] ;  /* 0x0019a00001177983 */ /* 0x002f220000300800 */
[----:B0-----:R-:W-:-:S03]  /*13f530*/  IADD3 R10, P1, PT, R27, R14, RZ ;  /* 0x0000000e1b0a7210 */ /* 0x001fc60007f3e0ff */
[----:B------:R0:W-:Y:S04]  /*13f540*/  STL [R1+0x4e8], R4 ;  /* 0x0004e80401007387 */ /* 0x0001e80000100800 */
[----:B------:R-:W4:Y:S01]  /*13f550*/  LDL.LU R17, [R1+0x19a4] ;  /* 0x0019a40001117983 */ /* 0x000f220000300800 */
[----:B------:R-:W-:-:S03]  /*13f560*/  IMAD.X R11, R8, 0x1, R15, P1 ;  /* 0x00000001080b7824 */ /* 0x000fc600008e060f */
[----:B------:R-:W4:Y:S04]  /*13f570*/  LDL.LU R21, [R1+0x19a8] ;  /* 0x0019a80001157983 */ /* 0x000f280000300800 */
[----:B------:R-:W4:Y:S04]  /*13f580*/  LDL.LU R16, [R1+0x19ac] ;  /* 0x0019ac0001107983 */ /* 0x000f280000300800 */
[----:B------:R-:W-:Y:S04]  /*13f590*/  STL [R1+0x59c8], R18 ;  /* 0x0059c81201007387 */ /* 0x000fe80000100800 */
[----:B------:R-:W4:Y:S04]  /*13f5a0*/  LDL.LU R25, [R1+0x1980] ;  /* 0x0019800001197983 */ /* 0x000f280000300800 */
[----:B------:R-:W4:Y:S04]  /*13f5b0*/  LDL.LU R24, [R1+0x1984] ;  /* 0x0019840001187983 */ /* 0x000f280000300800 */
[----:B------:R-:W4:Y:S04]  /*13f5c0*/  LDL.LU R29, [R1+0x1988] ;  /* 0x00198800011d7983 */ /* 0x000f280000300800 */
[----:B------:R1:W-:Y:S04]  /*13f5d0*/  STL.64 [R1+0x1720], R10 ;  /* 0x0017200a01007387 */ /* 0x0003e80000100a00 */
[----:B0-----:R-:W4:Y:S01]  /*13f5e0*/  LDL.LU R4, [R1+0x198c] ;  /* 0x00198c0001047983 */ /* 0x001f220000300800 */
[----:B-1----:R-:W-:-:S05]  /*13f5f0*/  IADD3 R10, P1, PT, R27, R12, RZ ;  /* 0x0000000c1b0a7210 */ /* 0x002fca0007f3e0ff */
[----:B------:R-:W-:Y:S01]  /*13f600*/  IMAD.X R11, R8, 0x1, R13, P1 ;  /* 0x00000001080b7824 */ /* 0x000fe200008e060d */
[----:B---3--:R-:W-:-:S05]  /*13f610*/  F2FP.SATFINITE.E5M2.F32.PACK_AB_MERGE_C R18, R22, R26, RZ ;  /* 0x0000001a1612723e */ /* 0x008fca00048060ff */
[----:B------:R-:W-:Y:S04]  /*13f620*/  STL [R1+0x59cc], R18 ;  /* 0x0059cc1201007387 */ /* 0x000fe80000100800 */
[----:B------:R-:W3:Y:S04]  /*13f630*/  LDL.LU R26, [R1+0x16f0] ;  /* 0x0016f000011a7983 */ /* 0x000ee80000300800 */
[----:B------:R0:W-:Y:S01]  /*13f640*/  STL.64 [R1+0x1718], R10 ;  /* 0x0017180a01007387 */ /* 0x0001e20000100a00 */
[----:B--2---:R-:W-:-:S03]  /*13f650*/  F2FP.SATFINITE.E5M2.F32.PACK_AB_MERGE_C R3, R2, R3, RZ ;  /* 0x000000030203723e */ /* 0x004fc600048060ff */
[----:B------:R-:W3:Y:S04]  /*13f660*/  LDL.LU R2, [R1+0x16f4] ;  /* 0x0016f40001027983 */ /* 0x000ee80000300800 */
[----:B------:R1:W-:Y:S04]  /*13f670*/  STL [R1+0x19e0], R3 ;  /* 0x0019e00301007387 */ /* 0x0003e80000100800 */
[----:B------:R-:W2:Y:S04]  /*13f680*/  LDL.LU R8, [R1+0x16f8] ;  /* 0x0016f80001087983 */ /* 0x000ea80000300800 */
[----:B------:R-:W2:Y:S01]  /*13f690*/  LDL.LU R22, [R1+0x16fc] ;  /* 0x0016fc0001167983 */ /* 0x000ea20000300800 */
[----:B------:R-:W-:Y:S01]  /*13f6a0*/  VIADD R27, R27, UR6 ;  /* 0x000000061b1b7c36 */ /* 0x000fe20008000000 */
[----:B------:R-:W1:Y:S04]  /*13f6b0*/  LDCU UR6, c[0x0][0x3b8] ;  /* 0x00007700ff0677ac */ /* 0x000e680008000800 */
[----:B------:R-:W-:-:S02]  /*13f6c0*/  SHF.R.S32.HI R20, RZ, 0x1f, R27 ;  /* 0x0000001fff147819 */ /* 0x000fc4000001141b */
[----:B0-----:R-:W-:-:S05]  /*13f6d0*/  IADD3 R10, P1, PT, R27, R6, RZ ;  /* 0x000000061b0a7210 */ /* 0x001fca0007f3e0ff */
[----:B------:R-:W-:Y:S01]  /*13f6e0*/  IMAD.X R11, R20, 0x1, R9, P1 ;  /* 0x00000001140b7824 */ /* 0x000fe200008e0609 */
[----:B----4-:R-:W-:Y:S02]  /*13f6f0*/  F2FP.SATFINITE.E5M2.F32.PACK_AB_MERGE_C R19, R19, R7, RZ ;  /* 0x000000071313723e */ /* 0x010fe400048060ff */
[----:B------:R-:W-:Y:S01]  /*13f700*/  F2FP.SATFINITE.E5M2.F32.PACK_AB_MERGE_C R18, R0, R28, RZ ;  /* 0x0000001c0012723e */ /* 0x000fe200048060ff */
[----:B--2---:R-:W-:Y:S04]  /*13f710*/  STL [R1+0x5c50], R22 ;  /* 0x005c501601007387 */ /* 0x004fe80000100800 */
[----:B------:R-:W-:Y:S04]  /*13f720*/  STL [R1+0x59e4], R19 ;  /* 0x0059e41301007387 */ /* 0x000fe80000100800 */
[----:B-1----:R-:W2:Y:S04]  /*13f730*/  LDL.LU R3, [R1+0x16e0] ;  /* 0x0016e00001037983 */ /* 0x002ea80000300800 */
[----:B------:R-:W2:Y:S04]  /*13f740*/  LDL.LU R7, [R1+0x16e4] ;  /* 0x0016e40001077983 */ /* 0x000ea80000300800 */
[----:B------:R-:W4:Y:S04]  /*13f750*/  LDL.LU R28, [R1+0x16e8] ;  /* 0x0016e800011c7983 */ /* 0x000f280000300800 */
[----:B------:R-:W4:Y:S04]  /*13f760*/  LDL.LU R0, [R1+0x16ec] ;  /* 0x0016ec0001007983 */ /* 0x000f280000300800 */
[----:B------:R0:W-:Y:S04]  /*13f770*/  STL.64 [R1+0x1710], R10 ;  /* 0x0017100a01007387 */ /* 0x0001e80000100a00 */
[----:B0-----:R-:W2:Y:S01]  /*13f780*/  LDL.LU.64 R10, [R1+0x5c58] ;  /* 0x005c5800010a7983 */ /* 0x001ea20000300a00 */
[----:B------:R-:W-:-:S02]  /*13f790*/  F2FP.SATFINITE.E5M2.F32.PACK_AB_MERGE_C R17, R17, R23, RZ ;  /* 0x000000171111723e */ /* 0x000fc400048060ff */
[----:B------:R-:W-:Y:S02]  /*13f7a0*/  F2FP.SATFINITE.E5M2.F32.PACK_AB_MERGE_C R16, R16, R21, RZ ;  /* 0x000000151010723e */ /* 0x000fe400048060ff */
[----:B------:R-:W-:-:S03]  /*13f7b0*/  F2FP.SATFINITE.E5M2.F32.PACK_AB_MERGE_C R19, R24, R25, RZ ;  /* 0x000000191813723e */ /* 0x000fc600048060ff */
[----:B------:R0:W-:Y:S04]  /*13f7c0*/  STL.64 [R1+0x5a18], R16 ;  /* 0x005a181001007387 */ /* 0x0001e80000100a00 */
[----:B0-----:R-:W3:Y:S04]  /*13f7d0*/  LDL.LU R17, [R1+0x16dc] ;  /* 0x0016dc0001117983 */ /* 0x001ee80000300800 */
[----:B------:R0:W-:Y:S01]  /*13f7e0*/  STL.64 [R1+0x5a30], R18 ;  /* 0x005a301201007387 */ /* 0x0001e20000100a00 */
[----:B------:R-:W-:Y:S02]  /*13f7f0*/  F2FP.SATFINITE.E5M2.F32.PACK_AB_MERGE_C R16, R4, R29, RZ ;  /* 0x0000001d0410723e */ /* 0x000fe400048060ff */
[----:B--2---:R-:W-:-:S05]  /*13f800*/  IADD3 R22, P1, PT, R27, R10, RZ ;  /* 0x0000000a1b167210 */ /* 0x004fca0007f3e0ff */
[----:B------:R-:W-:-:S05]  /*13f810*/  IMAD.X R23, R20, 0x1, R11, P1 ;  /* 0x0000000114177824 */ /* 0x000fca00008e060b */
[----:B------:R1:W-:Y:S04]  /*13f820*/  STL.64 [R1+0x1708], R22 ;  /* 0x0017081601007387 */ /* 0x0003e80000100a00 */
[----:B0-----:R-:W2:Y:S04]  /*13f830*/  LDL.LU R18, [R1+0x16d4] ;  /* 0x0016d40001127983 */ /* 0x001ea80000300800 */
[----:B------:R-:W2:Y:S01]  /*13f840*/  LDL.LU R19, [R1+0x16d8] ;  /* 0x0016d80001137983 */ /* 0x000ea20000300800 */
[----:B-1----:R-:W-:-:S03]  /*13f850*/  IADD3 R22, P1, PT, R27, R14, RZ ;  /* 0x0000000e1b167210 */ /* 0x002fc60007f3e0ff */
[----:B------:R-:W2:Y:S02]  /*13f860*/  LDL.LU R21, [R1+0x16c0] ;  /* 0x0016c00001157983 */ /* 0x000ea40000300800 */
[----:B------:R-:W-:Y:S02]  /*13f870*/  IMAD.X R23, R20, 0x1, R15, P1 ;  /* 0x0000000114177824 */ /* 0x000fe400008e060f */
[----:B------:R-:W2:Y:S04]  /*13f880*/  LDL.LU R4, [R1+0x16c4] ;  /* 0x0016c40001047983 */ /* 0x000ea80000300800 */
[----:B------:R-:W-:Y:S04]  /*13f890*/  STL [R1+0x1980], R16 ;  /* 0x0019801001007387 */ /* 0x000fe80000100800 */
[----:B------:R-:W2:Y:S04]  /*13f8a0*/  LDL.LU R25, [R1+0x16c8] ;  /* 0x0016c80001197983 */ /* 0x000ea80000300800 */
[----:B------:R-:W2:Y:S04]  /*13f8b0*/  LDL.LU R24, [R1+0x16cc] ;  /* 0x0016cc0001187983 */ /* 0x000ea80000300800 */
[----:B------:R0:W-:Y:S02]  /*13f8c0*/  STL.64 [R1+0x1700], R22 ;  /* 0x0017001601007387 */ /* 0x0001e40000100a00 */
[----:B0-----:R-:W-:-:S05]  /*13f8d0*/  IADD3 R22, P1, PT, R27, R12, RZ ;  /* 0x0000000c1b167210 */ /* 0x001fca0007f3e0ff */
[----:B------:R-:W-:-:S05]  /*13f8e0*/  IMAD.X R23, R20, 0x1, R13, P1 ;  /* 0x0000000114177824 */ /* 0x000fca00008e060d */
[----:B------:R0:W-:Y:S04]  /*13f8f0*/  STL.64 [R1+0x16f0], R22 ;  /* 0x0016f01601007387 */ /* 0x0001e80000100a00 */
[----:B0-----:R-:W2:Y:S01]  /*13f900*/  LDL.LU R22, [R1+0x5c50] ;  /* 0x005c500001167983 */ /* 0x001ea20000300800 */
[----:B---3--:R-:W-:-:S03]  /*13f910*/  F2FP.SATFINITE.E5M2.F32.PACK_AB_MERGE_C R2, R2, R26, RZ ;  /* 0x0000001a0202723e */ /* 0x008fc600048060ff */
[----:B------:R-:W3:Y:S04]  /*13f920*/  LDL.LU R29, [R1+0x16b0] ;  /* 0x0016b000011d7983 */ /* 0x000ee80000300800 */
[----:B------:R-:W3:Y:S01]  /*13f930*/  LDL.LU R26, [R1+0x16b4] ;  /* 0x0016b400011a7983 */ /* 0x000ee20000300800 */
[----:B------:R-:W-:Y:S01]  /*13f940*/  F2FP.SATFINITE.E5M2.F32.PACK_AB_MERGE_C R7, R7, R3, RZ ;  /* 0x000000030707723e */ /* 0x000fe200048060ff */
[----:B------:R-:W-:Y:S01]  /*13f950*/  VIADD R27, R27, UR6 ;  /* 0x000000061b1b7c36 */ /* 0x000fe20008000000 */
[----:B----4-:R-:W-:Y:S01]  /*13f960*/  F2FP.SATFINITE.E5M2.F32.PACK_AB_MERGE_C R3, R0, R28, RZ ;  /* 0x0000001c0003723e */ /* 0x010fe200048060ff */
[----:B------:R-:W0:Y:S01]  /*13f970*/  LDCU UR6, c[0x0][0x3b8] ;  /* 0x00007700ff0677ac */ /* 0x000e220008000800 */
[----:B--2---:R-:W-:-:S05]  /*13f980*/  F2FP.SATFINITE.E5M2.F32.PACK_AB_MERGE_C R16, R22, R8, RZ ;  /* 0x000000081610723e */ /* 0x004fca00048060ff */
[----:B------:R1:W-:Y:S04]  /*13f990*/  STL [R1+0x5a50], R16 ;  /* 0x005a501001007387 */ /* 0x0003e80000100800 */
[----:B-1----:R-:W2:Y:S04]  /*13f9a0*/  LDL.LU R16, [R1+0x16d0] ;  /* 0x0016d00001107983 */ /* 0x002ea80000300800 */
[----:B------:R1:W-:Y:S04]  /*13f9b0*/  STL [R1+0x5a54], R7 ;  /* 0x005a540701007387 */ /* 0x0003e80000100800 */
[----:B------:R-:W4:Y:S04]  /*13f9c0*/  LDL.LU R23, [R1+0x16b8] ;  /* 0x0016b80001177983 */ /* 0x000f280000300800 */
[----:B------:R-:W4:Y:S04]  /*13f9d0*/  LDL.LU R20, [R1+0x16bc] ;  /* 0x0016bc0001147983 */ /* 0x000f280000300800 */
[----:B------:R-:W3:Y:S04]  /*13f9e0*/  LDL.LU R8, [R1+0x16a0] ;  /* 0x0016a00001087983 */ /* 0x000ee80000300800 */
[----:B------:R-:W3:Y:S01]  /*13f9f0*/  LDL.LU R22, [R1+0x16a4] ;  /* 0x0016a40001167983 */ /* 0x000ee20000300800 */
[----:B-1----:R-:W-:-:S03]  /*13fa00*/  SHF.R.S32.HI R7, RZ, 0x1f, R27 ;  /* 0x0000001fff077819 */ /* 0x002fc6000001141b */
[----:B------:R1:W-:Y:S04]  /*13fa10*/  STL.64 [R1+0x5a38], R2 ;  /* 0x005a380201007387 */ /* 0x0003e80000100a00 */
[----:B------:R-:W3:Y:S04]  /*13fa20*/  LDL.LU R28, [R1+0x16a8] ;  /* 0x0016a800011c7983 */ /* 0x000ee80000300800 */
[----:B------:R-:W3:Y:S01]  /*13fa30*/  LDL.LU R0, [R1+0x16ac] ;  /* 0x0016ac0001007983 */ /* 0x000ee20000300800 */
[----:B-1----:R-:W-:-:S05]  /*13fa40*/  IADD3 R2, P1, PT, R27, R6, RZ ;  /* 0x000000061b027210 */ /* 0x002fca0007f3e0ff */
[----:B------:R-:W-:Y:S01]  /*13fa50*/  IMAD.X R3, R7, 0x1, R9, P1 ;  /* 0x0000000107037824 */ /* 0x000fe200008e0609 */
[----:B------:R-:W-:-:S04]  /*13fa60*/  F2FP.SATFINITE.E5M2.F32.PACK_AB_MERGE_C R4, R4, R21, RZ ;  /* 0x000000150404723e */ /* 0x000fc800048060ff */
[----:B------:R1:W-:Y:S02]  /*13fa70*/  STL.64 [R1+0x16e0], R2 ;  /* 0x0016e00201007387 */ /* 0x0003e40000100a00 */
[----:B-1----:R-:W-:-:S05]  /*13fa80*/  F2FP.SATFINITE.E5M2.F32.PACK_AB_MERGE_C R3, R17, R19, RZ ;  /* 0x000000131103723e */ /* 0x002fca00048060ff */
[----:B------:R-:W-:Y:S04]  /*13fa90*/  STL [R1+0x16d8], R3 ;  /* 0x0016d80301007387 */ /* 0x000fe80000100800 */
[----:B------:R-:W-:Y:S04]  /*13faa0*/  STL.64 [R1+0x5c48], R10 ;  /* 0x005c480a01007387 */ /* 0x000fe80000100a00 */
[----:B------:R1:W-:Y:S01]  /*13fab0*/  STL.64 [R1+0x5a48], R4 ;  /* 0x005a480401007387 */ /* 0x0003e20000100a00 */
[----:B--2---:R-:W-:Y:S02]  /*13fac0*/  F2FP.SATFINITE.E5M2.F32.PACK_AB_MERGE_C R2, R18, R16, RZ ;  /* 0x000000101202723e */ /* 0x004fe400048060ff */
[----:B------:R-:W-:-:S05]  /*13fad0*/  IADD3 R16, P1, PT, R27, R10, RZ ;  /* 0x0000000a1b107210 */ /* 0x000fca0007f3e0ff */
[----:B------:R-:W-:Y:S01]  /*13fae0*/  IMAD.X R17, R7, 0x1, R11, P1 ;  /* 0x0000000107117824 */ /* 0x000fe200008e060b */
[----:B-1----:R-:W-:Y:S02]  /*13faf0*/  IADD3 R4, P1, PT, R27, R14, RZ ;  /* 0x0000000e1b047210 */ /* 0x002fe40007f3e0ff */
[----:B------:R-:W-:Y:S02]  /*13fb00*/  F2FP.SATFINITE.E5M2.F32.PACK_AB_MERGE_C R18, R24, R25, RZ ;  /* 0x000000191812723e */ /* 0x000fe400048060ff */
[----:B------:R1:W-:Y:S01]  /*13fb10*/  STL.64 [R1+0x16d0], R16 ;  /* 0x0016d01001007387 */ /* 0x0003e20000100a00 */
[----:B------:R-:W-:-:S03]  /*13fb20*/  IMAD.X R5, R7, 0x1, R15, P1 ;  /* 0x0000000107057824 */ /* 0x000fc600008e060f */
[----:B------:R-:W2:Y:S01]  /*13fb30*/  LDL.LU R3, [R1+0x1698] ;  /* 0x0016980001037983 */ /* 0x000ea20000300800 */
[----:B------:R-:W-:-:S03]  /*13fb40*/  IADD3 R10, P1, PT, R27, R12, RZ ;  /* 0x0000000c1b0a7210 */ /* 0x000fc60007f3e0ff */
[----:B-1----:R-:W2:Y:S04]  /*13fb50*/  LDL.LU R16, [R1+0x169c] ;  /* 0x00169c0001107983 */ /* 0x002ea80000300800 */
[----:B------:R-:W2:Y:S04]  /*13fb60*/  LDL.LU R19, [R1+0x1680] ;  /* 0x0016800001137983 */ /* 0x000ea80000300800 */
[----:B------:R-:W2:Y:S04]  /*13fb70*/  LDL.LU R21, [R1+0x1684] ;  /* 0x0016840001157983 */ /* 0x000ea80000300800 */
[----:B------:R-:W2:Y:S01]  /*13fb80*/  LDL.LU R25, [R1+0x1688] ;  /* 0x0016880001197983 */ /* 0x000ea20000300800 */
[----:B------:R-:W-:-:S03]  /*13fb90*/  IMAD.X R11, R7, 0x1, R13, P1 ;  /* 0x00000001070b7824 */ /* 0x000fc600008e060d */
[----:B------:R-:W2:Y:S04]  /*13fba0*/  LDL.LU R24, [R1+0x168c] ;  /* 0x00168c0001187983 */ /* 0x000ea80000300800 */
[----:B------:R1:W-:Y:S01]  /*13fbb0*/  STL [R1+0x5a90], R18 ;  /* 0x005a901201007387 */ /* 0x0003e20000100800 */
[----:B---3--:R-:W-:-:S03]  /*13fbc0*/  F2FP.SATFINITE.E5M2.F32.PACK_AB_MERGE_C R7, R22, R8, RZ ;  /* 0x000000081607723e */ /* 0x008fc600048060ff */
[----:B-1----:R-:W3:Y:S04]  /*13fbd0*/  LDL.LU R18, [R1+0x1694] ;  /* 0x0016940001127983 */ /* 0x002ee80000300800 */
[----:B------:R1:W-:Y:S02]  /*13fbe0*/  STL.64 [R1+0x16c0], R4 ;  /* 0x0016c00401007387 */ /* 0x0003e40000100a00 */
[----:B-1----:R-:W-:Y:S02]  /*13fbf0*/  F2FP.SATFINITE.E5M2.F32.PACK_AB_MERGE_C R4, R26, R29, RZ ;  /* 0x0000001d1a04723e */ /* 0x002fe400048060ff */
[----:B----4-:R-:W-:Y:S01]  /*13fc00*/  F2FP.SATFINITE.E5M2.F32.PACK_AB_MERGE_C R5, R20, R23, RZ ;  /* 0x000000171405723e */ /* 0x010fe200048060ff */
[----:B------:R-:W4:Y:S04]  /*13fc10*/  LDL.LU R29, [R1+0x1670] ;  /* 0x00167000011d7983 */ /* 0x000f280000300800 */
[----:B------:R-:W4:Y:S04]  /*13fc20*/  LDL.LU R26, [R1+0x1674] ;  /* 0x00167400011a7983 */ /* 0x000f280000300800 */
[----:B------:R-:W-:Y:S04]  /*13fc30*/  STL.64 [R1+0x16b0], R10 ;  /* 0x0016b00a01007387 */ /* 0x000fe80000100a00 */
[----:B------:R1:W-:Y:S04]  /*13fc40*/  STL.64 [R1+0x5a58], R4 ;  /* 0x005a580401007387 */ /* 0x0003e80000100a00 */
[----:B-1----:R-:W3:Y:S04]  /*13fc50*/  LDL.LU R5, [R1+0x1690] ;  /* 0x0016900001057983 */ /* 0x002ee80000300800 */
[----:B------:R-:W-:Y:S04]  /*13fc60*/  STL [R1+0x5a94], R7 ;  /* 0x005a940701007387 */ /* 0x000fe80000100800 */
[----:B------:R-:W2:Y:S01]  /*13fc70*/  LDL.LU R17, [R1+0x1678] ;  /* 0x0016780001117983 */ /* 0x000ea20000300800 */
[----:B------:R-:W-:Y:S01]  /*13fc80*/  F2FP.SATFINITE.E5M2.F32.PACK_AB_MERGE_C R0, R0, R28, RZ ;  /* 0x0000001c0000723e */ /* 0x000fe200048060ff */
[----:B0-----:R-:W-:Y:S01]  /*13fc90*/  VIADD R27, R27, UR6 ;  /* 0x000000061b1b7c36 */ /* 0x001fe20008000000 */
[----:B------:R-:W0:Y:S04]  /*13fca0*/  LDCU UR6, c[0x0][0x3b8] ;  /* 0x00007700ff0677ac */ /* 0x000e280008000800 */
[----:B------:R-:W-:Y:S01]  /*13fcb0*/  IADD3 R10, P1, PT, R27, R6, RZ ;  /* 0x000000061b0a7210 */ /* 0x000fe20007f3e0ff */
[----:B--2---:R-:W-:Y:S04]  /*13fcc0*/  STL [R1+0x5c40], R17 ;  /* 0x005c401101007387 */ /* 0x004fe80000100800 */
[----:B------:R1:W-:Y:S04]  /*13fcd0*/  STL [R1+0x16a8], R0 ;  /* 0x0016a80001007387 */ /* 0x0003e80000100800 */
[----:B------:R-:W2:Y:S04]  /*13fce0*/  LDL.LU R23, [R1+0x167c] ;  /* 0x00167c0001177983 */ /* 0x000ea80000300800 */
[----:B------:R-:W2:Y:S01]  /*13fcf0*/  LDL.LU R20, [R1+0x1660] ;  /* 0x0016600001147983 */ /* 0x000ea20000300800 */
[----:B-1----:R-:W-:-:S03]  /*13fd00*/  SHF.R.S32.HI R0, RZ, 0x1f, R27 ;  /* 0x0000001fff007819 */ /* 0x002fc6000001141b */
[----:B------:R-:W2:Y:S02]  /*13fd10*/  LDL.LU R22, [R1+0x1664] ;  /* 0x0016640001167983 */ /* 0x000ea40000300800 */
[----:B------:R-:W-:Y:S02]  /*13fd20*/  IMAD.X R11, R0, 0x1, R9, P1 ;  /* 0x00000001000b7824 */ /* 0x000fe400008e0609 */
[----:B------:R-:W2:Y:S04]  /*13fd30*/  LDL.LU R8, [R1+0x1668] ;  /* 0x0016680001087983 */ /* 0x000ea80000300800 */
[----:B------:R-:W2:Y:S04]  /*13fd40*/  LDL.LU R28, [R1+0x166c] ;  /* 0x00166c00011c7983 */ /* 0x000ea80000300800 */
[----:B------:R1:W-:Y:S04]  /*13fd50*/  STL.64 [R1+0x16a0], R10 ;  /* 0x0016a00a01007387 */ /* 0x0003e80000100a00 */
[----:B-1----:R-:W2:Y:S01]  /*13fd60*/  LDL.LU.64 R10, [R1+0x5c48] ;  /* 0x005c4800010a7983 */ /* 0x002ea20000300a00 */
[----:B------:R-:W-:-:S05]  /*13fd70*/  F2FP.SATFINITE.E5M2.F32.PACK_AB_MERGE_C R3, R16, R3, RZ ;  /* 0x000000031003723e */ /* 0x000fca00048060ff */
[----:B------:R1:W-:Y:S04]  /*13fd80*/  STL.64 [R1+0x5a68], R2 ;  /* 0x005a680201007387 */ /* 0x0003e80000100a00 */
[----:B------:R-:W4:Y:S01]  /*13fd90*/  LDL.LU R7, [R1+0x1630] ;  /* 0x0016300001077983 */ /* 0x000f220000300800 */
[----:B---3--:R-:W-:Y:S02]  /*13fda0*/  F2FP.SATFINITE.E5M2.F32.PACK_AB_MERGE_C R4, R18, R5, RZ ;  /* 0x000000051204723e */ /* 0x008fe400048060ff */
[----:B-1----:R-:W-:Y:S02]  /*13fdb0*/  F2FP.SATFINITE.E5M2.F32.PACK_AB_MERGE_C R3, R21, R19, RZ ;  /* 0x000000131503723e */ /* 0x002fe400048060ff */
[----:B------:R-:W-:Y:S02]  /*13fdc0*/  F2FP.SATFINITE.E5M2.F32.PACK_AB_MERGE_C R2, R24, R25, RZ ;  /* 0x000000191802723e */ /* 0x000fe400048060ff */
[----:B--2---:R-:W-:-:S05]  /*13fdd0*/  IADD3 R16, P1, PT, R27, R10, RZ ;  /* 0x0000000a1b107210 */ /* 0x004fca0007f3e0ff */
[----:B------:R-:W-:-:S05]  /*13fde0*/  IMAD.X R17, R0, 0x1, R11, P1 ;  /* 0x0000000100117824 */ /* 0x000fca00008e060b */
[----:B------:R1:W-:Y:S04]  /*13fdf0*/  STL.64 [R1+0x1658], R16 ;  /* 0x0016581001007387 */ /* 0x0003e80000100a00 */
[----:B------:R-:W2:Y:S04]  /*13fe00*/  LDL.LU R18, [R1+0x1634] ;  /* 0x0016340001127983 */ /* 0x000ea80000300800 */
[----:B------:R-:W3:Y:S01]  /*13fe10*/  LDL.LU R21, [R1+0x1638] ;  /* 0x0016380001157983 */ /* 0x000ee20000300800 */
[----:B-1----:R-:W-:-:S03]  /*13fe20*/  IADD3 R16, P1, PT, R27, R14, RZ ;  /* 0x0000000e1b107210 */ /* 0x002fc60007f3e0ff */
[----:B------:R-:W3:Y:S02]  /*13fe30*/  LDL.LU R25, [R1+0x163c] ;  /* 0x00163c0001197983 */ /* 0x000ee40000300800 */
[----:B------:R-:W-:Y:S02]  /*13fe40*/  IMAD.X R17, R0, 0x1, R15, P1 ;  /* 0x0000000100117824 */ /* 0x000fe400008e060f */
[----:B------:R-:W-:Y:S04]  /*13fe50*/  STL.64 [R1+0x5a78], R2 ;  /* 0x005a780201007387 */ /* 0x000fe80000100a00 */
[----:B------:R1:W-:Y:S02]  /*13fe60*/  STL.64 [R1+0x1650], R16 ;  /* 0x0016501001007387 */ /* 0x0003e40000100a00 */
[----:B-1----:R-:W-:-:S05]  /*13fe70*/  IADD3 R16, P1, PT, R27, R12, RZ ;  /* 0x0000000c1b107210 */ /* 0x002fca0007f3e0ff */
[----:B------:R-:W-:-:S05]  /*13fe80*/  IMAD.X R17, R0, 0x1, R13, P1 ;  /* 0x0000000100117824 */ /* 0x000fca00008e060d */
[----:B------:R1:W-:Y:S04]  /*13fe90*/  STL.64 [R1+0x1648], R16 ;  /* 0x0016481001007387 */ /* 0x0003e80000100a00 */
[----:B-1----:R-:W3:Y:S01]  /*13fea0*/  LDL.LU R17, [R1+0x5c40] ;  /* 0x005c400001117983 */ /* 0x002ee20000300800 */
[----:B----4-:R-:W-:-:S03]  /*13feb0*/  F2FP.SATFINITE.E5M2.F32.PACK_AB_MERGE_C R3, R26, R29, RZ ;  /* 0x0000001d1a03723e */ /* 0x010fc600048060ff */
[----:B------:R-:W4:Y:S04]  /*13fec0*/  LDL.LU R24, [R1+0x1620] ;  /* 0x0016200001187983 */ /* 0x000f280000300800 */
[----:B------:R-:W4:Y:S04]  /*13fed0*/  LDL.LU R29, [R1+0x1624] ;  /* 0x00162400011d7983 */ /* 0x000f280000300800 */
[----:B------:R-:W4:Y:S04]  /*13fee0*/  LDL.LU R26, [R1+0x1628] ;  /* 0x00162800011a7983 */ /* 0x000f280000300800 */
[----:B------:R-:W4:Y:S01]  /*13fef0*/  LDL.LU R0, [R1+0x162c] ;  /* 0x00162c0001007983 */ /* 0x000f220000300800 */
[----:B0-----:R-:W-:Y:S01]  /*13ff00*/  VIADD R27, R27, UR6 ;  /* 0x000000061b1b7c36 */ /* 0x001fe20008000000 */
[----:B------:R-:W-:Y:S01]  /*13ff10*/  F2FP.SATFINITE.E5M2.F32.PACK_AB_MERGE_C R22, R22, R20, RZ ;  /* 0x000000141616723e */ /* 0x000fe200048060ff */
[----:B------:R-:W0:Y:S01]  /*13ff20*/  LDCU UR6, c[0x0][0x3b8] ;  /* 0x00007700ff0677ac */ /* 0x000e220008000800 */
[----:B------:R1:W-:Y:S01]  /*13ff30*/  STL.64 [R1+0x5c38], R12 ;  /* 0x005c380c01007387 */ /* 0x0003e20000100a00 */
[----:B------:R-:W-:-:S03]  /*13ff40*/  F2FP.SATFINITE.E5M2.F32.PACK_AB_MERGE_C R5, R28, R8, RZ ;  /* 0x000000081c05723e */ /* 0x000fc600048060ff */
[----:B------:R-:W4:Y:S01]  /*13ff50*/  LDL.LU R16, [R1+0x1614] ;  /* 0x0016140001107983 */ /* 0x000f220000300800 */
[----:B-1----:R-:W-:Y:S02]  /*13ff60*/  IADD3 R12, P1, PT, R27, R6, RZ ;  /* 0x000000061b0c7210 */ /* 0x002fe40007f3e0ff */
[----:B--2---:R-:W-:Y:S02]  /*13ff70*/  F2FP.SATFINITE.E5M2.F32.PACK_AB_MERGE_C R18, R18, R7, RZ ;  /* 0x000000071212723e */ /* 0x004fe400048060ff */
[----:B---3--:R-:W-:-:S05]  /*13ff80*/  F2FP.SATFINITE.E5M2.F32.PACK_AB_MERGE_C R2, R23, R17, RZ ;  /* 0x000000111702723e */ /* 0x008fca00048060ff */
[----:B------:R1:W-:Y:S04]  /*13ff90*/  STL [R1+0x1670], R2 ;  /* 0x0016700201007387 */ /* 0x0003e80000100800 */
[----:B------:R-:W-:Y:S04]  /*13ffa0*/  STL [R1+0x5ab8], R22 ;  /* 0x005ab81601007387 */ /* 0x000fe80000100800 */
[----:B------:R-:W2:Y:S01]  /*13ffb0*/  LDL.LU R19, [R1+0x1618] ;  /* 0x0016180001137983 */ /* 0x000ea20000300800 */
[----:B-1----:R-:W-:-:S03]  /*13ffc0*/  SHF.R.S32.HI R2, RZ, 0x1f, R27 ;  /* 0x0000001fff027819 */ /* 0x002fc6000001141b */
[----:B------:R-:W2:Y:S02]  /*13ffd0*/  LDL.LU R28, [R1+0x161c] ;  /* 0x00161c00011c7983 */ /* 0x000ea40000300800 */
[----:B------:R-:W-:Y:S02]  /*13ffe0*/  IMAD.X R13, R2, 0x1, R9, P1 ;  /* 0x00000001020d7824 */ /* 0x000fe400008e0609 */
[----:B------:R-:W3:Y:S04]  /*13fff0*/  LDL.LU R17, [R1+0x1600] ;  /* 0x0016000001117983 */ /* 0x000ee80000300800 */
[----:B------:R-:W3:Y:S04]  /*140000*/  LDL.LU R23, [R1+0x1604] ;  /* 0x0016040001177983 */ /* 0x000ee80000300800 */
[----:B------:R1:W-:Y:S04]  /*140010*/  STL.64 [R1+0x5a88], R4 ;  /* 0x005a880401007387 */ /* 0x0003e80000100a00 */
[----:B-1----:R-:W2:Y:S04]  /*140020*/  LDL.LU R4, [R1+0x1610] ;  /* 0x0016100001047983 */ /* 0x002ea80000300800 */
[----:B------:R-:W3:Y:S04]  /*140030*/  LDL.LU R20, [R1+0x1608] ;  /* 0x0016080001147983 */ /* 0x000ee80000300800 */
[----:B------:R-:W3:Y:S04]  /*140040*/  LDL.LU R8, [R1+0x160c] ;  /* 0x00160c0001087983 */ /* 0x000ee80000300800 */
[----:B------:R1:W-:Y:S01]  /*140050*/  STL.64 [R1+0x1640], R12 ;  /* 0x0016400c01007387 */ /* 0x0003e20000100a00 */
[----:B------:R-:W-:-:S03]  /*140060*/  F2FP.SATFINITE.E5M2.F32.PACK_AB_MERGE_C R5, R25, R21, RZ ;  /* 0x000000151905723e */ /* 0x000fc600048060ff */
[----:B------:R0:W-:Y:S01]  /*140070*/  STL [R1+0x5ac4], R18 ;  /* 0x005ac41201007387 */ /* 0x0001e20000100800 */
[----:B-1----:R-:W-:-:S03]  /*140080*/  IADD3 R12, P1, PT, R27, R10, RZ ;  /* 0x0000000a1b0c7210 */ /* 0x002fc60007f3e0ff */
[----:B0-----:R-:W3:Y:S02]  /*140090*/  LDL.LU R18, [R1+0x15f0] ;  /* 0x0015f00001127983 */ /* 0x001ee40000300800 */
[----:B------:R-:W-:Y:S02]  /*1400a0*/  IMAD.X R13, R2, 0x1, R11, P1 ;  /* 0x00000001020d7824 */ /* 0x000fe400008e060b */
        /* <DEDUP_REMOVED lines=9> */
[----:B------:R-:W-:Y:S04]  /*140140*/  STL [R1+0x1628], R0 ;  /* 0x0016280001007387 */ /* 0x000fe80000100800 */
[----:B------:R0:W-:Y:S04]  /*140150*/  STL.64 [R1+0x1620], R12 ;  /* 0x0016200c01007387 */ /* 0x0001e80000100a00 */
[----:B0-----:R-:W3:Y:S04]  /*140160*/  LDL.LU.64 R12, [R1+0x5c38] ;  /* 0x005c3800010c7983 */ /* 0x001ee80000300a00 */
[----:B------:R3:W-:Y:S04]  /*140170*/  STL.64 [R1+0x5c30], R14 ;  /* 0x005c300e01007387 */ /* 0x0007e80000100a00 */
[----:B------:R-:W4:Y:S04]  /*140180*/  LDL.LU R24, [R1+0x15e0] ;  /* 0x0015e00001187983 */ /* 0x000f280000300800 */
[----:B------:R-:W4:Y:S04]  /*140190*/  LDL.LU R29, [R1+0x15e4] ;  /* 0x0015e400011d7983 */ /* 0x000f280000300800 */
[----:B------:R-:W4:Y:S04]  /*1401a0*/  LDL.LU R26, [R1+0x15e8] ;  /* 0x0015e800011a7983 */ /* 0x000f280000300800 */
[----:B------:R-:W4:Y:S01]  /*1401b0*/  LDL.LU R0, [R1+0x15ec] ;  /* 0x0015ec0001007983 */ /* 0x000f220000300800 */
[----:B--2---:R-:W-:-:S02]  /*1401c0*/  F2FP.SATFINITE.E5M2.F32.PACK_AB_MERGE_C R16, R16, R4, RZ ;  /* 0x000000041010723e */ /* 0x004fc400048060ff */
[----:B------:R-:W-:-:S03]  /*1401d0*/  F2FP.SATFINITE.E5M2.F32.PACK_AB_MERGE_C R4, R28, R19, RZ ;  /* 0x000000131c04723e */ /* 0x000fc600048060ff */
[----:B------:R-:W-:Y:S04]  /*1401e0*/  STL [R1+0x5ac0], R16 ;  /* 0x005ac01001007387 */ /* 0x000fe80000100800 */
[----:B------:R-:W2:Y:S01]  /*1401f0*/  LDL.LU R28, [R1+0x15d4] ;  /* 0x0015d400011c7983 */ /* 0x000ea20000300800 */
[C---:B---3--:R-:W-:Y:S01]  /*140200*/  IADD3 R14, P1, PT, R27.reuse, R12, RZ ;  /* 0x0000000c1b0e7210 */ /* 0x048fe20007f3e0ff */
[----:B------:R-:W-:Y:S01]  /*140210*/  VIADD R27, R27, UR6 ;  /* 0x000000061b1b7c36 */ /* 0x000fe20008000000 */
[----:B------:R-:W0:Y:S03]  /*140220*/  LDCU UR6, c[0x0][0x3b8] ;  /* 0x00007700ff0677ac */ /* 0x000e260008000800 */
[----:B------:R-:W-:Y:S01]  /*140230*/  IMAD.X R15, R2, 0x1, R13, P1 ;  /* 0x00000001020f7824 */ /* 0x000fe200008e060d */
[----:B------:R-:W-:-:S04]  /*140240*/  F2FP.SATFINITE.E5M2.F32.PACK_AB_MERGE_C R2, R23, R17, RZ ;  /* 0x000000111702723e */ /* 0x000fc800048060ff */
[----:B------:R1:W-:Y:S04]  /*140250*/  STL.64 [R1+0x1610], R14 ;  /* 0x0016100e01007387 */ /* 0x0003e80000100a00 */
[----:B------:R3:W-:Y:S04]  /*140260*/  STL.64 [R1+0x5a98], R4 ;  /* 0x005a980401007387 */ /* 0x0007e80000100a00 */
[----:B------:R0:W-:Y:S01]  /*140270*/  STL.64 [R1+0x5aa0], R2 ;  /* 0x005aa00201007387 */ /* 0x0001e20000100a00 */
[----:B-1----:R-:W-:Y:S02]  /*140280*/  IADD3 R14, P1, PT, R27, R6, RZ ;  /* 0x000000061b0e7210 */ /* 0x002fe40007f3e0ff */
[----:B---3--:R-:W-:-:S02]  /*140290*/  F2FP.SATFINITE.E5M2.F32.PACK_AB_MERGE_C R4, R8, R20, RZ ;  /* 0x000000140804723e */ /* 0x008fc400048060ff */
[----:B------:R-:W-:Y:S01]  /*1402a0*/  SHF.R.S32.HI R8, RZ, 0x1f, R27 ;  /* 0x0000001fff087819 */ /* 0x000fe2000001141b */
[----:B0-----:R-:W3:Y:S04]  /*1402b0*/  LDL.LU R3, [R1+0x15d8] ;  /* 0x0015d80001037983 */ /* 0x001ee80000300800 */
[----:B------:R-:W-:Y:S01]  /*1402c0*/  IMAD.X R15, R8, 0x1, R9, P1 ;  /* 0x00000001080f7824 */ /* 0x000fe200008e0609 */
[----:B------:R-:W3:Y:S04]  /*1402d0*/  LDL.LU R16, [R1+0x15dc] ;  /* 0x0015dc0001107983 */ /* 0x000ee80000300800 */
[----:B------:R-:W2:Y:S04]  /*1402e0*/  LDL.LU R19, [R1+0x15c0] ;  /* 0x0015c00001137983 */ /* 0x000ea80000300800 */
[----:B------:R-:W2:Y:S04]  /*1402f0*/  LDL.LU R17, [R1+0x15c4] ;  /* 0x0015c40001117983 */ /* 0x000ea80000300800 */
[----:B------:R-:W2:Y:S04]  /*140300*/  LDL.LU R23, [R1+0x15c8] ;  /* 0x0015c80001177983 */ /* 0x000ea80000300800 */
[----:B------:R-:W2:Y:S04]  /*140310*/  LDL.LU R20, [R1+0x15cc] ;  /* 0x0015cc0001147983 */ /* 0x000ea80000300800 */
[----:B------:R0:W-:Y:S01]  /*140320*/  STL.64 [R1+0x1600], R14 ;  /* 0x0016000e01007387 */ /* 0x0001e20000100a00 */
[----:B----4-:R-:W-:-:S02]  /*140330*/  F2FP.SATFINITE.E5M2.F32.PACK_AB_MERGE_C R5, R25, R21, RZ ;  /* 0x000000151905723e */ /* 0x010fc400048060ff */
[----:B0-----:R-:W-:-:S03]  /*140340*/  IADD3 R14, P1, PT, R27, R10, RZ ;  /* 0x0000000a1b0e7210 */ /* 0x001fc60007f3e0ff */
[----:B------:R-:W-:Y:S02]  /*140350*/  STL [R1+0x15f8], R5 ;  /* 0x0015f80501007387 */ /* 0x000fe40000100800 */
[----:B------:R-:W-:-:S05]  /*140360*/  IMAD.X R15, R8, 0x1, R11, P1 ;  /* 0x00000001080f7824 */ /* 0x000fca00008e060b */
[----:B------:R0:W-:Y:S01]  /*140370*/  STL.64 [R1+0x15f0], R14 ;  /* 0x0015f00e01007387 */ /* 0x0001e20000100a00 */
[----:B------:R-:W-:Y:S02]  /*140380*/  F2FP.SATFINITE.E5M2.F32.PACK_AB_MERGE_C R2, R22, R18, RZ ;  /* 0x000000121602723e */ /* 0x000fe400048060ff */
[----:B------:R-:W-:Y:S01]  /*140390*/  F2FP.SATFINITE.E5M2.F32.PACK_AB_MERGE_C R22, R29, R24, RZ ;  /* 0x000000181d16723e */ /* 0x000fe200048060ff */
[----:B0-----:R-:W4:Y:S04]  /*1403a0*/  LDL.LU.64 R14, [R1+0x5c30] ;  /* 0x005c3000010e7983 */ /* 0x001f280000300a00 */
[----:B------:R-:W4:Y:S04]  /*1403b0*/  LDL.LU R7, [R1+0x15b0] ;  /* 0x0015b00001077983 */ /* 0x000f280000300800 */
[----:B------:R-:W4:Y:S04]  /*1403c0*/  LDL.LU R18, [R1+0x15b4] ;  /* 0x0015b40001127983 */ /* 0x000f280000300800 */
[----:B------:R-:W4:Y:S04]  /*1403d0*/  LDL.LU R21, [R1+0x15b8] ;  /* 0x0015b80001157983 */ /* 0x000f280000300800 */
[----:B------:R-:W4:Y:S04]  /*1403e0*/  LDL.LU R25, [R1+0x15bc] ;  /* 0x0015bc0001197983 */ /* 0x000f280000300800 */
[----:B------:R0:W-:Y:S04]  /*1403f0*/  STL [R1+0x5ad4], R22 ;  /* 0x005ad41601007387 */ /* 0x0001e80000100800 */
[----:B0-----:R-:W4:Y:S01]  /*140400*/  LDL.LU R22, [R1+0x15d0] ;  /* 0x0015d00001167983 */ /* 0x001f220000300800 */
[----:B------:R-:W-:-:S03]  /*140410*/  F2FP.SATFINITE.E5M2.F32.PACK_AB_MERGE_C R5, R0, R26, RZ ;  /* 0x0000001a0005723e */ /* 0x000fc600048060ff */
[----:B------:R-:W4:Y:S04]  /*140420*/  LDL.LU R24, [R1+0x15a0] ;  /* 0x0015a00001187983 */ /* 0x000f280000300800 */
[----:B------:R-:W4:Y:S04]  /*140430*/  LDL.LU R29, [R1+0x15a4] ;  /* 0x0015a400011d7983 */ /* 0x000f280000300800 */
[----:B------:R4:W-:Y:S04]  /*140440*/  STL.64 [R1+0x5ab0], R4 ;  /* 0x005ab00401007387 */ /* 0x0009e80000100a00 */
[----:B------:R-:W4:Y:S04]  /*140450*/  LDL.LU R26, [R1+0x15a8] ;  /* 0x0015a800011a7983 */ /* 0x000f280000300800 */
[----:B------:R-:W4:Y:S01]  /*140460*/  LDL.LU R0, [R1+0x15ac] ;  /* 0x0015ac0001007983 */ /* 0x000f220000300800 */
[----:B---3--:R-:W-:-:S02]  /*140470*/  F2FP.SATFINITE.E5M2.F32.PACK_AB_MERGE_C R3, R16, R3, RZ ;  /* 0x000000031003723e */ /* 0x008fc400048060ff */
[----:B--2---:R-:W-:Y:S02]  /*140480*/  F2FP.SATFINITE.E5M2.F32.PACK_AB_MERGE_C R16, R17, R19, RZ ;  /* 0x000000131110723e */ /* 0x004fe400048060ff */
[----:B----4-:R-:W-:-:S05]  /*140490*/  IADD3 R4, P1, PT, R27, R14, RZ ;  /* 0x0000000e1b047210 */ /* 0x010fca0007f3e0ff */
[----:B------:R-:W-:-:S05]  /*1404a0*/  IMAD.X R5, R8, 0x1, R15, P1 ;  /* 0x0000000108057824 */ /* 0x000fca00008e060f */
[----:B------:R0:W-:Y:S02]  /*1404b0*/  STL.64 [R1+0x15e0], R4 ;  /* 0x0015e00401007387 */ /* 0x0001e40000100a00 */
[----:B0-----:R-:W-:Y:S02]  /*1404c0*/  IADD3 R4, P1, PT, R27, R12, RZ ;  /* 0x0000000c1b047210 */ /* 0x001fe40007f3e0ff */
[----:B------:R-:W-:-:S05]  /*1404d0*/  F2FP.SATFINITE.E5M2.F32.PACK_AB_MERGE_C R5, R28, R22, RZ ;  /* 0x000000161c05723e */ /* 0x000fca00048060ff */
[----:B------:R0:W-:Y:S01]  /*1404e0*/  STL [R1+0x5af0], R5 ;  /* 0x005af00501007387 */ /* 0x0001e20000100800 */
[----:B------:R-:W-:Y:S01]  /*1404f0*/  VIADD R27, R27, UR6 ;  /* 0x000000061b1b7c36 */ /* 0x000fe20008000000 */
[----:B------:R-:W1:Y:S01]  /*140500*/  LDCU UR6, c[0x0][0x3b8] ;  /* 0x00007700ff0677ac */ /* 0x000e620008000800 */
[----:B0-----:R-:W-:Y:S02]  /*140510*/  IMAD.X R5, R8, 0x1, R13, P1 ;  /* 0x0000000108057824 */ /* 0x001fe400008e060d */
[----:B------:R-:W2:Y:S04]  /*140520*/  LDL.LU R8, [R1+0x1580] ;  /* 0x0015800001087983 */ /* 0x000ea80000300800 */
[----:B------:R-:W2:Y:S04]  /*140530*/  LDL.LU R28, [R1+0x1584] ;  /* 0x00158400011c7983 */ /* 0x000ea80000300800 */
[----:B------:R-:W-:Y:S04]  /*140540*/  STL.64 [R1+0x15d0], R4 ;  /* 0x0015d00401007387 */ /* 0x000fe80000100a00 */
[----:B------:R0:W-:Y:S04]  /*140550*/  STL.64 [R1+0x5ad8], R2 ;  /* 0x005ad80201007387 */ /* 0x0001e80000100a00 */
[----:B------:R-:W-:Y:S04]  /*140560*/  STL [R1+0x5b18], R16 ;  /* 0x005b181001007387 */ /* 0x000fe80000100800 */
[----:B------:R-:W3:Y:S01]  /*140570*/  LDL.LU R19, [R1+0x1588] ;  /* 0x0015880001137983 */ /* 0x000ee20000300800 */
[----:B0-----:R-:W-:-:S03]  /*140580*/  F2FP.SATFINITE.E5M2.F32.PACK_AB_MERGE_C R2, R20, R23, RZ ;  /* 0x000000171402723e */ /* 0x001fc600048060ff */
[----:B------:R-:W3:Y:S01]  /*140590*/  LDL.LU R17, [R1+0x158c] ;  /* 0x00158c0001117983 */ /* 0x000ee20000300800 */
[----:B------:R-:W-:-:S03]  /*1405a0*/  SHF.R.S32.HI R4, RZ, 0x1f, R27 ;  /* 0x0000001fff047819 */ /* 0x000fc6000001141b */
        /* <DEDUP_REMOVED lines=9> */
[----:B------:R-:W4:Y:S04]  /*140640*/  LDL.LU R25, [R1+0x157c] ;  /* 0x00157c0001197983 */ /* 0x000f280000300800 */
[----:B------:R0:W-:Y:S02]  /*140650*/  STL.64 [R1+0x5b00], R2 ;  /* 0x005b000201007387 */ /* 0x0001e40000100a00 */
[----:B0-----:R-:W-:-:S05]  /*140660*/  IADD3 R2, P1, PT, R27, R10, RZ ;  /* 0x0000000a1b027210 */ /* 0x001fca0007f3e0ff */
        /* <DEDUP_REMOVED lines=12> */
[----:B------:R-:W-:-:S05]  /*140730*/  IMAD.X R3, R4, 0x1, R15, P1 ;  /* 0x0000000104037824 */ /* 0x000fca00008e060f */
[----:B------:R0:W-:Y:S02]  /*140740*/  STL.64 [R1+0x1590], R2 ;  /* 0x0015900201007387 */ /* 0x0001e40000100a00 */
[----:B0-----:R-:W-:-:S05]  /*140750*/  IADD3 R2, P1, PT, R27, R12, RZ ;  /* 0x0000000c1b027210 */ /* 0x001fca0007f3e0ff */
[----:B------:R-:W-:Y:S02]  /*140760*/  IMAD.X R3, R4, 0x1, R13, P1 ;  /* 0x0000000104037824 */ /* 0x000fe400008e060d */
[----:B-1----:R-:W-:Y:S01]  /*140770*/  VIADD R27, R27, UR6 ;  /* 0x000000061b1b7c36 */ /* 0x002fe20008000000 */
[----:B------:R-:W0:Y:S04]  /*140780*/  LDCU UR6, c[0x0][0x3b8] ;  /* 0x00007700ff0677ac */ /* 0x000e280008000800 */
[----:B------:R-:W-:Y:S02]  /*140790*/  IADD3 R14, P1, PT, R27, R6, RZ ;  /* 0x000000061b0e7210 */ /* 0x000fe40007f3e0ff */
[----:B--2---:R-:W-:-:S05]  /*1407a0*/  F2FP.SATFINITE.E5M2.F32.PACK_AB_MERGE_C R5, R28, R8, RZ ;  /* 0x000000081c05723e */ /* 0x004fca00048060ff */
[----:B------:R-:W-:Y:S04]  /*1407b0*/  STL [R1+0x15bc], R5 ;  /* 0x0015bc0501007387 */ /* 0x000fe80000100800 */
[----:B------:R1:W-:Y:S04]  /*1407c0*/  STL.64 [R1+0x1580], R2 ;  /* 0x0015800201007387 */ /* 0x0003e80000100a00 */
[----:B-1----:R-:W2:Y:S01]  /*1407d0*/  LDL.LU R2, [R1+0x1554] ;  /* 0x0015540001027983 */ /* 0x002ea20000300800 */
[----:B---3--:R-:W-:-:S03]  /*1407e0*/  F2FP.SATFINITE.E5M2.F32.PACK_AB_MERGE_C R4, R17, R19, RZ ;  /* 0x000000131104723e */ /* 0x008fc600048060ff */
[----:B------:R-:W3:Y:S04]  /*1407f0*/  LDL.LU R8, [R1+0x1558] ;  /* 0x0015580001087983 */ /* 0x000ee80000300800 */
[----:B------:R-:W3:Y:S04]  /*140800*/  LDL.LU R28, [R1+0x155c] ;  /* 0x00155c00011c7983 */ /* 0x000ee80000300800 */
[----:B------:R1:W-:Y:S01]  /*140810*/  STL.64 [R1+0x5c20], R12 ;  /* 0x005c200c01007387 */ /* 0x0003e20000100a00 */
[----:B----4-:R-:W-:-:S03]  /*140820*/  F2FP.SATFINITE.E5M2.F32.PACK_AB_MERGE_C R5, R20, R23, RZ ;  /* 0x000000171405723e */ /* 0x010fc600048060ff */
[----:B-1----:R-:W2:Y:S04]  /*140830*/  LDL.LU R13, [R1+0x1550] ;  /* 0x00155000010d7983 */ /* 0x002ea80000300800 */
[----:B------:R-:W4:Y:S04]  /*140840*/  LDL.LU R3, [R1+0x1540] ;  /* 0x0015400001037983 */ /* 0x000f280000300800 */
[----:B------:R-:W4:Y:S04]  /*140850*/  LDL.LU R16, [R1+0x1544] ;  /* 0x0015440001107983 */ /* 0x000f280000300800 */
[----:B------:R1:W-:Y:S04]  /*140860*/  STL [R1+0x15ac], R4 ;  /* 0x0015ac0401007387 */ /* 0x0003e80000100800 */
[----:B-1----:R-:W4:Y:S04]  /*140870*/  LDL.LU R4, [R1+0x1548] ;  /* 0x0015480001047983 */ /* 0x002f280000300800 */
[----:B------:R-:W4:Y:S04]  /*140880*/  LDL.LU R22, [R1+0x154c] ;  /* 0x00154c0001167983 */ /* 0x000f280000300800 */
[----:B------:R1:W-:Y:S04]  /*140890*/  STL [R1+0x1618], R5 ;  /* 0x0016180501007387 */ /* 0x0003e80000100800 */
[----:B------:R-:W4:Y:S04]  /*1408a0*/  LDL.LU R19, [R1+0x1530] ;  /* 0x0015300001137983 */ /* 0x000f280000300800 */
[----:B------:R-:W4:Y:S01]  /*1408b0*/  LDL.LU R17, [R1+0x1534] ;  /* 0x0015340001117983 */ /* 0x000f220000300800 */
[----:B-1----:R-:W-:-:S03]  /*1408c0*/  F2FP.SATFINITE.E5M2.F32.PACK_AB_MERGE_C R5, R25, R21, RZ ;  /* 0x000000151905723e */ /* 0x002fc600048060ff */
[----:B------:R-:W4:Y:S04]  /*1408d0*/  LDL.LU R23, [R1+0x1538] ;  /* 0x0015380001177983 */ /* 0x000f280000300800 */
[----:B------:R-:W4:Y:S04]  /*1408e0*/  LDL.LU R20, [R1+0x153c] ;  /* 0x00153c0001147983 */ /* 0x000f280000300800 */
[----:B------:R1:W-:Y:S04]  /*1408f0*/  STL [R1+0x15ec], R5 ;  /* 0x0015ec0501007387 */ /* 0x0003e80000100800 */
[----:B------:R-:W4:Y:S04]  /*140900*/  LDL.LU R21, [R1+0x1520] ;  /* 0x0015200001157983 */ /* 0x000f280000300800 */
[----:B------:R-:W4:Y:S01]  /*140910*/  LDL.LU R25, [R1+0x1524] ;  /* 0x0015240001197983 */ /* 0x000f220000300800 */
[----:B-1----:R-:W-:-:S05]  /*140920*/  SHF.R.S32.HI R5, RZ, 0x1f, R27 ;  /* 0x0000001fff057819 */ /* 0x002fca000001141b */
[----:B------:R-:W-:Y:S01]  /*140930*/  IMAD.X R15, R5, 0x1, R9, P1 ;  /* 0x00000001050f7824 */ /* 0x000fe200008e0609 */
[----:B------:R-:W-:-:S04]  /*140940*/  F2FP.SATFINITE.E5M2.F32.PACK_AB_MERGE_C R7, R29, R24, RZ ;  /* 0x000000181d07723e */ /* 0x000fc800048060ff */
[----:B------:R1:W-:Y:S04]  /*140950*/  STL.64 [R1+0x1570], R14 ;  /* 0x0015700e01007387 */ /* 0x0003e80000100a00 */
[----:B------:R0:W-:Y:S01]  /*140960*/  STL [R1+0x167c], R7 ;  /* 0x00167c0701007387 */ /* 0x0001e20000100800 */
[----:B-1----:R-:W-:Y:S02]  /*140970*/  IADD3 R14, P1, PT, R27, R10, RZ ;  /* 0x0000000a1b0e7210 */ /* 0x002fe40007f3e0ff */
[----:B------:R-:W-:Y:S01]  /*140980*/  F2FP.SATFINITE.E5M2.F32.PACK_AB_MERGE_C R0, R0, R26, RZ ;  /* 0x0000001a0000723e */ /* 0x000fe200048060ff */
[----:B0-----:R-:W4:Y:S02]  /*140990*/  LDL.LU R7, [R1+0x1528] ;  /* 0x0015280001077983 */ /* 0x001f240000300800 */
[----:B------:R-:W-:-:S02]  /*1409a0*/  IMAD.X R15, R5, 0x1, R11, P1 ;  /* 0x00000001050f7824 */ /* 0x000fc400008e060b */
[----:B------:R-:W4:Y:S04]  /*1409b0*/  LDL.LU R18, [R1+0x152c] ;  /* 0x00152c0001127983 */ /* 0x000f280000300800 */
[----:B------:R-:W-:Y:S04]  /*1409c0*/  STL [R1+0x1668], R0 ;  /* 0x0016680001007387 */ /* 0x000fe80000100800 */
[----:B------:R-:W4:Y:S04]  /*1409d0*/  LDL.LU R24, [R1+0x1510] ;  /* 0x0015100001187983 */ /* 0x000f280000300800 */
[----:B------:R-:W4:Y:S04]  /*1409e0*/  LDL.LU R29, [R1+0x1514] ;  /* 0x00151400011d7983 */ /* 0x000f280000300800 */
[----:B------:R0:W-:Y:S04]  /*1409f0*/  STL.64 [R1+0x1560], R14 ;  /* 0x0015600e01007387 */ /* 0x0001e80000100a00 */
[----:B0-----:R-:W4:Y:S04]  /*140a00*/  LDL.LU.64 R14, [R1+0x5c28] ;  /* 0x005c2800010e7983 */ /* 0x001f280000300a00 */
[----:B------:R-:W4:Y:S04]  /*140a10*/  LDL.LU R26, [R1+0x1518] ;  /* 0x00151800011a7983 */ /* 0x000f280000300800 */
[----:B------:R-:W4:Y:S01]  /*140a20*/  LDL.LU R0, [R1+0x151c] ;  /* 0x00151c0001007983 */ /* 0x000f220000300800 */
[----:B--2---:R-:W-:-:S02]  /*140a30*/  F2FP.SATFINITE.E5M2.F32.PACK_AB_MERGE_C R13, R2, R13, RZ ;  /* 0x0000000d020d723e */ /* 0x004fc400048060ff */
[----:B---3--:R-:W-:-:S03]  /*140a40*/  F2FP.SATFINITE.E5M2.F32.PACK_AB_MERGE_C R2, R28, R8, RZ ;  /* 0x000000081c02723e */ /* 0x008fc600048060ff */
[----:B------:R0:W-:Y:S04]  /*140a50*/  STL [R1+0x16c8], R13 ;  /* 0x0016c80d01007387 */ /* 0x0001e80000100800 */
[----:B------:R-:W-:Y:S01]  /*140a60*/  STL [R1+0x169c], R2 ;  /* 0x00169c0201007387 */ /* 0x000fe20000100800 */
[----:B----4-:R-:W-:-:S05]  /*140a70*/  IADD3 R12, P1, PT, R27, R14, RZ ;  /* 0x0000000e1b0c7210 */ /* 0x010fca0007f3e0ff */
        /* <DEDUP_REMOVED lines=11> */
[----:B------:R-:W-:Y:S01]  /*140b30*/  F2FP.SATFINITE.E5M2.F32.PACK_AB_MERGE_C R5, R18, R7, RZ ;  /* 0x000000071205723e */ /* 0x000fe200048060ff */
[----:B------:R-:W1:Y:S01]  /*140b40*/  LDCU UR6, c[0x0][0x3b8] ;  /* 0x00007700ff0677ac */ /* 0x000e620008000800 */
[----:B0-----:R-:W-:Y:S02]  /*140b50*/  F2FP.SATFINITE.E5M2.F32.PACK_AB_MERGE_C R3, R22, R4, RZ ;  /* 0x000000041603723e */ /* 0x001fe400048060ff */
[----:B------:R-:W-:Y:S02]  /*140b60*/  F2FP.SATFINITE.E5M2.F32.PACK_AB_MERGE_C R2, R17, R19, RZ ;  /* 0x000000131102723e */ /* 0x000fe400048060ff */
        /* <DEDUP_REMOVED lines=31> */
[----:B------:R0:W-:Y:S01]  /*140d60*/  STL.64 [R1+0x1510], R2 ;  /* 0x0015100201007387 */ /* 0x0001e20000100a00 */
[----:B---3--:R-:W-:Y:S02]  /*140d70*/  F2FP.SATFINITE.E5M2.F32.PACK_AB_MERGE_C R5, R28, R8, RZ ;  /* 0x000000081c05723e */ /* 0x008fe400048060ff */
[----:B0-----:R-:W-:-:S03]  /*140d80*/  IADD3 R2, P1, PT, R27, R12, RZ ;  /* 0x0000000c1b027210 */ /* 0x001fc60007f3e0ff */
[----:B------:R-:W-:Y:S02]  /*140d90*/  STL [R1+0x1a88], R5 ;  /* 0x001a880501007387 */ /* 0x000fe40000100800 */
[----:B------:R-:W-:-:S05]  /*140da0*/  IMAD.X R3, R4, 0x1, R13, P1 ;  /* 0x0000000104037824 */ /* 0x000fca00008e060d */
[----:B------:R0:W-:Y:S04]  /*140db0*/  STL.64 [R1+0x14e8], R2 ;  /* 0x0014e80201007387 */ /* 0x0001e80000100a00 */
[----:B0-----:R-:W3:Y:S04]  /*140dc0*/  LDL.LU R2, [R1+0x14c4] ;  /* 0x0014c40001027983 */ /* 0x001ee80000300800 */
[----:B------:R-:W3:Y:S04]  /*140dd0*/  LDL.LU R8, [R1+0x14c8] ;  /* 0x0014c80001087983 */ /* 0x000ee80000300800 */
[----:B------:R-:W3:Y:S04]  /*140de0*/  LDL.LU R28, [R1+0x14cc] ;  /* 0x0014cc00011c7983 */ /* 0x000ee80000300800 */
[----:B------:R0:W-:Y:S01]  /*140df0*/  STL.64 [R1+0x5c10], R12 ;  /* 0x005c100c01007387 */ /* 0x0001e20000100a00 */
[----:B-1----:R-:W-:Y:S01]  /*140e00*/  VIADD R27, R27, UR6 ;  /* 0x000000061b1b7c36 */ /* 0x002fe20008000000 */
[----:B------:R-:W1:Y:S02]  /*140e10*/  LDCU UR6, c[0x0][0x3b8] ;  /* 0x00007700ff0677ac */ /* 0x000e640008000800 */
[----:B0-----:R-:W3:Y:S04]  /*140e20*/  LDL.LU R13, [R1+0x14c0] ;  /* 0x0014c000010d7983 */ /* 0x001ee80000300800 */
[----:B------:R-:W3:Y:S04]  /*140e30*/  LDL.LU R3, [R1+0x14b0] ;  /* 0x0014b00001037983 */ /* 0x000ee80000300800 */
[----:B------:R-:W3:Y:S01]  /*140e40*/  LDL.LU R16, [R1+0x14b4] ;  /* 0x0014b40001107983 */ /* 0x000ee20000300800 */
[----:B------:R-:W-:-:S02]  /*140e50*/  IADD3 R14, P1, PT, R27, R6, RZ ;  /* 0x000000061b0e7210 */ /* 0x000fc40007f3e0ff */
[----:B--2---:R-:W-:-:S05]  /*140e60*/  F2FP.SATFINITE.E5M2.F32.PACK_AB_MERGE_C R4, R17, R19, RZ ;  /* 0x000000131104723e */ /* 0x004fca00048060ff */
[----:B------:R0:W-:Y:S04]  /*140e70*/  STL [R1+0x1a78], R4 ;  /* 0x001a780401007387 */ /* 0x0001e80000100800 */
[----:B0-----:R-:W2:Y:S04]  /*140e80*/  LDL.LU R4, [R1+0x14b8] ;  /* 0x0014b80001047983 */ /* 0x001ea80000300800 */
[----:B------:R-:W2:Y:S01]  /*140e90*/  LDL.LU R22, [R1+0x14bc] ;  /* 0x0014bc0001167983 */ /* 0x000ea20000300800 */
[----:B----4-:R-:W-:-:S05]  /*140ea0*/  F2FP.SATFINITE.E5M2.F32.PACK_AB_MERGE_C R5, R20, R23, RZ ;  /* 0x000000171405723e */ /* 0x010fca00048060ff */
[----:B------:R0:W-:Y:S04]  /*140eb0*/  STL [R1+0x1ab0], R5 ;  /* 0x001ab00501007387 */ /* 0x0001e80000100800 */
[----:B------:R-:W4:Y:S04]  /*140ec0*/  LDL.LU R19, [R1+0x14a0] ;  /* 0x0014a00001137983 */ /* 0x000f280000300800 */
[----:B------:R-:W4:Y:S04]  /*140ed0*/  LDL.LU R17, [R1+0x14a4] ;  /* 0x0014a40001117983 */ /* 0x000f280000300800 */
        /* <DEDUP_REMOVED lines=16> */
[----:B------:R-:W-:Y:S04]  /*140fe0*/  STL [R1+0x1acc], R0 ;  /* 0x001acc0001007387 */ /* 0x000fe80000100800 */
[----:B------:R-:W2:Y:S04]  /*140ff0*/  LDL.LU R24, [R1+0x1480] ;  /* 0x0014800001187983 */ /* 0x000ea80000300800 */
[----:B------:R-:W2:Y:S04]  /*141000*/  LDL.LU R29, [R1+0x1484] ;  /* 0x00148400011d7983 */ /* 0x000ea80000300800 */
[----:B------:R0:W-:Y:S04]  /*141010*/  STL.64 [R1+0x14d0], R14 ;  /* 0x0014d00e01007387 */ /* 0x0001e80000100a00 */
[----:B0-----:R-:W2:Y:S04]  /*141020*/  LDL.LU.64 R14, [R1+0x5c18] ;  /* 0x005c1800010e7983 */ /* 0x001ea80000300a00 */
[----:B------:R-:W4:Y:S04]  /*141030*/  LDL.LU R26, [R1+0x1488] ;  /* 0x00148800011a7983 */ /* 0x000f280000300800 */
[----:B------:R-:W4:Y:S01]  /*141040*/  LDL.LU R0, [R1+0x148c] ;  /* 0x00148c0001007983 */ /* 0x000f220000300800 */
        /* <DEDUP_REMOVED lines=15> */
[----:B-1----:R-:W-:Y:S01]  /*141140*/  VIADD R27, R27, UR6 ;  /* 0x000000061b1b7c36 */ /* 0x002fe20008000000 */
[----:B------:R-:W-:Y:S01]  /*141150*/  F2FP.SATFINITE.E5M2.F32.PACK_AB_MERGE_C R5, R18, R7, RZ ;  /* 0x000000071205723e */ /* 0x000fe200048060ff */
        /* <DEDUP_REMOVED lines=645> */
[----:B------:R-:W4:Y:S01]  /*1439b0*/  LDL.LU R17, [R1+0x1044] ;  /* 0x0010440001117983 */ /* 0x000f220000300800 */
[----:B0-----:R-:W-:-:S03]  /*1439c0*/  F2FP.SATFINITE.E5M2.F32.PACK_AB_MERGE_C R5, R25, R21, RZ ;  /* 0x000000151905723e */ /* 0x001fc600048060ff */
[----:B------:R-:W2:Y:S04]  /*1439d0*/  LDL.LU R21, [R1+0x1048] ;  /* 0x0010480001157983 */ /* 0x000ea80000300800 */
[----:B------:R-:W2:Y:S04]  /*1439e0*/  LDL.LU R25, [R1+0x104c] ;  /* 0x00104c0001197983 */ /* 0x000ea80000300800 */
[----:B------:R0:W-:Y:S02]  /*1439f0*/  STL [R1+0x13e8], R5 ;  /* 0x0013e80501007387 */ /* 0x0001e40000100800 */
[----:B0-----:R-:W-:-:S05]  /*143a00*/  SHF.R.S32.HI R5, RZ, 0x1f, R27 ;  /* 0x0000001fff057819 */ /* 0x001fca000001141b */
[----:B------:R-:W-:Y:S01]  /*143a10*/  IMAD.X R15, R5, 0x1, R9, P1 ;  /* 0x00000001050f7824 */ /* 0x000fe200008e0609 */
[----:B------:R-:W-:Y:S02]  /*143a20*/  F2FP.SATFINITE.E5M2.F32.PACK_AB_MERGE_C R7, R29, R24, RZ ;  /* 0x000000181d07723e */ /* 0x000fe400048060ff */
[----:B------:R-:W2:Y:S04]  /*143a30*/  LDL.LU R24, [R1+0x1030] ;  /* 0x0010300001187983 */ /* 0x000ea80000300800 */
[----:B------:R-:W2:Y:S04]  /*143a40*/  LDL.LU R29, [R1+0x1034] ;  /* 0x00103400011d7983 */ /* 0x000ea80000300800 */
[----:B------:R0:W-:Y:S04]  /*143a50*/  STL.64 [R1+0x10b8], R14 ;  /* 0x0010b80e01007387 */ /* 0x0001e80000100a00 */
[----:B------:R1:W-:Y:S01]  /*143a60*/  STL [R1+0x1428], R7 ;  /* 0x0014280701007387 */ /* 0x0003e20000100800 */
[----:B------:R-:W-:-:S02]  /*143a70*/  F2FP.SATFINITE.E5M2.F32.PACK_AB_MERGE_C R0, R0, R26, RZ ;  /* 0x0000001a0000723e */ /* 0x000fc400048060ff */
[----:B0-----:R-:W-:Y:S01]  /*143a80*/  IADD3 R14, P1, PT, R27, R10, RZ ;  /* 0x0000000a1b0e7210 */ /* 0x001fe20007f3e0ff */
[----:B-1----:R-:W2:Y:S04]  /*143a90*/  LDL.LU R7, [R1+0x1038] ;  /* 0x0010380001077983 */ /* 0x002ea80000300800 */
[----:B------:R-:W-:Y:S01]  /*143aa0*/  IMAD.X R15, R5, 0x1, R11, P1 ;  /* 0x00000001050f7824 */ /* 0x000fe200008e060b */
[----:B------:R-:W2:Y:S04]  /*143ab0*/  LDL.LU R18, [R1+0x103c] ;  /* 0x00103c0001127983 */ /* 0x000ea80000300800 */
[----:B------:R0:W-:Y:S04]  /*143ac0*/  STL [R1+0x1418], R0 ;  /* 0x0014180001007387 */ /* 0x0001e80000100800 */
[----:B------:R-:W2:Y:S04]  /*143ad0*/  LDL.LU R26, [R1+0x1020] ;  /* 0x00102000011a7983 */ /* 0x000ea80000300800 */
[----:B0-----:R-:W2:Y:S04]  /*143ae0*/  LDL.LU R0, [R1+0x1024] ;  /* 0x0010240001007983 */ /* 0x001ea80000300800 */
        /* <DEDUP_REMOVED lines=95> */
[----:B------:R-:W-:Y:S04]  /*1440e0*/  STL [R1+0x1660], R12 ;  /* 0x0016600c01007387 */ /* 0x000fe80000100800 */
[----:B------:R-:W2:Y:S04]  /*1440f0*/  LDL.LU R19, [R1+0xf50] ;  /* 0x000f500001137983 */ /* 0x000ea80000300800 */
[----:B------:R-:W2:Y:S04]  /*144100*/  LDL.LU R17, [R1+0xf54] ;  /* 0x000f540001117983 */ /* 0x000ea80000300800 */
[----:B------:R-:W2:Y:S04]  /*144110*/  LDL.LU R23, [R1+0xf58] ;  /* 0x000f580001177983 */ /* 0x000ea80000300800 */
[----:B------:R-:W2:Y:S04]  /*144120*/  LDL.LU R20, [R1+0xf5c] ;  /* 0x000f5c0001147983 */ /* 0x000ea80000300800 */
        /* <DEDUP_REMOVED lines=37> */
[----:B------:R0:W-:Y:S01]  /*144380*/  STL [R1+0x1a18], R2 ;  /* 0x001a180201007387 */ /* 0x0001e20000100800 */
[----:B------:R-:W-:-:S03]  /*144390*/  F2FP.SATFINITE.E5M2.F32.PACK_AB_MERGE_C R7, R17, R19, RZ ;  /* 0x000000131107723e */ /* 0x000fc600048060ff */
[----:B------:R1:W-:Y:S01]  /*1443a0*/  STL [R1+0x1a04], R5 ;  /* 0x001a040501007387 */ /* 0x0003e20000100800 */
[----:B0-----:R-:W-:-:S05]  /*1443b0*/  IADD3 R2, P1, PT, R27, R10, RZ ;  /* 0x0000000a1b027210 */ /* 0x001fca0007f3e0ff */
[----:B------:R-:W-:Y:S01]  /*1443c0*/  IMAD.X R3, R4, 0x1, R11, P1 ;  /* 0x0000000104037824 */ /* 0x000fe200008e060b */
[----:B-1----:R-:W-:-:S04]  /*1443d0*/  F2FP.SATFINITE.E5M2.F32.PACK_AB_MERGE_C R5, R20, R23, RZ ;  /* 0x000000171405723e */ /* 0x002fc800048060ff */
[----:B------:R0:W-:Y:S04]  /*1443e0*/  STL.64 [R1+0x1050], R2 ;  /* 0x0010500201007387 */ /* 0x0001e80000100a00 */
[----:B------:R-:W-:Y:S04]  /*1443f0*/  STL [R1+0x1a4c], R7 ;  /* 0x001a4c0701007387 */ /* 0x000fe80000100800 */
[----:B------:R3:W-:Y:S01]  /*144400*/  STL [R1+0x1a38], R5 ;  /* 0x001a380501007387 */ /* 0x0007e20000100800 */
[----:B0-----:R-:W-:-:S03]  /*144410*/  IADD3 R2, P1, PT, R27, R14, RZ ;  /* 0x0000000e1b027210 */ /* 0x001fc60007f3e0ff */
[----:B------:R-:W4:Y:S04]  /*144420*/  LDL.LU R19, [R1+0xf00] ;  /* 0x000f000001137983 */ /* 0x000f280000300800 */
[----:B------:R-:W4:Y:S01]  /*144430*/  LDL.LU R17, [R1+0xf04] ;  /* 0x000f040001117983 */ /* 0x000f220000300800 */
[----:B------:R-:W-:-:S03]  /*144440*/  IMAD.X R3, R4, 0x1, R15, P1 ;  /* 0x0000000104037824 */ /* 0x000fc600008e060f */
[----:B------:R-:W4:Y:S04]  /*144450*/  LDL.LU R23, [R1+0xf08] ;  /* 0x000f080001177983 */ /* 0x000f280000300800 */
[----:B------:R0:W-:Y:S04]  /*144460*/  STL.64 [R1+0x1048], R2 ;  /* 0x0010480201007387 */ /* 0x0001e80000100a00 */
[----:B------:R-:W4:Y:S01]  /*144470*/  LDL.LU R20, [R1+0xf0c] ;  /* 0x000f0c0001147983 */ /* 0x000f220000300800 */
[----:B---3--:R-:W-:Y:S02]  /*144480*/  F2FP.SATFINITE.E5M2.F32.PACK_AB_MERGE_C R5, R28, R8, RZ ;  /* 0x000000081c05723e */ /* 0x008fe400048060ff */
[C---:B0-----:R-:W-:Y:S01]  /*144490*/  IADD3 R2, P1, PT, R27.reuse, R12, RZ ;  /* 0x0000000c1b027210 */ /* 0x041fe20007f3e0ff */
[----:B------:R-:W-:Y:S04]  /*1444a0*/  STL.64 [R1+0x5b88], R14 ;  /* 0x005b880e01007387 */ /* 0x000fe80000100a00 */
[----:B------:R-:W-:Y:S01]  /*1444b0*/  IMAD.X R3, R4, 0x1, R13, P1 ;  /* 0x0000000104037824 */ /* 0x000fe200008e060d */
[----:B------:R-:W-:Y:S04]  /*1444c0*/  STL [R1+0x1a80], R5 ;  /* 0x001a800501007387 */ /* 0x000fe80000100800 */
[----:B------:R0:W-:Y:S01]  /*1444d0*/  STL.64 [R1+0x1040], R2 ;  /* 0x0010400201007387 */ /* 0x0001e20000100a00 */
[----:B------:R-:W-:Y:S01]  /*1444e0*/  VIADD R27, R27, UR6 ;  /* 0x000000061b1b7c36 */ /* 0x000fe20008000000 */
[----:B------:R-:W1:Y:S02]  /*1444f0*/  LDCU UR6, c[0x0][0x3b8] ;  /* 0x00007700ff0677ac */ /* 0x000e640008000800 */
[----:B0-----:R-:W3:Y:S04]  /*144500*/  LDL.LU R2, [R1+0xee4] ;  /* 0x000ee40001027983 */ /* 0x001ee80000300800 */
[----:B------:R-:W3:Y:S04]  /*144510*/  LDL.LU R8, [R1+0xee8] ;  /* 0x000ee80001087983 */ /* 0x000ee80000300800 */
[----:B------:R-:W3:Y:S04]  /*144520*/  LDL.LU R28, [R1+0xeec] ;  /* 0x000eec00011c7983 */ /* 0x000ee80000300800 */
[----:B------:R0:W-:Y:S01]  /*144530*/  STL.64 [R1+0x5b80], R12 ;  /* 0x005b800c01007387 */ /* 0x0001e20000100a00 */
[----:B------:R-:W-:-:S03]  /*144540*/  IADD3 R14, P1, PT, R27, R6, RZ ;  /* 0x000000061b0e7210 */ /* 0x000fc60007f3e0ff */
[----:B0-----:R-:W3:Y:S04]  /*144550*/  LDL.LU R13, [R1+0xee0] ;  /* 0x000ee000010d7983 */ /* 0x001ee80000300800 */
[----:B------:R-:W3:Y:S04]  /*144560*/  LDL.LU R3, [R1+0xeb0] ;  /* 0x000eb00001037983 */ /* 0x000ee80000300800 */
[----:B------:R-:W3:Y:S01]  /*144570*/  LDL.LU R16, [R1+0xeb4] ;  /* 0x000eb40001107983 */ /* 0x000ee20000300800 */
        /* <DEDUP_REMOVED lines=14> */
[----:B------:R-:W2:Y:S04]  /*144660*/  LDL.LU R7, [R1+0xe80] ;  /* 0x000e800001077983 */ /* 0x000ea80000300800 */
[----:B------:R-:W2:Y:S04]  /*144670*/  LDL.LU R18, [R1+0xe84] ;  /* 0x000e840001127983 */ /* 0x000ea80000300800 */
[----:B------:R-:W2:Y:S04]  /*144680*/  LDL.LU R26, [R1+0xe88] ;  /* 0x000e8800011a7983 */ /* 0x000ea80000300800 */
[----:B------:R1:W-:Y:S04]  /*144690*/  STL.64 [R1+0x1038], R14 ;  /* 0x0010380e01007387 */ /* 0x0003e80000100a00 */
[----:B0-----:R-:W2:Y:S01]  /*1446a0*/  LDL.LU R0, [R1+0xe8c] ;  /* 0x000e8c0001007983 */ /* 0x001ea20000300800 */
[----:B-1----:R-:W-:-:S03]  /*1446b0*/  F2FP.SATFINITE.E5M2.F32.PACK_AB_MERGE_C R14, R17, R19, RZ ;  /* 0x00000013110e723e */ /* 0x002fc600048060ff */
[----:B------:R-:W2:Y:S04]  /*1446c0*/  LDL.LU R19, [R1+0xe60] ;  /* 0x000e600001137983 */ /* 0x000ea80000300800 */
[----:B------:R0:W-:Y:S04]  /*1446d0*/  STL [R1+0x1ad4], R14 ;  /* 0x001ad40e01007387 */ /* 0x0001e80000100800 */
[----:B------:R-:W2:Y:S01]  /*1446e0*/  LDL.LU R17, [R1+0xe64] ;  /* 0x000e640001117983 */ /* 0x000ea20000300800 */
[----:B------:R-:W-:Y:S02]  /*1446f0*/  F2FP.SATFINITE.E5M2.F32.PACK_AB_MERGE_C R12, R20, R23, RZ ;  /* 0x00000017140c723e */ /* 0x000fe400048060ff */
[----:B0-----:R-:W-:-:S03]  /*144700*/  IADD3 R14, P1, PT, R27, R10, RZ ;  /* 0x0000000a1b0e7210 */ /* 0x001fc60007f3e0ff */
[----:B------:R-:W-:Y:S02]  /*144710*/  STL [R1+0x1ac4], R12 ;  /* 0x001ac40c01007387 */ /* 0x000fe40000100800 */
[----:B------:R-:W-:Y:S02]  /*144720*/  IMAD.X R15, R5, 0x1, R11, P1 ;  /* 0x00000001050f7824 */ /* 0x000fe400008e060b */
        /* <DEDUP_REMOVED lines=41> */
[----:B------:R0:W-:Y:S01]  /*1449c0*/  STL [R1+0x1b70], R2 ;  /* 0x001b700201007387 */ /* 0x0001e20000100800 */
[----:B------:R-:W-:-:S02]  /*1449d0*/  F2FP.SATFINITE.E5M2.F32.PACK_AB_MERGE_C R7, R17, R19, RZ ;  /* 0x000000131107723e */ /* 0x000fc400048060ff */
[----:B0-----:R-:W-:-:S05]  /*1449e0*/  IADD3 R2, P1, PT, R27, R10, RZ ;  /* 0x0000000a1b027210 */ /* 0x001fca0007f3e0ff */
[----:B------:R-:W-:-:S05]  /*1449f0*/  IMAD.X R3, R4, 0x1, R11, P1 ;  /* 0x0000000104037824 */ /* 0x000fca00008e060b */
        /* <DEDUP_REMOVED lines=15> */
[----:B------:R-:W3:Y:S04]  /*144af0*/  LDL.LU R8, [R1+0xdc0] ;  /* 0x000dc00001087983 */ /* 0x000ee80000300800 */
[----:B------:R-:W3:Y:S04]  /*144b00*/  LDL.LU R28, [R1+0xdc4] ;  /* 0x000dc400011c7983 */ /* 0x000ee80000300800 */
[----:B------:R0:W-:Y:S01]  /*144b10*/  STL.64 [R1+0x1000], R2 ;  /* 0x0010000201007387 */ /* 0x0001e20000100a00 */
[----:B-1----:R-:W-:Y:S01]  /*144b20*/  VIADD R27, R27, UR6 ;  /* 0x000000061b1b7c36 */ /* 0x002fe20008000000 */
[----:B------:R-:W1:Y:S02]  /*144b30*/  LDCU UR6, c[0x0][0x3b8] ;  /* 0x00007700ff0677ac */ /* 0x000e640008000800 */
[----:B0-----:R-:W3:Y:S04]  /*144b40*/  LDL.LU R2, [R1+0xdcc] ;  /* 0x000dcc0001027983 */ /* 0x001ee80000300800 */
        /* <DEDUP_REMOVED lines=36> */
[----:B---3--:R-:W-:-:S03]  /*144d90*/  F2FP.SATFINITE.E5M2.F32.PACK_AB_MERGE_C R12, R28, R8, RZ ;  /* 0x000000081c0c723e */ /* 0x008fc600048060ff */
[----:B------:R-:W3:Y:S04]  /*144da0*/  LDL.LU R8, [R1+0xc40] ;  /* 0x000c400001087983 */ /* 0x000ee80000300800 */
[----:B------:R-:W3:Y:S04]  /*144db0*/  LDL.LU R28, [R1+0xc44] ;  /* 0x000c4400011c7983 */ /* 0x000ee80000300800 */
[----:B------:R2:W-:Y:S01]  /*144dc0*/  STL [R1+0x1be8], R12 ;  /* 0x001be80c01007387 */ /* 0x0005e20000100800 */
[----:B------:R-:W-:-:S05]  /*144dd0*/  F2FP.SATFINITE.E5M2.F32.PACK_AB_MERGE_C R2, R2, R13, RZ ;  /* 0x0000000d0202723e */ /* 0x000fca00048060ff */
[----:B------:R-:W-:Y:S01]  /*144de0*/  STL [R1+0x1bec], R2 ;  /* 0x001bec0201007387 */ /* 0x000fe20000100800 */
[----:B--2---:R-:W-:-:S05]  /*144df0*/  IADD3 R12, P1, PT, R27, R14, RZ ;  /* 0x0000000e1b0c7210 */ /* 0x004fca0007f3e0ff */
[----:B------:R-:W-:-:S05]  /*144e00*/  IMAD.X R13, R5, 0x1, R15, P1 ;  /* 0x00000001050d7824 */ /* 0x000fca00008e060f */
[----:B------:R0:W-:Y:S04]  /*144e10*/  STL.64 [R1+0xfe8], R12 ;  /* 0x000fe80c01007387 */ /* 0x0001e80000100a00 */
[----:B0-----:R-:W2:Y:S01]  /*144e20*/  LDL.LU.64 R12, [R1+0x5b70] ;  /* 0x005b7000010c7983 */ /* 0x001ea20000300a00 */
[----:B------:R-:W-:-:S05]  /*144e30*/  F2FP.SATFINITE.E5M2.F32.PACK_AB_MERGE_C R16, R16, R3, RZ ;  /* 0x000000031010723e */ /* 0x000fca00048060ff */
        /* <DEDUP_REMOVED lines=27> */
[----:B0-----:R-:W-:-:S02]  /*144ff0*/  IADD3 R2, P1, PT, R27, R10, RZ ;  /* 0x0000000a1b027210 */ /* 0x001fc40007f3e0ff */
[----:B------:R-:W-:Y:S03]  /*145000*/  STL [R1+0x5b68], R10 ;  /* 0x005b680a01007387 */ /* 0x000fe60000100800 */
[----:B------:R-:W-:Y:S01]  /*145010*/  IMAD.X R3, R4, 0x1, R11, P1 ;  /* 0x0000000104037824 */ /* 0x000fe200008e060b */
[----:B------:R-:W-:-:S04]  /*145020*/  F2FP.SATFINITE.E5M2.F32.PACK_AB_MERGE_C R7, R17, R19, RZ ;  /* 0x000000131107723e */ /* 0x000fc800048060ff */
[----:B------:R0:W-:Y:S04]  /*145030*/  STL.64 [R1+0xfd0], R2 ;  /* 0x000fd00201007387 */ /* 0x0001e80000100a00 */
[----:B------:R-:W-:Y:S01]  /*145040*/  STL [R1+0x12cc], R7 ;  /* 0x0012cc0701007387 */ /* 0x000fe20000100800 */
[----:B0-----:R-:W-:-:S03]  /*145050*/  IADD3 R2, P1, PT, R27, R14, RZ ;  /* 0x0000000e1b027210 */ /* 0x001fc60007f3e0ff */
[----:B------:R3:W-:Y:S02]  /*145060*/  STL [R1+0x12c8], R5 ;  /* 0x0012c80501007387 */ /* 0x0007e40000100800 */
[----:B------:R-:W-:Y:S02]  /*145070*/  IMAD.X R3, R4, 0x1, R15, P1 ;  /* 0x0000000104037824 */ /* 0x000fe400008e060f */
[----:B------:R-:W-:Y:S04]  /*145080*/  STL.64 [R1+0x5b60], R14 ;  /* 0x005b600e01007387 */ /* 0x000fe80000100a00 */
[----:B------:R0:W-:Y:S01]  /*145090*/  STL.64 [R1+0xfc8], R2 ;  /* 0x000fc80201007387 */ /* 0x0001e20000100a00 */
[----:B---3--:R-:W-:-:S05]  /*1450a0*/  F2FP.SATFINITE.E5M2.F32.PACK_AB_MERGE_C R5, R28, R8, RZ ;  /* 0x000000081c05723e */ /* 0x008fca00048060ff */
[----:B------:R-:W-:Y:S04]  /*1450b0*/  STL [R1+0x12ec], R5 ;  /* 0x0012ec0501007387 */ /* 0x000fe80000100800 */
[----:B------:R-:W3:Y:S01]  /*1450c0*/  LDL.LU R10, [R1+0xc10] ;  /* 0x000c1000010a7983 */ /* 0x000ee20000300800 */
[----:B0-----:R-:W-:-:S03]  /*1450d0*/  IADD3 R2, P1, PT, R27, R12, RZ ;  /* 0x0000000c1b027210 */ /* 0x001fc60007f3e0ff */
[----:B------:R-:W3:Y:S02]  /*1450e0*/  LDL.LU R14, [R1+0xc18] ;  /* 0x000c1800010e7983 */ /* 0x000ee40000300800 */
[----:B------:R-:W-:Y:S02]  /*1450f0*/  IMAD.X R3, R4, 0x1, R13, P1 ;  /* 0x0000000104037824 */ /* 0x000fe400008e060d */
[----:B------:R-:W3:Y:S04]  /*145100*/  LDL.LU R15, [R1+0xc1c] ;  /* 0x000c1c00010f7983 */ /* 0x000ee80000300800 */
[----:B------:R0:W-:Y:S04]  /*145110*/  STL.64 [R1+0xfc0], R2 ;  /* 0x000fc00201007387 */ /* 0x0001e80000100a00 */
[----:B0-----:R-:W3:Y:S04]  /*145120*/  LDL.LU R2, [R1+0xc04] ;  /* 0x000c040001027983 */ /* 0x001ee80000300800 */
[----:B------:R-:W3:Y:S04]  /*145130*/  LDL.LU R8, [R1+0xc08] ;  /* 0x000c080001087983 */ /* 0x000ee80000300800 */
[----:B------:R-:W3:Y:S04]  /*145140*/  LDL.LU R28, [R1+0xc0c] ;  /* 0x000c0c00011c7983 */ /* 0x000ee80000300800 */
[----:B------:R0:W-:Y:S04]  /*145150*/  STL.64 [R1+0x5b58], R12 ;  /* 0x005b580c01007387 */ /* 0x0001e80000100a00 */
[----:B0-----:R-:W3:Y:S04]  /*145160*/  LDL.LU R12, [R1+0xc14] ;  /* 0x000c1400010c7983 */ /* 0x001ee80000300800 */
[----:B------:R-:W3:Y:S04]  /*145170*/  LDL.LU R13, [R1+0xc00] ;  /* 0x000c0000010d7983 */ /* 0x000ee80000300800 */
[----:B------:R-:W3:Y:S04]  /*145180*/  LDL.LU R3, [R1+0xbf0] ;  /* 0x000bf00001037983 */ /* 0x000ee80000300800 */
[----:B------:R-:W3:Y:S01]  /*145190*/  LDL.LU R16, [R1+0xbf4] ;  /* 0x000bf40001107983 */ /* 0x000ee20000300800 */
[----:B-1----:R-:W-:Y:S01]  /*1451a0*/  VIADD R27, R27, UR6 ;  /* 0x000000061b1b7c36 */ /* 0x002fe20008000000 */
[----:B------:R-:W0:Y:S04]  /*1451b0*/  LDCU UR6, c[0x0][0x3b8] ;  /* 0x00007700ff0677ac */ /* 0x000e280008000800 */
[----:B------:R-:W-:-:S02]  /*1451c0*/  IADD3 R18, P1, PT, R27, R6, RZ ;  /* 0x000000061b127210 */ /* 0x000fc40007f3e0ff */
[----:B--2---:R-:W-:-:S05]  /*1451d0*/  F2FP.SATFINITE.E5M2.F32.PACK_AB_MERGE_C R4, R25, R21, RZ ;  /* 0x000000151904723e */ /* 0x004fca00048060ff */
[----:B------:R1:W-:Y:S01]  /*1451e0*/  STL [R1+0x12e8], R4 ;  /* 0x0012e80401007387 */ /* 0x0003e20000100800 */
[----:B----4-:R-:W-:-:S03]  /*1451f0*/  F2FP.SATFINITE.E5M2.F32.PACK_AB_MERGE_C R5, R29, R24, RZ ;  /* 0x000000181d05723e */ /* 0x010fc600048060ff */
[----:B-1----:R-:W2:Y:S04]  /*145200*/  LDL.LU R4, [R1+0xbf8] ;  /* 0x000bf80001047983 */ /* 0x002ea80000300800 */
[----:B------:R-:W2:Y:S04]  /*145210*/  LDL.LU R22, [R1+0xbfc] ;  /* 0x000bfc0001167983 */ /* 0x000ea80000300800 */
[----:B------:R1:W-:Y:S04]  /*145220*/  STL [R1+0x130c], R5 ;  /* 0x00130c0501007387 */ /* 0x0003e80000100800 */
[----:B------:R-:W4:Y:S04]  /*145230*/  LDL.LU R21, [R1+0xbe0] ;  /* 0x000be00001157983 */ /* 0x000f280000300800 */
[----:B------:R-:W4:Y:S04]  /*145240*/  LDL.LU R25, [R1+0xbe4] ;  /* 0x000be40001197983 */ /* 0x000f280000300800 */
[----:B------:R-:W2:Y:S01]  /*145250*/  LDL.LU R24, [R1+0xbe8] ;  /* 0x000be80001187983 */ /* 0x000ea20000300800 */
[----:B-1----:R-:W-:-:S03]  /*145260*/  F2FP.SATFINITE.E5M2.F32.PACK_AB_MERGE_C R5, R0, R26, RZ ;  /* 0x0000001a0005723e */ /* 0x002fc600048060ff */
[----:B------:R-:W2:Y:S04]  /*145270*/  LDL.LU R0, [R1+0xbec] ;  /* 0x000bec0001007983 */ /* 0x000ea80000300800 */
[----:B------:R1:W-:Y:S04]  /*145280*/  STL [R1+0x1308], R5 ;  /* 0x0013080501007387 */ /* 0x0003e80000100800 */
[----:B------:R-:W2:Y:S01]  /*145290*/  LDL.LU R7, [R1+0xbd0] ;  /* 0x000bd00001077983 */ /* 0x000ea20000300800 */
[----:B-1----:R-:W-:-:S05]  /*1452a0*/  SHF.R.S32.HI R5, RZ, 0x1f, R27 ;  /* 0x0000001fff057819 */ /* 0x002fca000001141b */
[----:B------:R-:W-:-:S05]  /*1452b0*/  IMAD.X R19, R5, 0x1, R9, P1 ;  /* 0x0000000105137824 */ /* 0x000fca00008e0609 */
[----:B------:R1:W-:Y:S04]  /*1452c0*/  STL.64 [R1+0xfb8], R18 ;  /* 0x000fb81201007387 */ /* 0x0003e80000100a00 */
[----:B-1----:R-:W2:Y:S04]  /*1452d0*/  LDL.LU R18, [R1+0xbd4] ;  /* 0x000bd40001127983 */ /* 0x002ea80000300800 */
[----:B------:R-:W2:Y:S04]  /*1452e0*/  LDL.LU R19, [R1+0xbd8] ;  /* 0x000bd80001137983 */ /* 0x000ea80000300800 */
[----:B------:R-:W2:Y:S04]  /*1452f0*/  LDL.LU R17, [R1+0xbdc] ;  /* 0x000bdc0001117983 */ /* 0x000ea80000300800 */
[----:B------:R-:W2:Y:S04]  /*145300*/  LDL.LU R23, [R1+0xbc0] ;  /* 0x000bc00001177983 */ /* 0x000ea80000300800 */
[----:B------:R-:W2:Y:S04]  /*145310*/  LDL.LU R20, [R1+0xbc4] ;  /* 0x000bc40001147983 */ /* 0x000ea80000300800 */
[----:B------:R-:W2:Y:S04]  /*145320*/  LDL.LU R29, [R1+0xbc8] ;  /* 0x000bc800011d7983 */ /* 0x000ea80000300800 */
[----:B------:R-:W2:Y:S01]  /*145330*/  LDL.LU R26, [R1+0xbcc] ;  /* 0x000bcc00011a7983 */ /* 0x000ea20000300800 */
[----:B---3--:R-:W-:-:S03]  /*145340*/  F2FP.SATFINITE.E5M2.F32.PACK_AB_MERGE_C R12, R12, R10, RZ ;  /* 0x0000000a0c0c723e */ /* 0x008fc600048060ff */
[----:B------:R-:W3:Y:S04]  /*145350*/  LDL.LU R10, [R1+0x5b68] ;  /* 0x005b6800010a7983 */ /* 0x000ee80000300800 */
[----:B------:R1:W-:Y:S02]  /*145360*/  STL [R1+0x133c], R12 ;  /* 0x00133c0c01007387 */ /* 0x0003e40000100800 */
[----:B-1----:R-:W-:-:S05]  /*145370*/  F2FP.SATFINITE.E5M2.F32.PACK_AB_MERGE_C R12, R15, R14, RZ ;  /* 0x0000000e0f0c723e */ /* 0x002fca00048060ff */
[----:B------:R-:W-:Y:S01]  /*145380*/  STL [R1+0x1338], R12 ;  /* 0x0013380c01007387 */ /* 0x000fe20000100800 */
[----:B---3--:R-:W-:-:S05]  /*145390*/  IADD3 R14, P1, PT, R27, R10, RZ ;  /* 0x0000000a1b0e7210 */ /* 0x008fca0007f3e0ff */
[----:B------:R-:W-:-:S05]  /*1453a0*/  IMAD.X R15, R5, 0x1, R11, P1 ;  /* 0x00000001050f7824 */ /* 0x000fca00008e060b */
[----:B------:R1:W-:Y:S04]  /*1453b0*/  STL.64 [R1+0xfb0], R14 ;  /* 0x000fb00e01007387 */ /* 0x0003e80000100a00 */
[----:B-1----:R-:W3:Y:S01]  /*1453c0*/  LDL.LU.64 R14, [R1+0x5b60] ;  /* 0x005b6000010e7983 */ /* 0x002ee20000300a00 */
[----:B------:R-:W-:Y:S02]  /*1453d0*/  F2FP.SATFINITE.E5M2.F32.PACK_AB_MERGE_C R13, R2, R13, RZ ;  /* 0x0000000d020d723e */ /* 0x000fe400048060ff */
[----:B------:R-:W-:-:S03]  /*1453e0*/  F2FP.SATFINITE.E5M2.F32.PACK_AB_MERGE_C R2, R28, R8, RZ ;  /* 0x000000081c02723e */ /* 0x000fc600048060ff */
[----:B------:R1:W-:Y:S04]  /*1453f0*/  STL [R1+0x1380], R13 ;  /* 0x0013800d01007387 */ /* 0x0003e80000100800 */
[----:B------:R-:W-:Y:S01]  /*145400*/  STL [R1+0x136c], R2 ;  /* 0x00136c0201007387 */ /* 0x000fe20000100800 */
[----:B---3--:R-:W-:-:S05]  /*145410*/  IADD3 R12, P1, PT, R27, R14, RZ ;  /* 0x0000000e1b0c7210 */ /* 0x008fca0007f3e0ff */
[----:B-1----:R-:W-:-:S05]  /*145420*/  IMAD.X R13, R5, 0x1, R15, P1 ;  /* 0x00000001050d7824 */ /* 0x002fca00008e060f */
[----:B------:R1:W-:Y:S04]  /*145430*/  STL.64 [R1+0xfa8], R12 ;  /* 0x000fa80c01007387 */ /* 0x0003e80000100a00 */
[----:B-1----:R-:W3:Y:S01]  /*145440*/  LDL.LU.64 R12, [R1+0x5b58] ;  /* 0x005b5800010c7983 */ /* 0x002ee20000300a00 */
[----:B------:R-:W-:-:S03]  /*145450*/  F2FP.SATFINITE.E5M2.F32.PACK_AB_MERGE_C R16, R16, R3, RZ ;  /* 0x000000031010723e */ /* 0x000fc600048060ff */
[----:B------:R-:W4:Y:S04]  /*145460*/  LDL.LU R8, [R1+0xbb0] ;  /* 0x000bb00001087983 */ /* 0x000f280000300800 */
[----:B------:R-:W4:Y:S04]  /*145470*/  LDL.LU R28, [R1+0xbb4] ;  /* 0x000bb400011c7983 */ /* 0x000f280000300800 */
[----:B------:R-:W-:Y:S01]  /*145480*/  STL [R1+0x13ac], R16 ;  /* 0x0013ac1001007387 */ /* 0x000fe20000100800 */
[----:B--2---:R-:W-:Y:S02]  /*145490*/  F2FP.SATFINITE.E5M2.F32.PACK_AB_MERGE_C R7, R18, R7, RZ ;  /* 0x000000071207723e */ /* 0x004fe400048060ff */
[----:B---3--:R-:W-:-:S05]  /*1454a0*/  IADD3 R2, P1, PT, R27, R12, RZ ;  /* 0x0000000c1b027210 */ /* 0x008fca0007f3e0ff */
[----:B------:R-:W-:-:S05]  /*1454b0*/  IMAD.X R3, R5, 0x1, R13, P1 ;  /* 0x0000000105037824 */ /* 0x000fca00008e060d */
[----:B------:R1:W-:Y:S01]  /*1454c0*/  STL.64 [R1+0xfa0], R2 ;  /* 0x000fa00201007387 */ /* 0x0003e20000100a00 */
[----:B0-----:R-:W-:Y:S01]  /*1454d0*/  VIADD R27, R27, UR6 ;  /* 0x000000061b1b7c36 */ /* 0x001fe20008000000 */
[----:B------:R-:W-:Y:S01]  /*1454e0*/  F2FP.SATFINITE.E5M2.F32.PACK_AB_MERGE_C R5, R17, R19, RZ ;  /* 0x000000131105723e */ /* 0x000fe200048060ff */
[----:B------:R-:W0:Y:S01]  /*1454f0*/  LDCU UR6, c[0x0][0x3b8] ;  /* 0x00007700ff0677ac */ /* 0x000e220008000800 */
[----:B-1----:R-:W-:Y:S02]  /*145500*/  F2FP.SATFINITE.E5M2.F32.PACK_AB_MERGE_C R3, R22, R4, RZ ;  /* 0x000000041603723e */ /* 0x002fe400048060ff */
[----:B----4-:R-:W-:Y:S02]  /*145510*/  F2FP.SATFINITE.E5M2.F32.PACK_AB_MERGE_C R2, R25, R21, RZ ;  /* 0x000000151902723e */ /* 0x010fe400048060ff */
[----:B------:R-:W2:Y:S04]  /*145520*/  LDL.LU R21, [R1+0xbb8] ;  /* 0x000bb80001157983 */ /* 0x000ea80000300800 */
[----:B------:R-:W-:Y:S04]  /*145530*/  STL [R1+0x139c], R3 ;  /* 0x00139c0301007387 */ /* 0x000fe80000100800 */
[----:B------:R-:W2:Y:S04]  /*145540*/  LDL.LU R25, [R1+0xbbc] ;  /* 0x000bbc0001197983 */ /* 0x000ea80000300800 */
[----:B------:R1:W-:Y:S01]  /*145550*/  STL [R1+0x13ec], R2 ;  /* 0x0013ec0201007387 */ /* 0x0003e20000100800 */
[----:B------:R-:W-:-:S02]  /*145560*/  SHF.R.S32.HI R4, RZ, 0x1f, R27 ;  /* 0x0000001fff047819 */ /* 0x000fc4000001141b */
[----:B-1----:R-:W-:Y:S02]  /*145570*/  F2FP.SATFINITE.E5M2.F32.PACK_AB_MERGE_C R2, R0, R24, RZ ;  /* 0x000000180002723e */ /* 0x002fe400048060ff */
[----:B------:R-:W3:Y:S04]  /*145580*/  LDL.LU R24, [R1+0xba0] ;  /* 0x000ba00001187983 */ /* 0x000ee80000300800 */
[----:B------:R-:W3:Y:S04]  /*145590*/  LDL.LU R0, [R1+0xba4] ;  /* 0x000ba40001007983 */ /* 0x000ee80000300800 */
[----:B------:R1:W-:Y:S02]  /*1455a0*/  STL [R1+0x13dc], R2 ;  /* 0x0013dc0201007387 */ /* 0x0003e40000100800 */
[----:B-1----:R-:W-:-:S05]  /*1455b0*/  IADD3 R2, P1, PT, R27, R6, RZ ;  /* 0x000000061b027210 */ /* 0x002fca0007f3e0ff */
[----:B------:R-:W-:-:S05]  /*1455c0*/  IMAD.X R3, R4, 0x1, R9, P1 ;  /* 0x0000000104037824 */ /* 0x000fca00008e0609 */
[----:B------:R1:W-:Y:S04]  /*1455d0*/  STL.64 [R1+0xf98], R2 ;  /* 0x000f980201007387 */ /* 0x0003e80000100a00 */
[----:B------:R4:W-:Y:S01]  /*1455e0*/  STL [R1+0x141c], R7 ;  /* 0x00141c0701007387 */ /* 0x0009e20000100800 */
[----:B-1----:R-:W-:-:S03]  /*1455f0*/  IADD3 R2, P1, PT, R27, R10, RZ ;  /* 0x0000000a1b027210 */ /* 0x002fc60007f3e0ff */
[----:B------:R1:W-:Y:S02]  /*145600*/  STL [R1+0x140c], R5 ;  /* 0x00140c0501007387 */ /* 0x0003e40000100800 */
[----:B------:R-:W-:-:S05]  /*145610*/  IMAD.X R3, R4, 0x1, R11, P1 ;  /* 0x0000000104037824 */ /* 0x000fca00008e060b */
[----:B------:R0:W-:Y:S01]  /*145620*/  STL.64 [R1+0xf90], R2 ;  /* 0x000f900201007387 */ /* 0x0001e20000100a00 */
[----:B----4-:R-:W-:-:S03]  /*145630*/  F2FP.SATFINITE.E5M2.F32.PACK_AB_MERGE_C R7, R26, R29, RZ ;  /* 0x0000001d1a07723e */ /* 0x010fc600048060ff */
[----:B-1----:R-:W4:Y:S01]  /*145640*/  LDL.LU R5, [R1+0xbac] ;  /* 0x000bac0001057983 */ /* 0x002f220000300800 */
[----:B0-----:R-:W-:-:S05]  /*145650*/  F2FP.SATFINITE.E5M2.F32.PACK_AB_MERGE_C R2, R20, R23, RZ ;  /* 0x000000171402723e */ /* 0x001fca00048060ff */
[----:B------:R0:W-:Y:S04]  /*145660*/  STL [R1+0x1454], R2 ;  /* 0x0014540201007387 */ /* 0x0001e80000100800 */
[----:B------:R-:W-:Y:S04]  /*145670*/  STL [R1+0x144c], R7 ;  /* 0x00144c0701007387 */ /* 0x000fe80000100800 */
[----:B------:R-:W4:Y:S01]  /*145680*/  LDL.LU R23, [R1+0xb90] ;  /* 0x000b900001177983 */ /* 0x000f220000300800 */
[----:B0-----:R-:W-:-:S03]  /*145690*/  IADD3 R2, P1, PT, R27, R14, RZ ;  /* 0x0000000e1b027210 */ /* 0x001fc60007f3e0ff */
[----:B------:R-:W4:Y:S02]  /*1456a0*/  LDL.LU R20, [R1+0xb94] ;  /* 0x000b940001147983 */ /* 0x000f240000300800 */
[----:B------:R-:W-:Y:S02]  /*1456b0*/  IMAD.X R3, R4, 0x1, R15, P1 ;  /* 0x0000000104037824 */ /* 0x000fe400008e060f */
[----:B------:R-:W4:Y:S04]  /*1456c0*/  LDL.LU R29, [R1+0xb98] ;  /* 0x000b9800011d7983 */ /* 0x000f280000300800 */
[----:B------:R-:W-:Y:S04]  /*1456d0*/  STL.64 [R1+0xf88], R2 ;  /* 0x000f880201007387 */ /* 0x000fe80000100a00 */
[----:B------:R-:W4:Y:S04]  /*1456e0*/  LDL.LU R26, [R1+0xb9c] ;  /* 0x000b9c00011a7983 */ /* 0x000f280000300800 */
[----:B------:R0:W-:Y:S04]  /*1456f0*/  STL.64 [R1+0x5b50], R14 ;  /* 0x005b500e01007387 */ /* 0x0001e80000100a00 */
[----:B0-----:R-:W4:Y:S01]  /*145700*/  LDL.LU R15, [R1+0xba8] ;  /* 0x000ba800010f7983 */ /* 0x001f220000300800 */
[----:B------:R-:W-:-:S02]  /*145710*/  IADD3 R2, P1, PT, R27, R12, RZ ;  /* 0x0000000c1b027210 */ /* 0x000fc40007f3e0ff */
[----:B------:R-:W-:-:S03]  /*145720*/  F2FP.SATFINITE.E5M2.F32.PACK_AB_MERGE_C R7, R28, R8, RZ ;  /* 0x000000081c07723e */ /* 0x000fc600048060ff */
[----:B------:R-:W-:Y:S02]  /*145730*/  IMAD.X R3, R4, 0x1, R13, P1 ;  /* 0x0000000104037824 */ /* 0x000fe400008e060d */
[----:B------:R-:W-:Y:S04]  /*145740*/  STL [R1+0x148c], R7 ;  /* 0x00148c0701007387 */ /* 0x000fe80000100800 */
[----:B------:R0:W-:Y:S01]  /*145750*/  STL.64 [R1+0xf80], R2 ;  /* 0x000f800201007387 */ /* 0x0001e20000100a00 */
[----:B------:R-:W-:Y:S01]  /*145760*/  VIADD R27, R27, UR6 ;  /* 0x000000061b1b7c36 */ /* 0x000fe20008000000 */
[----:B------:R-:W1:Y:S02]  /*145770*/  LDCU UR6, c[0x0][0x3b8] ;  /* 0x00007700ff0677ac */ /* 0x000e640008000800 */
[----:B0-----:R-:W4:Y:S04]  /*145780*/  LDL.LU R2, [R1+0xb84] ;  /* 0x000b840001027983 */ /* 0x001f280000300800 */
[----:B------:R-:W4:Y:S04]  /*145790*/  LDL.LU R8, [R1+0xb88] ;  /* 0x000b880001087983 */ /* 0x000f280000300800 */
[----:B------:R-:W4:Y:S04]  /*1457a0*/  LDL.LU R28, [R1+0xb8c] ;  /* 0x000b8c00011c7983 */ /* 0x000f280000300800 */
[----:B------:R0:W-:Y:S01]  /*1457b0*/  STL.64 [R1+0x5b48], R12 ;  /* 0x005b480c01007387 */ /* 0x0001e20000100a00 */
[----:B------:R-:W-:-:S03]  /*1457c0*/  IADD3 R14, P1, PT, R27, R6, RZ ;  /* 0x000000061b0e7210 */ /* 0x000fc60007f3e0ff */
[----:B0-----:R-:W4:Y:S04]  /*1457d0*/  LDL.LU R13, [R1+0xb80] ;  /* 0x000b8000010d7983 */ /* 0x001f280000300800 */
[----:B------:R-:W4:Y:S04]  /*1457e0*/  LDL.LU R3, [R1+0xb60] ;  /* 0x000b600001037983 */ /* 0x000f280000300800 */
[----:B------:R-:W4:Y:S01]  /*1457f0*/  LDL.LU R16, [R1+0xb64] ;  /* 0x000b640001107983 */ /* 0x000f220000300800 */
[----:B--2---:R-:W-:-:S05]  /*145800*/  F2FP.SATFINITE.E5M2.F32.PACK_AB_MERGE_C R4, R25, R21, RZ ;  /* 0x000000151904723e */ /* 0x004fca00048060ff */
[----:B------:R0:W-:Y:S04]  /*145810*/  STL [R1+0x1478], R4 ;  /* 0x0014780401007387 */ /* 0x0001e80000100800 */
[----:B0-----:R-:W2:Y:S04]  /*145820*/  LDL.LU R4, [R1+0xb68] ;  /* 0x000b680001047983 */ /* 0x001ea80000300800 */
[----:B------:R-:W2:Y:S01]  /*145830*/  LDL.LU R22, [R1+0xb6c] ;  /* 0x000b6c0001167983 */ /* 0x000ea20000300800 */
[----:B---3--:R-:W-:-:S05]  /*145840*/  F2FP.SATFINITE.E5M2.F32.PACK_AB_MERGE_C R0, R0, R24, RZ ;  /* 0x000000180000723e */ /* 0x008fca00048060ff */
[----:B------:R0:W-:Y:S04]  /*145850*/  STL [R1+0x14dc], R0 ;  /* 0x0014dc0001007387 */ /* 0x0001e80000100800 */
[----:B------:R-:W3:Y:S04]  /*145860*/  LDL.LU R7, [R1+0xb50] ;  /* 0x000b500001077983 */ /* 0x000ee80000300800 */
[----:B------:R-:W3:Y:S04]  /*145870*/  LDL.LU R18, [R1+0xb54] ;  /* 0x000b540001127983 */ /* 0x000ee80000300800 */
[----:B------:R-:W2:Y:S04]  /*145880*/  LDL.LU R19, [R1+0xb58] ;  /* 0x000b580001137983 */ /* 0x000ea80000300800 */
[----:B------:R-:W2:Y:S04]  /*145890*/  LDL.LU R17, [R1+0xb5c] ;  /* 0x000b5c0001117983 */ /* 0x000ea80000300800 */
[----:B------:R-:W2:Y:S04]  /*1458a0*/  LDL.LU R21, [R1+0xb30] ;  /* 0x000b300001157983 */ /* 0x000ea80000300800 */
[----:B------:R-:W2:Y:S04]  /*1458b0*/  LDL.LU R25, [R1+0xb34] ;  /* 0x000b340001197983 */ /* 0x000ea80000300800 */
[----:B------:R-:W2:Y:S04]  /*1458c0*/  LDL.LU R24, [R1+0xb38] ;  /* 0x000b380001187983 */ /* 0x000ea80000300800 */
[----:B0-----:R-:W2:Y:S01]  /*1458d0*/  LDL.LU R0, [R1+0xb3c] ;  /* 0x000b3c0001007983 */ /* 0x001ea20000300800 */
[----:B----4-:R-:W-:-:S02]  /*1458e0*/  F2FP.SATFINITE.E5M2.F32.PACK_AB_MERGE_C R12, R5, R15, RZ ;  /* 0x0000000f050c723e */ /* 0x010fc400048060ff */
[----:B------:R-:W-:-:S05]  /*1458f0*/  SHF.R.S32.HI R5, RZ, 0x1f, R27 ;  /* 0x0000001fff057819 */ /* 0x000fca000001141b */
[----:B------:R-:W-:Y:S01]  /*145900*/  IMAD.X R15, R5, 0x1, R9, P1 ;  /* 0x00000001050f7824 */ /* 0x000fe200008e0609 */
[----:B------:R-:W-:Y:S04]  /*145910*/  STL [R1+0x14c8], R12 ;  /* 0x0014c80c01007387 */ /* 0x000fe80000100800 */
[----:B------:R0:W-:Y:S02]  /*145920*/  STL.64 [R1+0xf78], R14 ;  /* 0x000f780e01007387 */ /* 0x0001e40000100a00 */
[----:B0-----:R-:W-:Y:S02]  /*145930*/  F2FP.SATFINITE.E5M2.F32.PACK_AB_MERGE_C R14, R20, R23, RZ ;  /* 0x00000017140e723e */ /* 0x001fe400048060ff */
[----:B------:R-:W4:Y:S01]  /*145940*/  LDL.LU R23, [R1+0xb20] ;  /* 0x000b200001177983 */ /* 0x000f220000300800 */
[----:B------:R-:W-:-:S03]  /*145950*/  F2FP.SATFINITE.E5M2.F32.PACK_AB_MERGE_C R12, R26, R29, RZ ;  /* 0x0000001d1a0c723e */ /* 0x000fc600048060ff */
[----:B------:R0:W-:Y:S04]  /*145960*/  STL [R1+0x151c], R14 ;  /* 0x00151c0e01007387 */ /* 0x0001e80000100800 */
[----:B------:R-:W4:Y:S01]  /*145970*/  LDL.LU R20, [R1+0xb24] ;  /* 0x000b240001147983 */ /* 0x000f220000300800 */
[----:B0-----:R-:W-:-:S03]  /*145980*/  IADD3 R14, P1, PT, R27, R10, RZ ;  /* 0x0000000a1b0e7210 */ /* 0x001fc60007f3e0ff */
[----:B------:R-:W-:Y:S02]  /*145990*/  STL [R1+0x1508], R12 ;  /* 0x0015080c01007387 */ /* 0x000fe40000100800 */
[----:B------:R-:W-:Y:S02]  /*1459a0*/  IMAD.X R15, R5, 0x1, R11, P1 ;  /* 0x00000001050f7824 */ /* 0x000fe400008e060b */
[----:B------:R-:W2:Y:S04]  /*1459b0*/  LDL.LU R29, [R1+0xb28] ;  /* 0x000b2800011d7983 */ /* 0x000ea80000300800 */
[----:B------:R-:W2:Y:S04]  /*1459c0*/  LDL.LU R26, [R1+0xb2c] ;  /* 0x000b2c00011a7983 */ /* 0x000ea80000300800 */
[----:B------:R0:W-:Y:S04]  /*1459d0*/  STL.64 [R1+0xf70], R14 ;  /* 0x000f700e01007387 */ /* 0x0001e80000100a00 */
[----:B0-----:R-:W2:Y:S01]  /*1459e0*/  LDL.LU.64 R14, [R1+0x5b50] ;  /* 0x005b5000010e7983 */ /* 0x001ea20000300a00 */
[----:B------:R-:W-:-:S02]  /*1459f0*/  F2FP.SATFINITE.E5M2.F32.PACK_AB_MERGE_C R12, R2, R13, RZ ;  /* 0x0000000d020c723e */ /* 0x000fc400048060ff */
[----:B------:R-:W-:Y:S02]  /*145a00*/  F2FP.SATFINITE.E5M2.F32.PACK_AB_MERGE_C R2, R28, R8, RZ ;  /* 0x000000081c02723e */ /* 0x000fe400048060ff */
[----:B------:R-:W3:Y:S04]  /*145a10*/  LDL.LU R8, [R1+0xb10] ;  /* 0x000b100001087983 */ /* 0x000ee80000300800 */
[----:B------:R2:W-:Y:S04]  /*145a20*/  STL [R1+0x155c], R12 ;  /* 0x00155c0c01007387 */ /* 0x0005e80000100800 */
[----:B------:R-:W3:Y:S04]  /*145a30*/  LDL.LU R28, [R1+0xb14] ;  /* 0x000b1400011c7983 */ /* 0x000ee80000300800 */
[----:B------:R-:W-:Y:S01]  /*145a40*/  STL [R1+0x1548], R2 ;  /* 0x0015480201007387 */ /* 0x000fe20000100800 */
[----:B--2---:R-:W-:-:S05]  /*145a50*/  IADD3 R12, P1, PT, R27, R14, RZ ;  /* 0x0000000e1b0c7210 */ /* 0x004fca0007f3e0ff */
[----:B------:R-:W-:-:S05]  /*145a60*/  IMAD.X R13, R5, 0x1, R15, P1 ;  /* 0x00000001050d7824 */ /* 0x000fca00008e060f */
[----:B------:R0:W-:Y:S04]  /*145a70*/  STL.64 [R1+0xf68], R12 ;  /* 0x000f680c01007387 */ /* 0x0001e80000100a00 */
[----:B0-----:R-:W2:Y:S01]  /*145a80*/  LDL.LU.64 R12, [R1+0x5b48] ;  /* 0x005b4800010c7983 */ /* 0x001ea20000300a00 */
[----:B------:R-:W-:-:S05]  /*145a90*/  F2FP.SATFINITE.E5M2.F32.PACK_AB_MERGE_C R16, R16, R3, RZ ;  /* 0x000000031010723e */ /* 0x000fca00048060ff */
[----:B------:R-:W-:Y:S01]  /*145aa0*/  STL [R1+0x15b0], R16 ;  /* 0x0015b01001007387 */ /* 0x000fe20000100800 */
[----:B------:R-:W-:Y:S02]  /*145ab0*/  F2FP.SATFINITE.E5M2.F32.PACK_AB_MERGE_C R0, R0, R24, RZ ;  /* 0x000000180000723e */ /* 0x000fe400048060ff */
[----:B--2---:R-:W-:-:S05]  /*145ac0*/  IADD3 R2, P1, PT, R27, R12, RZ ;  /* 0x0000000c1b027210 */ /* 0x004fca0007f3e0ff */
[----:B------:R-:W-:Y:S02]  /*145ad0*/  IMAD.X R3, R5, 0x1, R13, P1 ;  /* 0x0000000105037824 */ /* 0x000fe400008e060d */
[----:B-1----:R-:W-:Y:S01]  /*145ae0*/  VIADD R27, R27, UR6 ;  /* 0x000000061b1b7c36 */ /* 0x002fe20008000000 */
[----:B------:R-:W0:Y:S02]  /*145af0*/  LDCU UR6, c[0x0][0x3b8] ;  /* 0x00007700ff0677ac */ /* 0x000e240008000800 */
[----:B------:R1:W-:Y:S02]  /*145b00*/  STL.64 [R1+0xf60], R2 ;  /* 0x000f600201007387 */ /* 0x0003e40000100a00 */
[----:B-1----:R-:W-:Y:S02]  /*145b10*/  F2FP.SATFINITE.E5M2.F32.PACK_AB_MERGE_C R3, R22, R4, RZ ;  /* 0x000000041603723e */ /* 0x002fe400048060ff */
[----:B---3--:R-:W-:-:S03]  /*145b20*/  F2FP.SATFINITE.E5M2.F32.PACK_AB_MERGE_C R2, R18, R7, RZ ;  /* 0x000000071202723e */ /* 0x008fc600048060ff */
[----:B------:R-:W-:Y:S01]  /*145b30*/  STL [R1+0x1588], R3 ;  /* 0x0015880301007387 */ /* 0x000fe20000100800 */
[----:B------:R-:W-:-:S03]  /*145b40*/  SHF.R.S32.HI R7, RZ, 0x1f, R27 ;  /* 0x0000001fff077819 */ /* 0x000fc6000001141b */
[----:B------:R1:W-:Y:S01]  /*145b50*/  STL [R1+0x15fc], R2 ;  /* 0x0015fc0201007387 */ /* 0x0003e20000100800 */
[----:B------:R-:W-:Y:S02]  /*145b60*/  F2FP.SATFINITE.E5M2.F32.PACK_AB_MERGE_C R4, R17, R19, RZ ;  /* 0x000000131104723e */ /* 0x000fe400048060ff */
[----:B-1----:R-:W-:-:S03]  /*145b70*/  IADD3 R2, P1, PT, R27, R6, RZ ;  /* 0x000000061b027210 */ /* 0x002fc60007f3e0ff */
[----:B------:R-:W-:Y:S02]  /*145b80*/  STL [R1+0x15d8], R4 ;  /* 0x0015d80401007387 */ /* 0x000fe40000100800 */
[----:B------:R-:W-:-:S05]  /*145b90*/  IMAD.X R3, R7, 0x1, R9, P1 ;  /* 0x0000000107037824 */ /* 0x000fca00008e0609 */
[----:B------:R1:W-:Y:S02]  /*145ba0*/  STL.64 [R1+0xf58], R2 ;  /* 0x000f580201007387 */ /* 0x0003e40000100a00 */
[----:B-1----:R-:W-:Y:S02]  /*145bb0*/  F2FP.SATFINITE.E5M2.F32.PACK_AB_MERGE_C R2, R25, R21, RZ ;  /* 0x000000151902723e */ /* 0x002fe400048060ff */
[----:B------:R-:W2:Y:S04]  /*145bc0*/  LDL.LU R21, [R1+0xb18] ;  /* 0x000b180001157983 */ /* 0x000ea80000300800 */
[----:B------:R1:W-:Y:S04]  /*145bd0*/  STL [R1+0x166c], R2 ;  /* 0x00166c0201007387 */ /* 0x0003e80000100800 */
[----:B------:R-:W2:Y:S01]  /*145be0*/  LDL.LU R25, [R1+0xb1c] ;  /* 0x000b1c0001197983 */ /* 0x000ea20000300800 */
[----:B-1----:R-:W-:-:S03]  /*145bf0*/  IADD3 R2, P1, PT, R27, R10, RZ ;  /* 0x0000000a1b027210 */ /* 0x002fc60007f3e0ff */
[----:B------:R1:W-:Y:S02]  /*145c00*/  STL [R1+0x163c], R0 ;  /* 0x00163c0001007387 */ /* 0x0003e40000100800 */
[----:B------:R-:W-:Y:S02]  /*145c10*/  IMAD.X R3, R7, 0x1, R11, P1 ;  /* 0x0000000107037824 */ /* 0x000fe400008e060b */
[----:B------:R-:W3:Y:S04]  /*145c20*/  LDL.LU R24, [R1+0xb00] ;  /* 0x000b000001187983 */ /* 0x000ee80000300800 */
[----:B-1----:R-:W3:Y:S04]  /*145c30*/  LDL.LU R0, [R1+0xb04] ;  /* 0x000b040001007983 */ /* 0x002ee80000300800 */
[----:B------:R-:W-:Y:S04]  /*145c40*/  STL [R1+0x5b38], R10 ;  /* 0x005b380a01007387 */ /* 0x000fe80000100800 */
[----:B------:R-:W-:Y:S04]  /*145c50*/  STL [R1+0x5b3c], R11 ;  /* 0x005b3c0b01007387 */ /* 0x000fe80000100800 */
[----:B------:R4:W-:Y:S02]  /*145c60*/  STL.64 [R1+0xf50], R2 ;  /* 0x000f500201007387 */ /* 0x0009e40000100a00 */
[----:B----4-:R-:W-:-:S02]  /*145c70*/  F2FP.SATFINITE.E5M2.F32.PACK_AB_MERGE_C R3, R20, R23, RZ ;  /* 0x000000171403723e */ /* 0x010fc400048060ff */
[----:B------:R-:W-:Y:S02]  /*145c80*/  F2FP.SATFINITE.E5M2.F32.PACK_AB_MERGE_C R2, R26, R29, RZ ;  /* 0x0000001d1a02723e */ /* 0x000fe400048060ff */
[----:B------:R-:W4:Y:S04]  /*145c90*/  LDL.LU R29, [R1+0xb08] ;  /* 0x000b0800011d7983 */ /* 0x000f280000300800 */
[----:B------:R-:W-:Y:S04]  /*145ca0*/  STL [R1+0x16ac], R3 ;  /* 0x0016ac0301007387 */ /* 0x000fe80000100800 */
[----:B------:R-:W4:Y:S04]  /*145cb0*/  LDL.LU R26, [R1+0xb0c] ;  /* 0x000b0c00011a7983 */ /* 0x000f280000300800 */
[----:B------:R1:W-:Y:S02]  /*145cc0*/  STL [R1+0x1690], R2 ;  /* 0x0016900201007387 */ /* 0x0003e40000100800 */
[----:B-1----:R-:W-:-:S02]  /*145cd0*/  IADD3 R2, P1, PT, R27, R14, RZ ;  /* 0x0000000e1b027210 */ /* 0x002fc40007f3e0ff */
[----:B------:R-:W-:Y:S03]  /*145ce0*/  STL [R1+0x5b28], R14 ;  /* 0x005b280e01007387 */ /* 0x000fe60000100800 */
[----:B------:R-:W-:-:S05]  /*145cf0*/  IMAD.X R3, R7, 0x1, R15, P1 ;  /* 0x0000000107037824 */ /* 0x000fca00008e060f */
[----:B------:R1:W-:Y:S04]  /*145d00*/  STL.64 [R1+0xf48], R2 ;  /* 0x000f480201007387 */ /* 0x0003e80000100a00 */
[----:B------:R-:W2:Y:S04]  /*145d10*/  LDL.LU R11, [R1+0xaf0] ;  /* 0x000af000010b7983 */ /* 0x000ea80000300800 */
[----:B------:R-:W2:Y:S01]  /*145d20*/  LDL.LU R10, [R1+0xaf4] ;  /* 0x000af400010a7983 */ /* 0x000ea20000300800 */
[----:B-1----:R-:W-:-:S05]  /*145d30*/  F2FP.SATFINITE.E5M2.F32.PACK_AB_MERGE_C R2, R28, R8, RZ ;  /* 0x000000081c02723e */ /* 0x002fca00048060ff */
[----:B------:R-:W-:Y:S04]  /*145d40*/  STL [R1+0x198c], R2 ;  /* 0x00198c0201007387 */ /* 0x000fe80000100800 */
[----:B--2---:R1:W-:Y:S04]  /*145d50*/  STL.64 [R1+0x5b40], R10 ;  /* 0x005b400a01007387 */ /* 0x0043e80000100a00 */
[----:B------:R-:W2:Y:S01]  /*145d60*/  LDL.LU R14, [R1+0xae0] ;  /* 0x000ae000010e7983 */ /* 0x000ea20000300800 */
[----:B------:R-:W-:-:S05]  /*145d70*/  IADD3 R4, P1, PT, R27, R12, RZ ;  /* 0x0000000c1b047210 */ /* 0x000fca0007f3e0ff */
[----:B------:R-:W-:Y:S01]  /*145d80*/  IMAD.X R5, R7, 0x1, R13, P1 ;  /* 0x0000000107057824 */ /* 0x000fe200008e060d */
[----:B-1----:R-:W-:Y:S01]  /*145d90*/  F2FP.SATFINITE.E5M2.F32.PACK_AB_MERGE_C R10, R25, R21, RZ ;  /* 0x00000015190a723e */ /* 0x002fe200048060ff */
[----:B0-----:R-:W-:Y:S01]  /*145da0*/  VIADD R27, R27, UR6 ;  /* 0x000000061b1b7c36 */ /* 0x001fe20008000000 */
[----:B------:R-:W0:Y:S01]  /*145db0*/  LDCU UR6, c[0x0][0x3b8] ;  /* 0x00007700ff0677ac */ /* 0x000e220008000800 */
[----:B--2---:R1:W-:Y:S04]  /*145dc0*/  STL.64 [R1+0x5b30], R14 ;  /* 0x005b300e01007387 */ /* 0x0043e80000100a00 */
[----:B-1----:R-:W2:Y:S04]  /*145dd0*/  LDL.LU R14, [R1+0xaf8] ;  /* 0x000af800010e7983 */ /* 0x002ea80000300800 */
[----:B------:R-:W2:Y:S04]  /*145de0*/  LDL.LU R15, [R1+0xafc] ;  /* 0x000afc00010f7983 */ /* 0x000ea80000300800 */
[----:B------:R-:W2:Y:S04]  /*145df0*/  LDL.LU R2, [R1+0xae4] ;  /* 0x000ae40001027983 */ /* 0x000ea80000300800 */
[----:B------:R-:W2:Y:S04]  /*145e00*/  LDL.LU R3, [R1+0xae8] ;  /* 0x000ae80001037983 */ /* 0x000ea80000300800 */
[----:B------:R-:W2:Y:S04]  /*145e10*/  LDL.LU R16, [R1+0xaec] ;  /* 0x000aec0001107983 */ /* 0x000ea80000300800 */
[----:B------:R1:W-:Y:S04]  /*145e20*/  STL.64 [R1+0xf40], R4 ;  /* 0x000f400401007387 */ /* 0x0003e80000100a00 */
[----:B-1----:R-:W2:Y:S01]  /*145e30*/  LDL.LU R5, [R1+0xad0] ;  /* 0x000ad00001057983 */ /* 0x002ea20000300800 */
[----:B---3--:R-:W-:-:S03]  /*145e40*/  F2FP.SATFINITE.E5M2.F32.PACK_AB_MERGE_C R4, R0, R24, RZ ;  /* 0x000000180004723e */ /* 0x008fc600048060ff */
[----:B------:R-:W3:Y:S04]  /*145e50*/  LDL.LU R22, [R1+0xad4] ;  /* 0x000ad40001167983 */ /* 0x000ee80000300800 */
[----:B------:R-:W2:Y:S04]  /*145e60*/  LDL.LU R7, [R1+0xad8] ;  /* 0x000ad80001077983 */ /* 0x000ea80000300800 */
[----:B------:R-:W2:Y:S04]  /*145e70*/  LDL.LU R18, [R1+0xadc] ;  /* 0x000adc0001127983 */ /* 0x000ea80000300800 */
[----:B------:R-:W2:Y:S04]  /*145e80*/  LDL.LU R8, [R1+0xac0] ;  /* 0x000ac00001087983 */ /* 0x000ea80000300800 */
[----:B------:R-:W2:Y:S04]  /*145e90*/  LDL.LU R28, [R1+0xac4] ;  /* 0x000ac400011c7983 */ /* 0x000ea80000300800 */
[----:B------:R-:W2:Y:S04]  /*145ea0*/  LDL.LU R19, [R1+0xac8] ;  /* 0x000ac80001137983 */ /* 0x000ea80000300800 */
[----:B------:R-:W-:Y:S04]  /*145eb0*/  STL [R1+0x16f8], R10 ;  /* 0x0016f80a01007387 */ /* 0x000fe80000100800 */
[----:B------:R-:W2:Y:S04]  /*145ec0*/  LDL.LU R0, [R1+0xacc] ;  /* 0x000acc0001007983 */ /* 0x000ea80000300800 */
[----:B------:R4:W-:Y:S04]  /*145ed0*/  STL [R1+0x19e8], R4 ;  /* 0x0019e80401007387 */ /* 0x0009e80000100800 */
[----:B------:R-:W2:Y:S04]  /*145ee0*/  LDL.LU R17, [R1+0xab0] ;  /* 0x000ab00001117983 */ /* 0x000ea80000300800 */
[----:B------:R-:W2:Y:S01]  /*145ef0*/  LDL.LU R23, [R1+0xab4] ;  /* 0x000ab40001177983 */ /* 0x000ea20000300800 */
[----:B----4-:R-:W-:-:S03]  /*145f00*/  F2FP.SATFINITE.E5M2.F32.PACK_AB_MERGE_C R4, R26, R29, RZ ;  /* 0x0000001d1a04723e */ /* 0x010fc600048060ff */
[----:B------:R-:W4:Y:S04]  /*145f10*/  LDL.LU R20, [R1+0xab8] ;  /* 0x000ab80001147983 */ /* 0x000f280000300800 */
[----:B------:R-:W4:Y:S01]  /*145f20*/  LDL.LU R25, [R1+0xabc] ;  /* 0x000abc0001197983 */ /* 0x000f220000300800 */
[----:B------:R-:W-:-:S03]  /*145f30*/  IADD3 R10, P1, PT, R27, R6, RZ ;  /* 0x000000061b0a7210 */ /* 0x000fc60007f3e0ff */
[----:B------:R-:W2:Y:S04]  /*145f40*/  LDL.LU R21, [R1+0xaa0] ;  /* 0x000aa00001157983 */ /* 0x000ea80000300800 */
[----:B------:R-:W2:Y:S04]  /*145f50*/  LDL.LU R24, [R1+0xaa4] ;  /* 0x000aa40001187983 */ /* 0x000ea80000300800 */
[----:B------:R1:W-:Y:S04]  /*145f60*/  STL [R1+0x19c4], R4 ;  /* 0x0019c40401007387 */ /* 0x0003e80000100800 */
[----:B------:R-:W2:Y:S04]  /*145f70*/  LDL.LU R29, [R1+0xaa8] ;  /* 0x000aa800011d7983 */ /* 0x000ea80000300800 */
[----:B------:R-:W2:Y:S01]  /*145f80*/  LDL.LU R26, [R1+0xaac] ;  /* 0x000aac00011a7983 */ /* 0x000ea20000300800 */
[----:B-1----:R-:W-:-:S05]  /*145f90*/  SHF.R.S32.HI R4, RZ, 0x1f, R27 ;  /* 0x0000001fff047819 */ /* 0x002fca000001141b */
[----:B------:R-:W-:-:S05]  /*145fa0*/  IMAD.X R11, R4, 0x1, R9, P1 ;  /* 0x00000001040b7824 */ /* 0x000fca00008e0609 */
[----:B------:R1:W-:Y:S04]  /*145fb0*/  STL.64 [R1+0xf38], R10 ;  /* 0x000f380a01007387 */ /* 0x0003e80000100a00 */
[----:B-1----:R-:W2:Y:S02]  /*145fc0*/  LDL.LU.64 R10, [R1+0x5b40] ;  /* 0x005b4000010a7983 */ /* 0x002ea40000300a00 */
[----:B--2---:R-:W-:Y:S02]  /*145fd0*/  F2FP.SATFINITE.E5M2.F32.PACK_AB_MERGE_C R10, R10, R11, RZ ;  /* 0x0000000b0a0a723e */ /* 0x004fe400048060ff */
[----:B------:R-:W2:Y:S04]  /*145fe0*/  LDL.LU R11, [R1+0x5b3c] ;  /* 0x005b3c00010b7983 */ /* 0x000ea80000300800 */
[----:B------:R1:W-:Y:S04]  /*145ff0*/  STL [R1+0x1a14], R10 ;  /* 0x001a140a01007387 */ /* 0x0003e80000100800 */
[----:B-1----:R-:W2:Y:S01]  /*146000*/  LDL.LU R10, [R1+0x5b38] ;  /* 0x005b3800010a7983 */ /* 0x002ea20000300800 */
[----:B------:R-:W-:-:S05]  /*146010*/  F2FP.SATFINITE.E5M2.F32.PACK_AB_MERGE_C R15, R15, R14, RZ ;  /* 0x0000000e0f0f723e */ /* 0x000fca00048060ff */
[----:B------:R1:W-:Y:S01]  /*146020*/  STL [R1+0x1a00], R15 ;  /* 0x001a000f01007387 */ /* 0x0003e20000100800 */
[----:B--2---:R-:W-:-:S05]  /*146030*/  IADD3 R14, P1, PT, R27, R10, RZ ;  /* 0x0000000a1b0e7210 */ /* 0x004fca0007f3e0ff */
[----:B-1----:R-:W-:-:S05]  /*146040*/  IMAD.X R15, R4, 0x1, R11, P1 ;  /* 0x00000001040f7824 */ /* 0x002fca00008e060b */
[----:B------:R1:W-:Y:S04]  /*146050*/  STL.64 [R1+0xf30], R14 ;  /* 0x000f300e01007387 */ /* 0x0003e80000100a00 */
[----:B-1----:R-:W2:Y:S02]  /*146060*/  LDL.LU.64 R14, [R1+0x5b30] ;  /* 0x005b3000010e7983 */ /* 0x002ea40000300a00 */
[----:B--2---:R-:W-:Y:S02]  /*146070*/  F2FP.SATFINITE.E5M2.F32.PACK_AB_MERGE_C R2, R2, R14, RZ ;  /* 0x0000000e0202723e */ /* 0x004fe400048060ff */
[----:B------:R-:W2:Y:S04]  /*146080*/  LDL.LU R14, [R1+0x5b28] ;  /* 0x005b2800010e7983 */ /* 0x000ea80000300800 */
[----:B------:R2:W-:Y:S01]  /*146090*/  STL [R1+0x1a48], R2 ;  /* 0x001a480201007387 */ /* 0x0005e20000100800 */
[----:B------:R-:W-:-:S05]  /*1460a0*/  F2FP.SATFINITE.E5M2.F32.PACK_AB_MERGE_C R16, R16, R3, RZ ;  /* 0x000000031010723e */ /* 0x000fca00048060ff */
[----:B------:R-:W-:Y:S01]  /*1460b0*/  STL [R1+0x1a34], R16 ;  /* 0x001a341001007387 */ /* 0x000fe20000100800 */
[----:B---3--:R-:W-:Y:S02]  /*1460c0*/  F2FP.SATFINITE.E5M2.F32.PACK_AB_MERGE_C R5, R22, R5, RZ ;  /* 0x000000051605723e */ /* 0x008fe400048060ff */
[----:B--2---:R-:W-:-:S05]  /*1460d0*/  IADD3 R2, P1, PT, R27, R14, RZ ;  /* 0x0000000e1b027210 */ /* 0x004fca0007f3e0ff */
[----:B------:R-:W-:-:S05]  /*1460e0*/  IMAD.X R3, R4, 0x1, R15, P1 ;  /* 0x0000000104037824 */ /* 0x000fca00008e060f */
[----:B------:R1:W-:Y:S02]  /*1460f0*/  STL.64 [R1+0xf28], R2 ;  /* 0x000f280201007387 */ /* 0x0003e40000100a00 */
[----:B-1----:R-:W-:Y:S02]  /*146100*/  IADD3 R2, P1, PT, R27, R12, RZ ;  /* 0x0000000c1b027210 */ /* 0x002fe40007f3e0ff */
[----:B------:R-:W-:Y:S03]  /*146110*/  STL [R1+0x1a7c], R5 ;  /* 0x001a7c0501007387 */ /* 0x000fe60000100800 */
[----:B------:R-:W-:-:S05]  /*146120*/  IMAD.X R3, R4, 0x1, R13, P1 ;  /* 0x0000000104037824 */ /* 0x000fca00008e060d */
[----:B------:R1:W-:Y:S01]  /*146130*/  STL.64 [R1+0xf20], R2 ;  /* 0x000f200201007387 */ /* 0x0003e20000100a00 */
[----:B0-----:R-:W-:Y:S01]  /*146140*/  VIADD R27, R27, UR6 ;  /* 0x000000061b1b7c36 */ /* 0x001fe20008000000 */
[----:B------:R-:W-:Y:S01]  /*146150*/  F2FP.SATFINITE.E5M2.F32.PACK_AB_MERGE_C R4, R0, R19, RZ ;  /* 0x000000130004723e */ /* 0x000fe200048060ff */
[----:B------:R-:W0:Y:S01]  /*146160*/  LDCU UR6, c[0x0][0x3b8] ;  /* 0x00007700ff0677ac */ /* 0x000e220008000800 */
[----:B-1----:R-:W-:Y:S02]  /*146170*/  F2FP.SATFINITE.E5M2.F32.PACK_AB_MERGE_C R3, R18, R7, RZ ;  /* 0x000000071203723e */ /* 0x002fe400048060ff */
[----:B------:R-:W-:Y:S02]  /*146180*/  F2FP.SATFINITE.E5M2.F32.PACK_AB_MERGE_C R2, R28, R8, RZ ;  /* 0x000000081c02723e */ /* 0x000fe400048060ff */
[----:B------:R-:W2:Y:S01]  /*146190*/  LDL.LU R8, [R1+0xa30] ;  /* 0x000a300001087983 */ /* 0x000ea20000300800 */
[----:B------:R-:W-:-:S03]  /*1461a0*/  SHF.R.S32.HI R0, RZ, 0x1f, R27 ;  /* 0x0000001fff007819 */ /* 0x000fc6000001141b */
[----:B------:R-:W-:Y:S04]  /*1461b0*/  STL [R1+0x1a64], R3 ;  /* 0x001a640301007387 */ /* 0x000fe80000100800 */
[----:B------:R-:W2:Y:S04]  /*1461c0*/  LDL.LU R28, [R1+0xa34] ;  /* 0x000a3400011c7983 */ /* 0x000ea80000300800 */
[----:B------:R1:W-:Y:S02]  /*1461d0*/  STL [R1+0x1aa4], R2 ;  /* 0x001aa40201007387 */ /* 0x0003e40000100800 */
[----:B-1----:R-:W-:-:S02]  /*1461e0*/  IADD3 R2, P1, PT, R27, R6, RZ ;  /* 0x000000061b027210 */ /* 0x002fc40007f3e0ff */
[----:B------:R4:W-:Y:S03]  /*1461f0*/  STL [R1+0x1a94], R4 ;  /* 0x001a940401007387 */ /* 0x0009e60000100800 */
[----:B------:R-:W-:Y:S01]  /*146200*/  IMAD.X R3, R0, 0x1, R9, P1 ;  /* 0x0000000100037824 */ /* 0x000fe200008e0609 */
[----:B------:R-:W-:-:S04]  /*146210*/  F2FP.SATFINITE.E5M2.F32.PACK_AB_MERGE_C R5, R23, R17, RZ ;  /* 0x000000111705723e */ /* 0x000fc800048060ff */
[----:B------:R1:W-:Y:S01]  /*146220*/  STL.64 [R1+0xf18], R2 ;  /* 0x000f180201007387 */ /* 0x0003e20000100a00 */
[----:B----4-:R-:W-:-:S03]  /*146230*/  F2FP.SATFINITE.E5M2.F32.PACK_AB_MERGE_C R4, R25, R20, RZ ;  /* 0x000000141904723e */ /* 0x010fc600048060ff */
[----:B------:R3:W-:Y:S01]  /*146240*/  STL [R1+0x1ad0], R5 ;  /* 0x001ad00501007387 */ /* 0x0007e20000100800 */
[----:B-1----:R-:W-:-:S03]  /*146250*/  IADD3 R2, P1, PT, R27, R10, RZ ;  /* 0x0000000a1b027210 */ /* 0x002fc60007f3e0ff */
[----:B------:R-:W-:Y:S01]  /*146260*/  STL [R1+0x5b1c], R10 ;  /* 0x005b1c0a01007387 */ /* 0x000fe20000100800 */
[----:B---3--:R-:W-:Y:S01]  /*146270*/  F2FP.SATFINITE.E5M2.F32.PACK_AB_MERGE_C R5, R24, R21, RZ ;  /* 0x000000151805723e */ /* 0x008fe200048060ff */
[----:B------:R-:W-:Y:S02]  /*146280*/  IMAD.X R3, R0, 0x1, R11, P1 ;  /* 0x0000000100037824 */ /* 0x000fe400008e060b */
[----:B------:R1:W-:Y:S04]  /*146290*/  STL [R1+0x1ac0], R4 ;  /* 0x001ac00401007387 */ /* 0x0003e80000100800 */
[----:B------:R-:W3:Y:S04]  /*1462a0*/  LDL.LU R20, [R1+0xa90] ;  /* 0x000a900001147983 */ /* 0x000ee80000300800 */
[----:B------:R-:W3:Y:S01]  /*1462b0*/  LDL.LU R25, [R1+0xa94] ;  /* 0x000a940001197983 */ /* 0x000ee20000300800 */
[----:B-1----:R-:W-:-:S03]  /*1462c0*/  F2FP.SATFINITE.E5M2.F32.PACK_AB_MERGE_C R4, R26, R29, RZ ;  /* 0x0000001d1a04723e */ /* 0x002fc600048060ff */
[----:B------:R1:W-:Y:S04]  /*1462d0*/  STL.64 [R1+0xf10], R2 ;  /* 0x000f100201007387 */ /* 0x0003e80000100a00 */
[----:B------:R-:W-:Y:S04]  /*1462e0*/  STL [R1+0x1b00], R5 ;  /* 0x001b000501007387 */ /* 0x000fe80000100800 */
[----:B------:R-:W-:Y:S04]  /*1462f0*/  STL [R1+0x1af0], R4 ;  /* 0x001af00401007387 */ /* 0x000fe80000100800 */
[----:B------:R-:W4:Y:S04]  /*146300*/  LDL.LU R24, [R1+0xa9c] ;  /* 0x000a9c0001187983 */ /* 0x000f280000300800 */
[----:B------:R-:W2:Y:S04]  /*146310*/  LDL.LU R21, [R1+0xa84] ;  /* 0x000a840001157983 */ /* 0x000ea80000300800 */
[----:B------:R-:W2:Y:S01]  /*146320*/  LDL.LU R10, [R1+0xa38] ;  /* 0x000a3800010a7983 */ /* 0x000ea20000300800 */
[----:B-1----:R-:W-:-:S05]  /*146330*/  IADD3 R2, P1, PT, R27, R14, RZ ;  /* 0x0000000e1b027210 */ /* 0x002fca0007f3e0ff */
[----:B------:R-:W-:-:S05]  /*146340*/  IMAD.X R3, R0, 0x1, R15, P1 ;  /* 0x0000000100037824 */ /* 0x000fca00008e060f */
[----:B------:R-:W-:Y:S04]  /*146350*/  STL.64 [R1+0xf08], R2 ;  /* 0x000f080201007387 */ /* 0x000fe80000100a00 */
[----:B--2---:R1:W-:Y:S04]  /*146360*/  STL.64 [R1+0x5b20], R10 ;  /* 0x005b200a01007387 */ /* 0x0043e80000100a00 */
[----:B-1----:R-:W4:Y:S04]  /*146370*/  LDL.LU R10, [R1+0xa98] ;  /* 0x000a9800010a7983 */ /* 0x002f280000300800 */
[----:B------:R-:W2:Y:S04]  /*146380*/  LDL.LU R11, [R1+0xa80] ;  /* 0x000a8000010b7983 */ /* 0x000ea80000300800 */
[----:B------:R-:W2:Y:S04]  /*146390*/  LDL.LU R16, [R1+0xa3c] ;  /* 0x000a3c0001107983 */ /* 0x000ea80000300800 */
[----:B------:R1:W-:Y:S01]  /*1463a0*/  STL.64 [R1+0x5b10], R14 ;  /* 0x005b100e01007387 */ /* 0x0003e20000100a00 */
[----:B------:R-:W-:-:S03]  /*1463b0*/  F2FP.SATFINITE.E5M2.F32.PACK_AB_MERGE_C R4, R28, R8, RZ ;  /* 0x000000081c04723e */ /* 0x000fc600048060ff */
        /* <DEDUP_REMOVED lines=9> */
[----:B------:R-:W2:Y:S01]  /*146450*/  LDL.LU R8, [R1+0xa68] ;  /* 0x000a680001087983 */ /* 0x000ea20000300800 */
[----:B-1----:R-:W-:-:S05]  /*146460*/  IADD3 R4, P1, PT, R27, R12, RZ ;  /* 0x0000000c1b047210 */ /* 0x002fca0007f3e0ff */
[----:B------:R-:W-:Y:S02]  /*146470*/  IMAD.X R5, R0, 0x1, R13, P1 ;  /* 0x0000000100057824 */ /* 0x000fe400008e060d */
[----:B------:R-:W2:Y:S01]  /*146480*/  LDL.LU R0, [R1+0xa6c] ;  /* 0x000a6c0001007983 */ /* 0x000ea20000300800 */
[----:B---3--:R-:W-:-:S03]  /*146490*/  F2FP.SATFINITE.E5M2.F32.PACK_AB_MERGE_C R20, R25, R20, RZ ;  /* 0x000000141914723e */ /* 0x008fc600048060ff */
[----:B------:R1:W-:Y:S01]  /*1464a0*/  STL.64 [R1+0xf00], R4 ;  /* 0x000f000401007387 */ /* 0x0003e20000100a00 */
[----:B0-----:R-:W-:Y:S01]  /*1464b0*/  VIADD R27, R27, UR6 ;  /* 0x000000061b1b7c36 */ /* 0x001fe20008000000 */
[----:B------:R-:W0:Y:S02]  /*1464c0*/  LDCU UR6, c[0x0][0x3b8] ;  /* 0x00007700ff0677ac */ /* 0x000e240008000800 */
[----:B-1----:R-:W3:Y:S04]  /*1464d0*/  LDL.LU R5, [R1+0xa50] ;  /* 0x000a500001057983 */ /* 0x002ee80000300800 */
[----:B------:R-:W3:Y:S04]  /*1464e0*/  LDL.LU R4, [R1+0xa54] ;  /* 0x000a540001047983 */ /* 0x000ee80000300800 */
[----:B------:R-:W3:Y:S04]  /*1464f0*/  LDL.LU R22, [R1+0xa58] ;  /* 0x000a580001167983 */ /* 0x000ee80000300800 */
[----:B------:R-:W3:Y:S04]  /*146500*/  LDL.LU R17, [R1+0xa5c] ;  /* 0x000a5c0001117983 */ /* 0x000ee80000300800 */
[----:B------:R-:W3:Y:S04]  /*146510*/  LDL.LU R18, [R1+0xa40] ;  /* 0x000a400001127983 */ /* 0x000ee80000300800 */
[----:B------:R-:W3:Y:S04]  /*146520*/  LDL.LU R19, [R1+0xa44] ;  /* 0x000a440001137983 */ /* 0x000ee80000300800 */
[----:B------:R1:W-:Y:S04]  /*146530*/  STL [R1+0x1bc0], R20 ;  /* 0x001bc01401007387 */ /* 0x0003e80000100800 */
[----:B------:R-:W3:Y:S04]  /*146540*/  LDL.LU R23, [R1+0xa48] ;  /* 0x000a480001177983 */ /* 0x000ee80000300800 */
[----:B-1----:R-:W3:Y:S04]  /*146550*/  LDL.LU R20, [R1+0xa4c] ;  /* 0x000a4c0001147983 */ /* 0x002ee80000300800 */
[----:B------:R-:W3:Y:S01]  /*146560*/  LDL.LU R25, [R1+0x360] ;  /* 0x0003600001197983 */ /* 0x000ee20000300800 */
[----:B----4-:R-:W-:-:S03]  /*146570*/  F2FP.SATFINITE.E5M2.F32.PACK_AB_MERGE_C R10, R24, R10, RZ ;  /* 0x0000000a180a723e */ /* 0x010fc600048060ff */
[----:B------:R-:W4:Y:S01]  /*146580*/  LDL.LU R24, [R1+0x20c] ;  /* 0x00020c0001187983 */ /* 0x000f220000300800 */
[----:B--2---:R-:W-:-:S03]  /*146590*/  F2FP.SATFINITE.E5M2.F32.PACK_AB_MERGE_C R11, R21, R11, RZ ;  /* 0x0000000b150b723e */ /* 0x004fc600048060ff */
[----:B------:R1:W-:Y:S01]  /*1465a0*/  STL [R1+0x1bf4], R10 ;  /* 0x001bf40a01007387 */ /* 0x0003e20000100800 */
[----:B------:R-:W-:-:S03]  /*1465b0*/  SHF.R.S32.HI R21, RZ, 0x1f, R27 ;  /* 0x0000001fff157819 */ /* 0x000fc6000001141b */
[----:B------:R2:W-:Y:S01]  /*1465c0*/  STL [R1+0x1b8c], R11 ;  /* 0x001b8c0b01007387 */ /* 0x0005e20000100800 */
[----:B-1----:R-:W-:-:S05]  /*1465d0*/  IADD3 R10, P1, PT, R27, R6, RZ ;  /* 0x000000061b0a7210 */ /* 0x002fca0007f3e0ff */
[----:B--2---:R-:W-:-:S05]  /*1465e0*/  IMAD.X R11, R21, 0x1, R9, P1 ;  /* 0x00000001150b7824 */ /* 0x004fca00008e0609 */
[----:B------:R1:W-:Y:S04]  /*1465f0*/  STL.64 [R1+0xef8], R10 ;  /* 0x000ef80a01007387 */ /* 0x0003e80000100a00 */
[----:B-1----:R-:W2:Y:S02]  /*146600*/  LDL.LU.64 R10, [R1+0x5b20] ;  /* 0x005b2000010a7983 */ /* 0x002ea40000300a00 */
[----:B--2---:R-:W-:Y:S02]  /*146610*/  F2FP.SATFINITE.E5M2.F32.PACK_AB_MERGE_C R16, R16, R10, RZ ;  /* 0x0000000a1010723e */ /* 0x004fe400048060ff */
[----:B------:R-:W2:Y:S01]  /*146620*/  LDL.LU R10, [R1+0x5b1c] ;  /* 0x005b1c00010a7983 */ /* 0x000ea20000300800 */
[----:B------:R-:W-:-:S03]  /*146630*/  F2FP.SATFINITE.E5M2.F32.PACK_AB_MERGE_C R15, R15, R14, RZ ;  /* 0x0000000e0f0f723e */ /* 0x000fc600048060ff */
[----:B------:R1:W-:Y:S04]  /*146640*/  STL [R1+0x1c9c], R16 ;  /* 0x001c9c1001007387 */ /* 0x0003e80000100800 */
[----:B-1----:R-:W3:Y:S04]  /*146650*/  LDL.LU R16, [R1+0x5b18] ;  /* 0x005b180001107983 */ /* 0x002ee80000300800 */
[----:B------:R1:W-:Y:S01]  /*146660*/  STL [R1+0x1b88], R15 ;  /* 0x001b880f01007387 */ /* 0x0003e20000100800 */
[----:B--2---:R-:W-:-:S05]  /*146670*/  IADD3 R14, P1, PT, R27, R10, RZ ;  /* 0x0000000a1b0e7210 */ /* 0x004fca0007f3e0ff */
[----:B-1----:R-:W-:-:S05]  /*146680*/  IMAD.X R15, R21, 0x1, R11, P1 ;  /* 0x00000001150f7824 */ /* 0x002fca00008e060b */
[----:B------:R1:W-:Y:S04]  /*146690*/  STL.64 [R1+0xef0], R14 ;  /* 0x000ef00e01007387 */ /* 0x0003e80000100a00 */
[----:B-1----:R-:W2:Y:S01]  /*1466a0*/  LDL.LU.64 R14, [R1+0x5b10] ;  /* 0x005b1000010e7983 */ /* 0x002ea20000300a00 */
[----:B------:R-:W-:Y:S02]  /*1466b0*/  F2FP.SATFINITE.E5M2.F32.PACK_AB_MERGE_C R26, R26, R7, RZ ;  /* 0x000000071a1a723e */ /* 0x000fe400048060ff */
[----:B------:R-:W-:Y:S01]  /*1466c0*/  F2FP.SATFINITE.E5M2.F32.PACK_AB_MERGE_C R3, R3, R2, RZ ;  /* 0x000000020303723e */ /* 0x000fe200048060ff */
[----:B------:R-:W3:Y:S04]  /*1466d0*/  LDL.LU R7, [R1+0x5b0c] ;  /* 0x005b0c0001077983 */ /* 0x000ee80000300800 */
[----:B------:R1:W-:Y:S01]  /*1466e0*/  STL [R1+0x1b64], R26 ;  /* 0x001b641a01007387 */ /* 0x0003e20000100800 */
[----:B------:R-:W-:-:S03]  /*1466f0*/  F2FP.SATFINITE.E5M2.F32.PACK_AB_MERGE_C R29, R28, R29, RZ ;  /* 0x0000001d1c1d723e */ /* 0x000fc600048060ff */
[----:B-1----:R-:W3:Y:S04]  /*146700*/  LDL.LU R26, [R1+0x5b08] ;  /* 0x005b0800011a7983 */ /* 0x002ee80000300800 */
[----:B------:R1:W-:Y:S01]  /*146710*/  STL [R1+0x1c1c], R3 ;  /* 0x001c1c0301007387 */ /* 0x0003e20000100800 */
[----:B------:R-:W-:Y:S02]  /*146720*/  F2FP.SATFINITE.E5M2.F32.PACK_AB_MERGE_C R0, R0, R8, RZ ;  /* 0x000000080000723e */ /* 0x000fe400048060ff */
[----:B--2---:R-:W-:-:S05]  /*146730*/  IADD3 R2, P1, PT, R27, R14, RZ ;  /* 0x0000000e1b027210 */ /* 0x004fca0007f3e0ff */
[----:B-1----:R-:W-:Y:S01]  /*146740*/  IMAD.X R3, R21, 0x1, R15, P1 ;  /* 0x0000000115037824 */ /* 0x002fe200008e060f */
[----:B------:R-:W-:-:S04]  /*146750*/  IADD3 R28, P1, PT, R27, R12, RZ ;  /* 0x0000000c1b1c7210 */ /* 0x000fc80007f3e0ff */
[----:B------:R1:W-:Y:S04]  /*146760*/  STL.64 [R1+0xee8], R2 ;  /* 0x000ee80201007387 */ /* 0x0003e80000100a00 */
[----:B-1----:R-:W2:Y:S04]  /*146770*/  LDL.LU.64 R2, [R1+0x5b00] ;  /* 0x005b000001027983 */ /* 0x002ea80000300a00 */
[----:B------:R-:W2:Y:S04]  /*146780*/  LDL.LU R21, [R1+0x364] ;  /* 0x0003640001157983 */ /* 0x000ea80000300800 */
[----:B------:R1:W-:Y:S02]  /*146790*/  STL [R1+0x1b40], R29 ;  /* 0x001b401d01007387 */ /* 0x0003e40000100800 */
[----:B-1----:R-:W-:-:S05]  /*1467a0*/  SHF.R.S32.HI R29, RZ, 0x1f, R27 ;  /* 0x0000001fff1d7819 */ /* 0x002fca000001141b */
[----:B------:R-:W-:-:S05]  /*1467b0*/  IMAD.X R29, R29, 0x1, R13, P1 ;  /* 0x000000011d1d7824 */ /* 0x000fca00008e060d */
[----:B------:R1:W-:Y:S04]  /*1467c0*/  STL.64 [R1+0xee0], R28 ;  /* 0x000ee01c01007387 */ /* 0x0003e80000100a00 */
[----:B-1----:R-:W2:Y:S04]  /*1467d0*/  LDL.LU R29, [R1+0x5afc] ;  /* 0x005afc00011d7983 */ /* 0x002ea80000300800 */
[----:B------:R-:W2:Y:S04]  /*1467e0*/  LDL.LU R28, [R1+0x210] ;  /* 0x00021000011c7983 */ /* 0x000ea80000300800 */
[----:B------:R-:W2:Y:S04]  /*1467f0*/  LDL.LU R8, [R1+0x5af8] ;  /* 0x005af80001087983 */ /* 0x000ea80000300800 */
[----:B------:R1:W-:Y:S04]  /*146800*/  STL [R1+0x1c3c], R0 ;  /* 0x001c3c0001007387 */ /* 0x0003e80000100800 */
[----:B-1----:R-:W2:Y:S01]  /*146810*/  LDL.LU R0, [R1+0x5af4] ;  /* 0x005af40001007983 */ /* 0x002ea20000300800 */
[----:B---3--:R-:W-:Y:S01]  /*146820*/  F2FP.SATFINITE.E5M2.F32.PACK_AB_MERGE_C R4, R4, R5, RZ ;  /* 0x000000050404723e */ /* 0x008fe200048060ff */
[----:B0-----:R-:W-:Y:S01]  /*146830*/  VIADD R27, R27, UR6 ;  /* 0x000000061b1b7c36 */ /* 0x001fe20008000000 */
[----:B------:R-:W-:Y:S01]  /*146840*/  F2FP.SATFINITE.E5M2.F32.PACK_AB_MERGE_C R22, R17, R22, RZ ;  /* 0x000000161116723e */ /* 0x000fe200048060ff */
[----:B------:R-:W0:Y:S02]  /*146850*/  LDCU UR6, c[0x0][0x3b8] ;  /* 0x00007700ff0677ac */ /* 0x000e240008000800 */
[----:B------:R1:W-:Y:S01]  /*146860*/  STL [R1+0x1b18], R4 ;  /* 0x001b180401007387 */ /* 0x0003e20000100800 */
[----:B------:R-:W-:-:S02]  /*146870*/  SHF.R.S32.HI R17, RZ, 0x1f, R27 ;  /* 0x0000001fff117819 */ /* 0x000fc4000001141b */
[----:B-1----:R-:W-:Y:S01]  /*146880*/  IADD3 R4, P1, PT, R27, R6, RZ ;  /* 0x000000061b047210 */ /* 0x002fe20007f3e0ff */
[----:B------:R-:W-:Y:S04]  /*146890*/  STL [R1+0x1b14], R22 ;  /* 0x001b141601007387 */ /* 0x000fe80000100800 */
[----:B------:R-:W-:-:S05]  /*1468a0*/  IMAD.X R5, R17, 0x1, R9, P1 ;  /* 0x0000000111057824 */ /* 0x000fca00008e0609 */
[----:B------:R1:W-:Y:S02]  /*1468b0*/  STL.64 [R1+0xed8], R4 ;  /* 0x000ed80401007387 */ /* 0x0003e40000100a00 */
[----:B-1----:R-:W-:Y:S02]  /*1468c0*/  F2FP.SATFINITE.E5M2.F32.PACK_AB_MERGE_C R4, R19, R18, RZ ;  /* 0x000000121304723e */ /* 0x002fe400048060ff */
[----:B------:R-:W3:Y:S01]  /*1468d0*/  LDL.LU R5, [R1+0x5af0] ;  /* 0x005af00001057983 */ /* 0x000ee20000300800 */
[----:B------:R-:W-:-:S03]  /*1468e0*/  F2FP.SATFINITE.E5M2.F32.PACK_AB_MERGE_C R19, R20, R23, RZ ;  /* 0x000000171413723e */ /* 0x000fc600048060ff */
[----:B------:R1:W-:Y:S01]  /*1468f0*/  STL [R1+0x1ae8], R4 ;  /* 0x001ae80401007387 */ /* 0x0003e20000100800 */
[----:B------:R-:W-:-:S03]  /*146900*/  LOP3.LUT R18, R25, 0xffff, RZ, 0xc0, !PT ;  /* 0x0000ffff19127812 */ /* 0x000fc600078ec0ff */
[----:B------:R4:W-:Y:S01]  /*146910*/  STL [R1+0x1c68], R19 ;  /* 0x001c681301007387 */ /* 0x0009e20000100800 */
[----:B-1----:R-:W-:-:S03]  /*146920*/  LOP3.LUT R4, R26, 0xffff, RZ, 0xc0, !PT ;  /* 0x0000ffff1a047812 */ /* 0x002fc600078ec0ff */
[----:B------:R-:W3:Y:S01]  /*146930*/  LDL.LU R26, [R1+0x5aec] ;  /* 0x005aec00011a7983 */ /* 0x000ee20000300800 */
[----:B----4-:R-:W-:-:S03]  /*146940*/  LOP3.LUT R19, R24, 0xffff, RZ, 0xc0, !PT ;  /* 0x0000ffff18137812 */ /* 0x010fc600078ec0ff */
[----:B------:R-:W4:Y:S01]  /*146950*/  LDL.LU R25, [R1+0x330] ;  /* 0x0003300001197983 */ /* 0x000f220000300800 */
[--C-:B------:R-:W-:Y:S02]  /*146960*/  PRMT R20, R18, 0x3340, R19.reuse ;  /* 0x0000334012147816 */ /* 0x100fe40000000013 */
[----:B------:R-:W-:Y:S02]  /*146970*/  SHF.R.U32.HI R18, RZ, 0x8, R18 ;  /* 0x00000008ff127819 */ /* 0x000fe40000011612 */
[----:B------:R-:W-:Y:S02]  /*146980*/  SHF.R.U32.HI R19, RZ, 0x8, R19 ;  /* 0x00000008ff137819 */ /* 0x000fe40000011613 */
[----:B------:R-:W-:Y:S02]  /*146990*/  LOP3.LUT R18, R18, 0xffff, RZ, 0xc0, !PT ;  /* 0x0000ffff12127812 */ /* 0x000fe400078ec0ff */
[----:B------:R-:W-:Y:S02]  /*1469a0*/  LOP3.LUT R19, R19, 0xffff, RZ, 0xc0, !PT ;  /* 0x0000ffff13137812 */ /* 0x000fe400078ec0ff */
[----:B--2---:R-:W-:-:S04]  /*1469b0*/  PRMT R22, R4, 0x3340, R0 ;  /* 0x0000334004167816 */ /* 0x004fc80000000000 */
[----:B------:R-:W-:Y:S02]  /*1469c0*/  PRMT R20, R20, 0x5410, R22 ;  /* 0x0000541014147816 */ /* 0x000fe40000000016 */
[----:B------:R-:W-:-:S03]  /*1469d0*/  SHF.R.U32.HI R4, RZ, 0x8, R4 ;  /* 0x00000008ff047819 */ /* 0x000fc60000011604 */
[----:B------:R1:W-:Y:S01]  /*1469e0*/  STL [R1+0x1f4c], R20 ;  /* 0x001f4c1401007387 */ /* 0x0003e20000100800 */
[----:B------:R-:W-:-:S03]  /*1469f0*/  IADD3 R22, P1, PT, R27, R10, RZ ;  /* 0x0000000a1b167210 */ /* 0x000fc60007f3e0ff */
[----:B------:R-:W2:Y:S01]  /*146a00*/  LDL.LU R24, [R1+0x178] ;  /* 0x0001780001187983 */ /* 0x000ea20000300800 */
[----:B------:R-:W-:Y:S01]  /*146a10*/  LOP3.LUT R4, R4, 0xffff, RZ, 0xc0, !PT ;  /* 0x0000ffff04047812 */ /* 0x000fe200078ec0ff */
[----:B------:R-:W-:Y:S01]  /*146a20*/  IMAD.X R23, R17, 0x1, R11, P1 ;  /* 0x0000000111177824 */ /* 0x000fe200008e060b */
[----:B-1----:R-:W-:Y:S02]  /*146a30*/  PRMT R20, R18, 0x3340, R19 ;  /* 0x0000334012147816 */ /* 0x002fe40000000013 */
[----:B------:R-:W-:Y:S02]  /*146a40*/  PRMT R19, R4, 0x3340, R0 ;  /* 0x0000334004137816 */ /* 0x000fe40000000000 */
[----:B------:R-:W-:Y:S01]  /*146a50*/  STL.64 [R1+0xed0], R22 ;  /* 0x000ed01601007387 */ /* 0x000fe20000100a00 */
[----:B------:R-:W-:-:S03]  /*146a60*/  LOP3.LUT R18, R21, 0xffff, RZ, 0xc0, !PT ;  /* 0x0000ffff15127812 */ /* 0x000fc600078ec0ff */
[----:B------:R-:W-:Y:S01]  /*146a70*/  STL [R1+0x10dc], R20 ;  /* 0x0010dc1401007387 */ /* 0x000fe20000100800 */
[----:B------:R-:W-:-:S03]  /*146a80*/  LOP3.LUT R4, R29, 0xffff, RZ, 0xc0, !PT ;  /* 0x0000ffff1d047812 */ /* 0x000fc600078ec0ff */
[----:B------:R1:W-:Y:S01]  /*146a90*/  STL [R1+0x6bc], R19 ;  /* 0x0006bc1301007387 */ /* 0x0003e20000100800 */
[----:B------:R-:W-:Y:S02]  /*146aa0*/  PRMT R21, R4, 0x3340, R0 ;  /* 0x0000334004157816 */ /* 0x000fe40000000000 */
[----:B-1----:R-:W-:-:S04]  /*146ab0*/  LOP3.LUT R19, R28, 0xffff, RZ, 0xc0, !PT ;  /* 0x0000ffff1c137812 */ /* 0x002fc800078ec0ff */
[----:B------:R-:W-:-:S04]  /*146ac0*/  PRMT R20, R18, 0x3340, R19 ;  /* 0x0000334012147816 */ /* 0x000fc80000000013 */
[----:B------:R-:W-:-:S05]  /*146ad0*/  PRMT R22, R20, 0x5410, R21 ;  /* 0x0000541014167816 */ /* 0x000fca0000000015 */
[----:B------:R-:W-:Y:S04]  /*146ae0*/  STL [R1+0x1f48], R22 ;  /* 0x001f481601007387 */ /* 0x000fe80000100800 */
[----:B------:R-:W3:Y:S04]  /*146af0*/  LDL.LU R29, [R1+0x32c] ;  /* 0x00032c00011d7983 */ /* 0x000ee80000300800 */
[----:B------:R-:W3:Y:S01]  /*146b00*/  LDL.LU R28, [R1+0x174] ;  /* 0x00017400011c7983 */ /* 0x000ee20000300800 */
[----:B------:R-:W-:Y:S02]  /*146b10*/  IADD3 R20, P1, PT, R27, R14, RZ ;  /* 0x0000000e1b147210 */ /* 0x000fe40007f3e0ff */
[----:B------:R-:W-:-:S02]  /*146b20*/  SHF.R.U32.HI R18, RZ, 0x8, R18 ;  /* 0x00000008ff127819 */ /* 0x000fc40000011612 */
[----:B------:R-:W-:Y:S01]  /*146b30*/  SHF.R.U32.HI R19, RZ, 0x8, R19 ;  /* 0x00000008ff137819 */ /* 0x000fe20000011613 */
[----:B------:R-:W-:Y:S01]  /*146b40*/  IMAD.X R21, R17, 0x1, R15, P1 ;  /* 0x0000000111157824 */ /* 0x000fe200008e060f */
[----:B------:R-:W-:Y:S02]  /*146b50*/  LOP3.LUT R18, R18, 0xffff, RZ, 0xc0, !PT ;  /* 0x0000ffff12127812 */ /* 0x000fe400078ec0ff */
[----:B------:R-:W-:Y:S02]  /*146b60*/  LOP3.LUT R19, R19, 0xffff, RZ, 0xc0, !PT ;  /* 0x0000ffff13137812 */ /* 0x000fe400078ec0ff */
[----:B------:R1:W-:Y:S01]  /*146b70*/  STL.64 [R1+0xec0], R20 ;  /* 0x000ec01401007387 */ /* 0x0003e20000100a00 */
[----:B------:R-:W-:-:S04]  /*146b80*/  SHF.R.U32.HI R4, RZ, 0x8, R4 ;  /* 0x00000008ff047819 */ /* 0x000fc80000011604 */
[----:B------:R-:W-:Y:S02]  /*146b90*/  LOP3.LUT R4, R4, 0xffff, RZ, 0xc0, !PT ;  /* 0x0000ffff04047812 */ /* 0x000fe400078ec0ff */
[----:B-1----:R-:W-:Y:S02]  /*146ba0*/  PRMT R20, R18, 0x3340, R19 ;  /* 0x0000334012147816 */ /* 0x002fe40000000013 */
[----:B------:R-:W-:-:S05]  /*146bb0*/  IADD3 R18, P1, PT, R27, R12, RZ ;  /* 0x0000000c1b127210 */ /* 0x000fca0007f3e0ff */
[----:B------:R-:W-:Y:S01]  /*146bc0*/  IMAD.X R19, R17, 0x1, R13, P1 ;  /* 0x0000000111137824 */ /* 0x000fe200008e060d */
[----:B------:R-:W-:Y:S01]  /*146bd0*/  PRMT R17, R4, 0x3340, R0 ;  /* 0x0000334004117816 */ /* 0x000fe20000000000 */
[----:B------:R-:W-:Y:S01]  /*146be0*/  STL [R1+0x10e0], R20 ;  /* 0x0010e01401007387 */ /* 0x000fe20000100800 */
[----:B----4-:R-:W-:-:S03]  /*146bf0*/  LOP3.LUT R4, R25, 0xffff, RZ, 0xc0, !PT ;  /* 0x0000ffff19047812 */ /* 0x010fc600078ec0ff */
[----:B------:R1:W-:Y:S01]  /*146c00*/  STL.64 [R1+0xec8], R18 ;  /* 0x000ec81201007387 */ /* 0x0003e20000100a00 */
[----:B------:R-:W-:-:S03]  /*146c10*/  LOP3.LUT R3, R3, 0xffff, RZ, 0xc0, !PT ;  /* 0x0000ffff03037812 */ /* 0x000fc600078ec0ff */
[----:B------:R2:W-:Y:S01]  /*146c20*/  STL [R1+0x6ac], R17 ;  /* 0x0006ac1101007387 */ /* 0x0005e20000100800 */
[----:B-1----:R-:W-:Y:S02]  /*146c30*/  PRMT R19, R3, 0x3340, R0 ;  /* 0x0000334003137816 */ /* 0x002fe40000000000 */
[----:B------:R-:W-:-:S04]  /*146c40*/  SHF.R.U32.HI R3, RZ, 0x8, R3 ;  /* 0x00000008ff037819 */ /* 0x000fc80000011603 */
[----:B------:R-:W-:Y:S02]  /*146c50*/  LOP3.LUT R3, R3, 0xffff, RZ, 0xc0, !PT ;  /* 0x0000ffff03037812 */ /* 0x000fe400078ec0ff */
[----:B------:R-:W-:Y:S02]  /*146c60*/  LOP3.LUT R2, R2, 0xffff, RZ, 0xc0, !PT ;  /* 0x0000ffff02027812 */ /* 0x000fe400078ec0ff */
[----:B------:R-:W-:Y:S02]  /*146c70*/  PRMT R3, R3, 0x3340, R0 ;  /* 0x0000334003037816 */ /* 0x000fe40000000000 */
[----:B--2---:R-:W-:-:S04]  /*146c80*/  LOP3.LUT R17, R24, 0xffff, RZ, 0xc0, !PT ;  /* 0x0000ffff18117812 */ /* 0x004fc800078ec0ff */
[----:B------:R-:W-:-:S04]  /*146c90*/  PRMT R18, R4, 0x3340, R17 ;  /* 0x0000334004127816 */ /* 0x000fc80000000011 */
[----:B------:R-:W-:Y:S02]  /*146ca0*/  PRMT R18, R18, 0x5410, R19 ;  /* 0x0000541012127816 */ /* 0x000fe40000000013 */
[----:B------:R-:W-:-:S03]  /*146cb0*/  SHF.R.U32.HI R4, RZ, 0x8, R4 ;  /* 0x00000008ff047819 */ /* 0x000fc60000011604 */
[----:B------:R1:W-:Y:S01]  /*146cc0*/  STL [R1+0x1f3c], R18 ;  /* 0x001f3c1201007387 */ /* 0x0003e20000100800 */
[----:B------:R-:W-:-:S03]  /*146cd0*/  SHF.R.U32.HI R17, RZ, 0x8, R17 ;  /* 0x00000008ff117819 */ /* 0x000fc60000011611 */
[----:B------:R-:W2:Y:S04]  /*146ce0*/  LDL.LU R20, [R1+0x8d0] ;  /* 0x0008d00001147983 */ /* 0x000ea80000300800 */
[----:B------:R-:W4:Y:S01]  /*146cf0*/  LDL.LU R21, [R1+0xec] ;  /* 0x0000ec0001157983 */ /* 0x000f220000300800 */
[----:B------:R-:W-:-:S03]  /*146d00*/  LOP3.LUT R4, R4, 0xffff, RZ, 0xc0, !PT ;  /* 0x0000ffff04047812 */ /* 0x000fc600078ec0ff */
[----:B------:R-:W4:Y:S01]  /*146d10*/  LDL.LU R25, [R1+0x2e8] ;  /* 0x0002e80001197983 */ /* 0x000f220000300800 */
[----:B------:R-:W-:-:S04]  /*146d20*/  LOP3.LUT R17, R17, 0xffff, RZ, 0xc0, !PT ;  /* 0x0000ffff11117812 */ /* 0x000fc800078ec0ff */
[----:B------:R-:W-:-:S05]  /*146d30*/  PRMT R4, R4, 0x3340, R17 ;  /* 0x0000334004047816 */ /* 0x000fca0000000011 */
[----:B------:R3:W-:Y:S01]  /*146d40*/  STL [R1+0x10e8], R4 ;  /* 0x0010e80401007387 */ /* 0x0007e20000100800 */
[----:B-1----:R-:W-:-:S03]  /*146d50*/  PRMT R18, R2, 0x3340, R0 ;  /* 0x0000334002127816 */ /* 0x002fc60000000000 */
[----:B------:R1:W-:Y:S04]  /*146d60*/  STL [R1+0x6a8], R3 ;  /* 0x0006a80301007387 */ /* 0x0003e80000100800 */
[----:B------:R-:W4:Y:S01]  /*146d70*/  LDL.LU R24, [R1+0x8d4] ;  /* 0x0008d40001187983 */ /* 0x000f220000300800 */
[----:B---3--:R-:W-:-:S03]  /*146d80*/  LOP3.LUT R4, R29, 0xffff, RZ, 0xc0, !PT ;  /* 0x0000ffff1d047812 */ /* 0x008fc600078ec0ff */
[----:B------:R-:W3:Y:S01]  /*146d90*/  LDL.LU R29, [R1+0xf0] ;  /* 0x0000f000011d7983 */ /* 0x000ee20000300800 */
[----:B------:R-:W-:-:S04]  /*146da0*/  LOP3.LUT R17, R28, 0xffff, RZ, 0xc0, !PT ;  /* 0x0000ffff1c117812 */ /* 0x000fc800078ec0ff */
[----:B-1----:R-:W-:-:S04]  /*146db0*/  PRMT R3, R4, 0x3340, R17 ;  /* 0x0000334004037816 */ /* 0x002fc80000000011 */
[----:B------:R-:W-:-:S05]  /*146dc0*/  PRMT R3, R3, 0x5410, R18 ;  /* 0x0000541003037816 */ /* 0x000fca0000000012 */
[----:B------:R1:W-:Y:S04]  /*146dd0*/  STL [R1+0x1f38], R3 ;  /* 0x001f380301007387 */ /* 0x0003e80000100800 */
[----:B------:R-:W3:Y:S01]  /*146de0*/  LDL.LU R28, [R1+0x2ec] ;  /* 0x0002ec00011c7983 */ /* 0x000ee20000300800 */
[----:B0-----:R-:W-:Y:S01]  /*146df0*/  VIADD R27, R27, UR6 ;  /* 0x000000061b1b7c36 */ /* 0x001fe20008000000 */
[----:B------:R-:W-:Y:S01]  /*146e00*/  SHF.R.U32.HI R4, RZ, 0x8, R4 ;  /* 0x00000008ff047819 */ /* 0x000fe20000011604 */
[----:B------:R-:W0:Y:S03]  /*146e10*/  LDCU UR6, c[0x0][0x3b8] ;  /* 0x00007700ff0677ac */ /* 0x000e260008000800 */
[----:B-1----:R-:W-:-:S02]  /*146e20*/  SHF.R.S32.HI R3, RZ, 0x1f, R27 ;  /* 0x0000001fff037819 */ /* 0x002fc4000001141b */
[----:B------:R-:W-:Y:S02]  /*146e30*/  IADD3 R18, P1, PT, R27, R6, RZ ;  /* 0x000000061b127210 */ /* 0x000fe40007f3e0ff */
[----:B------:R-:W-:Y:S02]  /*146e40*/  SHF.R.U32.HI R17, RZ, 0x8, R17 ;  /* 0x00000008ff117819 */ /* 0x000fe40000011611 */
[----:B------:R-:W-:Y:S01]  /*146e50*/  SHF.R.U32.HI R2, RZ, 0x8, R2 ;  /* 0x00000008ff027819 */ /* 0x000fe20000011602 */
[----:B------:R-:W-:Y:S01]  /*146e60*/  IMAD.X R19, R3, 0x1, R9, P1 ;  /* 0x0000000103137824 */ /* 0x000fe200008e0609 */
[----:B------:R-:W-:Y:S02]  /*146e70*/  LOP3.LUT R4, R4, 0xffff, RZ, 0xc0, !PT ;  /* 0x0000ffff04047812 */ /* 0x000fe400078ec0ff */
[----:B------:R-:W-:Y:S02]  /*146e80*/  LOP3.LUT R17, R17, 0xffff, RZ, 0xc0, !PT ;  /* 0x0000ffff11117812 */ /* 0x000fe400078ec0ff */
[----:B------:R-:W-:Y:S01]  /*146e90*/  LOP3.LUT R2, R2, 0xffff, RZ, 0xc0, !PT ;  /* 0x0000ffff02027812 */ /* 0x000fe200078ec0ff */
[----:B------:R1:W-:Y:S02]  /*146ea0*/  STL.64 [R1+0xeb8], R18 ;  /* 0x000eb81201007387 */ /* 0x0003e40000100a00 */
[----:B-1----:R-:W-:-:S02]  /*146eb0*/  PRMT R18, R4, 0x3340, R17 ;  /* 0x0000334004127816 */ /* 0x002fc40000000011 */
[----:B------:R-:W-:-:S03]  /*146ec0*/  PRMT R17, R2, 0x3340, R0 ;  /* 0x0000334002117816 */ /* 0x000fc60000000000 */
[----:B------:R-:W-:Y:S04]  /*146ed0*/  STL [R1+0x10e4], R18 ;  /* 0x0010e41201007387 */ /* 0x000fe80000100800 */
[----:B------:R1:W-:Y:S01]  /*146ee0*/  STL [R1+0x6a4], R17 ;  /* 0x0006a41101007387 */ /* 0x0003e20000100800 */
[----:B--2---:R-:W-:Y:S02]  /*146ef0*/  LOP3.LUT R4, R20, 0xffff, RZ, 0xc0, !PT ;  /* 0x0000ffff14047812 */ /* 0x004fe400078ec0ff */
[----:B----4-:R-:W-:Y:S02]  /*146f00*/  LOP3.LUT R2, R21, 0xffff, RZ, 0xc0, !PT ;  /* 0x0000ffff15027812 */ /* 0x010fe400078ec0ff */
[----:B-1----:R-:W-:Y:S02]  /*146f10*/  LOP3.LUT R17, R25, 0xffff, RZ, 0xc0, !PT ;  /* 0x0000ffff19117812 */ /* 0x002fe400078ec0ff */
[----:B------:R-:W-:-:S02]  /*146f20*/  PRMT R19, R2, 0x3340, R0 ;  /* 0x0000334002137816 */ /* 0x000fc40000000000 */
[----:B------:R-:W-:-:S04]  /*146f30*/  PRMT R18, R4, 0x3340, R17 ;  /* 0x0000334004127816 */ /* 0x000fc80000000011 */
[----:B------:R-:W-:Y:S02]  /*146f40*/  PRMT R20, R18, 0x5410, R19 ;  /* 0x0000541012147816 */ /* 0x000fe40000000013 */
[----:B------:R-:W-:Y:S02]  /*146f50*/  IADD3 R18, P1, PT, R27, R10, RZ ;  /* 0x0000000a1b127210 */ /* 0x000fe40007f3e0ff */
[----:B------:R-:W-:Y:S02]  /*146f60*/  SHF.R.U32.HI R4, RZ, 0x8, R4 ;  /* 0x00000008ff047819 */ /* 0x000fe40000011604 */
[----:B------:R-:W-:Y:S01]  /*146f70*/  SHF.R.U32.HI R17, RZ, 0x8, R17 ;  /* 0x00000008ff117819 */ /* 0x000fe20000011611 */
[----:B------:R-:W-:Y:S01]  /*146f80*/  IMAD.X R19, R3, 0x1, R11, P1 ;  /* 0x0000000103137824 */ /* 0x000fe200008e060b */
[----:B------:R-:W-:Y:S01]  /*146f90*/  SHF.R.U32.HI R2, RZ, 0x8, R2 ;  /* 0x00000008ff027819 */ /* 0x000fe20000011602 */
[----:B------:R1:W-:Y:S01]  /*146fa0*/  STL [R1+0x1f2c], R20 ;  /* 0x001f2c1401007387 */ /* 0x0003e20000100800 */
[----:B------:R-:W-:-:S02]  /*146fb0*/  LOP3.LUT R4, R4, 0xffff, RZ, 0xc0, !PT ;  /* 0x0000ffff04047812 */ /* 0x000fc400078ec0ff */
[----:B------:R-:W-:Y:S02]  /*146fc0*/  LOP3.LUT R17, R17, 0xffff, RZ, 0xc0, !PT ;  /* 0x0000ffff11117812 */ /* 0x000fe400078ec0ff */
[----:B------:R-:W-:Y:S01]  /*146fd0*/  LOP3.LUT R2, R2, 0xffff, RZ, 0xc0, !PT ;  /* 0x0000ffff02027812 */ /* 0x000fe200078ec0ff */
[----:B-1----:R-:W2:Y:S04]  /*146fe0*/  LDL.LU R20, [R1+0x374] ;  /* 0x0003740001147983 */ /* 0x002ea80000300800 */
[----:B------:R1:W-:Y:S04]  /*146ff0*/  STL.64 [R1+0xeb0], R18 ;  /* 0x000eb01201007387 */ /* 0x0003e80000100a00 */
[----:B------:R-:W4:Y:S01]  /*147000*/  LDL.LU R21, [R1+0x230] ;  /* 0x0002300001157983 */ /* 0x000f220000300800 */
[----:B-1----:R-:W-:-:S02]  /*147010*/  PRMT R18, R4, 0x3340, R17 ;  /* 0x0000334004127816 */ /* 0x002fc40000000011 */
[----:B------:R-:W-:-:S03]  /*147020*/  PRMT R17, R2, 0x3340, R0 ;  /* 0x0000334002117816 */ /* 0x000fc60000000000 */
[----:B------:R-:W-:Y:S01]  /*147030*/  STL [R1+0x10ec], R18 ;  /* 0x0010ec1201007387 */ /* 0x000fe20000100800 */
[----:B------:R-:W-:Y:S02]  /*147040*/  LOP3.LUT R4, R24, 0xffff, RZ, 0xc0, !PT ;  /* 0x0000ffff18047812 */ /* 0x000fe400078ec0ff */
[----:B---3--:R-:W-:Y:S01]  /*147050*/  LOP3.LUT R2, R29, 0xffff, RZ, 0xc0, !PT ;  /* 0x0000ffff1d027812 */ /* 0x008fe200078ec0ff */
[----:B------:R1:W-:Y:S03]  /*147060*/  STL [R1+0x6a0], R17 ;  /* 0x0006a01101007387 */ /* 0x0003e60000100800 */
[----:B------:R-:W-:Y:S01]  /*147070*/  PRMT R19, R2, 0x3340, R0 ;  /* 0x0000334002137816 */ /* 0x000fe20000000000 */
[----:B------:R-:W3:Y:S04]  /*147080*/  LDL.LU R25, [R1+0x370] ;  /* 0x0003700001197983 */ /* 0x000ee80000300800 */
[----:B------:R-:W3:Y:S01]  /*147090*/  LDL.LU R24, [R1+0x22c] ;  /* 0x00022c0001187983 */ /* 0x000ee20000300800 */
[----:B-1----:R-:W-:-:S04]  /*1470a0*/  LOP3.LUT R17, R28, 0xffff, RZ, 0xc0, !PT ;  /* 0x0000ffff1c117812 */ /* 0x002fc800078ec0ff */
[----:B------:R-:W-:-:S04]  /*1470b0*/  PRMT R18, R4, 0x3340, R17 ;  /* 0x0000334004127816 */ /* 0x000fc80000000011 */
[----:B------:R-:W-:-:S05]  /*1470c0*/  PRMT R18, R18, 0x5410, R19 ;  /* 0x0000541012127816 */ /* 0x000fca0000000013 */
[----:B------:R1:W-:Y:S02]  /*1470d0*/  STL [R1+0x1f28], R18 ;  /* 0x001f281201007387 */ /* 0x0003e40000100800 */
[----:B-1----:R-:W-:-:S05]  /*1470e0*/  IADD3 R18, P1, PT, R27, R14, RZ ;  /* 0x0000000e1b127210 */ /* 0x002fca0007f3e0ff */
[----:B------:R-:W-:-:S05]  /*1470f0*/  IMAD.X R19, R3, 0x1, R15, P1 ;  /* 0x0000000103137824 */ /* 0x000fca00008e060f */
[----:B------:R1:W-:Y:S04]  /*147100*/  STL.64 [R1+0xea0], R18 ;  /* 0x000ea01201007387 */ /* 0x0003e80000100a00 */
[----:B------:R-:W3:Y:S04]  /*147110*/  LDL.LU R29, [R1+0x33c] ;  /* 0x00033c00011d7983 */ /* 0x000ee80000300800 */
[----:B------:R-:W3:Y:S01]  /*147120*/  LDL.LU R28, [R1+0x190] ;  /* 0x00019000011c7983 */ /* 0x000ee20000300800 */
[----:B------:R-:W-:Y:S02]  /*147130*/  SHF.R.U32.HI R4, RZ, 0x8, R4 ;  /* 0x00000008ff047819 */ /* 0x000fe40000011604 */
[----:B------:R-:W-:-:S02]  /*147140*/  SHF.R.U32.HI R17, RZ, 0x8, R17 ;  /* 0x00000008ff117819 */ /* 0x000fc40000011611 */
[----:B------:R-:W-:Y:S02]  /*147150*/  LOP3.LUT R4, R4, 0xffff, RZ, 0xc0, !PT ;  /* 0x0000ffff04047812 */ /* 0x000fe400078ec0ff */
[----:B------:R-:W-:Y:S02]  /*147160*/  LOP3.LUT R17, R17, 0xffff, RZ, 0xc0, !PT ;  /* 0x0000ffff11117812 */ /* 0x000fe400078ec0ff */
[----:B------:R-:W-:Y:S02]  /*147170*/  SHF.R.U32.HI R2, RZ, 0x8, R2 ;  /* 0x00000008ff027819 */ /* 0x000fe40000011602 */
[----:B------:R-:W-:Y:S02]  /*147180*/  PRMT R4, R4, 0x3340, R17 ;  /* 0x0000334004047816 */ /* 0x000fe40000000011 */
[----:B-1----:R-:W-:Y:S02]  /*147190*/  IADD3 R18, P1, PT, R27, R12, RZ ;  /* 0x0000000c1b127210 */ /* 0x002fe40007f3e0ff */
[----:B------:R-:W-:Y:S01]  /*1471a0*/  LOP3.LUT R2, R2, 0xffff, RZ, 0xc0, !PT ;  /* 0x0000ffff02027812 */ /* 0x000fe200078ec0ff */
[----:B------:R1:W-:Y:S02]  /*1471b0*/  STL [R1+0x10f8], R4 ;  /* 0x0010f80401007387 */ /* 0x0003e40000100800 */
[----:B------:R-:W-:Y:S01]  /*1471c0*/  IMAD.X R19, R3, 0x1, R13, P1 ;  /* 0x0000000103137824 */ /* 0x000fe200008e060d */
[----:B-1----:R-:W-:-:S04]  /*1471d0*/  PRMT R4, R2, 0x3340, R0 ;  /* 0x0000334002047816 */ /* 0x002fc80000000000 */
[----:B------:R1:W-:Y:S01]  /*1471e0*/  STL.64 [R1+0xea8], R18 ;  /* 0x000ea81201007387 */ /* 0x0003e20000100a00 */
[----:B------:R-:W-:-:S03]  /*1471f0*/  LOP3.LUT R2, R26, 0xffff, RZ, 0xc0, !PT ;  /* 0x0000ffff1a027812 */ /* 0x000fc600078ec0ff */
[----:B------:R4:W-:Y:S04]  /*147200*/  STL [R1+0x69c], R4 ;  /* 0x00069c0401007387 */ /* 0x0009e80000100800 */
[----:B------:R-:W3:Y:S01]  /*147210*/  LDL.LU R26, [R1+0x5ae8] ;  /* 0x005ae800011a7983 */ /* 0x000ee20000300800 */
[----:B-1----:R-:W-:Y:S02]  /*147220*/  PRMT R18, R2, 0x3340, R0 ;  /* 0x0000334002127816 */ /* 0x002fe40000000000 */
[----:B------:R-:W-:-:S04]  /*147230*/  SHF.R.U32.HI R2, RZ, 0x8, R2 ;  /* 0x00000008ff027819 */ /* 0x000fc80000011602 */
[----:B------:R-:W-:-:S04]  /*147240*/  LOP3.LUT R2, R2, 0xffff, RZ, 0xc0, !PT ;  /* 0x0000ffff02027812 */ /* 0x000fc800078ec0ff */
[----:B------:R-:W-:Y:S02]  /*147250*/  PRMT R2, R2, 0x3340, R0 ;  /* 0x0000334002027816 */ /* 0x000fe40000000000 */
[----:B--2---:R-:W-:Y:S02]  /*147260*/  LOP3.LUT R3, R20, 0xffff, RZ, 0xc0, !PT ;  /* 0x0000ffff14037812 */ /* 0x004fe400078ec0ff */
[----:B----4-:R-:W-:-:S04]  /*147270*/  LOP3.LUT R4, R21, 0xffff, RZ, 0xc0, !PT ;  /* 0x0000ffff15047812 */ /* 0x010fc800078ec0ff */
[--C-:B------:R-:W-:Y:S02]  /*147280*/  PRMT R17, R3, 0x3340, R4.reuse ;  /* 0x0000334003117816 */ /* 0x100fe40000000004 */
[----:B------:R-:W-:Y:S02]  /*147290*/  SHF.R.U32.HI R3, RZ, 0x8, R3 ;  /* 0x00000008ff037819 */ /* 0x000fe40000011603 */
[----:B------:R-:W-:Y:S02]  /*1472a0*/  SHF.R.U32.HI R4, RZ, 0x8, R4 ;  /* 0x00000008ff047819 */ /* 0x000fe40000011604 */
[----:B------:R-:W-:Y:S02]  /*1472b0*/  LOP3.LUT R3, R3, 0xffff, RZ, 0xc0, !PT ;  /* 0x0000ffff03037812 */ /* 0x000fe400078ec0ff */
[----:B------:R-:W-:Y:S02]  /*1472c0*/  LOP3.LUT R4, R4, 0xffff, RZ, 0xc0, !PT ;  /* 0x0000ffff04047812 */ /* 0x000fe400078ec0ff */
[----:B------:R-:W-:-:S02]  /*1472d0*/  PRMT R17, R17, 0x5410, R18 ;  /* 0x0000541011117816 */ /* 0x000fc40000000012 */
[----:B------:R-:W-:Y:S02]  /*1472e0*/  PRMT R3, R3, 0x3340, R4 ;  /* 0x0000334003037816 */ /* 0x000fe40000000004 */
[----:B------:R-:W-:Y:S01]  /*1472f0*/  LOP3.LUT R4, R8, 0xffff, RZ, 0xc0, !PT ;  /* 0x0000ffff08047812 */ /* 0x000fe200078ec0ff */
[----:B------:R1:W-:Y:S04]  /*147300*/  STL [R1+0x1f0c], R17 ;  /* 0x001f0c1101007387 */ /* 0x0003e80000100800 */
[----:B------:R2:W-:Y:S01]  /*147310*/  STL [R1+0x1d8c], R3 ;  /* 0x001d8c0301007387 */ /* 0x0005e20000100800 */
[----:B---3--:R-:W-:Y:S02]  /*147320*/  LOP3.LUT R18, R24, 0xffff, RZ, 0xc0, !PT ;  /* 0x0000ffff18127812 */ /* 0x008fe400078ec0ff */
[----:B-1----:R-:W-:Y:S01]  /*147330*/  LOP3.LUT R17, R25, 0xffff, RZ, 0xc0, !PT ;  /* 0x0000ffff19117812 */ /* 0x002fe200078ec0ff */
[----:B------:R1:W-:Y:S01]  /*147340*/  STL [R1+0xf0], R2 ;  /* 0x0000f00201007387 */ /* 0x0003e20000100800 */
[----:B--2---:R-:W-:-:S03]  /*147350*/  PRMT R3, R4, 0x3340, R0 ;  /* 0x0000334004037816 */ /* 0x004fc60000000000 */
[----:B------:R-:W2:Y:S01]  /*147360*/  LDL.LU R8, [R1+0x5ae4] ;  /* 0x005ae40001087983 */ /* 0x000ea20000300800 */
[----:B-1----:R-:W-:-:S04]  /*147370*/  PRMT R2, R17, 0x3340, R18 ;  /* 0x0000334011027816 */ /* 0x002fc80000000012 */
[----:B------:R-:W-:-:S05]  /*147380*/  PRMT R3, R2, 0x5410, R3 ;  /* 0x0000541002037816 */ /* 0x000fca0000000003 */
[----:B------:R1:W-:Y:S04]  /*147390*/  STL [R1+0x1f08], R3 ;  /* 0x001f080301007387 */ /* 0x0003e80000100800 */
[----:B------:R-:W3:Y:S01]  /*1473a0*/  LDL.LU R23, [R1+0x95c] ;  /* 0x00095c0001177983 */ /* 0x000ee20000300800 */
[----:B-1----:R-:W-:-:S03]  /*1473b0*/  LOP3.LUT R3, R28, 0xffff, RZ, 0xc0, !PT ;  /* 0x0000ffff1c037812 */ /* 0x002fc600078ec0ff */
[----:B------:R-:W4:Y:S01]  /*1473c0*/  LDL.LU R28, [R1+0x108] ;  /* 0x00010800011c7983 */ /* 0x000f220000300800 */
[----:B------:R-:W-:Y:S02]  /*1473d0*/  LOP3.LUT R16, R16, 0xffff, RZ, 0xc0, !PT ;  /* 0x0000ffff10107812 */ /* 0x000fe400078ec0ff */
[----:B------:R-:W-:Y:S01]  /*1473e0*/  LOP3.LUT R2, R29, 0xffff, RZ, 0xc0, !PT ;  /* 0x0000ffff1d027812 */ /* 0x000fe200078ec0ff */
[----:B------:R-:W2:Y:S01]  /*1473f0*/  LDL.LU R21, [R1+0x2fc] ;  /* 0x0002fc0001157983 */ /* 0x000ea20000300800 */
[----:B------:R-:W-:Y:S01]  /*147400*/  PRMT R20, R16, 0x3340, R0 ;  /* 0x0000334010147816 */ /* 0x000fe20000000000 */
[----:B0-----:R-:W-:Y:S01]  /*147410*/  VIADD R27, R27, UR6 ;  /* 0x000000061b1b7c36 */ /* 0x001fe20008000000 */
[----:B------:R-:W-:Y:S01]  /*147420*/  PRMT R19, R2, 0x3340, R3 ;  /* 0x0000334002137816 */ /* 0x000fe20000000003 */
[----:B------:R-:W0:Y:S03]  /*147430*/  LDCU UR6, c[0x0][0x3b8] ;  /* 0x00007700ff0677ac */ /* 0x000e260008000800 */
[----:B------:R-:W-:-:S02]  /*147440*/  PRMT R20, R19, 0x5410, R20 ;  /* 0x0000541013147816 */ /* 0x000fc40000000014 */
[----:B------:R-:W-:Y:S02]  /*147450*/  SHF.R.S32.HI R19, RZ, 0x1f, R27 ;  /* 0x0000001fff137819 */ /* 0x000fe4000001141b */
[----:B------:R-:W-:Y:S01]  /*147460*/  IADD3 R24, P1, PT, R27, R6, RZ ;  /* 0x000000061b187210 */ /* 0x000fe20007f3e0ff */
[----:B------:R-:W-:Y:S04]  /*147470*/  STL [R1+0x1f04], R20 ;  /* 0x001f041401007387 */ /* 0x000fe80000100800 */
[----:B------:R-:W-:Y:S01]  /*147480*/  IMAD.X R25, R19, 0x1, R9, P1 ;  /* 0x0000000113197824 */ /* 0x000fe200008e0609 */
[----:B------:R-:W-:Y:S02]  /*147490*/  SHF.R.U32.HI R17, RZ, 0x8, R17 ;  /* 0x00000008ff117819 */ /* 0x000fe40000011611 */
[----:B------:R-:W-:-:S02]  /*1474a0*/  SHF.R.U32.HI R18, RZ, 0x8, R18 ;  /* 0x00000008ff127819 */ /* 0x000fc40000011612 */
[----:B------:R1:W-:Y:S01]  /*1474b0*/  STL.64 [R1+0xe90], R24 ;  /* 0x000e901801007387 */ /* 0x0003e20000100a00 */
[----:B------:R-:W-:Y:S02]  /*1474c0*/  SHF.R.U32.HI R2, RZ, 0x8, R2 ;  /* 0x00000008ff027819 */ /* 0x000fe40000011602 */
[----:B------:R-:W-:Y:S02]  /*1474d0*/  SHF.R.U32.HI R3, RZ, 0x8, R3 ;  /* 0x00000008ff037819 */ /* 0x000fe40000011603 */
[----:B------:R-:W-:Y:S02]  /*1474e0*/  LOP3.LUT R17, R17, 0xffff, RZ, 0xc0, !PT ;  /* 0x0000ffff11117812 */ /* 0x000fe400078ec0ff */
[----:B------:R-:W-:Y:S01]  /*1474f0*/  LOP3.LUT R18, R18, 0xffff, RZ, 0xc0, !PT ;  /* 0x0000ffff12127812 */ /* 0x000fe200078ec0ff */
[----:B-1----:R-:W2:Y:S04]  /*147500*/  LDL.LU R25, [R1+0x5ae0] ;  /* 0x005ae00001197983 */ /* 0x002ea80000300800 */
[----:B------:R-:W2:Y:S01]  /*147510*/  LDL.LU R24, [R1+0x8d8] ;  /* 0x0008d80001187983 */ /* 0x000ea20000300800 */
[----:B------:R-:W-:-:S03]  /*147520*/  LOP3.LUT R2, R2, 0xffff, RZ, 0xc0, !PT ;  /* 0x0000ffff02027812 */ /* 0x000fc600078ec0ff */
[----:B------:R-:W2:Y:S01]  /*147530*/  LDL.LU R29, [R1+0x104] ;  /* 0x00010400011d7983 */ /* 0x000ea20000300800 */
[----:B------:R-:W-:-:S03]  /*147540*/  LOP3.LUT R3, R3, 0xffff, RZ, 0xc0, !PT ;  /* 0x0000ffff03037812 */ /* 0x000fc600078ec0ff */
[----:B------:R-:W2:Y:S01]  /*147550*/  LDL.LU R20, [R1+0x2f8] ;  /* 0x0002f80001147983 */ /* 0x000ea20000300800 */
[----:B------:R-:W-:Y:S02]  /*147560*/  PRMT R18, R17, 0x3340, R18 ;  /* 0x0000334011127816 */ /* 0x000fe40000000012 */
[----:B------:R-:W-:Y:S02]  /*147570*/  PRMT R17, R2, 0x3340, R3 ;  /* 0x0000334002117816 */ /* 0x000fe40000000003 */
[----:B------:R-:W-:Y:S02]  /*147580*/  SHF.R.U32.HI R16, RZ, 0x8, R16 ;  /* 0x00000008ff107819 */ /* 0x000fe40000011610 */
[----:B------:R-:W-:Y:S02]  /*147590*/  IADD3 R2, P1, PT, R27, R10, RZ ;  /* 0x0000000a1b027210 */ /* 0x000fe40007f3e0ff */
[----:B------:R-:W-:Y:S02]  /*1475a0*/  SHF.R.U32.HI R4, RZ, 0x8, R4 ;  /* 0x00000008ff047819 */ /* 0x000fe40000011604 */
[----:B------:R-:W-:Y:S01]  /*1475b0*/  LOP3.LUT R16, R16, 0xffff, RZ, 0xc0, !PT ;  /* 0x0000ffff10107812 */ /* 0x000fe200078ec0ff */
[----:B------:R-:W-:Y:S01]  /*1475c0*/  STL [R1+0x1da0], R18 ;  /* 0x001da01201007387 */ /* 0x000fe20000100800 */
[----:B------:R-:W-:Y:S01]  /*1475d0*/  LOP3.LUT R4, R4, 0xffff, RZ, 0xc0, !PT ;  /* 0x0000ffff04047812 */ /* 0x000fe200078ec0ff */
[----:B------:R-:W-:-:S02]  /*1475e0*/  IMAD.X R3, R19, 0x1, R11, P1 ;  /* 0x0000000113037824 */ /* 0x000fc400008e060b */
[----:B------:R1:W-:Y:S04]  /*1475f0*/  STL [R1+0x10d8], R17 ;  /* 0x0010d81101007387 */ /* 0x0003e80000100800 */
[----:B------:R0:W-:Y:S01]  /*147600*/  STL.64 [R1+0xe98], R2 ;  /* 0x000e980201007387 */ /* 0x0001e20000100a00 */
[--C-:B-1----:R-:W-:Y:S02]  /*147610*/  PRMT R17, R16, 0x3340, R0.reuse ;  /* 0x0000334010117816 */ /* 0x102fe40000000000 */
[----:B------:R-:W-:Y:S01]  /*147620*/  PRMT R16, R4, 0x3340, R0 ;  /* 0x0000334004107816 */ /* 0x000fe20000000000 */
[----:B0-----:R-:W2:Y:S04]  /*147630*/  LDL.LU.64 R2, [R1+0x5ad8] ;  /* 0x005ad80001027983 */ /* 0x001ea80000300a00 */
[----:B------:R-:W-:Y:S04]  /*147640*/  STL [R1+0xec], R17 ;  /* 0x0000ec1101007387 */ /* 0x000fe80000100800 */
[----:B------:R2:W-:Y:S01]  /*147650*/  STL [R1+0x698], R16 ;  /* 0x0006981001007387 */ /* 0x0005e20000100800 */
[----:B----4-:R-:W-:-:S03]  /*147660*/  LOP3.LUT R18, R28, 0xffff, RZ, 0xc0, !PT ;  /* 0x0000ffff1c127812 */ /* 0x010fc600078ec0ff */
[----:B------:R-:W4:Y:S01]  /*147670*/  LDL.LU R28, [R1+0x48c] ;  /* 0x00048c00011c7983 */ /* 0x000f220000300800 */
[----:B---3--:R-:W-:Y:S02]  /*147680*/  LOP3.LUT R4, R23, 0xffff, RZ, 0xc0, !PT ;  /* 0x0000ffff17047812 */ /* 0x008fe400078ec0ff */
[----:B--2---:R-:W-:Y:S02]  /*147690*/  LOP3.LUT R16, R21, 0xffff, RZ, 0xc0, !PT ;  /* 0x0000ffff15107812 */ /* 0x004fe400078ec0ff */
[----:B------:R-:W-:Y:S01]  /*1476a0*/  PRMT R22, R18, 0x3340, R0 ;  /* 0x0000334012167816 */ /* 0x000fe20000000000 */
[----:B------:R-:W2:Y:S01]  /*1476b0*/  LDL.LU R21, [R1+0x29c] ;  /* 0x00029c0001157983 */ /* 0x000ea20000300800 */
[----:B------:R-:W-:Y:S02]  /*1476c0*/  PRMT R17, R4, 0x3340, R16 ;  /* 0x0000334004117816 */ /* 0x000fe40000000010 */
[----:B------:R-:W-:Y:S02]  /*1476d0*/  SHF.R.U32.HI R4, RZ, 0x8, R4 ;  /* 0x00000008ff047819 */ /* 0x000fe40000011604 */
[----:B------:R-:W-:-:S02]  /*1476e0*/  SHF.R.U32.HI R16, RZ, 0x8, R16 ;  /* 0x00000008ff107819 */ /* 0x000fc40000011610 */
[----:B------:R-:W-:Y:S02]  /*1476f0*/  PRMT R17, R17, 0x5410, R22 ;  /* 0x0000541011117816 */ /* 0x000fe40000000016 */
[----:B------:R-:W-:Y:S02]  /*147700*/  IADD3 R22, P1, PT, R27, R14, RZ ;  /* 0x0000000e1b167210 */ /* 0x000fe40007f3e0ff */
[----:B------:R-:W-:Y:S02]  /*147710*/  LOP3.LUT R4, R4, 0xffff, RZ, 0xc0, !PT ;  /* 0x0000ffff04047812 */ /* 0x000fe400078ec0ff */
[----:B------:R-:W-:Y:S01]  /*147720*/  LOP3.LUT R16, R16, 0xffff, RZ, 0xc0, !PT ;  /* 0x0000ffff10107812 */ /* 0x000fe200078ec0ff */
[----:B------:R-:W-:Y:S01]  /*147730*/  IMAD.X R23, R19, 0x1, R15, P1 ;  /* 0x0000000113177824 */ /* 0x000fe200008e060f */
[----:B------:R0:W-:Y:S04]  /*147740*/  STL [R1+0x1f00], R17 ;  /* 0x001f001101007387 */ /* 0x0001e80000100800 */
[----:B------:R-:W-:Y:S01]  /*147750*/  STL.64 [R1+0xe88], R22 ;  /* 0x000e881601007387 */ /* 0x000fe20000100a00 */
[----:B0-----:R-:W-:-:S05]  /*147760*/  PRMT R17, R4, 0x3340, R16 ;  /* 0x0000334004117816 */ /* 0x001fca0000000010 */
[----:B------:R0:W-:Y:S01]  /*147770*/  STL [R1+0x1138], R17 ;  /* 0x0011381101007387 */ /* 0x0001e20000100800 */
[----:B------:R-:W-:-:S03]  /*147780*/  LOP3.LUT R16, R24, 0xffff, RZ, 0xc0, !PT ;  /* 0x0000ffff18107812 */ /* 0x000fc600078ec0ff */
[----:B------:R-:W3:Y:S01]  /*147790*/  LDL.LU R24, [R1+0x488] ;  /* 0x0004880001187983 */ /* 0x000ee20000300800 */
[----:B------:R-:W-:-:S03]  /*1477a0*/  LOP3.LUT R4, R29, 0xffff, RZ, 0xc0, !PT ;  /* 0x0000ffff1d047812 */ /* 0x000fc600078ec0ff */
[----:B------:R-:W3:Y:S01]  /*1477b0*/  LDL.LU R29, [R1+0x298] ;  /* 0x00029800011d7983 */ /* 0x000ee20000300800 */
[----:B0-----:R-:W-:Y:S02]  /*1477c0*/  LOP3.LUT R17, R20, 0xffff, RZ, 0xc0, !PT ;  /* 0x0000ffff14117812 */ /* 0x001fe400078ec0ff */
[----:B------:R-:W-:Y:S02]  /*1477d0*/  PRMT R22, R4, 0x3340, R0 ;  /* 0x0000334004167816 */ /* 0x000fe40000000000 */
[--C-:B------:R-:W-:Y:S02]  /*1477e0*/  PRMT R20, R16, 0x3340, R17.reuse ;  /* 0x0000334010147816 */ /* 0x100fe40000000011 */
[----:B------:R-:W-:Y:S02]  /*1477f0*/  SHF.R.U32.HI R16, RZ, 0x8, R16 ;  /* 0x00000008ff107819 */ /* 0x000fe40000011610 */
[----:B------:R-:W-:Y:S02]  /*147800*/  PRMT R20, R20, 0x5410, R22 ;  /* 0x0000541014147816 */ /* 0x000fe40000000016 */
[----:B------:R-:W-:-:S02]  /*147810*/  SHF.R.U32.HI R17, RZ, 0x8, R17 ;  /* 0x00000008ff117819 */ /* 0x000fc40000011611 */
[----:B------:R-:W-:Y:S02]  /*147820*/  IADD3 R22, P1, PT, R27, R12, RZ ;  /* 0x0000000c1b167210 */ /* 0x000fe40007f3e0ff */
[----:B------:R-:W-:Y:S02]  /*147830*/  SHF.R.U32.HI R4, RZ, 0x8, R4 ;  /* 0x00000008ff047819 */ /* 0x000fe40000011604 */
[----:B------:R-:W-:Y:S02]  /*147840*/  LOP3.LUT R16, R16, 0xffff, RZ, 0xc0, !PT ;  /* 0x0000ffff10107812 */ /* 0x000fe400078ec0ff */
[----:B------:R-:W-:Y:S01]  /*147850*/  LOP3.LUT R17, R17, 0xffff, RZ, 0xc0, !PT ;  /* 0x0000ffff11117812 */ /* 0x000fe200078ec0ff */
[----:B------:R-:W-:Y:S01]  /*147860*/  IMAD.X R23, R19, 0x1, R13, P1 ;  /* 0x0000000113177824 */ /* 0x000fe200008e060d */
[----:B------:R-:W-:Y:S02]  /*147870*/  LOP3.LUT R4, R4, 0xffff, RZ, 0xc0, !PT ;  /* 0x0000ffff04047812 */ /* 0x000fe400078ec0ff */
[----:B------:R-:W-:Y:S01]  /*147880*/  PRMT R17, R16, 0x3340, R17 ;  /* 0x0000334010117816 */ /* 0x000fe20000000011 */
[----:B------:R-:W-:Y:S01]  /*147890*/  STL [R1+0x1efc], R20 ;  /* 0x001efc1401007387 */ /* 0x000fe20000100800 */
[----:B------:R-:W-:-:S03]  /*1478a0*/  PRMT R16, R4, 0x3340, R0 ;  /* 0x0000334004107816 */ /* 0x000fc60000000000 */
[----:B------:R0:W-:Y:S04]  /*1478b0*/  STL.64 [R1+0xe80], R22 ;  /* 0x000e801601007387 */ /* 0x0001e80000100a00 */
[----:B0-----:R-:W3:Y:S04]  /*1478c0*/  LDL.LU R22, [R1+0x5ad4] ;  /* 0x005ad40001167983 */ /* 0x001ee80000300800 */
[----:B------:R0:W-:Y:S02]  /*1478d0*/  STL [R1+0x1130], R17 ;  /* 0x0011301101007387 */ /* 0x0001e40000100800 */
[----:B0-----:R-:W-:-:S02]  /*1478e0*/  LOP3.LUT R17, R8, 0xffff, RZ, 0xc0, !PT ;  /* 0x0000ffff08117812 */ /* 0x001fc400078ec0ff */
[----:B----4-:R-:W-:Y:S02]  /*1478f0*/  LOP3.LUT R4, R28, 0xffff, RZ, 0xc0, !PT ;  /* 0x0000ffff1c047812 */ /* 0x010fe400078ec0ff */
[----:B------:R-:W4:Y:S04]  /*147900*/  LDL.LU R28, [R1+0x378] ;  /* 0x00037800011c7983 */ /* 0x000f280000300800 */
[----:B------:R2:W-:Y:S04]  /*147910*/  STL [R1+0x67c], R16 ;  /* 0x00067c1001007387 */ /* 0x0005e80000100800 */
[----:B------:R-:W4:Y:S01]  /*147920*/  LDL.LU R8, [R1+0x5ad0] ;  /* 0x005ad00001087983 */ /* 0x000f220000300800 */
[----:B------:R-:W-:-:S02]  /*147930*/  SHF.R.U32.HI R18, RZ, 0x8, R18 ;  /* 0x00000008ff127819 */ /* 0x000fc40000011612 */
[----:B--2---:R-:W-:-:S04]  /*147940*/  LOP3.LUT R16, R21, 0xffff, RZ, 0xc0, !PT ;  /* 0x0000ffff15107812 */ /* 0x004fc800078ec0ff */
[----:B------:R-:W-:Y:S02]  /*147950*/  PRMT R19, R4, 0x3340, R16 ;  /* 0x0000334004137816 */ /* 0x000fe40000000010 */
[----:B------:R-:W-:Y:S02]  /*147960*/  SHF.R.U32.HI R4, RZ, 0x8, R4 ;  /* 0x00000008ff047819 */ /* 0x000fe40000011604 */
[----:B------:R-:W-:Y:S02]  /*147970*/  SHF.R.U32.HI R16, RZ, 0x8, R16 ;  /* 0x00000008ff107819 */ /* 0x000fe40000011610 */
[----:B------:R-:W-:Y:S02]  /*147980*/  PRMT R20, R17, 0x3340, R0 ;  /* 0x0000334011147816 */ /* 0x000fe40000000000 */
[----:B------:R-:W-:Y:S02]  /*147990*/  LOP3.LUT R18, R18, 0xffff, RZ, 0xc0, !PT ;  /* 0x0000ffff12127812 */ /* 0x000fe400078ec0ff */
[----:B------:R-:W-:-:S02]  /*1479a0*/  LOP3.LUT R4, R4, 0xffff, RZ, 0xc0, !PT ;  /* 0x0000ffff04047812 */ /* 0x000fc400078ec0ff */
[----:B------:R-:W-:Y:S02]  /*1479b0*/  LOP3.LUT R16, R16, 0xffff, RZ, 0xc0, !PT ;  /* 0x0000ffff10107812 */ /* 0x000fe400078ec0ff */
[----:B------:R-:W-:Y:S02]  /*1479c0*/  PRMT R19, R19, 0x5410, R20 ;  /* 0x0000541013137816 */ /* 0x000fe40000000014 */
[----:B------:R-:W-:Y:S02]  /*1479d0*/  PRMT R18, R18, 0x3340, R0 ;  /* 0x0000334012127816 */ /* 0x000fe40000000000 */
[----:B------:R-:W-:Y:S01]  /*1479e0*/  PRMT R16, R4, 0x3340, R16 ;  /* 0x0000334004107816 */ /* 0x000fe20000000010 */
[----:B------:R-:W-:Y:S01]  /*1479f0*/  STL [R1+0x1f1c], R19 ;  /* 0x001f1c1301007387 */ /* 0x000fe20000100800 */
[----:B---3--:R-:W-:-:S03]  /*147a00*/  LOP3.LUT R23, R24, 0xffff, RZ, 0xc0, !PT ;  /* 0x0000ffff18177812 */ /* 0x008fc600078ec0ff */
[----:B------:R0:W-:Y:S01]  /*147a10*/  STL [R1+0x64c], R18 ;  /* 0x00064c1201007387 */ /* 0x0001e20000100800 */
[----:B------:R-:W-:Y:S02]  /*147a20*/  LOP3.LUT R4, R29, 0xffff, RZ, 0xc0, !PT ;  /* 0x0000ffff1d047812 */ /* 0x000fe400078ec0ff */
[----:B------:R-:W-:Y:S01]  /*147a30*/  LOP3.LUT R20, R25, 0xffff, RZ, 0xc0, !PT ;  /* 0x0000ffff19147812 */ /* 0x000fe200078ec0ff */
[----:B------:R1:W-:Y:S04]  /*147a40*/  STL [R1+0x119c], R16 ;  /* 0x00119c1001007387 */ /* 0x0003e80000100800 */
[----:B------:R2:W-:Y:S01]  /*147a50*/  STL [R1+0x94], R4 ;  /* 0x0000940401007387 */ /* 0x0005e20000100800 */
[----:B0-----:R-:W-:-:S03]  /*147a60*/  SHF.R.U32.HI R18, RZ, 0x8, R4 ;  /* 0x00000008ff127819 */ /* 0x001fc60000011604 */
[----:B------:R-:W3:Y:S01]  /*147a70*/  LDL.LU R21, [R1+0x440] ;  /* 0x0004400001157983 */ /* 0x000ee20000300800 */
[----:B-1----:R-:W-:Y:S02]  /*147a80*/  SHF.R.U32.HI R16, RZ, 0x8, R23 ;  /* 0x00000008ff107819 */ /* 0x002fe40000011617 */
[----:B------:R-:W-:Y:S01]  /*147a90*/  LOP3.LUT R18, R18, 0xffff, RZ, 0xc0, !PT ;  /* 0x0000ffff12127812 */ /* 0x000fe200078ec0ff */
[----:B------:R-:W3:Y:S01]  /*147aa0*/  LDL.LU R25, [R1+0x23c] ;  /* 0x00023c0001197983 */ /* 0x000ee20000300800 */
[----:B--2---:R-:W-:Y:S02]  /*147ab0*/  SHF.R.U32.HI R4, RZ, 0x8, R20 ;  /* 0x00000008ff047819 */ /* 0x004fe40000011614 */
[----:B------:R-:W-:Y:S02]  /*147ac0*/  LOP3.LUT R16, R16, 0xffff, RZ, 0xc0, !PT ;  /* 0x0000ffff10107812 */ /* 0x000fe400078ec0ff */
[----:B------:R-:W-:Y:S02]  /*147ad0*/  LOP3.LUT R4, R4, 0xffff, RZ, 0xc0, !PT ;  /* 0x0000ffff04047812 */ /* 0x000fe400078ec0ff */
[----:B------:R-:W-:-:S02]  /*147ae0*/  PRMT R18, R16, 0x3340, R18 ;  /* 0x0000334010127816 */ /* 0x000fc40000000012 */
[----:B------:R-:W-:Y:S01]  /*147af0*/  PRMT R16, R4, 0x3340, R0 ;  /* 0x0000334004107816 */ /* 0x000fe20000000000 */
[----:B------:R-:W-:Y:S01]  /*147b00*/  STL [R1+0x59a8], R23 ;  /* 0x0059a81701007387 */ /* 0x000fe20000100800 */
[----:B------:R-:W-:-:S03]  /*147b10*/  LOP3.LUT R4, R26, 0xffff, RZ, 0xc0, !PT ;  /* 0x0000ffff1a047812 */ /* 0x000fc600078ec0ff */
[----:B------:R-:W-:Y:S04]  /*147b20*/  STL [R1+0x10d4], R18 ;  /* 0x0010d41201007387 */ /* 0x000fe80000100800 */
[----:B------:R-:W-:Y:S04]  /*147b30*/  STL [R1+0x599c], R20 ;  /* 0x00599c1401007387 */ /* 0x000fe80000100800 */
[----:B------:R4:W-:Y:S01]  /*147b40*/  STL [R1+0x210], R16 ;  /* 0x0002101001007387 */ /* 0x0009e20000100800 */
[----:B------:R-:W-:Y:S01]  /*147b50*/  PRMT R19, R4, 0x3340, R0 ;  /* 0x0000334004137816 */ /* 0x000fe20000000000 */
[----:B------:R-:W-:-:S02]  /*147b60*/  VIADD R27, R27, UR6 ;  /* 0x000000061b1b7c36 */ /* 0x000fc40008000000 */
[----:B------:R-:W2:Y:S01]  /*147b70*/  LDL.LU R26, [R1+0x5acc] ;  /* 0x005acc00011a7983 */ /* 0x000ea20000300800 */
[----:B----4-:R-:W-:Y:S01]  /*147b80*/  LOP3.LUT R16, R28, 0xffff, RZ, 0xc0, !PT ;  /* 0x0000ffff1c107812 */ /* 0x010fe200078ec0ff */
[----:B------:R-:W0:Y:S01]  /*147b90*/  LDCU UR6, c[0x0][0x3b8] ;  /* 0x00007700ff0677ac */ /* 0x000e220008000800 */
[----:B------:R-:W-:-:S04]  /*147ba0*/  LOP3.LUT R18, R8, 0xffff, RZ, 0xc0, !PT ;  /* 0x0000ffff08127812 */ /* 0x000fc800078ec0ff */
[----:B------:R-:W-:Y:S02]  /*147bb0*/  PRMT R8, R16, 0x3340, R18 ;  /* 0x0000334010087816 */ /* 0x000fe40000000012 */
[----:B------:R-:W-:Y:S02]  /*147bc0*/  IADD3 R28, P1, PT, R27, R6, RZ ;  /* 0x000000061b1c7210 */ /* 0x000fe40007f3e0ff */
[----:B------:R-:W-:Y:S02]  /*147bd0*/  PRMT R19, R8, 0x5410, R19 ;  /* 0x0000541008137816 */ /* 0x000fe40000000013 */
[----:B------:R-:W-:-:S05]  /*147be0*/  SHF.R.S32.HI R8, RZ, 0x1f, R27 ;  /* 0x0000001fff087819 */ /* 0x000fca000001141b */
[----:B------:R-:W-:Y:S01]  /*147bf0*/  IMAD.X R29, R8, 0x1, R9, P1 ;  /* 0x00000001081d7824 */ /* 0x000fe200008e0609 */
[----:B------:R-:W-:Y:S04]  /*147c00*/  STL [R1+0x1ef4], R19 ;  /* 0x001ef41301007387 */ /* 0x000fe80000100800 */
[----:B------:R1:W-:Y:S04]  /*147c10*/  STL.64 [R1+0xe78], R28 ;  /* 0x000e781c01007387 */ /* 0x0003e80000100a00 */
[----:B-1----:R-:W4:Y:S01]  /*147c20*/  LDL.LU R29, [R1+0x5ac8] ;  /* 0x005ac800011d7983 */ /* 0x002f220000300800 */
[----:B------:R-:W-:-:S02]  /*147c30*/  SHF.R.U32.HI R16, RZ, 0x8, R16 ;  /* 0x00000008ff107819 */ /* 0x000fc40000011610 */
[----:B------:R-:W-:Y:S02]  /*147c40*/  SHF.R.U32.HI R18, RZ, 0x8, R18 ;  /* 0x00000008ff127819 */ /* 0x000fe40000011612 */
[----:B------:R-:W-:Y:S02]  /*147c50*/  SHF.R.U32.HI R17, RZ, 0x8, R17 ;  /* 0x00000008ff117819 */ /* 0x000fe40000011611 */
[----:B------:R-:W-:Y:S02]  /*147c60*/  LOP3.LUT R16, R16, 0xffff, RZ, 0xc0, !PT ;  /* 0x0000ffff10107812 */ /* 0x000fe400078ec0ff */
[----:B------:R-:W-:Y:S02]  /*147c70*/  LOP3.LUT R18, R18, 0xffff, RZ, 0xc0, !PT ;  /* 0x0000ffff12127812 */ /* 0x000fe400078ec0ff */
[----:B------:R-:W-:Y:S02]  /*147c80*/  LOP3.LUT R19, R17, 0xffff, RZ, 0xc0, !PT ;  /* 0x0000ffff11137812 */ /* 0x000fe400078ec0ff */
[----:B------:R-:W-:Y:S01]  /*147c90*/  PRMT R28, R16, 0x3340, R18 ;  /* 0x00003340101c7816 */ /* 0x000fe20000000012 */
[----:B------:R-:W2:Y:S01]  /*147ca0*/  LDL.LU R17, [R1+0x344] ;  /* 0x0003440001117983 */ /* 0x000ea20000300800 */
[----:B------:R-:W-:-:S03]  /*147cb0*/  PRMT R19, R19, 0x3340, R0 ;  /* 0x0000334013137816 */ /* 0x000fc60000000000 */
[----:B------:R-:W2:Y:S01]  /*147cc0*/  LDL.LU R24, [R1+0x1a8] ;  /* 0x0001a80001187983 */ /* 0x000ea20000300800 */
[----:B---3--:R-:W-:-:S03]  /*147cd0*/  LOP3.LUT R18, R21, 0xffff, RZ, 0xc0, !PT ;  /* 0x0000ffff15127812 */ /* 0x008fc600078ec0ff */
[----:B------:R-:W-:Y:S04]  /*147ce0*/  STL [R1+0x5928], R28 ;  /* 0x0059281c01007387 */ /* 0x000fe80000100800 */
[----:B------:R1:W-:Y:S02]  /*147cf0*/  STL [R1+0x658], R19 ;  /* 0x0006581301007387 */ /* 0x0003e40000100800 */
[----:B-1----:R-:W-:-:S04]  /*147d00*/  LOP3.LUT R19, R25, 0xffff, RZ, 0xc0, !PT ;  /* 0x0000ffff19137812 */ /* 0x002fc800078ec0ff */
[----:B------:R-:W-:Y:S02]  /*147d10*/  PRMT R20, R18, 0x3340, R19 ;  /* 0x0000334012147816 */ /* 0x000fe40000000013 */
[----:B----4-:R-:W-:-:S04]  /*147d20*/  LOP3.LUT R16, R29, 0xffff, RZ, 0xc0, !PT ;  /* 0x0000ffff1d107812 */ /* 0x010fc800078ec0ff */
[----:B------:R-:W-:-:S04]  /*147d30*/  PRMT R21, R16, 0x3340, R0 ;  /* 0x0000334010157816 */ /* 0x000fc80000000000 */
[----:B------:R-:W-:Y:S02]  /*147d40*/  PRMT R23, R20, 0x5410, R21 ;  /* 0x0000541014177816 */ /* 0x000fe40000000015 */
[----:B------:R-:W-:-:S05]  /*147d50*/  IADD3 R20, P1, PT, R27, R10, RZ ;  /* 0x0000000a1b147210 */ /* 0x000fca0007f3e0ff */
[----:B------:R-:W-:Y:S01]  /*147d60*/  IMAD.X R21, R8, 0x1, R11, P1 ;  /* 0x0000000108157824 */ /* 0x000fe200008e060b */
[----:B------:R-:W-:Y:S04]  /*147d70*/  STL [R1+0x1ef0], R23 ;  /* 0x001ef01701007387 */ /* 0x000fe80000100800 */
[----:B------:R1:W-:Y:S04]  /*147d80*/  STL.64 [R1+0xe70], R20 ;  /* 0x000e701401007387 */ /* 0x0003e80000100a00 */
[----:B-1----:R-:W3:Y:S04]  /*147d90*/  LDL.LU R21, [R1+0x5438] ;  /* 0x0054380001157983 */ /* 0x002ee80000300800 */
[----:B------:R-:W4:Y:S04]  /*147da0*/  LDL.LU R29, [R1+0x11c] ;  /* 0x00011c00011d7983 */ /* 0x000f280000300800 */
[----:B------:R-:W4:Y:S01]  /*147db0*/  LDL.LU R25, [R1+0x300] ;  /* 0x0003000001197983 */ /* 0x000f220000300800 */
[----:B------:R-:W-:-:S02]  /*147dc0*/  SHF.R.U32.HI R18, RZ, 0x8, R18 ;  /* 0x00000008ff127819 */ /* 0x000fc40000011612 */
[----:B------:R-:W-:Y:S02]  /*147dd0*/  SHF.R.U32.HI R19, RZ, 0x8, R19 ;  /* 0x00000008ff137819 */ /* 0x000fe40000011613 */
[----:B------:R-:W-:Y:S02]  /*147de0*/  SHF.R.U32.HI R16, RZ, 0x8, R16 ;  /* 0x00000008ff107819 */ /* 0x000fe40000011610 */
[----:B------:R-:W-:Y:S02]  /*147df0*/  LOP3.LUT R18, R18, 0xffff, RZ, 0xc0, !PT ;  /* 0x0000ffff12127812 */ /* 0x000fe400078ec0ff */
[----:B------:R-:W-:Y:S02]  /*147e00*/  LOP3.LUT R19, R19, 0xffff, RZ, 0xc0, !PT ;  /* 0x0000ffff13137812 */ /* 0x000fe400078ec0ff */
[----:B------:R-:W-:Y:S02]  /*147e10*/  LOP3.LUT R16, R16, 0xffff, RZ, 0xc0, !PT ;  /* 0x0000ffff10107812 */ /* 0x000fe400078ec0ff */
[----:B------:R-:W-:-:S02]  /*147e20*/  PRMT R20, R18, 0x3340, R19 ;  /* 0x0000334012147816 */ /* 0x000fc40000000013 */
[----:B------:R-:W-:Y:S02]  /*147e30*/  SHF.R.U32.HI R4, RZ, 0x8, R4 ;  /* 0x00000008ff047819 */ /* 0x000fe40000011604 */
[----:B------:R-:W-:Y:S02]  /*147e40*/  IADD3 R18, P1, PT, R27, R14, RZ ;  /* 0x0000000e1b127210 */ /* 0x000fe40007f3e0ff */
[----:B------:R-:W-:Y:S02]  /*147e50*/  PRMT R16, R16, 0x3340, R0 ;  /* 0x0000334010107816 */ /* 0x000fe40000000000 */
[----:B------:R-:W-:Y:S01]  /*147e60*/  LOP3.LUT R4, R4, 0xffff, RZ, 0xc0, !PT ;  /* 0x0000ffff04047812 */ /* 0x000fe200078ec0ff */
[----:B------:R1:W-:Y:S01]  /*147e70*/  STL [R1+0x1178], R20 ;  /* 0x0011781401007387 */ /* 0x0003e20000100800 */
[----:B------:R-:W-:-:S03]  /*147e80*/  IMAD.X R19, R8, 0x1, R15, P1 ;  /* 0x0000000108137824 */ /* 0x000fc600008e060f */
[----:B------:R0:W-:Y:S04]  /*147e90*/  STL [R1+0x654], R16 ;  /* 0x0006541001007387 */ /* 0x0001e80000100800 */
[----:B------:R2:W-:Y:S01]  /*147ea0*/  STL.64 [R1+0xe68], R18 ;  /* 0x000e681201007387 */ /* 0x0005e20000100a00 */
[----:B-1----:R-:W-:Y:S02]  /*147eb0*/  LOP3.LUT R20, R5, 0xffff, RZ, 0xc0, !PT ;  /* 0x0000ffff05147812 */ /* 0x002fe400078ec0ff */
[--C-:B0-----:R-:W-:Y:S02]  /*147ec0*/  PRMT R16, R4, 0x3340, R0.reuse ;  /* 0x0000334004107816 */ /* 0x101fe40000000000 */
[----:B--2---:R-:W-:Y:S02]  /*147ed0*/  LOP3.LUT R4, R17, 0xffff, RZ, 0xc0, !PT ;  /* 0x0000ffff11047812 */ /* 0x004fe400078ec0ff */
[----:B------:R-:W-:Y:S01]  /*147ee0*/  LOP3.LUT R5, R24, 0xffff, RZ, 0xc0, !PT ;  /* 0x0000ffff18057812 */ /* 0x000fe200078ec0ff */
[----:B------:R-:W2:Y:S01]  /*147ef0*/  LDL.LU R18, [R1+0x5ac4] ;  /* 0x005ac40001127983 */ /* 0x000ea20000300800 */
[----:B------:R-:W-:-:S03]  /*147f00*/  PRMT R17, R20, 0x3340, R0 ;  /* 0x0000334014117816 */ /* 0x000fc60000000000 */
[----:B------:R0:W-:Y:S04]  /*147f10*/  STL [R1+0x638], R16 ;  /* 0x0006381001007387 */ /* 0x0001e80000100800 */
[----:B------:R-:W2:Y:S04]  /*147f20*/  LDL.LU R19, [R1+0x348] ;  /* 0x0003480001137983 */ /* 0x000ea80000300800 */
[----:B------:R-:W2:Y:S01]  /*147f30*/  LDL.LU R24, [R1+0x1b0] ;  /* 0x0001b00001187983 */ /* 0x000ea20000300800 */
[----:B0-----:R-:W-:Y:S02]  /*147f40*/  PRMT R16, R4, 0x3340, R5 ;  /* 0x0000334004107816 */ /* 0x001fe40000000005 */
[----:B------:R-:W-:-:S02]  /*147f50*/  SHF.R.U32.HI R4, RZ, 0x8, R4 ;  /* 0x00000008ff047819 */ /* 0x000fc40000011604 */
[----:B------:R-:W-:Y:S02]  /*147f60*/  SHF.R.U32.HI R5, RZ, 0x8, R5 ;  /* 0x00000008ff057819 */ /* 0x000fe40000011605 */
[----:B------:R-:W-:Y:S02]  /*147f70*/  PRMT R23, R16, 0x5410, R17 ;  /* 0x0000541010177816 */ /* 0x000fe40000000011 */
[----:B------:R-:W-:Y:S02]  /*147f80*/  IADD3 R16, P1, PT, R27, R12, RZ ;  /* 0x0000000c1b107210 */ /* 0x000fe40007f3e0ff */
[----:B------:R-:W-:Y:S02]  /*147f90*/  LOP3.LUT R4, R4, 0xffff, RZ, 0xc0, !PT ;  /* 0x0000ffff04047812 */ /* 0x000fe400078ec0ff */
[----:B------:R-:W-:Y:S01]  /*147fa0*/  LOP3.LUT R5, R5, 0xffff, RZ, 0xc0, !PT ;  /* 0x0000ffff05057812 */ /* 0x000fe200078ec0ff */
[----:B------:R-:W-:-:S03]  /*147fb0*/  IMAD.X R17, R8, 0x1, R13, P1 ;  /* 0x0000000108117824 */ /* 0x000fc600008e060d */
[----:B------:R-:W-:Y:S01]  /*147fc0*/  PRMT R8, R4, 0x3340, R5 ;  /* 0x0000334004087816 */ /* 0x000fe20000000005 */
[----:B------:R-:W-:Y:S04]  /*147fd0*/  STL [R1+0x1eec], R23 ;  /* 0x001eec1701007387 */ /* 0x000fe80000100800 */
[----:B------:R0:W-:Y:S04]  /*147fe0*/  STL.64 [R1+0xe60], R16 ;  /* 0x000e601001007387 */ /* 0x0001e80000100a00 */
[----:B0-----:R-:W2:Y:S04]  /*147ff0*/  LDL.LU R16, [R1+0x5ac0] ;  /* 0x005ac00001107983 */ /* 0x001ea80000300800 */
[----:B------:R0:W-:Y:S01]  /*148000*/  STL [R1+0x592c], R8 ;  /* 0x00592c0801007387 */ /* 0x0001e20000100800 */
[----:B---3--:R-:W-:-:S02]  /*148010*/  LOP3.LUT R4, R21, 0xffff, RZ, 0xc0, !PT ;  /* 0x0000ffff15047812 */ /* 0x008fc400078ec0ff */
[----:B----4-:R-:W-:Y:S02]  /*148020*/  LOP3.LUT R21, R29, 0xffff, RZ, 0xc0, !PT ;  /* 0x0000ffff1d157812 */ /* 0x010fe400078ec0ff */
[----:B------:R-:W-:Y:S02]  /*148030*/  LOP3.LUT R5, R25, 0xffff, RZ, 0xc0, !PT ;  /* 0x0000ffff19057812 */ /* 0x000fe400078ec0ff */
[----:B------:R-:W-:Y:S02]  /*148040*/  PRMT R17, R21, 0x3340, R0 ;  /* 0x0000334015117816 */ /* 0x000fe40000000000 */
[----:B0-----:R-:W-:-:S04]  /*148050*/  PRMT R8, R4, 0x3340, R5 ;  /* 0x0000334004087816 */ /* 0x001fc80000000005 */
[----:B------:R-:W-:Y:S02]  /*148060*/  PRMT R8, R8, 0x5410, R17 ;  /* 0x0000541008087816 */ /* 0x000fe40000000011 */
[----:B------:R-:W3:Y:S04]  /*148070*/  LDL.LU R17, [R1+0x543c] ;  /* 0x00543c0001117983 */ /* 0x000ee80000300800 */
[----:B------:R-:W4:Y:S01]  /*148080*/  LDL.LU R29, [R1+0x308] ;  /* 0x00030800011d7983 */ /* 0x000f220000300800 */
[----:B------:R-:W-:-:S03]  /*148090*/  SHF.R.U32.HI R4, RZ, 0x8, R4 ;  /* 0x00000008ff047819 */ /* 0x000fc60000011604 */
[----:B------:R0:W-:Y:S01]  /*1480a0*/  STL [R1+0x1ee8], R8 ;  /* 0x001ee80801007387 */ /* 0x0001e20000100800 */
[----:B------:R-:W-:Y:S02]  /*1480b0*/  SHF.R.U32.HI R5, RZ, 0x8, R5 ;  /* 0x00000008ff057819 */ /* 0x000fe40000011605 */
[----:B------:R-:W-:Y:S02]  /*1480c0*/  LOP3.LUT R4, R4, 0xffff, RZ, 0xc0, !PT ;  /* 0x0000ffff04047812 */ /* 0x000fe400078ec0ff */
[----:B------:R-:W-:Y:S02]  /*1480d0*/  LOP3.LUT R5, R5, 0xffff, RZ, 0xc0, !PT ;  /* 0x0000ffff05057812 */ /* 0x000fe400078ec0ff */
[----:B0-----:R-:W-:-:S04]  /*1480e0*/  SHF.R.U32.HI R8, RZ, 0x8, R20 ;  /* 0x00000008ff087819 */ /* 0x001fc80000011614 */
[----:B------:R-:W-:Y:S02]  /*1480f0*/  LOP3.LUT R8, R8, 0xffff, RZ, 0xc0, !PT ;  /* 0x0000ffff08087812 */ /* 0x000fe400078ec0ff */
[----:B------:R-:W-:Y:S02]  /*148100*/  PRMT R5, R4, 0x3340, R5 ;  /* 0x0000334004057816 */ /* 0x000fe40000000005 */
[----:B------:R-:W-:Y:S01]  /*148110*/  PRMT R25, R8, 0x3340, R0 ;  /* 0x0000334008197816 */ /* 0x000fe20000000000 */
[----:B------:R-:W-:Y:S01]  /*148120*/  VIADD R27, R27, UR6 ;  /* 0x000000061b1b7c36 */ /* 0x000fe20008000000 */
[----:B------:R-:W-:Y:S01]  /*148130*/  LOP3.LUT R3, R3, 0xffff, RZ, 0xc0, !PT ;  /* 0x0000ffff03037812 */ /* 0x000fe200078ec0ff */
[----:B------:R-:W0:Y:S02]  /*148140*/  LDCU UR6, c[0x0][0x3b8] ;  /* 0x00007700ff0677ac */ /* 0x000e240008000800 */
[----:B------:R-:W-:Y:S04]  /*148150*/  STL [R1+0x5930], R25 ;  /* 0x0059301901007387 */ /* 0x000fe80000100800 */
[----:B------:R1:W-:Y:S01]  /*148160*/  STL [R1+0x1d78], R5 ;  /* 0x001d780501007387 */ /* 0x0003e20000100800 */
[----:B--2---:R-:W-:-:S02]  /*148170*/  LOP3.LUT R4, R19, 0xffff, RZ, 0xc0, !PT ;  /* 0x0000ffff13047812 */ /* 0x004fc400078ec0ff */
[----:B-1----:R-:W-:Y:S02]  /*148180*/  LOP3.LUT R5, R24, 0xffff, RZ, 0xc0, !PT ;  /* 0x0000ffff18057812 */ /* 0x002fe400078ec0ff */
[----:B------:R-:W-:Y:S02]  /*148190*/  PRMT R19, R3, 0x3340, R0 ;  /* 0x0000334003137816 */ /* 0x000fe40000000000 */
[--C-:B------:R-:W-:Y:S02]  /*1481a0*/  PRMT R8, R4, 0x3340, R5.reuse ;  /* 0x0000334004087816 */ /* 0x100fe40000000005 */
[----:B------:R-:W-:Y:S02]  /*1481b0*/  SHF.R.U32.HI R4, RZ, 0x8, R4 ;  /* 0x00000008ff047819 */ /* 0x000fe40000011604 */
[----:B------:R-:W-:Y:S02]  /*1481c0*/  SHF.R.U32.HI R5, RZ, 0x8, R5 ;  /* 0x00000008ff057819 */ /* 0x000fe40000011605 */
[----:B------:R-:W-:-:S02]  /*1481d0*/  SHF.R.S32.HI R20, RZ, 0x1f, R27 ;  /* 0x0000001fff147819 */ /* 0x000fc4000001141b */
[----:B------:R-:W-:Y:S02]  /*1481e0*/  IADD3 R24, P1, PT, R27, R6, RZ ;  /* 0x000000061b187210 */ /* 0x000fe40007f3e0ff */
[----:B------:R-:W-:Y:S02]  /*1481f0*/  SHF.R.U32.HI R3, RZ, 0x8, R3 ;  /* 0x00000008ff037819 */ /* 0x000fe40000011603 */
[----:B------:R-:W-:Y:S02]  /*148200*/  LOP3.LUT R4, R4, 0xffff, RZ, 0xc0, !PT ;  /* 0x0000ffff04047812 */ /* 0x000fe400078ec0ff */
[----:B------:R-:W-:Y:S01]  /*148210*/  LOP3.LUT R5, R5, 0xffff, RZ, 0xc0, !PT ;  /* 0x0000ffff05057812 */ /* 0x000fe200078ec0ff */
[----:B------:R-:W-:Y:S01]  /*148220*/  IMAD.X R25, R20, 0x1, R9, P1 ;  /* 0x0000000114197824 */ /* 0x000fe200008e0609 */
[----:B------:R-:W-:Y:S02]  /*148230*/  PRMT R8, R8, 0x5410, R19 ;  /* 0x0000541008087816 */ /* 0x000fe40000000013 */
[----:B------:R-:W-:-:S02]  /*148240*/  LOP3.LUT R3, R3, 0xffff, RZ, 0xc0, !PT ;  /* 0x0000ffff03037812 */ /* 0x000fc400078ec0ff */
[----:B------:R-:W-:Y:S01]  /*148250*/  PRMT R4, R4, 0x3340, R5 ;  /* 0x0000334004047816 */ /* 0x000fe20000000005 */
[----:B------:R-:W-:Y:S01]  /*148260*/  STL [R1+0x1ee4], R8 ;  /* 0x001ee40801007387 */ /* 0x000fe20000100800 */
[----:B------:R-:W-:-:S03]  /*148270*/  PRMT R3, R3, 0x3340, R0 ;  /* 0x0000334003037816 */ /* 0x000fc60000000000 */
[----:B------:R1:W-:Y:S04]  /*148280*/  STL.64 [R1+0xe58], R24 ;  /* 0x000e581801007387 */ /* 0x0003e80000100a00 */
[----:B-1----:R-:W2:Y:S04]  /*148290*/  LDL.LU R24, [R1+0x6f0] ;  /* 0x0006f00001187983 */ /* 0x002ea80000300800 */
[----:B------:R1:W-:Y:S04]  /*1482a0*/  STL [R1+0x1d64], R4 ;  /* 0x001d640401007387 */ /* 0x0003e80000100800 */
[----:B------:R0:W-:Y:S01]  /*1482b0*/  STL [R1+0x65c], R3 ;  /* 0x00065c0301007387 */ /* 0x0001e20000100800 */
[----:B-1----:R-:W-:-:S03]  /*1482c0*/  LOP3.LUT R4, R26, 0xffff, RZ, 0xc0, !PT ;  /* 0x0000ffff1a047812 */ /* 0x002fc600078ec0ff */
[----:B------:R-:W2:Y:S01]  /*1482d0*/  LDL.LU R26, [R1+0x5abc] ;  /* 0x005abc00011a7983 */ /* 0x000ea20000300800 */
[----:B------:R-:W-:Y:S02]  /*1482e0*/  PRMT R5, R4, 0x3340, R0 ;  /* 0x0000334004057816 */ /* 0x000fe40000000000 */
[----:B---3--:R-:W-:Y:S02]  /*1482f0*/  LOP3.LUT R8, R17, 0xffff, RZ, 0xc0, !PT ;  /* 0x0000ffff11087812 */ /* 0x008fe400078ec0ff */
[----:B----4-:R-:W-:-:S04]  /*148300*/  LOP3.LUT R17, R29, 0xffff, RZ, 0xc0, !PT ;  /* 0x0000ffff1d117812 */ /* 0x010fc800078ec0ff */
[----:B0-----:R-:W-:-:S04]  /*148310*/  PRMT R3, R8, 0x3340, R17 ;  /* 0x0000334008037816 */ /* 0x001fc80000000011 */
[----:B------:R-:W-:Y:S02]  /*148320*/  PRMT R19, R3, 0x5410, R5 ;  /* 0x0000541003137816 */ /* 0x000fe40000000005 */
[----:B------:R-:W3:Y:S04]  /*148330*/  LDL.LU R5, [R1+0x460] ;  /* 0x0004600001057983 */ /* 0x000ee80000300800 */
[----:B------:R-:W4:Y:S04]  /*148340*/  LDL.LU R3, [R1+0x5c] ;  /* 0x00005c0001037983 */ /* 0x000f280000300800 */
[----:B------:R0:W-:Y:S04]  /*148350*/  STL [R1+0x1ee0], R19 ;  /* 0x001ee01301007387 */ /* 0x0001e80000100800 */
[----:B0-----:R-:W4:Y:S01]  /*148360*/  LDL.LU R19, [R1+0x254] ;  /* 0x0002540001137983 */ /* 0x001f220000300800 */
[----:B------:R-:W-:-:S02]  /*148370*/  IADD3 R28, P1, PT, R27, R10, RZ ;  /* 0x0000000a1b1c7210 */ /* 0x000fc40007f3e0ff */
[----:B------:R-:W-:Y:S02]  /*148380*/  SHF.R.U32.HI R21, RZ, 0x8, R21 ;  /* 0x00000008ff157819 */ /* 0x000fe40000011615 */
[----:B------:R-:W-:Y:S01]  /*148390*/  SHF.R.U32.HI R8, RZ, 0x8, R8 ;  /* 0x00000008ff087819 */ /* 0x000fe20000011608 */
[----:B------:R-:W-:Y:S01]  /*1483a0*/  IMAD.X R29, R20, 0x1, R11, P1 ;  /* 0x00000001141d7824 */ /* 0x000fe200008e060b */
[----:B------:R-:W-:Y:S02]  /*1483b0*/  SHF.R.U32.HI R17, RZ, 0x8, R17 ;  /* 0x00000008ff117819 */ /* 0x000fe40000011611 */
[----:B------:R-:W-:Y:S02]  /*1483c0*/  LOP3.LUT R21, R21, 0xffff, RZ, 0xc0, !PT ;  /* 0x0000ffff15157812 */ /* 0x000fe400078ec0ff */
[----:B------:R-:W-:Y:S01]  /*1483d0*/  LOP3.LUT R8, R8, 0xffff, RZ, 0xc0, !PT ;  /* 0x0000ffff08087812 */ /* 0x000fe200078ec0ff */
[----:B------:R0:W-:Y:S01]  /*1483e0*/  STL.64 [R1+0xe50], R28 ;  /* 0x000e501c01007387 */ /* 0x0001e20000100a00 */
[----:B------:R-:W-:-:S02]  /*1483f0*/  LOP3.LUT R17, R17, 0xffff, RZ, 0xc0, !PT ;  /* 0x0000ffff11117812 */ /* 0x000fc400078ec0ff */
[----:B------:R-:W-:Y:S02]  /*148400*/  PRMT R21, R21, 0x3340, R0 ;  /* 0x0000334015157816 */ /* 0x000fe40000000000 */
[----:B------:R-:W-:Y:S02]  /*148410*/  PRMT R8, R8, 0x3340, R17 ;  /* 0x0000334008087816 */ /* 0x000fe40000000011 */
[----:B0-----:R-:W-:Y:S01]  /*148420*/  IADD3 R28, P1, PT, R27, R14, RZ ;  /* 0x0000000e1b1c7210 */ /* 0x001fe20007f3e0ff */
[----:B------:R0:W-:Y:S04]  /*148430*/  STL [R1+0x664], R21 ;  /* 0x0006641501007387 */ /* 0x0001e80000100800 */
[----:B------:R-:W-:Y:S01]  /*148440*/  IMAD.X R29, R20, 0x1, R15, P1 ;  /* 0x00000001141d7824 */ /* 0x000fe200008e060f */
[----:B------:R-:W-:Y:S04]  /*148450*/  STL [R1+0x1d4c], R8 ;  /* 0x001d4c0801007387 */ /* 0x000fe80000100800 */
[----:B------:R-:W4:Y:S04]  /*148460*/  LDL.LU R17, [R1+0x464] ;  /* 0x0004640001117983 */ /* 0x000f280000300800 */
[----:B0-----:R-:W4:Y:S04]  /*148470*/  LDL.LU R21, [R1+0x60] ;  /* 0x0000600001157983 */ /* 0x001f280000300800 */
[----:B------:R0:W-:Y:S01]  /*148480*/  STL.64 [R1+0xe48], R28 ;  /* 0x000e481c01007387 */ /* 0x0001e20000100a00 */
[----:B------:R-:W-:-:S03]  /*148490*/  SHF.R.U32.HI R4, RZ, 0x8, R4 ;  /* 0x00000008ff047819 */ /* 0x000fc60000011604 */
[----:B0-----:R-:W4:Y:S01]  /*1484a0*/  LDL.LU R29, [R1+0x258] ;  /* 0x00025800011d7983 */ /* 0x001f220000300800 */
[----:B------:R-:W-:Y:S02]  /*1484b0*/  LOP3.LUT R4, R4, 0xffff, RZ, 0xc0, !PT ;  /* 0x0000ffff04047812 */ /* 0x000fe400078ec0ff */
[----:B--2---:R-:W-:Y:S02]  /*1484c0*/  LOP3.LUT R23, R24, 0xffff, RZ, 0xc0, !PT ;  /* 0x0000ffff18177812 */ /* 0x004fe400078ec0ff */
[----:B------:R-:W-:-:S05]  /*1484d0*/  PRMT R4, R4, 0x3340, R0 ;  /* 0x0000334004047816 */ /* 0x000fca0000000000 */
[----:B------:R0:W-:Y:S01]  /*1484e0*/  STL [R1+0x668], R4 ;  /* 0x0006680401007387 */ /* 0x0001e20000100800 */
[----:B------:R-:W-:-:S04]  /*1484f0*/  LOP3.LUT R8, R26, 0xffff, RZ, 0xc0, !PT ;  /* 0x0000ffff1a087812 */ /* 0x000fc800078ec0ff */
[--C-:B------:R-:W-:Y:S02]  /*148500*/  PRMT R24, R23, 0x3340, R8.reuse ;  /* 0x0000334017187816 */ /* 0x100fe40000000008 */
[----:B0-----:R-:W-:Y:S02]  /*148510*/  SHF.R.U32.HI R4, RZ, 0x8, R23 ;  /* 0x00000008ff047819 */ /* 0x001fe40000011617 */
[----:B------:R-:W-:Y:S02]  /*148520*/  SHF.R.U32.HI R8, RZ, 0x8, R8 ;  /* 0x00000008ff087819 */ /* 0x000fe40000011608 */
[----:B------:R-:W-:Y:S02]  /*148530*/  LOP3.LUT R4, R4, 0xffff, RZ, 0xc0, !PT ;  /* 0x0000ffff04047812 */ /* 0x000fe400078ec0ff */
[----:B------:R-:W-:-:S04]  /*148540*/  LOP3.LUT R8, R8, 0xffff, RZ, 0xc0, !PT ;  /* 0x0000ffff08087812 */ /* 0x000fc800078ec0ff */
[----:B------:R-:W-:Y:S01]  /*148550*/  PRMT R26, R4, 0x3340, R8 ;  /* 0x00003340041a7816 */ /* 0x000fe20000000008 */
[----:B------:R0:W-:Y:S04]  /*148560*/  STL [R1+0x5994], R24 ;  /* 0x0059941801007387 */ /* 0x0001e80000100800 */
[----:B------:R-:W-:Y:S01]  /*148570*/  STL [R1+0x576c], R26 ;  /* 0x00576c1a01007387 */ /* 0x000fe20000100800 */
[----:B---3--:R-:W-:Y:S02]  /*148580*/  LOP3.LUT R4, R5, 0xffff, RZ, 0xc0, !PT ;  /* 0x0000ffff05047812 */ /* 0x008fe400078ec0ff */
[----:B----4-:R-:W-:Y:S02]  /*148590*/  LOP3.LUT R8, R3, 0xffff, RZ, 0xc0, !PT ;  /* 0x0000ffff03087812 */ /* 0x010fe400078ec0ff */
[----:B------:R-:W2:Y:S01]  /*1485a0*/  LDL.LU R3, [R1+0x34c] ;  /* 0x00034c0001037983 */ /* 0x000ea20000300800 */
[----:B------:R-:W-:-:S03]  /*1485b0*/  LOP3.LUT R5, R19, 0xffff, RZ, 0xc0, !PT ;  /* 0x0000ffff13057812 */ /* 0x000fc600078ec0ff */
[----:B------:R-:W3:Y:S01]  /*1485c0*/  LDL.LU R19, [R1+0x1bc] ;  /* 0x0001bc0001137983 */ /* 0x000ee20000300800 */
[----:B0-----:R-:W-:Y:S02]  /*1485d0*/  PRMT R24, R8, 0x3340, R0 ;  /* 0x0000334008187816 */ /* 0x001fe40000000000 */
[--C-:B------:R-:W-:Y:S02]  /*1485e0*/  PRMT R23, R4, 0x3340, R5.reuse ;  /* 0x0000334004177816 */ /* 0x100fe40000000005 */
[----:B------:R-:W-:Y:S02]  /*1485f0*/  SHF.R.U32.HI R4, RZ, 0x8, R4 ;  /* 0x00000008ff047819 */ /* 0x000fe40000011604 */
[----:B------:R-:W-:Y:S02]  /*148600*/  SHF.R.U32.HI R5, RZ, 0x8, R5 ;  /* 0x00000008ff057819 */ /* 0x000fe40000011605 */
[----:B------:R-:W-:Y:S02]  /*148610*/  PRMT R23, R23, 0x5410, R24 ;  /* 0x0000541017177816 */ /* 0x000fe40000000018 */
[----:B------:R-:W-:-:S02]  /*148620*/  IADD3 R24, P1, PT, R27, R12, RZ ;  /* 0x0000000c1b187210 */ /* 0x000fc40007f3e0ff */
[----:B------:R-:W-:Y:S02]  /*148630*/  LOP3.LUT R4, R4, 0xffff, RZ, 0xc0, !PT ;  /* 0x0000ffff04047812 */ /* 0x000fe400078ec0ff */
[----:B------:R-:W-:Y:S01]  /*148640*/  LOP3.LUT R5, R5, 0xffff, RZ, 0xc0, !PT ;  /* 0x0000ffff05057812 */ /* 0x000fe200078ec0ff */
[----:B------:R-:W-:-:S03]  /*148650*/  IMAD.X R25, R20, 0x1, R13, P1 ;  /* 0x0000000114197824 */ /* 0x000fc600008e060d */
[----:B------:R-:W-:Y:S01]  /*148660*/  PRMT R5, R4, 0x3340, R5 ;  /* 0x0000334004057816 */ /* 0x000fe20000000005 */
[----:B------:R-:W-:Y:S04]  /*148670*/  STL [R1+0x1edc], R23 ;  /* 0x001edc1701007387 */ /* 0x000fe80000100800 */
[----:B------:R0:W-:Y:S04]  /*148680*/  STL.64 [R1+0xe40], R24 ;  /* 0x000e401801007387 */ /* 0x0001e80000100a00 */
[----:B------:R1:W-:Y:S01]  /*148690*/  STL [R1+0x1d24], R5 ;  /* 0x001d240501007387 */ /* 0x0003e20000100800 */
[----:B------:R-:W-:-:S02]  /*1486a0*/  LOP3.LUT R4, R17, 0xffff, RZ, 0xc0, !PT ;  /* 0x0000ffff11047812 */ /* 0x000fc400078ec0ff */
[----:B0-----:R-:W-:-:S04]  /*1486b0*/  LOP3.LUT R24, R21, 0xffff, RZ, 0xc0, !PT ;  /* 0x0000ffff15187812 */ /* 0x001fc800078ec0ff */
[----:B------:R-:W-:Y:S02]  /*1486c0*/  PRMT R20, R24, 0x3340, R0 ;  /* 0x0000334018147816 */ /* 0x000fe40000000000 */
[----:B-1----:R-:W-:-:S04]  /*1486d0*/  LOP3.LUT R5, R29, 0xffff, RZ, 0xc0, !PT ;  /* 0x0000ffff1d057812 */ /* 0x002fc800078ec0ff */
[----:B------:R-:W-:-:S04]  /*1486e0*/  PRMT R17, R4, 0x3340, R5 ;  /* 0x0000334004117816 */ /* 0x000fc80000000005 */
[----:B------:R-:W-:-:S05]  /*1486f0*/  PRMT R17, R17, 0x5410, R20 ;  /* 0x0000541011117816 */ /* 0x000fca0000000014 */
[----:B------:R0:W-:Y:S01]  /*148700*/  STL [R1+0x1ed8], R17 ;  /* 0x001ed81101007387 */ /* 0x0001e20000100800 */
[----:B------:R-:W-:Y:S02]  /*148710*/  SHF.R.U32.HI R8, RZ, 0x8, R8 ;  /* 0x00000008ff087819 */ /* 0x000fe40000011608 */
[----:B------:R-:W-:Y:S01]  /*148720*/  SHF.R.U32.HI R4, RZ, 0x8, R4 ;  /* 0x00000008ff047819 */ /* 0x000fe20000011604 */
[----:B0-----:R-:W4:Y:S04]  /*148730*/  LDL.LU R17, [R1+0x5440] ;  /* 0x0054400001117983 */ /* 0x001f280000300800 */
[----:B------:R-:W4:Y:S04]  /*148740*/  LDL.LU R21, [R1+0x138] ;  /* 0x0001380001157983 */ /* 0x000f280000300800 */
[----:B------:R-:W4:Y:S01]  /*148750*/  LDL.LU R29, [R1+0x310] ;  /* 0x00031000011d7983 */ /* 0x000f220000300800 */
[----:B------:R-:W-:-:S02]  /*148760*/  SHF.R.U32.HI R5, RZ, 0x8, R5 ;  /* 0x00000008ff057819 */ /* 0x000fc40000011605 */
[----:B------:R-:W-:Y:S02]  /*148770*/  LOP3.LUT R8, R8, 0xffff, RZ, 0xc0, !PT ;  /* 0x0000ffff08087812 */ /* 0x000fe400078ec0ff */
[----:B------:R-:W-:Y:S02]  /*148780*/  LOP3.LUT R4, R4, 0xffff, RZ, 0xc0, !PT ;  /* 0x0000ffff04047812 */ /* 0x000fe400078ec0ff */
[----:B------:R-:W-:Y:S02]  /*148790*/  LOP3.LUT R5, R5, 0xffff, RZ, 0xc0, !PT ;  /* 0x0000ffff05057812 */ /* 0x000fe400078ec0ff */
[----:B------:R-:W-:Y:S02]  /*1487a0*/  PRMT R20, R8, 0x3340, R0 ;  /* 0x0000334008147816 */ /* 0x000fe40000000000 */
[----:B------:R-:W-:Y:S02]  /*1487b0*/  PRMT R4, R4, 0x3340, R5 ;  /* 0x0000334004047816 */ /* 0x000fe40000000005 */
[----:B------:R-:W-:Y:S01]  /*1487c0*/  LOP3.LUT R8, R22, 0xffff, RZ, 0xc0, !PT ;  /* 0x0000ffff16087812 */ /* 0x000fe200078ec0ff */
[----:B------:R3:W-:Y:S04]  /*1487d0*/  STL [R1+0x670], R20 ;  /* 0x0006701401007387 */ /* 0x0007e80000100800 */
[----:B------:R-:W4:Y:S04]  /*1487e0*/  LDL.LU R22, [R1+0x5ab8] ;  /* 0x005ab80001167983 */ /* 0x000f280000300800 */
[----:B------:R0:W-:Y:S04]  /*1487f0*/  STL [R1+0x1d14], R4 ;  /* 0x001d140401007387 */ /* 0x0001e80000100800 */
[----:B------:R-:W4:Y:S01]  /*148800*/  LDL.LU R23, [R1+0x350] ;  /* 0x0003500001177983 */ /* 0x000f220000300800 */
[----:B---3--:R-:W-:-:S03]  /*148810*/  LOP3.LUT R20, R19, 0xffff, RZ, 0xc0, !PT ;  /* 0x0000ffff13147812 */ /* 0x008fc600078ec0ff */
[----:B------:R-:W3:Y:S01]  /*148820*/  LDL.LU R19, [R1+0x1c8] ;  /* 0x0001c80001137983 */ /* 0x000ee20000300800 */
[----:B--2---:R-:W-:Y:S02]  /*148830*/  LOP3.LUT R3, R3, 0xffff, RZ, 0xc0, !PT ;  /* 0x0000ffff03037812 */ /* 0x004fe400078ec0ff */
[----:B------:R-:W-:Y:S02]  /*148840*/  PRMT R5, R8, 0x3340, R0 ;  /* 0x0000334008057816 */ /* 0x000fe40000000000 */
[----:B0-----:R-:W-:Y:S01]  /*148850*/  PRMT R4, R3, 0x3340, R20 ;  /* 0x0000334003047816 */ /* 0x001fe20000000014 */
[----:B------:R-:W-:Y:S01]  /*148860*/  VIADD R27, R27, UR6 ;  /* 0x000000061b1b7c36 */ /* 0x000fe20008000000 */
[----:B------:R-:W-:Y:S01]  /*148870*/  SHF.R.U32.HI R3, RZ, 0x8, R3 ;  /* 0x00000008ff037819 */ /* 0x000fe20000011603 */
[----:B------:R-:W0:Y:S01]  /*148880*/  LDCU UR6, c[0x0][0x3b8] ;  /* 0x00007700ff0677ac */ /* 0x000e220008000800 */
[----:B------:R-:W-:Y:S02]  /*148890*/  PRMT R4, R4, 0x5410, R5 ;  /* 0x0000541004047816 */ /* 0x000fe40000000005 */
[----:B------:R-:W-:-:S03]  /*1488a0*/  SHF.R.S32.HI R26, RZ, 0x1f, R27 ;  /* 0x0000001fff1a7819 */ /* 0x000fc6000001141b */
[----:B------:R1:W-:Y:S02]  /*1488b0*/  STL [R1+0x1ed4], R4 ;  /* 0x001ed40401007387 */ /* 0x0003e40000100800 */
[----:B-1----:R-:W-:Y:S02]  /*1488c0*/  IADD3 R4, P1, PT, R27, R6, RZ ;  /* 0x000000061b047210 */ /* 0x002fe40007f3e0ff */
[----:B------:R1:W-:Y:S03]  /*1488d0*/  STL.64 [R1+0x5aa8], R6 ;  /* 0x005aa80601007387 */ /* 0x0003e60000100a00 */
[----:B------:R-:W-:Y:S01]  /*1488e0*/  IMAD.X R5, R26, 0x1, R9, P1 ;  /* 0x000000011a057824 */ /* 0x000fe200008e0609 */
[----:B------:R-:W-:-:S04]  /*1488f0*/  LOP3.LUT R3, R3, 0xffff, RZ, 0xc0, !PT ;  /* 0x0000ffff03037812 */ /* 0x000fc800078ec0ff */
[----:B------:R2:W-:Y:S01]  /*148900*/  STL.64 [R1+0xe38], R4 ;  /* 0x000e380401007387 */ /* 0x0005e20000100a00 */
[----:B-1----:R-:W-:Y:S02]  /*148910*/  SHF.R.U32.HI R7, RZ, 0x8, R24 ;  /* 0x00000008ff077819 */ /* 0x002fe40000011618 */
[----:B------:R-:W-:Y:S02]  /*148920*/  SHF.R.U32.HI R6, RZ, 0x8, R20 ;  /* 0x00000008ff067819 */ /* 0x000fe40000011614 */
[----:B------:R-:W-:Y:S02]  /*148930*/  LOP3.LUT R7, R7, 0xffff, RZ, 0xc0, !PT ;  /* 0x0000ffff07077812 */ /* 0x000fe400078ec0ff */
[----:B------:R-:W-:Y:S01]  /*148940*/  LOP3.LUT R6, R6, 0xffff, RZ, 0xc0, !PT ;  /* 0x0000ffff06067812 */ /* 0x000fe200078ec0ff */
[----:B--2---:R-:W2:Y:S01]  /*148950*/  LDL.LU.64 R4, [R1+0x5ab0] ;  /* 0x005ab00001047983 */ /* 0x004ea20000300a00 */
[----:B------:R-:W-:Y:S02]  /*148960*/  PRMT R20, R7, 0x3340, R0 ;  /* 0x0000334007147816 */ /* 0x000fe40000000000 */
[----:B------:R-:W-:-:S03]  /*148970*/  PRMT R7, R3, 0x3340, R6 ;  /* 0x0000334003077816 */ /* 0x000fc60000000006 */
[----:B------:R-:W-:Y:S04]  /*148980*/  STL [R1+0x618], R20 ;  /* 0x0006181401007387 */ /* 0x000fe80000100800 */
[----:B------:R1:W-:Y:S01]  /*148990*/  STL [R1+0x1d08], R7 ;  /* 0x001d080701007387 */ /* 0x0003e20000100800 */
[----:B------:R-:W-:-:S04]  /*1489a0*/  SHF.R.U32.HI R8, RZ, 0x8, R8 ;  /* 0x00000008ff087819 */ /* 0x000fc80000011608 */
[----:B------:R-:W-:Y:S02]  /*1489b0*/  LOP3.LUT R8, R8, 0xffff, RZ, 0xc0, !PT ;  /* 0x0000ffff08087812 */ /* 0x000fe400078ec0ff */
[----:B----4-:R-:W-:Y:S02]  /*1489c0*/  LOP3.LUT R6, R17, 0xffff, RZ, 0xc0, !PT ;  /* 0x0000ffff11067812 */ /* 0x010fe400078ec0ff */
[----:B------:R-:W4:Y:S01]  /*1489d0*/  LDL.LU R17, [R1+0x5444] ;  /* 0x0054440001117983 */ /* 0x000f220000300800 */
[----:B------:R-:W-:-:S03]  /*1489e0*/  LOP3.LUT R3, R21, 0xffff, RZ, 0xc0, !PT ;  /* 0x0000ffff15037812 */ /* 0x000fc600078ec0ff */
[----:B------:R-:W4:Y:S01]  /*1489f0*/  LDL.LU R21, [R1+0x13c] ;  /* 0x00013c0001157983 */ /* 0x000f220000300800 */
[----:B-1----:R-:W-:Y:S02]  /*148a00*/  LOP3.LUT R7, R29, 0xffff, RZ, 0xc0, !PT ;  /* 0x0000ffff1d077812 */ /* 0x002fe400078ec0ff */
[----:B------:R-:W-:Y:S01]  /*148a10*/  PRMT R24, R3, 0x3340, R0 ;  /* 0x0000334003187816 */ /* 0x000fe20000000000 */
[----:B------:R-:W4:Y:S01]  /*148a20*/  LDL.LU R29, [R1+0x314] ;  /* 0x00031400011d7983 */ /* 0x000f220000300800 */
[--C-:B------:R-:W-:Y:S02]  /*148a30*/  PRMT R20, R6, 0x3340, R7.reuse ;  /* 0x0000334006147816 */ /* 0x100fe40000000007 */
[----:B------:R-:W-:Y:S02]  /*148a40*/  SHF.R.U32.HI R6, RZ, 0x8, R6 ;  /* 0x00000008ff067819 */ /* 0x000fe40000011606 */
[----:B------:R-:W-:Y:S02]  /*148a50*/  PRMT R20, R20, 0x5410, R24 ;  /* 0x0000541014147816 */ /* 0x000fe40000000018 */
[----:B------:R-:W-:-:S02]  /*148a60*/  SHF.R.U32.HI R7, RZ, 0x8, R7 ;  /* 0x00000008ff077819 */ /* 0x000fc40000011607 */
[----:B------:R-:W-:Y:S02]  /*148a70*/  IADD3 R24, P1, PT, R27, R10, RZ ;  /* 0x0000000a1b187210 */ /* 0x000fe40007f3e0ff */
[----:B------:R-:W-:Y:S02]  /*148a80*/  LOP3.LUT R6, R6, 0xffff, RZ, 0xc0, !PT ;  /* 0x0000ffff06067812 */ /* 0x000fe400078ec0ff */
[----:B------:R-:W-:Y:S01]  /*148a90*/  LOP3.LUT R7, R7, 0xffff, RZ, 0xc0, !PT ;  /* 0x0000ffff07077812 */ /* 0x000fe200078ec0ff */
[----:B------:R-:W-:Y:S01]  /*148aa0*/  IMAD.X R25, R26, 0x1, R11, P1 ;  /* 0x000000011a197824 */ /* 0x000fe200008e060b */
[----:B------:R1:W-:Y:S04]  /*148ab0*/  STL [R1+0x1ed0], R20 ;  /* 0x001ed01401007387 */ /* 0x0003e80000100800 */
[----:B------:R-:W-:Y:S01]  /*148ac0*/  STL.64 [R1+0xe30], R24 ;  /* 0x000e301801007387 */ /* 0x000fe20000100a00 */
[----:B-1----:R-:W-:-:S02]  /*148ad0*/  PRMT R20, R8, 0x3340, R0 ;  /* 0x0000334008147816 */ /* 0x002fc40000000000 */
[----:B------:R-:W-:Y:S02]  /*148ae0*/  PRMT R8, R6, 0x3340, R7 ;  /* 0x0000334006087816 */ /* 0x000fe40000000007 */
[----:B------:R-:W-:Y:S01]  /*148af0*/  LOP3.LUT R6, R23, 0xffff, RZ, 0xc0, !PT ;  /* 0x0000ffff17067812 */ /* 0x000fe200078ec0ff */
[----:B------:R-:W-:Y:S04]  /*148b00*/  STL [R1+0x60c], R20 ;  /* 0x00060c1401007387 */ /* 0x000fe80000100800 */
[----:B------:R1:W-:Y:S01]  /*148b10*/  STL [R1+0x1cf4], R8 ;  /* 0x001cf40801007387 */ /* 0x0003e20000100800 */
[----:B---3--:R-:W-:-:S03]  /*148b20*/  LOP3.LUT R7, R19, 0xffff, RZ, 0xc0, !PT ;  /* 0x0000ffff13077812 */ /* 0x008fc600078ec0ff */
[----:B------:R-:W3:Y:S04]  /*148b30*/  LDL.LU R19, [R1+0x700] ;  /* 0x0007000001137983 */ /* 0x000ee80000300800 */
[----:B------:R0:W-:Y:S04]  /*148b40*/  STL [R1+0x90], R6 ;  /* 0x0000900601007387 */ /* 0x0001e80000100800 */
[----:B------:R0:W-:Y:S04]  /*148b50*/  STL [R1+0x60], R7 ;  /* 0x0000600701007387 */ /* 0x0001e80000100800 */
[----:B-1----:R-:W3:Y:S04]  /*148b60*/  LDL.LU R8, [R1+0xc8] ;  /* 0x0000c80001087983 */ /* 0x002ee80000300800 */
[----:B------:R-:W3:Y:S01]  /*148b70*/  LDL.LU R28, [R1+0x2c4] ;  /* 0x0002c400011c7983 */ /* 0x000ee20000300800 */
[----:B0-----:R-:W-:-:S02]  /*148b80*/  SHF.R.U32.HI R6, RZ, 0x8, R6 ;  /* 0x00000008ff067819 */ /* 0x001fc40000011606 */
[----:B------:R-:W-:Y:S02]  /*148b90*/  SHF.R.U32.HI R7, RZ, 0x8, R7 ;  /* 0x00000008ff077819 */ /* 0x000fe40000011607 */
[----:B------:R-:W-:Y:S02]  /*148ba0*/  LOP3.LUT R6, R6, 0xffff, RZ, 0xc0, !PT ;  /* 0x0000ffff06067812 */ /* 0x000fe400078ec0ff */
[----:B------:R-:W-:Y:S02]  /*148bb0*/  LOP3.LUT R7, R7, 0xffff, RZ, 0xc0, !PT ;  /* 0x0000ffff07077812 */ /* 0x000fe400078ec0ff */
[----:B------:R-:W-:Y:S02]  /*148bc0*/  SHF.R.U32.HI R3, RZ, 0x8, R3 ;  /* 0x00000008ff037819 */ /* 0x000fe40000011603 */
[----:B------:R-:W-:Y:S02]  /*148bd0*/  PRMT R6, R6, 0x3340, R7 ;  /* 0x0000334006067816 */ /* 0x000fe40000000007 */
[----:B------:R-:W-:-:S03]  /*148be0*/  LOP3.LUT R3, R3, 0xffff, RZ, 0xc0, !PT ;  /* 0x0000ffff03037812 */ /* 0x000fc600078ec0ff */
[----:B------:R0:W-:Y:S01]  /*148bf0*/  STL [R1+0x1cf0], R6 ;  /* 0x001cf00601007387 */ /* 0x0001e20000100800 */
[----:B--2---:R-:W-:-:S04]  /*148c00*/  LOP3.LUT R24, R5, 0xffff, RZ, 0xc0, !PT ;  /* 0x0000ffff05187812 */ /* 0x004fc800078ec0ff */
[----:B------:R-:W-:-:S04]  /*148c10*/  SHF.R.U32.HI R5, RZ, 0x8, R24 ;  /* 0x00000008ff057819 */ /* 0x000fc80000011618 */
[----:B------:R-:W-:Y:S02]  /*148c20*/  LOP3.LUT R5, R5, 0xffff, RZ, 0xc0, !PT ;  /* 0x0000ffff05057812 */ /* 0x000fe400078ec0ff */
[--C-:B0-----:R-:W-:Y:S02]  /*148c30*/  PRMT R6, R3, 0x3340, R0.reuse ;  /* 0x0000334003067816 */ /* 0x101fe40000000000 */
[----:B------:R-:W-:-:S05]  /*148c40*/  PRMT R7, R5, 0x3340, R0 ;  /* 0x0000334005077816 */ /* 0x000fca0000000000 */
[----:B------:R-:W-:Y:S04]  /*148c50*/  STL [R1+0x604], R7 ;  /* 0x0006040701007387 */ /* 0x000fe80000100800 */
[----:B------:R0:W-:Y:S01]  /*148c60*/  STL [R1+0x600], R6 ;  /* 0x0006000601007387 */ /* 0x0001e20000100800 */
[----:B------:R-:W-:Y:S02]  /*148c70*/  IADD3 R20, P1, PT, R27, R14, RZ ;  /* 0x0000000e1b147210 */ /* 0x000fe40007f3e0ff */
[----:B----4-:R-:W-:Y:S02]  /*148c80*/  LOP3.LUT R5, R17, 0xffff, RZ, 0xc0, !PT ;  /* 0x0000ffff11057812 */ /* 0x010fe400078ec0ff */
[----:B------:R-:W-:Y:S02]  /*148c90*/  LOP3.LUT R3, R21, 0xffff, RZ, 0xc0, !PT ;  /* 0x0000ffff15037812 */ /* 0x000fe400078ec0ff */
[----:B0-----:R-:W-:-:S02]  /*148ca0*/  LOP3.LUT R6, R29, 0xffff, RZ, 0xc0, !PT ;  /* 0x0000ffff1d067812 */ /* 0x001fc400078ec0ff */
[----:B------:R-:W-:Y:S02]  /*148cb0*/  PRMT R17, R3, 0x3340, R0 ;  /* 0x0000334003117816 */ /* 0x000fe40000000000 */
[--C-:B------:R-:W-:Y:S01]  /*148cc0*/  PRMT R7, R5, 0x3340, R6.reuse ;  /* 0x0000334005077816 */ /* 0x100fe20000000006 */
[----:B------:R-:W-:Y:S01]  /*148cd0*/  IMAD.X R21, R26, 0x1, R15, P1 ;  /* 0x000000011a157824 */ /* 0x000fe200008e060f */
[----:B------:R-:W-:Y:S02]  /*148ce0*/  SHF.R.U32.HI R5, RZ, 0x8, R5 ;  /* 0x00000008ff057819 */ /* 0x000fe40000011605 */
[----:B------:R-:W-:Y:S02]  /*148cf0*/  PRMT R7, R7, 0x5410, R17 ;  /* 0x0000541007077816 */ /* 0x000fe40000000011 */
[----:B------:R-:W-:Y:S02]  /*148d00*/  SHF.R.U32.HI R6, RZ, 0x8, R6 ;  /* 0x00000008ff067819 */ /* 0x000fe40000011606 */
[----:B------:R-:W-:Y:S01]  /*148d10*/  LOP3.LUT R5, R5, 0xffff, RZ, 0xc0, !PT ;  /* 0x0000ffff05057812 */ /* 0x000fe200078ec0ff */
[----:B------:R-:W-:Y:S01]  /*148d20*/  STL [R1+0x1ec8], R7 ;  /* 0x001ec80701007387 */ /* 0x000fe20000100800 */
[----:B------:R-:W-:-:S03]  /*148d30*/  LOP3.LUT R6, R6, 0xffff, RZ, 0xc0, !PT ;  /* 0x0000ffff06067812 */ /* 0x000fc600078ec0ff */
[----:B------:R-:W2:Y:S01]  /*148d40*/  LDL.LU R17, [R1+0x704] ;  /* 0x0007040001117983 */ /* 0x000ea20000300800 */
[----:B------:R-:W-:-:S03]  /*148d50*/  PRMT R6, R5, 0x3340, R6 ;  /* 0x0000334005067816 */ /* 0x000fc60000000006 */
[----:B------:R-:W4:Y:S04]  /*148d60*/  LDL.LU R29, [R1+0xcc] ;  /* 0x0000cc00011d7983 */ /* 0x000f280000300800 */
[----:B------:R0:W-:Y:S04]  /*148d70*/  STL.64 [R1+0xe28], R20 ;  /* 0x000e281401007387 */ /* 0x0001e80000100a00 */
[----:B0-----:R-:W4:Y:S04]  /*148d80*/  LDL.LU R21, [R1+0x2c8] ;  /* 0x0002c80001157983 */ /* 0x001f280000300800 */
[----:B------:R-:W4:Y:S04]  /*148d90*/  LDL.LU R5, [R1+0x6c] ;  /* 0x00006c0001057983 */ /* 0x000f280000300800 */
[----:B------:R0:W-:Y:S04]  /*148da0*/  STL [R1+0x1cd8], R6 ;  /* 0x001cd80601007387 */ /* 0x0001e80000100800 */
[----:B------:R-:W4:Y:S01]  /*148db0*/  LDL.LU R20, [R1+0x468] ;  /* 0x0004680001147983 */ /* 0x000f220000300800 */
[----:B---3--:R-:W-:-:S03]  /*148dc0*/  LOP3.LUT R23, R19, 0xffff, RZ, 0xc0, !PT ;  /* 0x0000ffff13177812 */ /* 0x008fc600078ec0ff */
[----:B------:R-:W3:Y:S01]  /*148dd0*/  LDL.LU R19, [R1+0x26c] ;  /* 0x00026c0001137983 */ /* 0x000ee20000300800 */
[----:B------:R-:W-:Y:S02]  /*148de0*/  LOP3.LUT R8, R8, 0xffff, RZ, 0xc0, !PT ;  /* 0x0000ffff08087812 */ /* 0x000fe400078ec0ff */
[----:B------:R-:W-:Y:S02]  /*148df0*/  LOP3.LUT R25, R28, 0xffff, RZ, 0xc0, !PT ;  /* 0x0000ffff1c197812 */ /* 0x000fe400078ec0ff */
[----:B------:R-:W-:Y:S02]  /*148e00*/  PRMT R7, R8, 0x3340, R0 ;  /* 0x0000334008077816 */ /* 0x000fe40000000000 */
[----:B0-----:R-:W-:-:S04]  /*148e10*/  PRMT R6, R23, 0x3340, R25 ;  /* 0x0000334017067816 */ /* 0x001fc80000000019 */
[----:B------:R-:W-:Y:S02]  /*148e20*/  PRMT R28, R6, 0x5410, R7 ;  /* 0x00005410061c7816 */ /* 0x000fe40000000007 */
[----:B------:R-:W-:-:S05]  /*148e30*/  IADD3 R6, P1, PT, R27, R12, RZ ;  /* 0x0000000c1b067210 */ /* 0x000fca0007f3e0ff */
[----:B------:R-:W-:Y:S01]  /*148e40*/  IMAD.X R7, R26, 0x1, R13, P1 ;  /* 0x000000011a077824 */ /* 0x000fe200008e060d */
[----:B------:R-:W-:Y:S04]  /*148e50*/  STL [R1+0x1ec4], R28 ;  /* 0x001ec41c01007387 */ /* 0x000fe80000100800 */
[----:B------:R0:W-:Y:S04]  /*148e60*/  STL.64 [R1+0xe20], R6 ;  /* 0x000e200601007387 */ /* 0x0001e80000100a00 */
[----:B0-----:R-:W3:Y:S01]  /*148e70*/  LDL.LU.64 R6, [R1+0x5aa8] ;  /* 0x005aa80001067983 */ /* 0x001ee20000300a00 */
[----:B------:R-:W-:-:S02]  /*148e80*/  SHF.R.U32.HI R23, RZ, 0x8, R23 ;  /* 0x00000008ff177819 */ /* 0x000fc40000011617 */
[----:B------:R-:W-:Y:S02]  /*148e90*/  SHF.R.U32.HI R25, RZ, 0x8, R25 ;  /* 0x00000008ff197819 */ /* 0x000fe40000011619 */
[----:B------:R-:W-:Y:S02]  /*148ea0*/  SHF.R.U32.HI R8, RZ, 0x8, R8 ;  /* 0x00000008ff087819 */ /* 0x000fe40000011608 */
[----:B------:R-:W-:Y:S02]  /*148eb0*/  SHF.R.U32.HI R3, RZ, 0x8, R3 ;  /* 0x00000008ff037819 */ /* 0x000fe40000011603 */
[----:B------:R-:W-:Y:S02]  /*148ec0*/  LOP3.LUT R23, R23, 0xffff, RZ, 0xc0, !PT ;  /* 0x0000ffff17177812 */ /* 0x000fe400078ec0ff */
[----:B------:R-:W-:Y:S02]  /*148ed0*/  LOP3.LUT R25, R25, 0xffff, RZ, 0xc0, !PT ;  /* 0x0000ffff19197812 */ /* 0x000fe400078ec0ff */
[----:B------:R-:W-:-:S02]  /*148ee0*/  LOP3.LUT R8, R8, 0xffff, RZ, 0xc0, !PT ;  /* 0x0000ffff08087812 */ /* 0x000fc400078ec0ff */
[----:B------:R-:W-:Y:S02]  /*148ef0*/  LOP3.LUT R3, R3, 0xffff, RZ, 0xc0, !PT ;  /* 0x0000ffff03037812 */ /* 0x000fe400078ec0ff */
[----:B------:R-:W-:Y:S02]  /*148f00*/  PRMT R23, R23, 0x3340, R25 ;  /* 0x0000334017177816 */ /* 0x000fe40000000019 */
[--C-:B------:R-:W-:Y:S02]  /*148f10*/  PRMT R8, R8, 0x3340, R0.reuse ;  /* 0x0000334008087816 */ /* 0x100fe40000000000 */
[----:B------:R-:W-:Y:S01]  /*148f20*/  PRMT R3, R3, 0x3340, R0 ;  /* 0x0000334003037816 */ /* 0x000fe20000000000 */
[----:B------:R0:W-:Y:S04]  /*148f30*/  STL [R1+0x1cc8], R23 ;  /* 0x001cc81701007387 */ /* 0x0001e80000100800 */
[----:B------:R-:W-:Y:S04]  /*148f40*/  STL [R1+0x5cc], R8 ;  /* 0x0005cc0801007387 */ /* 0x000fe80000100800 */
[----:B------:R1:W-:Y:S04]  /*148f50*/  STL [R1+0x5c8], R3 ;  /* 0x0005c80301007387 */ /* 0x0003e80000100800 */
[----:B0-----:R-:W3:Y:S01]  /*148f60*/  LDL.LU R23, [R1+0x354] ;  /* 0x0003540001177983 */ /* 0x001ee20000300800 */
[----:B--2---:R-:W-:-:S02]  /*148f70*/  LOP3.LUT R17, R17, 0xffff, RZ, 0xc0, !PT ;  /* 0x0000ffff11117812 */ /* 0x004fc400078ec0ff */
[----:B----4-:R-:W-:-:S04]  /*148f80*/  LOP3.LUT R29, R29, 0xffff, RZ, 0xc0, !PT ;  /* 0x0000ffff1d1d7812 */ /* 0x010fc800078ec0ff */
[----:B------:R-:W-:Y:S02]  /*148f90*/  PRMT R25, R29, 0x3340, R0 ;  /* 0x000033401d197816 */ /* 0x000fe40000000000 */
[----:B-1----:R-:W-:Y:S02]  /*148fa0*/  LOP3.LUT R3, R21, 0xffff, RZ, 0xc0, !PT ;  /* 0x0000ffff15037812 */ /* 0x002fe400078ec0ff */
[----:B------:R-:W2:Y:S02]  /*148fb0*/  LDL.LU R21, [R1+0x1dc] ;  /* 0x0001dc0001157983 */ /* 0x000ea40000300800 */
[----:B------:R-:W-:-:S04]  /*148fc0*/  PRMT R8, R17, 0x3340, R3 ;  /* 0x0000334011087816 */ /* 0x000fc80000000003 */
[----:B------:R-:W-:Y:S01]  /*148fd0*/  PRMT R25, R8, 0x5410, R25 ;  /* 0x0000541008197816 */ /* 0x000fe20000000019 */
[----:B------:R-:W-:Y:S01]  /*148fe0*/  STL [R1+0x5934], R29 ;  /* 0x0059341d01007387 */ /* 0x000fe20000100800 */
[----:B------:R-:W-:Y:S02]  /*148ff0*/  LOP3.LUT R5, R5, 0xffff, RZ, 0xc0, !PT ;  /* 0x0000ffff05057812 */ /* 0x000fe400078ec0ff */
[----:B------:R-:W-:Y:S01]  /*149000*/  LOP3.LUT R8, R20, 0xffff, RZ, 0xc0, !PT ;  /* 0x0000ffff14087812 */ /* 0x000fe200078ec0ff */
[----:B------:R3:W-:Y:S01]  /*149010*/  STL [R1+0x1ef8], R25 ;  /* 0x001ef81901007387 */ /* 0x0007e20000100800 */
[----:B------:R-:W-:Y:S01]  /*149020*/  PRMT R20, R5, 0x3340, R0 ;  /* 0x0000334005147816 */ /* 0x000fe20000000000 */
[----:B------:R-:W-:Y:S01]  /*149030*/  VIADD R27, R27, UR6 ;  /* 0x000000061b1b7c36 */ /* 0x000fe20008000000 */
[----:B------:R-:W-:Y:S01]  /*149040*/  SHF.R.U32.HI R26, RZ, 0x8, R17 ;  /* 0x00000008ff1a7819 */ /* 0x000fe20000011611 */
[----:B------:R-:W0:Y:S01]  /*149050*/  LDCU UR6, c[0x0][0x3b8] ;  /* 0x00007700ff0677ac */ /* 0x000e220008000800 */
[----:B---3--:R-:W-:-:S04]  /*149060*/  LOP3.LUT R25, R19, 0xffff, RZ, 0xc0, !PT ;  /* 0x0000ffff13197812 */ /* 0x008fc800078ec0ff */
[----:B------:R-:W-:-:S04]  /*149070*/  PRMT R19, R8, 0x3340, R25 ;  /* 0x0000334008137816 */ /* 0x000fc80000000019 */
[----:B------:R-:W-:Y:S02]  /*149080*/  PRMT R19, R19, 0x5410, R20 ;  /* 0x0000541013137816 */ /* 0x000fe40000000014 */
[----:B------:R-:W-:-:S03]  /*149090*/  SHF.R.S32.HI R20, RZ, 0x1f, R27 ;  /* 0x0000001fff147819 */ /* 0x000fc6000001141b */
[----:B------:R-:W-:Y:S01]  /*1490a0*/  STL [R1+0x1ec0], R19 ;  /* 0x001ec01301007387 */ /* 0x000fe20000100800 */
[----:B------:R-:W-:-:S05]  /*1490b0*/  IADD3 R28, P1, PT, R27, R6, RZ ;  /* 0x000000061b1c7210 */ /* 0x000fca0007f3e0ff */
[----:B------:R-:W-:-:S05]  /*1490c0*/  IMAD.X R29, R20, 0x1, R9, P1 ;  /* 0x00000001141d7824 */ /* 0x000fca00008e0609 */
[----:B------:R1:W-:Y:S02]  /*1490d0*/  STL.64 [R1+0xe18], R28 ;  /* 0x000e181c01007387 */ /* 0x0003e40000100a00 */
[----:B-1----:R-:W-:Y:S02]  /*1490e0*/  SHF.R.U32.HI R28, RZ, 0x8, R3 ;  /* 0x00000008ff1c7819 */ /* 0x002fe40000011603 */
[----:B------:R-:W3:Y:S04]  /*1490f0*/  LDL.LU R3, [R1+0x46c] ;  /* 0x00046c0001037983 */ /* 0x000ee80000300800 */
[----:B------:R-:W4:Y:S04]  /*149100*/  LDL.LU R19, [R1+0x70] ;  /* 0x0000700001137983 */ /* 0x000f280000300800 */
[----:B------:R-:W4:Y:S01]  /*149110*/  LDL.LU R17, [R1+0x270] ;  /* 0x0002700001117983 */ /* 0x000f220000300800 */
[----:B------:R-:W-:-:S02]  /*149120*/  SHF.R.U32.HI R8, RZ, 0x8, R8 ;  /* 0x00000008ff087819 */ /* 0x000fc40000011608 */
[----:B------:R-:W-:Y:S02]  /*149130*/  SHF.R.U32.HI R25, RZ, 0x8, R25 ;  /* 0x00000008ff197819 */ /* 0x000fe40000011619 */
[----:B------:R-:W-:Y:S02]  /*149140*/  LOP3.LUT R26, R26, 0xffff, RZ, 0xc0, !PT ;  /* 0x0000ffff1a1a7812 */ /* 0x000fe400078ec0ff */
[----:B------:R-:W-:Y:S02]  /*149150*/  LOP3.LUT R28, R28, 0xffff, RZ, 0xc0, !PT ;  /* 0x0000ffff1c1c7812 */ /* 0x000fe400078ec0ff */
[----:B------:R-:W-:Y:S02]  /*149160*/  LOP3.LUT R8, R8, 0xffff, RZ, 0xc0, !PT ;  /* 0x0000ffff08087812 */ /* 0x000fe400078ec0ff */
[----:B------:R-:W-:Y:S02]  /*149170*/  LOP3.LUT R25, R25, 0xffff, RZ, 0xc0, !PT ;  /* 0x0000ffff19197812 */ /* 0x000fe400078ec0ff */
[----:B------:R-:W-:-:S02]  /*149180*/  PRMT R26, R26, 0x3340, R28 ;  /* 0x000033401a1a7816 */ /* 0x000fc4000000001c */
[----:B------:R-:W-:-:S03]  /*149190*/  PRMT R25, R8, 0x3340, R25 ;  /* 0x0000334008197816 */ /* 0x000fc60000000019 */
[----:B------:R-:W-:Y:S01]  /*1491a0*/  STL [R1+0x5770], R26 ;  /* 0x0057701a01007387 */ /* 0x000fe20000100800 */
[----:B------:R-:W-:Y:S02]  /*1491b0*/  LOP3.LUT R8, R23, 0xffff, RZ, 0xc0, !PT ;  /* 0x0000ffff17087812 */ /* 0x000fe400078ec0ff */
[----:B------:R-:W-:Y:S01]  /*1491c0*/  LOP3.LUT R2, R2, 0xffff, RZ, 0xc0, !PT ;  /* 0x0000ffff02027812 */ /* 0x000fe200078ec0ff */
[----:B------:R2:W-:Y:S01]  /*1491d0*/  STL [R1+0x1c98], R25 ;  /* 0x001c981901007387 */ /* 0x0005e20000100800 */
[----:B------:R-:W-:Y:S02]  /*1491e0*/  IADD3 R28, P1, PT, R27, R10, RZ ;  /* 0x0000000a1b1c7210 */ /* 0x000fe40007f3e0ff */
[----:B------:R-:W-:-:S03]  /*1491f0*/  PRMT R23, R2, 0x3340, R0 ;  /* 0x0000334002177816 */ /* 0x000fc60000000000 */
[----:B------:R-:W-:Y:S01]  /*149200*/  IMAD.X R29, R20, 0x1, R11, P1 ;  /* 0x00000001141d7824 */ /* 0x000fe200008e060b */
[----:B--2---:R-:W-:-:S04]  /*149210*/  LOP3.LUT R25, R21, 0xffff, RZ, 0xc0, !PT ;  /* 0x0000ffff15197812 */ /* 0x004fc800078ec0ff */
[----:B------:R-:W-:-:S04]  /*149220*/  PRMT R21, R8, 0x3340, R25 ;  /* 0x0000334008157816 */ /* 0x000fc80000000019 */
[----:B------:R-:W-:Y:S02]  /*149230*/  PRMT R21, R21, 0x5410, R23 ;  /* 0x0000541015157816 */ /* 0x000fe40000000017 */
[----:B------:R-:W-:-:S03]  /*149240*/  SHF.R.U32.HI R26, RZ, 0x8, R5 ;  /* 0x00000008ff1a7819 */ /* 0x000fc60000011605 */
[----:B------:R1:W-:Y:S04]  /*149250*/  STL [R1+0x1ebc], R21 ;  /* 0x001ebc1501007387 */ /* 0x0003e80000100800 */
[----:B------:R-:W2:Y:S04]  /*149260*/  LDL.LU R23, [R1+0x5448] ;  /* 0x0054480001177983 */ /* 0x000ea80000300800 */
[----:B-1----:R-:W2:Y:S04]  /*149270*/  LDL.LU R21, [R1+0x144] ;  /* 0x0001440001157983 */ /* 0x002ea80000300800 */
[----:B------:R1:W-:Y:S04]  /*149280*/  STL.64 [R1+0xe10], R28 ;  /* 0x000e101c01007387 */ /* 0x0003e80000100a00 */
[----:B------:R-:W2:Y:S01]  /*149290*/  LDL.LU R5, [R1+0x31c] ;  /* 0x00031c0001057983 */ /* 0x000ea20000300800 */
[----:B------:R-:W-:-:S02]  /*1492a0*/  SHF.R.U32.HI R8, RZ, 0x8, R8 ;  /* 0x00000008ff087819 */ /* 0x000fc40000011608 */
[----:B------:R-:W-:Y:S02]  /*1492b0*/  SHF.R.U32.HI R25, RZ, 0x8, R25 ;  /* 0x00000008ff197819 */ /* 0x000fe40000011619 */
[----:B------:R-:W-:Y:S02]  /*1492c0*/  LOP3.LUT R26, R26, 0xffff, RZ, 0xc0, !PT ;  /* 0x0000ffff1a1a7812 */ /* 0x000fe400078ec0ff */
[----:B------:R-:W-:Y:S02]  /*1492d0*/  LOP3.LUT R8, R8, 0xffff, RZ, 0xc0, !PT ;  /* 0x0000ffff08087812 */ /* 0x000fe400078ec0ff */
[----:B------:R-:W-:Y:S02]  /*1492e0*/  LOP3.LUT R25, R25, 0xffff, RZ, 0xc0, !PT ;  /* 0x0000ffff19197812 */ /* 0x000fe400078ec0ff */
[----:B-1----:R-:W-:Y:S02]  /*1492f0*/  PRMT R28, R26, 0x3340, R0 ;  /* 0x000033401a1c7816 */ /* 0x002fe40000000000 */
[----:B------:R-:W-:-:S03]  /*149300*/  PRMT R26, R8, 0x3340, R25 ;  /* 0x00003340081a7816 */ /* 0x000fc60000000019 */
[----:B------:R-:W-:Y:S04]  /*149310*/  STL [R1+0x5c4], R28 ;  /* 0x0005c41c01007387 */ /* 0x000fe80000100800 */
[----:B------:R1:W-:Y:S01]  /*149320*/  STL [R1+0x1c8c], R26 ;  /* 0x001c8c1a01007387 */ /* 0x0003e20000100800 */
[----:B---3--:R-:W-:Y:S02]  /*149330*/  LOP3.LUT R25, R3, 0xffff, RZ, 0xc0, !PT ;  /* 0x0000ffff03197812 */ /* 0x008fe400078ec0ff */
[----:B----4-:R-:W-:Y:S02]  /*149340*/  LOP3.LUT R8, R19, 0xffff, RZ, 0xc0, !PT ;  /* 0x0000ffff13087812 */ /* 0x010fe400078ec0ff */
[----:B-1----:R-:W-:Y:S02]  /*149350*/  LOP3.LUT R26, R17, 0xffff, RZ, 0xc0, !PT ;  /* 0x0000ffff111a7812 */ /* 0x002fe400078ec0ff */
[----:B------:R-:W-:-:S02]  /*149360*/  PRMT R17, R8, 0x3340, R0 ;  /* 0x0000334008117816 */ /* 0x000fc40000000000 */
[----:B------:R-:W-:-:S04]  /*149370*/  PRMT R3, R25, 0x3340, R26 ;  /* 0x0000334019037816 */ /* 0x000fc8000000001a */
[----:B------:R-:W-:Y:S02]  /*149380*/  PRMT R17, R3, 0x5410, R17 ;  /* 0x0000541003117816 */ /* 0x000fe40000000011 */
[----:B------:R-:W3:Y:S04]  /*149390*/  LDL.LU R3, [R1+0x148] ;  /* 0x0001480001037983 */ /* 0x000ee80000300800 */
[----:B------:R-:W4:Y:S04]  /*1493a0*/  LDL.LU R19, [R1+0x544c] ;  /* 0x00544c0001137983 */ /* 0x000f280000300800 */
[----:B------:R1:W-:Y:S04]  /*1493b0*/  STL [R1+0x1eb8], R17 ;  /* 0x001eb81101007387 */ /* 0x0003e80000100800 */
[----:B-1----:R-:W4:Y:S01]  /*1493c0*/  LDL.LU R17, [R1+0x320] ;  /* 0x0003200001117983 */ /* 0x002f220000300800 */
[----:B------:R-:W-:-:S02]  /*1493d0*/  IADD3 R28, P1, PT, R27, R14, RZ ;  /* 0x0000000e1b1c7210 */ /* 0x000fc40007f3e0ff */
[----:B------:R-:W-:-:S03]  /*1493e0*/  SHF.R.U32.HI R25, RZ, 0x8, R25 ;  /* 0x00000008ff197819 */ /* 0x000fc60000011619 */
[----:B------:R-:W-:Y:S01]  /*1493f0*/  IMAD.X R29, R20, 0x1, R15, P1 ;  /* 0x00000001141d7824 */ /* 0x000fe200008e060f */
[----:B------:R-:W-:Y:S02]  /*149400*/  SHF.R.U32.HI R26, RZ, 0x8, R26 ;  /* 0x00000008ff1a7819 */ /* 0x000fe4000001161a */
[----:B------:R-:W-:Y:S02]  /*149410*/  SHF.R.U32.HI R8, RZ, 0x8, R8 ;  /* 0x00000008ff087819 */ /* 0x000fe40000011608 */
[----:B------:R1:W-:Y:S01]  /*149420*/  STL.64 [R1+0xe00], R28 ;  /* 0x000e001c01007387 */ /* 0x0003e20000100a00 */
[----:B------:R-:W-:Y:S02]  /*149430*/  LOP3.LUT R25, R25, 0xffff, RZ, 0xc0, !PT ;  /* 0x0000ffff19197812 */ /* 0x000fe400078ec0ff */
[----:B------:R-:W-:Y:S02]  /*149440*/  LOP3.LUT R26, R26, 0xffff, RZ, 0xc0, !PT ;  /* 0x0000ffff1a1a7812 */ /* 0x000fe400078ec0ff */
[----:B------:R-:W-:-:S02]  /*149450*/  LOP3.LUT R8, R8, 0xffff, RZ, 0xc0, !PT ;  /* 0x0000ffff08087812 */ /* 0x000fc400078ec0ff */
[----:B------:R-:W-:Y:S02]  /*149460*/  PRMT R25, R25, 0x3340, R26 ;  /* 0x0000334019197816 */ /* 0x000fe4000000001a */
[----:B-1----:R-:W-:-:S03]  /*149470*/  IADD3 R28, P1, PT, R27, R12, RZ ;  /* 0x0000000c1b1c7210 */ /* 0x002fc60007f3e0ff */
[----:B------:R-:W-:Y:S02]  /*149480*/  STL [R1+0x1c80], R25 ;  /* 0x001c801901007387 */ /* 0x000fe40000100800 */
[----:B------:R-:W-:Y:S01]  /*149490*/  IMAD.X R29, R20, 0x1, R13, P1 ;  /* 0x00000001141d7824 */ /* 0x000fe200008e060d */
[----:B------:R-:W-:Y:S02]  /*1494a0*/  PRMT R20, R8, 0x3340, R0 ;  /* 0x0000334008147816 */ /* 0x000fe40000000000 */
[----:B--2---:R-:W-:Y:S02]  /*1494b0*/  LOP3.LUT R8, R23, 0xffff, RZ, 0xc0, !PT ;  /* 0x0000ffff17087812 */ /* 0x004fe400078ec0ff */
[----:B------:R-:W-:Y:S01]  /*1494c0*/  STL.64 [R1+0xe08], R28 ;  /* 0x000e081c01007387 */ /* 0x000fe20000100a00 */
[----:B------:R-:W-:-:S03]  /*1494d0*/  LOP3.LUT R21, R21, 0xffff, RZ, 0xc0, !PT ;  /* 0x0000ffff15157812 */ /* 0x000fc600078ec0ff */
[----:B------:R1:W-:Y:S01]  /*1494e0*/  STL [R1+0x59c], R20 ;  /* 0x00059c1401007387 */ /* 0x0003e20000100800 */
[----:B------:R-:W-:Y:S02]  /*1494f0*/  PRMT R23, R21, 0x3340, R0 ;  /* 0x0000334015177816 */ /* 0x000fe40000000000 */
[----:B-1----:R-:W-:-:S04]  /*149500*/  LOP3.LUT R20, R5, 0xffff, RZ, 0xc0, !PT ;  /* 0x0000ffff05147812 */ /* 0x002fc800078ec0ff */
[----:B------:R-:W-:-:S04]  /*149510*/  PRMT R5, R8, 0x3340, R20 ;  /* 0x0000334008057816 */ /* 0x000fc80000000014 */
[----:B------:R-:W-:Y:S02]  /*149520*/  PRMT R5, R5, 0x5410, R23 ;  /* 0x0000541005057816 */ /* 0x000fe40000000017 */
[----:B------:R-:W-:-:S03]  /*149530*/  SHF.R.U32.HI R23, RZ, 0x8, R2 ;  /* 0x00000008ff177819 */ /* 0x000fc60000011602 */
[----:B------:R1:W-:Y:S04]  /*149540*/  STL [R1+0x1eb4], R5 ;  /* 0x001eb40501007387 */ /* 0x0003e80000100800 */
[----:B------:R-:W2:Y:S01]  /*149550*/  LDL.LU R2, [R1+0x710] ;  /* 0x0007100001027983 */ /* 0x000ea20000300800 */
[----:B------:R-:W-:Y:S02]  /*149560*/  SHF.R.U32.HI R8, RZ, 0x8, R8 ;  /* 0x00000008ff087819 */ /* 0x000fe40000011608 */
[----:B------:R-:W-:Y:S01]  /*149570*/  SHF.R.U32.HI R20, RZ, 0x8, R20 ;  /* 0x00000008ff147819 */ /* 0x000fe20000011614 */
[----:B-1----:R-:W2:Y:S01]  /*149580*/  LDL.LU R5, [R1+0x2d4] ;  /* 0x0002d40001057983 */ /* 0x002ea20000300800 */
[----:B------:R-:W-:Y:S02]  /*149590*/  LOP3.LUT R23, R23, 0xffff, RZ, 0xc0, !PT ;  /* 0x0000ffff17177812 */ /* 0x000fe400078ec0ff */
[----:B------:R-:W-:-:S02]  /*1495a0*/  LOP3.LUT R8, R8, 0xffff, RZ, 0xc0, !PT ;  /* 0x0000ffff08087812 */ /* 0x000fc400078ec0ff */
[----:B------:R-:W-:Y:S02]  /*1495b0*/  LOP3.LUT R20, R20, 0xffff, RZ, 0xc0, !PT ;  /* 0x0000ffff14147812 */ /* 0x000fe400078ec0ff */
[----:B------:R-:W-:Y:S02]  /*1495c0*/  PRMT R25, R23, 0x3340, R0 ;  /* 0x0000334017197816 */ /* 0x000fe40000000000 */
[----:B------:R-:W-:-:S03]  /*1495d0*/  PRMT R20, R8, 0x3340, R20 ;  /* 0x0000334008147816 */ /* 0x000fc60000000014 */
[----:B------:R1:W-:Y:S04]  /*1495e0*/  STL [R1+0x588], R25 ;  /* 0x0005881901007387 */ /* 0x0003e80000100800 */
[----:B------:R0:W-:Y:S01]  /*1495f0*/  STL [R1+0x1c5c], R20 ;  /* 0x001c5c1401007387 */ /* 0x0001e20000100800 */
[----:B---3--:R-:W-:Y:S02]  /*149600*/  LOP3.LUT R23, R3, 0xffff, RZ, 0xc0, !PT ;  /* 0x0000ffff03177812 */ /* 0x008fe400078ec0ff */
[----:B----4-:R-:W-:Y:S02]  /*149610*/  LOP3.LUT R8, R19, 0xffff, RZ, 0xc0, !PT ;  /* 0x0000ffff13087812 */ /* 0x010fe400078ec0ff */
[----:B------:R-:W3:Y:S04]  /*149620*/  LDL.LU R19, [R1+0x714] ;  /* 0x0007140001137983 */ /* 0x000ee80000300800 */
[----:B------:R-:W4:Y:S01]  /*149630*/  LDL.LU R3, [R1+0xd8] ;  /* 0x0000d80001037983 */ /* 0x000f220000300800 */
[----:B-1----:R-:W-:-:S03]  /*149640*/  LOP3.LUT R25, R17, 0xffff, RZ, 0xc0, !PT ;  /* 0x0000ffff11197812 */ /* 0x002fc600078ec0ff */
[----:B------:R-:W4:Y:S01]  /*149650*/  LDL.LU R17, [R1+0x2d8] ;  /* 0x0002d80001117983 */ /* 0x000f220000300800 */
[----:B------:R-:W-:Y:S01]  /*149660*/  PRMT R26, R23, 0x3340, R0 ;  /* 0x00003340171a7816 */ /* 0x000fe20000000000 */
[----:B0-----:R-:W-:Y:S01]  /*149670*/  VIADD R27, R27, UR6 ;  /* 0x000000061b1b7c36 */ /* 0x001fe20008000000 */
[----:B------:R-:W-:Y:S01]  /*149680*/  PRMT R20, R8, 0x3340, R25 ;  /* 0x0000334008147816 */ /* 0x000fe20000000019 */
[----:B------:R-:W0:Y:S01]  /*149690*/  LDCU UR6, c[0x0][0x3b8] ;  /* 0x00007700ff0677ac */ /* 0x000e220008000800 */
[----:B------:R-:W-:Y:S02]  /*1496a0*/  SHF.R.U32.HI R8, RZ, 0x8, R8 ;  /* 0x00000008ff087819 */ /* 0x000fe40000011608 */
[----:B------:R-:W-:Y:S02]  /*1496b0*/  PRMT R26, R20, 0x5410, R26 ;  /* 0x00005410141a7816 */ /* 0x000fe4000000001a */
[----:B------:R-:W-:Y:S02]  /*1496c0*/  SHF.R.S32.HI R20, RZ, 0x1f, R27 ;  /* 0x0000001fff147819 */ /* 0x000fe4000001141b */
[----:B------:R-:W-:-:S02]  /*1496d0*/  IADD3 R28, P1, PT, R27, R6, RZ ;  /* 0x000000061b1c7210 */ /* 0x000fc40007f3e0ff */
[----:B------:R-:W-:Y:S02]  /*1496e0*/  SHF.R.U32.HI R25, RZ, 0x8, R25 ;  /* 0x00000008ff197819 */ /* 0x000fe40000011619 */
[----:B------:R-:W-:Y:S01]  /*1496f0*/  LOP3.LUT R8, R8, 0xffff, RZ, 0xc0, !PT ;  /* 0x0000ffff08087812 */ /* 0x000fe200078ec0ff */
[----:B------:R-:W-:Y:S01]  /*149700*/  IMAD.X R29, R20, 0x1, R9, P1 ;  /* 0x00000001141d7824 */ /* 0x000fe200008e0609 */
[----:B------:R-:W-:Y:S01]  /*149710*/  LOP3.LUT R25, R25, 0xffff, RZ, 0xc0, !PT ;  /* 0x0000ffff19197812 */ /* 0x000fe200078ec0ff */
[----:B------:R-:W-:Y:S03]  /*149720*/  STL [R1+0x1eb0], R26 ;  /* 0x001eb01a01007387 */ /* 0x000fe60000100800 */
[----:B------:R-:W-:Y:S01]  /*149730*/  PRMT R25, R8, 0x3340, R25 ;  /* 0x0000334008197816 */ /* 0x000fe20000000019 */
[----:B------:R-:W-:Y:S01]  /*149740*/  STL.64 [R1+0xdf8], R28 ;  /* 0x000df81c01007387 */ /* 0x000fe20000100a00 */
[----:B------:R-:W-:-:S03]  /*149750*/  SHF.R.U32.HI R23, RZ, 0x8, R23 ;  /* 0x00000008ff177819 */ /* 0x000fc60000011617 */
[----:B------:R-:W4:Y:S01]  /*149760*/  LDL.LU R8, [R1+0xdc] ;  /* 0x0000dc0001087983 */ /* 0x000f220000300800 */
[----:B------:R-:W-:-:S04]  /*149770*/  LOP3.LUT R23, R23, 0xffff, RZ, 0xc0, !PT ;  /* 0x0000ffff17177812 */ /* 0x000fc800078ec0ff */
[----:B------:R-:W-:Y:S01]  /*149780*/  PRMT R23, R23, 0x3340, R0 ;  /* 0x0000334017177816 */ /* 0x000fe20000000000 */
[----:B------:R1:W-:Y:S04]  /*149790*/  STL [R1+0x1c40], R25 ;  /* 0x001c401901007387 */ /* 0x0003e80000100800 */
[----:B------:R0:W-:Y:S01]  /*1497a0*/  STL [R1+0x534], R23 ;  /* 0x0005341701007387 */ /* 0x0001e20000100800 */
[----:B-1----:R-:W-:-:S04]  /*1497b0*/  SHF.R.U32.HI R25, RZ, 0x8, R21 ;  /* 0x00000008ff197819 */ /* 0x002fc80000011615 */
[----:B------:R-:W-:Y:S02]  /*1497c0*/  LOP3.LUT R25, R25, 0xffff, RZ, 0xc0, !PT ;  /* 0x0000ffff19197812 */ /* 0x000fe400078ec0ff */
[----:B--2---:R-:W-:Y:S02]  /*1497d0*/  LOP3.LUT R2, R2, 0xffff, RZ, 0xc0, !PT ;  /* 0x0000ffff02027812 */ /* 0x004fe400078ec0ff */
[----:B------:R-:W-:-:S03]  /*1497e0*/  LOP3.LUT R5, R5, 0xffff, RZ, 0xc0, !PT ;  /* 0x0000ffff05057812 */ /* 0x000fc600078ec0ff */
[----:B------:R1:W-:Y:S01]  /*1497f0*/  STL [R1+0x54], R2 ;  /* 0x0000540201007387 */ /* 0x0003e20000100800 */
[----:B0-----:R-:W-:-:S03]  /*149800*/  SHF.R.U32.HI R23, RZ, 0x8, R5 ;  /* 0x00000008ff177819 */ /* 0x001fc60000011605 */
[----:B------:R0:W-:Y:S04]  /*149810*/  STL [R1+0x50], R5 ;  /* 0x0000500501007387 */ /* 0x0001e80000100800 */
[----:B------:R-:W2:Y:S01]  /*149820*/  LDL.LU R28, [R1+0x474] ;  /* 0x00047400011c7983 */ /* 0x000ea20000300800 */
[----:B-1----:R-:W-:-:S03]  /*149830*/  SHF.R.U32.HI R2, RZ, 0x8, R2 ;  /* 0x00000008ff027819 */ /* 0x002fc60000011602 */
[----:B0-----:R-:W2:Y:S04]  /*149840*/  LDL.LU R5, [R1+0x7c] ;  /* 0x00007c0001057983 */ /* 0x001ea80000300800 */
[----:B------:R-:W2:Y:S01]  /*149850*/  LDL.LU R21, [R1+0x27c] ;  /* 0x00027c0001157983 */ /* 0x000ea20000300800 */
[----:B------:R-:W-:Y:S02]  /*149860*/  LOP3.LUT R2, R2, 0xffff, RZ, 0xc0, !PT ;  /* 0x0000ffff02027812 */ /* 0x000fe400078ec0ff */
[----:B------:R-:W-:Y:S02]  /*149870*/  LOP3.LUT R23, R23, 0xffff, RZ, 0xc0, !PT ;  /* 0x0000ffff17177812 */ /* 0x000fe400078ec0ff */
[----:B------:R-:W-:Y:S02]  /*149880*/  PRMT R25, R25, 0x3340, R0 ;  /* 0x0000334019197816 */ /* 0x000fe40000000000 */
[----:B------:R-:W-:-:S03]  /*149890*/  PRMT R2, R2, 0x3340, R23 ;  /* 0x0000334002027816 */ /* 0x000fc60000000017 */
[----:B------:R4:W-:Y:S04]  /*1498a0*/  STL [R1+0x530], R25 ;  /* 0x0005301901007387 */ /* 0x0009e80000100800 */
[----:B------:R0:W-:Y:S01]  /*1498b0*/  STL [R1+0x1c38], R2 ;  /* 0x001c380201007387 */ /* 0x0001e20000100800 */
[----:B---3--:R-:W-:Y:S02]  /*1498c0*/  LOP3.LUT R19, R19, 0xffff, RZ, 0xc0, !PT ;  /* 0x0000ffff13137812 */ /* 0x008fe400078ec0ff */
[----:B----4-:R-:W-:-:S04]  /*1498d0*/  LOP3.LUT R25, R3, 0xffff, RZ, 0xc0, !PT ;  /* 0x0000ffff03197812 */ /* 0x010fc800078ec0ff */
[----:B------:R-:W-:Y:S02]  /*1498e0*/  PRMT R3, R25, 0x3340, R0 ;  /* 0x0000334019037816 */ /* 0x000fe40000000000 */
[----:B------:R-:W-:-:S04]  /*1498f0*/  LOP3.LUT R17, R17, 0xffff, RZ, 0xc0, !PT ;  /* 0x0000ffff11117812 */ /* 0x000fc800078ec0ff */
[----:B0-----:R-:W-:-:S04]  /*149900*/  PRMT R2, R19, 0x3340, R17 ;  /* 0x0000334013027816 */ /* 0x001fc80000000011 */
[----:B------:R-:W-:Y:S02]  /*149910*/  PRMT R23, R2, 0x5410, R3 ;  /* 0x0000541002177816 */ /* 0x000fe40000000003 */
[----:B------:R-:W-:Y:S02]  /*149920*/  IADD3 R2, P1, PT, R27, R10, RZ ;  /* 0x0000000a1b027210 */ /* 0x000fe40007f3e0ff */
[----:B------:R-:W-:-:S03]  /*149930*/  SHF.R.U32.HI R17, RZ, 0x8, R17 ;  /* 0x00000008ff117819 */ /* 0x000fc60000011611 */
[----:B------:R-:W-:Y:S01]  /*149940*/  IMAD.X R3, R20, 0x1, R11, P1 ;  /* 0x0000000114037824 */ /* 0x000fe200008e060b */
[----:B------:R-:W-:Y:S01]  /*149950*/  SHF.R.U32.HI R19, RZ, 0x8, R19 ;  /* 0x00000008ff137819 */ /* 0x000fe20000011613 */
[----:B------:R-:W-:Y:S01]  /*149960*/  STL [R1+0x1eac], R23 ;  /* 0x001eac1701007387 */ /* 0x000fe20000100800 */
[----:B------:R-:W-:-:S03]  /*149970*/  LOP3.LUT R29, R17, 0xffff, RZ, 0xc0, !PT ;  /* 0x0000ffff111d7812 */ /* 0x000fc600078ec0ff */
[----:B------:R0:W-:Y:S01]  /*149980*/  STL.64 [R1+0xdf0], R2 ;  /* 0x000df00201007387 */ /* 0x0001e20000100a00 */
[----:B------:R-:W-:-:S03]  /*149990*/  LOP3.LUT R26, R19, 0xffff, RZ, 0xc0, !PT ;  /* 0x0000ffff131a7812 */ /* 0x000fc600078ec0ff */
[----:B0-----:R-:W3:Y:S04]  /*1499a0*/  LDL.LU.64 R2, [R1+0x5aa0] ;  /* 0x005aa00001027983 */ /* 0x001ee80000300a00 */
[----:B------:R-:W4:Y:S04]  /*1499b0*/  LDL.LU R17, [R1+0x478] ;  /* 0x0004780001117983 */ /* 0x000f280000300800 */
[----:B------:R-:W3:Y:S04]  /*1499c0*/  LDL.LU R23, [R1+0x80] ;  /* 0x0000800001177983 */ /* 0x000ee80000300800 */
[----:B------:R-:W3:Y:S01]  /*1499d0*/  LDL.LU R19, [R1+0x288] ;  /* 0x0002880001137983 */ /* 0x000ee20000300800 */
[----:B------:R-:W-:-:S02]  /*1499e0*/  PRMT R26, R26, 0x3340, R29 ;  /* 0x000033401a1a7816 */ /* 0x000fc4000000001d */
[----:B------:R-:W-:Y:S02]  /*1499f0*/  LOP3.LUT R8, R8, 0xffff, RZ, 0xc0, !PT ;  /* 0x0000ffff08087812 */ /* 0x000fe400078ec0ff */
[----:B------:R-:W-:Y:S01]  /*149a00*/  SHF.R.U32.HI R25, RZ, 0x8, R25 ;  /* 0x00000008ff197819 */ /* 0x000fe20000011619 */
[----:B------:R-:W-:Y:S04]  /*149a10*/  STL [R1+0x1c18], R26 ;  /* 0x001c181a01007387 */ /* 0x000fe80000100800 */
[----:B------:R0:W-:Y:S01]  /*149a20*/  STL [R1+0x4c], R8 ;  /* 0x00004c0801007387 */ /* 0x0001e20000100800 */
[----:B------:R-:W-:Y:S02]  /*149a30*/  LOP3.LUT R25, R25, 0xffff, RZ, 0xc0, !PT ;  /* 0x0000ffff19197812 */ /* 0x000fe400078ec0ff */
[----:B0-----:R-:W-:-:S04]  /*149a40*/  SHF.R.U32.HI R8, RZ, 0x8, R8 ;  /* 0x00000008ff087819 */ /* 0x001fc80000011608 */
[----:B------:R-:W-:Y:S02]  /*149a50*/  LOP3.LUT R8, R8, 0xffff, RZ, 0xc0, !PT ;  /* 0x0000ffff08087812 */ /* 0x000fe400078ec0ff */
[--C-:B------:R-:W-:Y:S02]  /*149a60*/  PRMT R29, R25, 0x3340, R0.reuse ;  /* 0x00003340191d7816 */ /* 0x100fe40000000000 */
[----:B------:R-:W-:-:S03]  /*149a70*/  PRMT R26, R8, 0x3340, R0 ;  /* 0x00003340081a7816 */ /* 0x000fc60000000000 */
[----:B------:R-:W-:Y:S01]  /*149a80*/  STL [R1+0x508], R29 ;  /* 0x0005081d01007387 */ /* 0x000fe20000100800 */
[----:B--2---:R-:W-:-:S03]  /*149a90*/  LOP3.LUT R25, R28, 0xffff, RZ, 0xc0, !PT ;  /* 0x0000ffff1c197812 */ /* 0x004fc600078ec0ff */
[----:B------:R0:W-:Y:S01]  /*149aa0*/  STL [R1+0x504], R26 ;  /* 0x0005041a01007387 */ /* 0x0001e20000100800 */
[----:B------:R-:W-:Y:S02]  /*149ab0*/  LOP3.LUT R8, R5, 0xffff, RZ, 0xc0, !PT ;  /* 0x0000ffff05087812 */ /* 0x000fe400078ec0ff */
[----:B0-----:R-:W-:Y:S02]  /*149ac0*/  LOP3.LUT R26, R21, 0xffff, RZ, 0xc0, !PT ;  /* 0x0000ffff151a7812 */ /* 0x001fe400078ec0ff */
[----:B------:R-:W-:Y:S02]  /*149ad0*/  PRMT R21, R8, 0x3340, R0 ;  /* 0x0000334008157816 */ /* 0x000fe40000000000 */
[----:B------:R-:W-:-:S04]  /*149ae0*/  PRMT R5, R25, 0x3340, R26 ;  /* 0x0000334019057816 */ /* 0x000fc8000000001a */
[----:B------:R-:W-:Y:S02]  /*149af0*/  PRMT R28, R5, 0x5410, R21 ;  /* 0x00005410051c7816 */ /* 0x000fe40000000015 */
[----:B------:R-:W2:Y:S04]  /*149b00*/  LDL.LU R5, [R1+0x358] ;  /* 0x0003580001057983 */ /* 0x000ea80000300800 */
[----:B------:R-:W2:Y:S04]  /*149b10*/  LDL.LU R21, [R1+0x1f4] ;  /* 0x0001f40001157983 */ /* 0x000ea80000300800 */
[----:B------:R0:W-:Y:S01]  /*149b20*/  STL [R1+0x1ea8], R28 ;  /* 0x001ea81c01007387 */ /* 0x0001e20000100800 */
[----:B------:R-:W-:-:S02]  /*149b30*/  SHF.R.U32.HI R25, RZ, 0x8, R25 ;  /* 0x00000008ff197819 */ /* 0x000fc40000011619 */
[----:B------:R-:W-:Y:S02]  /*149b40*/  SHF.R.U32.HI R26, RZ, 0x8, R26 ;  /* 0x00000008ff1a7819 */ /* 0x000fe4000001161a */
[----:B0-----:R-:W-:-:S05]  /*149b50*/  IADD3 R28, P1, PT, R27, R14, RZ ;  /* 0x0000000e1b1c7210 */ /* 0x001fca0007f3e0ff */
[----:B------:R-:W-:Y:S01]  /*149b60*/  IMAD.X R29, R20, 0x1, R15, P1 ;  /* 0x00000001141d7824 */ /* 0x000fe200008e060f */
[----:B------:R-:W-:Y:S02]  /*149b70*/  SHF.R.U32.HI R8, RZ, 0x8, R8 ;  /* 0x00000008ff087819 */ /* 0x000fe40000011608 */
[----:B------:R-:W-:Y:S02]  /*149b80*/  LOP3.LUT R25, R25, 0xffff, RZ, 0xc0, !PT ;  /* 0x0000ffff19197812 */ /* 0x000fe400078ec0ff */
[----:B------:R0:W-:Y:S01]  /*149b90*/  STL.64 [R1+0xde0], R28 ;  /* 0x000de01c01007387 */ /* 0x0001e20000100a00 */
[----:B------:R-:W-:Y:S02]  /*149ba0*/  LOP3.LUT R26, R26, 0xffff, RZ, 0xc0, !PT ;  /* 0x0000ffff1a1a7812 */ /* 0x000fe400078ec0ff */
[----:B------:R-:W-:Y:S02]  /*149bb0*/  LOP3.LUT R8, R8, 0xffff, RZ, 0xc0, !PT ;  /* 0x0000ffff08087812 */ /* 0x000fe400078ec0ff */
[----:B------:R-:W-:-:S02]  /*149bc0*/  PRMT R25, R25, 0x3340, R26 ;  /* 0x0000334019197816 */ /* 0x000fc4000000001a */
[----:B0-----:R-:W-:-:S03]  /*149bd0*/  IADD3 R28, P1, PT, R27, R12, RZ ;  /* 0x0000000c1b1c7210 */ /* 0x001fc60007f3e0ff */
[----:B------:R-:W-:Y:S02]  /*149be0*/  STL [R1+0x1c00], R25 ;  /* 0x001c001901007387 */ /* 0x000fe40000100800 */
[----:B------:R-:W-:Y:S01]  /*149bf0*/  IMAD.X R29, R20, 0x1, R13, P1 ;  /* 0x00000001141d7824 */ /* 0x000fe200008e060d */
[----:B------:R-:W-:-:S04]  /*149c00*/  PRMT R20, R8, 0x3340, R0 ;  /* 0x0000334008147816 */ /* 0x000fc80000000000 */
[----:B------:R-:W-:Y:S04]  /*149c10*/  STL.64 [R1+0xde8], R28 ;  /* 0x000de81c01007387 */ /* 0x000fe80000100a00 */
[----:B------:R0:W-:Y:S01]  /*149c20*/  STL [R1+0x500], R20 ;  /* 0x0005001401007387 */ /* 0x0001e20000100800 */
[----:B----4-:R-:W-:Y:S02]  /*149c30*/  LOP3.LUT R17, R17, 0xffff, RZ, 0xc0, !PT ;  /* 0x0000ffff11117812 */ /* 0x010fe400078ec0ff */
[----:B---3--:R-:W-:Y:S02]  /*149c40*/  LOP3.LUT R8, R23, 0xffff, RZ, 0xc0, !PT ;  /* 0x0000ffff17087812 */ /* 0x008fe400078ec0ff */
[----:B------:R-:W-:Y:S02]  /*149c50*/  LOP3.LUT R23, R19, 0xffff, RZ, 0xc0, !PT ;  /* 0x0000ffff13177812 */ /* 0x000fe400078ec0ff */
[----:B0-----:R-:W-:-:S02]  /*149c60*/  PRMT R20, R8, 0x3340, R0 ;  /* 0x0000334008147816 */ /* 0x001fc40000000000 */
[----:B------:R-:W-:-:S04]  /*149c70*/  PRMT R19, R17, 0x3340, R23 ;  /* 0x0000334011137816 */ /* 0x000fc80000000017 */
[----:B------:R-:W-:Y:S02]  /*149c80*/  PRMT R20, R19, 0x5410, R20 ;  /* 0x0000541013147816 */ /* 0x000fe40000000014 */
[----:B------:R-:W3:Y:S04]  /*149c90*/  LDL.LU R19, [R1+0x35c] ;  /* 0x00035c0001137983 */ /* 0x000ee80000300800 */
[----:B------:R0:W-:Y:S02]  /*149ca0*/  STL [R1+0x1ea4], R20 ;  /* 0x001ea41401007387 */ /* 0x0001e40000100800 */
[----:B0-----:R-:W-:Y:S02]  /*149cb0*/  SHF.R.U32.HI R20, RZ, 0x8, R17 ;  /* 0x00000008ff147819 */ /* 0x001fe40000011611 */
[----:B------:R-:W4:Y:S01]  /*149cc0*/  LDL.LU R17, [R1+0x204] ;  /* 0x0002040001117983 */ /* 0x000f220000300800 */
[----:B------:R-:W-:-:S02]  /*149cd0*/  SHF.R.U32.HI R23, RZ, 0x8, R23 ;  /* 0x00000008ff177819 */ /* 0x000fc40000011617 */
[----:B------:R-:W-:Y:S02]  /*149ce0*/  SHF.R.U32.HI R8, RZ, 0x8, R8 ;  /* 0x00000008ff087819 */ /* 0x000fe40000011608 */
[----:B------:R-:W-:Y:S02]  /*149cf0*/  LOP3.LUT R20, R20, 0xffff, RZ, 0xc0, !PT ;  /* 0x0000ffff14147812 */ /* 0x000fe400078ec0ff */
[----:B------:R-:W-:Y:S02]  /*149d00*/  LOP3.LUT R23, R23, 0xffff, RZ, 0xc0, !PT ;  /* 0x0000ffff17177812 */ /* 0x000fe400078ec0ff */
[----:B------:R-:W-:Y:S02]  /*149d10*/  LOP3.LUT R8, R8, 0xffff, RZ, 0xc0, !PT ;  /* 0x0000ffff08087812 */ /* 0x000fe400078ec0ff */
[----:B------:R-:W-:Y:S02]  /*149d20*/  PRMT R20, R20, 0x3340, R23 ;  /* 0x0000334014147816 */ /* 0x000fe40000000017 */
[----:B------:R-:W-:-:S03]  /*149d30*/  PRMT R23, R8, 0x3340, R0 ;  /* 0x0000334008177816 */ /* 0x000fc60000000000 */
[----:B------:R2:W-:Y:S01]  /*149d40*/  STL [R1+0x1be4], R20 ;  /* 0x001be41401007387 */ /* 0x0005e20000100800 */
[----:B------:R-:W-:-:S03]  /*149d50*/  LOP3.LUT R8, R4, 0xffff, RZ, 0xc0, !PT ;  /* 0x0000ffff04087812 */ /* 0x000fc600078ec0ff */
[----:B------:R0:W-:Y:S01]  /*149d60*/  STL [R1+0x498], R23 ;  /* 0x0004981701007387 */ /* 0x0001e20000100800 */
[----:B--2---:R-:W-:Y:S02]  /*149d70*/  LOP3.LUT R20, R5, 0xffff, RZ, 0xc0, !PT ;  /* 0x0000ffff05147812 */ /* 0x004fe400078ec0ff */
[----:B0-----:R-:W-:Y:S02]  /*149d80*/  LOP3.LUT R23, R21, 0xffff, RZ, 0xc0, !PT ;  /* 0x0000ffff15177812 */ /* 0x001fe400078ec0ff */
[----:B------:R-:W-:Y:S02]  /*149d90*/  PRMT R5, R8, 0x3340, R0 ;  /* 0x0000334008057816 */ /* 0x000fe40000000000 */
[----:B------:R-:W-:-:S04]  /*149da0*/  PRMT R4, R20, 0x3340, R23 ;  /* 0x0000334014047816 */ /* 0x000fc80000000017 */
[----:B------:R-:W-:Y:S02]  /*149db0*/  PRMT R21, R4, 0x5410, R5 ;  /* 0x0000541004157816 */ /* 0x000fe40000000005 */
[----:B------:R-:W2:Y:S04]  /*149dc0*/  LDL.LU R5, [R1+0x5450] ;  /* 0x0054500001057983 */ /* 0x000ea80000300800 */
[----:B------:R-:W2:Y:S04]  /*149dd0*/  LDL.LU R4, [R1+0x15c] ;  /* 0x00015c0001047983 */ /* 0x000ea80000300800 */
[----:B------:R0:W-:Y:S01]  /*149de0*/  STL [R1+0x1ea0], R21 ;  /* 0x001ea01501007387 */ /* 0x0001e20000100800 */
[----:B------:R-:W-:Y:S01]  /*149df0*/  VIADD R27, R27, UR6 ;  /* 0x000000061b1b7c36 */ /* 0x000fe20008000000 */
[----:B------:R-:W-:Y:S01]  /*149e00*/  SHF.R.U32.HI R20, RZ, 0x8, R20 ;  /* 0x00000008ff147819 */ /* 0x000fe20000011614 */
[----:B------:R-:W1:Y:S01]  /*149e10*/  LDCU UR6, c[0x0][0x3b8] ;  /* 0x00007700ff0677ac */ /* 0x000e620008000800 */
[----:B0-----:R-:W2:Y:S01]  /*149e20*/  LDL.LU R21, [R1+0x324] ;  /* 0x0003240001157983 */ /* 0x001ea20000300800 */
[----:B------:R-:W-:-:S02]  /*149e30*/  SHF.R.U32.HI R23, RZ, 0x8, R23 ;  /* 0x00000008ff177819 */ /* 0x000fc40000011617 */
[----:B------:R-:W-:Y:S02]  /*149e40*/  SHF.R.U32.HI R8, RZ, 0x8, R8 ;  /* 0x00000008ff087819 */ /* 0x000fe40000011608 */
[----:B------:R-:W-:Y:S02]  /*149e50*/  SHF.R.S32.HI R25, RZ, 0x1f, R27 ;  /* 0x0000001fff197819 */ /* 0x000fe4000001141b */
[----:B------:R-:W-:Y:S02]  /*149e60*/  IADD3 R28, P1, PT, R27, R6, RZ ;  /* 0x000000061b1c7210 */ /* 0x000fe40007f3e0ff */
[----:B------:R-:W-:Y:S02]  /*149e70*/  LOP3.LUT R20, R20, 0xffff, RZ, 0xc0, !PT ;  /* 0x0000ffff14147812 */ /* 0x000fe400078ec0ff */
[----:B------:R-:W-:Y:S02]  /*149e80*/  LOP3.LUT R23, R23, 0xffff, RZ, 0xc0, !PT ;  /* 0x0000ffff17177812 */ /* 0x000fe400078ec0ff */
[----:B------:R-:W-:Y:S01]  /*149e90*/  LOP3.LUT R8, R8, 0xffff, RZ, 0xc0, !PT ;  /* 0x0000ffff08087812 */ /* 0x000fe200078ec0ff */
[----:B------:R-:W-:Y:S01]  /*149ea0*/  IMAD.X R29, R25, 0x1, R9, P1 ;  /* 0x00000001191d7824 */ /* 0x000fe200008e0609 */
[----:B------:R-:W-:-:S02]  /*149eb0*/  PRMT R26, R20, 0x3340, R23 ;  /* 0x00003340141a7816 */ /* 0x000fc40000000017 */
[----:B------:R-:W-:Y:S02]  /*149ec0*/  PRMT R23, R8, 0x3340, R0 ;  /* 0x0000334008177816 */ /* 0x000fe40000000000 */
[----:B------:R-:W-:Y:S01]  /*149ed0*/  STL.64 [R1+0xdd8], R28 ;  /* 0x000dd81c01007387 */ /* 0x000fe20000100a00 */
[----:B------:R-:W-:-:S03]  /*149ee0*/  LOP3.LUT R8, R2, 0xffff, RZ, 0xc0, !PT ;  /* 0x0000ffff02087812 */ /* 0x000fc600078ec0ff */
[----:B------:R-:W-:Y:S04]  /*149ef0*/  STL [R1+0x1bcc], R26 ;  /* 0x001bcc1a01007387 */ /* 0x000fe80000100800 */
[----:B------:R4:W-:Y:S04]  /*149f00*/  STL [R1+0x48c], R23 ;  /* 0x00048c1701007387 */ /* 0x0009e80000100800 */
[----:B------:R-:W2:Y:S01]  /*149f10*/  LDL.LU R2, [R1+0x5454] ;  /* 0x0054540001027983 */ /* 0x000ea20000300800 */
[----:B---3--:R-:W-:-:S03]  /*149f20*/  LOP3.LUT R20, R19, 0xffff, RZ, 0xc0, !PT ;  /* 0x0000ffff13147812 */ /* 0x008fc600078ec0ff */
[----:B------:R-:W3:Y:S01]  /*149f30*/  LDL.LU R19, [R1+0x168] ;  /* 0x0001680001137983 */ /* 0x000ee20000300800 */
[----:B----4-:R-:W-:-:S03]  /*149f40*/  LOP3.LUT R23, R17, 0xffff, RZ, 0xc0, !PT ;  /* 0x0000ffff11177812 */ /* 0x010fc600078ec0ff */
[----:B------:R-:W4:Y:S01]  /*149f50*/  LDL.LU R17, [R1+0x328] ;  /* 0x0003280001117983 */ /* 0x000f220000300800 */
[----:B------:R-:W-:Y:S02]  /*149f60*/  PRMT R28, R8, 0x3340, R0 ;  /* 0x00003340081c7816 */ /* 0x000fe40000000000 */
[--C-:B------:R-:W-:Y:S02]  /*149f70*/  PRMT R26, R20, 0x3340, R23.reuse ;  /* 0x00003340141a7816 */ /* 0x100fe40000000017 */
[----:B------:R-:W-:Y:S02]  /*149f80*/  SHF.R.U32.HI R20, RZ, 0x8, R20 ;  /* 0x00000008ff147819 */ /* 0x000fe40000011614 */
[----:B------:R-:W-:Y:S02]  /*149f90*/  SHF.R.U32.HI R23, RZ, 0x8, R23 ;  /* 0x00000008ff177819 */ /* 0x000fe40000011617 */
[----:B------:R-:W-:Y:S02]  /*149fa0*/  PRMT R26, R26, 0x5410, R28 ;  /* 0x000054101a1a7816 */ /* 0x000fe4000000001c */
[----:B------:R-:W-:-:S02]  /*149fb0*/  SHF.R.U32.HI R8, RZ, 0x8, R8 ;  /* 0x00000008ff087819 */ /* 0x000fc40000011608 */
[----:B------:R-:W-:Y:S02]  /*149fc0*/  IADD3 R28, P1, PT, R27, R10, RZ ;  /* 0x0000000a1b1c7210 */ /* 0x000fe40007f3e0ff */
[----:B------:R-:W-:Y:S02]  /*149fd0*/  LOP3.LUT R20, R20, 0xffff, RZ, 0xc0, !PT ;  /* 0x0000ffff14147812 */ /* 0x000fe400078ec0ff */
[----:B------:R-:W-:Y:S02]  /*149fe0*/  LOP3.LUT R23, R23, 0xffff, RZ, 0xc0, !PT ;  /* 0x0000ffff17177812 */ /* 0x000fe400078ec0ff */
[----:B------:R-:W-:Y:S01]  /*149ff0*/  LOP3.LUT R8, R8, 0xffff, RZ, 0xc0, !PT ;  /* 0x0000ffff08087812 */ /* 0x000fe200078ec0ff */
[----:B------:R-:W-:Y:S01]  /*14a000*/  IMAD.X R29, R25, 0x1, R11, P1 ;  /* 0x00000001191d7824 */ /* 0x000fe200008e060b */
[----:B------:R-:W-:Y:S02]  /*14a010*/  PRMT R20, R20, 0x3340, R23 ;  /* 0x0000334014147816 */ /* 0x000fe40000000017 */
[----:B------:R-:W-:Y:S01]  /*14a020*/  PRMT R8, R8, 0x3340, R0 ;  /* 0x0000334008087816 */ /* 0x000fe20000000000 */
[----:B------:R-:W-:Y:S04]  /*14a030*/  STL [R1+0x1e9c], R26 ;  /* 0x001e9c1a01007387 */ /* 0x000fe80000100800 */
[----:B------:R-:W-:Y:S04]  /*14a040*/  STL.64 [R1+0xdd0], R28 ;  /* 0x000dd01c01007387 */ /* 0x000fe80000100a00 */
[----:B------:R-:W-:Y:S04]  /*14a050*/  STL [R1+0x1bb8], R20 ;  /* 0x001bb81401007387 */ /* 0x000fe80000100800 */
[----:B------:R0:W-:Y:S01]  /*14a060*/  STL [R1+0x488], R8 ;  /* 0x0004880801007387 */ /* 0x0001e20000100800 */
[----:B--2---:R-:W-:-:S03]  /*14a070*/  LOP3.LUT R23, R4, 0xffff, RZ, 0xc0, !PT ;  /* 0x0000ffff04177812 */ /* 0x004fc600078ec0ff */
[----:B------:R-:W2:Y:S01]  /*14a080*/  LDL.LU R4, [R1+0x720] ;  /* 0x0007200001047983 */ /* 0x000ea20000300800 */
[----:B------:R-:W-:Y:S02]  /*14a090*/  LOP3.LUT R5, R5, 0xffff, RZ, 0xc0, !PT ;  /* 0x0000ffff05057812 */ /* 0x000fe400078ec0ff */
[----:B0-----:R-:W-:Y:S02]  /*14a0a0*/  LOP3.LUT R8, R21, 0xffff, RZ, 0xc0, !PT ;  /* 0x0000ffff15087812 */ /* 0x001fe400078ec0ff */
[----:B------:R-:W2:Y:S02]  /*14a0b0*/  LDL.LU R21, [R1+0x2dc] ;  /* 0x0002dc0001157983 */ /* 0x000ea40000300800 */
[--C-:B------:R-:W-:Y:S02]  /*14a0c0*/  PRMT R20, R5, 0x3340, R8.reuse ;  /* 0x0000334005147816 */ /* 0x100fe40000000008 */
[----:B------:R-:W-:Y:S02]  /*14a0d0*/  SHF.R.U32.HI R5, RZ, 0x8, R5 ;  /* 0x00000008ff057819 */ /* 0x000fe40000011605 */
[----:B------:R-:W-:-:S02]  /*14a0e0*/  SHF.R.U32.HI R8, RZ, 0x8, R8 ;  /* 0x00000008ff087819 */ /* 0x000fc40000011608 */
[----:B------:R-:W-:Y:S02]  /*14a0f0*/  PRMT R26, R23, 0x3340, R0 ;  /* 0x00003340171a7816 */ /* 0x000fe40000000000 */
[----:B------:R-:W-:Y:S02]  /*14a100*/  IADD3 R28, P1, PT, R27, R14, RZ ;  /* 0x0000000e1b1c7210 */ /* 0x000fe40007f3e0ff */
[----:B------:R-:W-:Y:S02]  /*14a110*/  LOP3.LUT R5, R5, 0xffff, RZ, 0xc0, !PT ;  /* 0x0000ffff05057812 */ /* 0x000fe400078ec0ff */
[----:B------:R-:W-:Y:S01]  /*14a120*/  LOP3.LUT R8, R8, 0xffff, RZ, 0xc0, !PT ;  /* 0x0000ffff08087812 */ /* 0x000fe200078ec0ff */
[----:B------:R-:W-:Y:S01]  /*14a130*/  IMAD.X R29, R25, 0x1, R15, P1 ;  /* 0x00000001191d7824 */ /* 0x000fe200008e060f */
[----:B------:R-:W-:Y:S02]  /*14a140*/  PRMT R20, R20, 0x5410, R26 ;  /* 0x0000541014147816 */ /* 0x000fe4000000001a */
[----:B------:R-:W-:-:S03]  /*14a150*/  PRMT R5, R5, 0x3340, R8 ;  /* 0x0000334005057816 */ /* 0x000fc60000000008 */
[----:B------:R-:W-:Y:S04]  /*14a160*/  STL [R1+0x1e98], R20 ;  /* 0x001e981401007387 */ /* 0x000fe80000100800 */
[----:B------:R-:W-:Y:S01]  /*14a170*/  STL.64 [R1+0xdc8], R28 ;  /* 0x000dc81c01007387 */ /* 0x000fe20000100a00 */
[----:B------:R-:W-:-:S03]  /*14a180*/  LOP3.LUT R8, R2, 0xffff, RZ, 0xc0, !PT ;  /* 0x0000ffff02087812 */ /* 0x000fc600078ec0ff */
[----:B------:R0:W-:Y:S04]  /*14a190*/  STL [R1+0x1b90], R5 ;  /* 0x001b900501007387 */ /* 0x0001e80000100800 */
[----:B0-----:R-:W2:Y:S01]  /*14a1a0*/  LDL.LU R5, [R1+0x84] ;  /* 0x0000840001057983 */ /* 0x001ea20000300800 */
[----:B---3--:R-:W-:-:S03]  /*14a1b0*/  LOP3.LUT R2, R19, 0xffff, RZ, 0xc0, !PT ;  /* 0x0000ffff13027812 */ /* 0x008fc600078ec0ff */
[----:B------:R-:W3:Y:S01]  /*14a1c0*/  LDL.LU R19, [R1+0x480] ;  /* 0x0004800001137983 */ /* 0x000ee20000300800 */
[----:B----4-:R-:W-:-:S03]  /*14a1d0*/  LOP3.LUT R20, R17, 0xffff, RZ, 0xc0, !PT ;  /* 0x0000ffff11147812 */ /* 0x010fc600078ec0ff */
[----:B------:R-:W4:Y:S01]  /*14a1e0*/  LDL.LU R17, [R1+0x28c] ;  /* 0x00028c0001117983 */ /* 0x000f220000300800 */
[----:B------:R-:W-:Y:S02]  /*14a1f0*/  PRMT R28, R2, 0x3340, R0 ;  /* 0x00003340021c7816 */ /* 0x000fe40000000000 */
[----:B------:R-:W-:Y:S02]  /*14a200*/  PRMT R26, R8, 0x3340, R20 ;  /* 0x00003340081a7816 */ /* 0x000fe40000000014 */
[----:B------:R-:W-:Y:S02]  /*14a210*/  SHF.R.U32.HI R23, RZ, 0x8, R23 ;  /* 0x00000008ff177819 */ /* 0x000fe40000011617 */
[----:B------:R-:W-:Y:S02]  /*14a220*/  PRMT R26, R26, 0x5410, R28 ;  /* 0x000054101a1a7816 */ /* 0x000fe4000000001c */
[----:B------:R-:W-:Y:S02]  /*14a230*/  SHF.R.U32.HI R8, RZ, 0x8, R8 ;  /* 0x00000008ff087819 */ /* 0x000fe40000011608 */
        /* <DEDUP_REMOVED lines=12> */
[----:B--2---:R-:W-:-:S02]  /*14a300*/  LOP3.LUT R20, R4, 0xffff, RZ, 0xc0, !PT ;  /* 0x0000ffff04147812 */ /* 0x004fc400078ec0ff */
[----:B0-----:R-:W-:Y:S02]  /*14a310*/  SHF.R.U32.HI R23, RZ, 0x8, R2 ;  /* 0x00000008ff177819 */ /* 0x001fe40000011602 */
[----:B------:R-:W2:Y:S01]  /*14a320*/  LDL.LU R2, [R1+0x484] ;  /* 0x0004840001027983 */ /* 0x000ea20000300800 */
[----:B------:R-:W-:-:S03]  /*14a330*/  SHF.R.U32.HI R4, RZ, 0x8, R20 ;  /* 0x00000008ff047819 */ /* 0x000fc60000011614 */
[----:B------:R-:W2:Y:S01]  /*14a340*/  LDL.LU R28, [R1+0x88] ;  /* 0x00008800011c7983 */ /* 0x000ea20000300800 */
[----:B------:R-:W-:-:S04]  /*14a350*/  LOP3.LUT R8, R21, 0xffff, RZ, 0xc0, !PT ;  /* 0x0000ffff15087812 */ /* 0x000fc800078ec0ff */
[--C-:B------:R-:W-:Y:S02]  /*14a360*/  PRMT R21, R20, 0x3340, R8.reuse ;  /* 0x0000334014157816 */ /* 0x100fe40000000008 */
[----:B------:R-:W2:Y:S01]  /*14a370*/  LDL.LU R20, [R1+0x290] ;  /* 0x0002900001147983 */ /* 0x000ea20000300800 */
[----:B------:R-:W-:-:S03]  /*14a380*/  SHF.R.U32.HI R8, RZ, 0x8, R8 ;  /* 0x00000008ff087819 */ /* 0x000fc60000011608 */
[----:B------:R0:W-:Y:S01]  /*14a390*/  STL [R1+0x5998], R21 ;  /* 0x0059981501007387 */ /* 0x0001e20000100800 */
[----:B------:R-:W-:Y:S02]  /*14a3a0*/  LOP3.LUT R4, R4, 0xffff, RZ, 0xc0, !PT ;  /* 0x0000ffff04047812 */ /* 0x000fe400078ec0ff */
[----:B------:R-:W-:Y:S02]  /*14a3b0*/  LOP3.LUT R8, R8, 0xffff, RZ, 0xc0, !PT ;  /* 0x0000ffff08087812 */ /* 0x000fe400078ec0ff */
[----:B0-----:R-:W-:Y:S02]  /*14a3c0*/  LOP3.LUT R21, R23, 0xffff, RZ, 0xc0, !PT ;  /* 0x0000ffff17157812 */ /* 0x001fe400078ec0ff */
[----:B------:R-:W-:Y:S02]  /*14a3d0*/  PRMT R4, R4, 0x3340, R8 ;  /* 0x0000334004047816 */ /* 0x000fe40000000008 */
[----:B------:R-:W-:-:S05]  /*14a3e0*/  PRMT R21, R21, 0x3340, R0 ;  /* 0x0000334015157816 */ /* 0x000fca0000000000 */
[----:B------:R3:W-:Y:S04]  /*14a3f0*/  STL [R1+0x374], R21 ;  /* 0x0003741501007387 */ /* 0x0007e80000100800 */
[----:B------:R0:W-:Y:S01]  /*14a400*/  STL [R1+0x1d3c], R4 ;  /* 0x001d3c0401007387 */ /* 0x0001e20000100800 */
[----:B---3--:R-:W-:-:S03]  /*14a410*/  LOP3.LUT R21, R19, 0xffff, RZ, 0xc0, !PT ;  /* 0x0000ffff13157812 */ /* 0x008fc600078ec0ff */
[----:B------:R-:W3:Y:S01]  /*14a420*/  LDL.LU R19, [R1+0x36c] ;  /* 0x00036c0001137983 */ /* 0x000ee20000300800 */
[----:B----4-:R-:W-:-:S03]  /*14a430*/  LOP3.LUT R23, R17, 0xffff, RZ, 0xc0, !PT ;  /* 0x0000ffff11177812 */ /* 0x010fc600078ec0ff */
[----:B------:R-:W4:Y:S01]  /*14a440*/  LDL.LU R17, [R1+0x220] ;  /* 0x0002200001117983 */ /* 0x000f220000300800 */
[----:B------:R-:W-:Y:S01]  /*14a450*/  LOP3.LUT R8, R5, 0xffff, RZ, 0xc0, !PT ;  /* 0x0000ffff05087812 */ /* 0x000fe200078ec0ff */
[----:B-1----:R-:W-:Y:S01]  /*14a460*/  VIADD R27, R27, UR6 ;  /* 0x000000061b1b7c36 */ /* 0x002fe20008000000 */
[----:B0-----:R-:W-:Y:S01]  /*14a470*/  PRMT R4, R21, 0x3340, R23 ;  /* 0x0000334015047816 */ /* 0x001fe20000000017 */
[----:B------:R-:W0:Y:S01]  /*14a480*/  LDCU UR6, c[0x0][0x3b8] ;  /* 0x00007700ff0677ac */ /* 0x000e220008000800 */
[----:B------:R-:W-:Y:S02]  /*14a490*/  PRMT R5, R8, 0x3340, R0 ;  /* 0x0000334008057816 */ /* 0x000fe40000000000 */
[----:B------:R-:W-:Y:S02]  /*14a4a0*/  SHF.R.U32.HI R21, RZ, 0x8, R21 ;  /* 0x00000008ff157819 */ /* 0x000fe40000011615 */
[----:B------:R-:W-:Y:S02]  /*14a4b0*/  PRMT R25, R4, 0x5410, R5 ;  /* 0x0000541004197816 */ /* 0x000fe40000000005 */
[----:B------:R-:W-:-:S02]  /*14a4c0*/  SHF.R.U32.HI R23, RZ, 0x8, R23 ;  /* 0x00000008ff177819 */ /* 0x000fc40000011617 */
[----:B------:R-:W-:Y:S02]  /*14a4d0*/  SHF.R.S32.HI R26, RZ, 0x1f, R27 ;  /* 0x0000001fff1a7819 */ /* 0x000fe4000001141b */
[----:B------:R-:W-:Y:S02]  /*14a4e0*/  IADD3 R4, P1, PT, R27, R6, RZ ;  /* 0x000000061b047210 */ /* 0x000fe40007f3e0ff */
[----:B------:R-:W-:Y:S02]  /*14a4f0*/  SHF.R.U32.HI R8, RZ, 0x8, R8 ;  /* 0x00000008ff087819 */ /* 0x000fe40000011608 */
[----:B------:R-:W-:Y:S02]  /*14a500*/  LOP3.LUT R21, R21, 0xffff, RZ, 0xc0, !PT ;  /* 0x0000ffff15157812 */ /* 0x000fe400078ec0ff */
[----:B------:R-:W-:Y:S01]  /*14a510*/  LOP3.LUT R23, R23, 0xffff, RZ, 0xc0, !PT ;  /* 0x0000ffff17177812 */ /* 0x000fe200078ec0ff */
[----:B------:R-:W-:Y:S01]  /*14a520*/  IMAD.X R5, R26, 0x1, R9, P1 ;  /* 0x000000011a057824 */ /* 0x000fe200008e0609 */
[----:B------:R-:W-:-:S02]  /*14a530*/  LOP3.LUT R8, R8, 0xffff, RZ, 0xc0, !PT ;  /* 0x0000ffff08087812 */ /* 0x000fc400078ec0ff */
[----:B------:R-:W-:Y:S01]  /*14a540*/  PRMT R23, R21, 0x3340, R23 ;  /* 0x0000334015177816 */ /* 0x000fe20000000017 */
[----:B------:R-:W-:Y:S01]  /*14a550*/  STL [R1+0x1e90], R25 ;  /* 0x001e901901007387 */ /* 0x000fe20000100800 */
[----:B------:R-:W-:-:S03]  /*14a560*/  PRMT R21, R8, 0x3340, R0 ;  /* 0x0000334008157816 */ /* 0x000fc60000000000 */
[----:B------:R1:W-:Y:S04]  /*14a570*/  STL.64 [R1+0xdb8], R4 ;  /* 0x000db80401007387 */ /* 0x0003e80000100a00 */
[----:B-1----:R-:W4:Y:S04]  /*14a580*/  LDL.LU.64 R4, [R1+0x5a98] ;  /* 0x005a980001047983 */ /* 0x002f280000300a00 */
[----:B------:R1:W-:Y:S01]  /*14a590*/  STL [R1+0x1b44], R23 ;  /* 0x001b441701007387 */ /* 0x0003e20000100800 */
[----:B--2---:R-:W-:Y:S02]  /*14a5a0*/  LOP3.LUT R8, R2, 0xffff, RZ, 0xc0, !PT ;  /* 0x0000ffff02087812 */ /* 0x004fe400078ec0ff */
[----:B------:R-:W-:Y:S01]  /*14a5b0*/  LOP3.LUT R25, R28, 0xffff, RZ, 0xc0, !PT ;  /* 0x0000ffff1c197812 */ /* 0x000fe200078ec0ff */
[----:B-1----:R-:W2:Y:S03]  /*14a5c0*/  LDL.LU R23, [R1+0x368] ;  /* 0x0003680001177983 */ /* 0x002ea60000300800 */
[----:B------:R-:W-:Y:S01]  /*14a5d0*/  PRMT R28, R25, 0x3340, R0 ;  /* 0x00003340191c7816 */ /* 0x000fe20000000000 */
[----:B------:R1:W-:Y:S01]  /*14a5e0*/  STL [R1+0x370], R21 ;  /* 0x0003701501007387 */ /* 0x0003e20000100800 */
[----:B------:R-:W-:-:S03]  /*14a5f0*/  LOP3.LUT R20, R20, 0xffff, RZ, 0xc0, !PT ;  /* 0x0000ffff14147812 */ /* 0x000fc600078ec0ff */
[----:B------:R-:W2:Y:S01]  /*14a600*/  LDL.LU R2, [R1+0x21c] ;  /* 0x00021c0001027983 */ /* 0x000ea20000300800 */
[----:B-1----:R-:W-:Y:S02]  /*14a610*/  PRMT R21, R8, 0x3340, R20 ;  /* 0x0000334008157816 */ /* 0x002fe40000000014 */
[----:B------:R-:W-:Y:S02]  /*14a620*/  SHF.R.U32.HI R8, RZ, 0x8, R8 ;  /* 0x00000008ff087819 */ /* 0x000fe40000011608 */
[----:B------:R-:W-:Y:S02]  /*14a630*/  SHF.R.U32.HI R20, RZ, 0x8, R20 ;  /* 0x00000008ff147819 */ /* 0x000fe40000011614 */
[----:B------:R-:W-:Y:S02]  /*14a640*/  PRMT R21, R21, 0x5410, R28 ;  /* 0x0000541015157816 */ /* 0x000fe4000000001c */
[----:B------:R-:W-:Y:S02]  /*14a650*/  IADD3 R28, P1, PT, R27, R10, RZ ;  /* 0x0000000a1b1c7210 */ /* 0x000fe40007f3e0ff */
[----:B------:R-:W-:-:S02]  /*14a660*/  LOP3.LUT R8, R8, 0xffff, RZ, 0xc0, !PT ;  /* 0x0000ffff08087812 */ /* 0x000fc400078ec0ff */
[----:B------:R-:W-:Y:S01]  /*14a670*/  LOP3.LUT R20, R20, 0xffff, RZ, 0xc0, !PT ;  /* 0x0000ffff14147812 */ /* 0x000fe200078ec0ff */
[----:B------:R-:W-:Y:S01]  /*14a680*/  IMAD.X R29, R26, 0x1, R11, P1 ;  /* 0x000000011a1d7824 */ /* 0x000fe200008e060b */
[----:B------:R1:W-:Y:S04]  /*14a690*/  STL [R1+0x1e8c], R21 ;  /* 0x001e8c1501007387 */ /* 0x0003e80000100800 */
[----:B------:R-:W-:Y:S01]  /*14a6a0*/  STL.64 [R1+0xdb0], R28 ;  /* 0x000db01c01007387 */ /* 0x000fe20000100a00 */
[----:B-1----:R-:W-:Y:S02]  /*14a6b0*/  PRMT R21, R8, 0x3340, R20 ;  /* 0x0000334008157816 */ /* 0x002fe40000000014 */
[----:B------:R-:W-:-:S03]  /*14a6c0*/  LOP3.LUT R8, R16, 0xffff, RZ, 0xc0, !PT ;  /* 0x0000ffff10087812 */ /* 0x000fc600078ec0ff */
[----:B------:R4:W-:Y:S01]  /*14a6d0*/  STL [R1+0x1b3c], R21 ;  /* 0x001b3c1501007387 */ /* 0x0009e20000100800 */
[----:B---3--:R-:W-:Y:S02]  /*14a6e0*/  LOP3.LUT R20, R19, 0xffff, RZ, 0xc0, !PT ;  /* 0x0000ffff13147812 */ /* 0x008fe400078ec0ff */
[----:B----4-:R-:W-:Y:S02]  /*14a6f0*/  LOP3.LUT R21, R17, 0xffff, RZ, 0xc0, !PT ;  /* 0x0000ffff11157812 */ /* 0x010fe400078ec0ff */
[----:B------:R-:W-:Y:S02]  /*14a700*/  PRMT R17, R8, 0x3340, R0 ;  /* 0x0000334008117816 */ /* 0x000fe40000000000 */
[----:B------:R-:W-:-:S04]  /*14a710*/  PRMT R16, R20, 0x3340, R21 ;  /* 0x0000334014107816 */ /* 0x000fc80000000015 */
[----:B------:R-:W-:Y:S02]  /*14a720*/  PRMT R17, R16, 0x5410, R17 ;  /* 0x0000541010117816 */ /* 0x000fe40000000011 */
[----:B------:R-:W3:Y:S04]  /*14a730*/  LDL.LU R16, [R1+0x5458] ;  /* 0x0054580001107983 */ /* 0x000ee80000300800 */
[----:B------:R-:W4:Y:S04]  /*14a740*/  LDL.LU R19, [R1+0x188] ;  /* 0x0001880001137983 */ /* 0x000f280000300800 */
[----:B------:R1:W-:Y:S04]  /*14a750*/  STL [R1+0x1e88], R17 ;  /* 0x001e881101007387 */ /* 0x0003e80000100800 */
[----:B-1----:R-:W4:Y:S01]  /*14a760*/  LDL.LU R17, [R1+0x338] ;  /* 0x0003380001117983 */ /* 0x002f220000300800 */
[----:B------:R-:W-:-:S02]  /*14a770*/  SHF.R.U32.HI R20, RZ, 0x8, R20 ;  /* 0x00000008ff147819 */ /* 0x000fc40000011614 */
[----:B------:R-:W-:Y:S02]  /*14a780*/  SHF.R.U32.HI R21, RZ, 0x8, R21 ;  /* 0x00000008ff157819 */ /* 0x000fe40000011615 */
[----:B------:R-:W-:Y:S02]  /*14a790*/  SHF.R.U32.HI R25, RZ, 0x8, R25 ;  /* 0x00000008ff197819 */ /* 0x000fe40000011619 */
[----:B------:R-:W-:Y:S02]  /*14a7a0*/  LOP3.LUT R20, R20, 0xffff, RZ, 0xc0, !PT ;  /* 0x0000ffff14147812 */ /* 0x000fe400078ec0ff */
[----:B------:R-:W-:Y:S02]  /*14a7b0*/  LOP3.LUT R21, R21, 0xffff, RZ, 0xc0, !PT ;  /* 0x0000ffff15157812 */ /* 0x000fe400078ec0ff */
[----:B------:R-:W-:Y:S02]  /*14a7c0*/  LOP3.LUT R25, R25, 0xffff, RZ, 0xc0, !PT ;  /* 0x0000ffff19197812 */ /* 0x000fe400078ec0ff */
[----:B------:R-:W-:-:S02]  /*14a7d0*/  PRMT R21, R20, 0x3340, R21 ;  /* 0x0000334014157816 */ /* 0x000fc40000000015 */
[----:B------:R-:W-:-:S05]  /*14a7e0*/  PRMT R25, R25, 0x3340, R0 ;  /* 0x0000334019197816 */ /* 0x000fca0000000000 */
[----:B------:R-:W-:Y:S01]  /*14a7f0*/  STL [R1+0x36c], R25 ;  /* 0x00036c1901007387 */ /* 0x000fe20000100800 */
[----:B--2---:R-:W-:-:S04]  /*14a800*/  LOP3.LUT R20, R23, 0xffff, RZ, 0xc0, !PT ;  /* 0x0000ffff17147812 */ /* 0x004fc800078ec0ff */
[----:B------:R-:W-:Y:S02]  /*14a810*/  SHF.R.U32.HI R28, RZ, 0x8, R20 ;  /* 0x00000008ff1c7819 */ /* 0x000fe40000011614 */
[----:B------:R-:W-:-:S04]  /*14a820*/  LOP3.LUT R2, R2, 0xffff, RZ, 0xc0, !PT ;  /* 0x0000ffff02027812 */ /* 0x000fc800078ec0ff */
[----:B------:R-:W-:Y:S01]  /*14a830*/  SHF.R.U32.HI R29, RZ, 0x8, R2 ;  /* 0x00000008ff1d7819 */ /* 0x000fe20000011602 */
[----:B------:R1:W-:Y:S01]  /*14a840*/  STL [R1+0x1b20], R21 ;  /* 0x001b201501007387 */ /* 0x0003e20000100800 */
[----:B------:R-:W-:Y:S02]  /*14a850*/  LOP3.LUT R28, R28, 0xffff, RZ, 0xc0, !PT ;  /* 0x0000ffff1c1c7812 */ /* 0x000fe400078ec0ff */
[----:B------:R-:W-:Y:S01]  /*14a860*/  LOP3.LUT R29, R29, 0xffff, RZ, 0xc0, !PT ;  /* 0x0000ffff1d1d7812 */ /* 0x000fe200078ec0ff */
[----:B------:R2:W-:Y:S03]  /*14a870*/  STL [R1+0x38], R2 ;  /* 0x0000380201007387 */ /* 0x0005e60000100800 */
[----:B------:R-:W-:Y:S02]  /*14a880*/  PRMT R28, R28, 0x3340, R29 ;  /* 0x000033401c1c7816 */ /* 0x000fe4000000001d */
[----:B-1----:R-:W-:Y:S01]  /*14a890*/  LOP3.LUT R21, R4, 0xffff, RZ, 0xc0, !PT ;  /* 0x0000ffff04157812 */ /* 0x002fe200078ec0ff */
[----:B--2---:R-:W2:Y:S03]  /*14a8a0*/  LDL.LU R2, [R1+0x545c] ;  /* 0x00545c0001027983 */ /* 0x004ea60000300800 */
[----:B------:R-:W-:Y:S01]  /*14a8b0*/  SHF.R.U32.HI R25, RZ, 0x8, R21 ;  /* 0x00000008ff197819 */ /* 0x000fe20000011615 */
[----:B------:R-:W2:Y:S04]  /*14a8c0*/  LDL.LU R23, [R1+0x184] ;  /* 0x0001840001177983 */ /* 0x000ea80000300800 */
[----:B------:R-:W2:Y:S01]  /*14a8d0*/  LDL.LU R4, [R1+0x334] ;  /* 0x0003340001047983 */ /* 0x000ea20000300800 */
[----:B------:R-:W-:-:S03]  /*14a8e0*/  SHF.R.U32.HI R8, RZ, 0x8, R8 ;  /* 0x00000008ff087819 */ /* 0x000fc60000011608 */
[----:B------:R-:W-:Y:S01]  /*14a8f0*/  STL.64 [R1+0x59a0], R20 ;  /* 0x0059a01401007387 */ /* 0x000fe20000100a00 */
[----:B------:R-:W-:-:S03]  /*14a900*/  LOP3.LUT R25, R25, 0xffff, RZ, 0xc0, !PT ;  /* 0x0000ffff19197812 */ /* 0x000fc600078ec0ff */
[----:B------:R1:W-:Y:S01]  /*14a910*/  STL [R1+0x700], R28 ;  /* 0x0007001c01007387 */ /* 0x0003e20000100800 */
[----:B------:R-:W-:Y:S02]  /*14a920*/  LOP3.LUT R8, R8, 0xffff, RZ, 0xc0, !PT ;  /* 0x0000ffff08087812 */ /* 0x000fe400078ec0ff */
[--C-:B------:R-:W-:Y:S02]  /*14a930*/  PRMT R25, R25, 0x3340, R0.reuse ;  /* 0x0000334019197816 */ /* 0x100fe40000000000 */
[----:B-1----:R-:W-:Y:S02]  /*14a940*/  IADD3 R28, P1, PT, R27, R14, RZ ;  /* 0x0000000e1b1c7210 */ /* 0x002fe40007f3e0ff */
[----:B------:R-:W-:-:S03]  /*14a950*/  PRMT R20, R8, 0x3340, R0 ;  /* 0x0000334008147816 */ /* 0x000fc60000000000 */
[----:B------:R-:W-:Y:S01]  /*14a960*/  IMAD.X R29, R26, 0x1, R15, P1 ;  /* 0x000000011a1d7824 */ /* 0x000fe200008e060f */
[----:B------:R4:W-:Y:S04]  /*14a970*/  STL [R1+0x368], R25 ;  /* 0x0003681901007387 */ /* 0x0009e80000100800 */
[----:B------:R-:W-:Y:S04]  /*14a980*/  STL.64 [R1+0xda8], R28 ;  /* 0x000da81c01007387 */ /* 0x000fe80000100a00 */
[----:B------:R1:W-:Y:S01]  /*14a990*/  STL [R1+0x364], R20 ;  /* 0x0003641401007387 */ /* 0x0003e20000100800 */
[----:B---3--:R-:W-:-:S03]  /*14a9a0*/  LOP3.LUT R8, R16, 0xffff, RZ, 0xc0, !PT ;  /* 0x0000ffff10087812 */ /* 0x008fc600078ec0ff */
[----:B------:R-:W3:Y:S01]  /*14a9b0*/  LDL.LU R16, [R1+0xfc] ;  /* 0x0000fc0001107983 */ /* 0x000ee20000300800 */
[----:B----4-:R-:W-:-:S03]  /*14a9c0*/  LOP3.LUT R25, R19, 0xffff, RZ, 0xc0, !PT ;  /* 0x0000ffff13197812 */ /* 0x010fc600078ec0ff */
[----:B------:R-:W4:Y:S01]  /*14a9d0*/  LDL.LU R19, [R1+0x730] ;  /* 0x0007300001137983 */ /* 0x000f220000300800 */
[----:B-1----:R-:W-:-:S03]  /*14a9e0*/  LOP3.LUT R20, R17, 0xffff, RZ, 0xc0, !PT ;  /* 0x0000ffff11147812 */ /* 0x002fc600078ec0ff */
[----:B------:R-:W4:Y:S01]  /*14a9f0*/  LDL.LU R17, [R1+0x2f0] ;  /* 0x0002f00001117983 */ /* 0x000f220000300800 */
[----:B------:R-:W-:Y:S02]  /*14aa00*/  PRMT R28, R25, 0x3340, R0 ;  /* 0x00003340191c7816 */ /* 0x000fe40000000000 */
[----:B------:R-:W-:Y:S02]  /*14aa10*/  PRMT R21, R8, 0x3340, R20 ;  /* 0x0000334008157816 */ /* 0x000fe40000000014 */
[----:B------:R-:W-:Y:S02]  /*14aa20*/  SHF.R.U32.HI R8, RZ, 0x8, R8 ;  /* 0x00000008ff087819 */ /* 0x000fe40000011608 */
[----:B------:R-:W-:Y:S02]  /*14aa30*/  SHF.R.U32.HI R20, RZ, 0x8, R20 ;  /* 0x00000008ff147819 */ /* 0x000fe40000011614 */
[----:B------:R-:W-:Y:S02]  /*14aa40*/  PRMT R21, R21, 0x5410, R28 ;  /* 0x0000541015157816 */ /* 0x000fe4000000001c */
[----:B------:R-:W-:-:S02]  /*14aa50*/  IADD3 R28, P1, PT, R27, R12, RZ ;  /* 0x0000000c1b1c7210 */ /* 0x000fc40007f3e0ff */
[----:B------:R-:W-:Y:S02]  /*14aa60*/  LOP3.LUT R8, R8, 0xffff, RZ, 0xc0, !PT ;  /* 0x0000ffff08087812 */ /* 0x000fe400078ec0ff */
[----:B------:R-:W-:Y:S01]  /*14aa70*/  LOP3.LUT R20, R20, 0xffff, RZ, 0xc0, !PT ;  /* 0x0000ffff14147812 */ /* 0x000fe200078ec0ff */
[----:B------:R-:W-:Y:S01]  /*14aa80*/  IMAD.X R29, R26, 0x1, R13, P1 ;  /* 0x000000011a1d7824 */ /* 0x000fe200008e060d */
[----:B------:R1:W-:Y:S02]  /*14aa90*/  STL [R1+0x1e80], R21 ;  /* 0x001e801501007387 */ /* 0x0003e40000100800 */
[----:B------:R-:W-:Y:S02]  /*14aaa0*/  PRMT R20, R8, 0x3340, R20 ;  /* 0x0000334008147816 */ /* 0x000fe40000000014 */
[----:B------:R-:W-:Y:S01]  /*14aab0*/  STL.64 [R1+0xda0], R28 ;  /* 0x000da01c01007387 */ /* 0x000fe20000100a00 */
[----:B------:R-:W-:-:S03]  /*14aac0*/  SHF.R.U32.HI R25, RZ, 0x8, R25 ;  /* 0x00000008ff197819 */ /* 0x000fc60000011619 */
[----:B------:R0:W-:Y:S01]  /*14aad0*/  STL [R1+0x1aec], R20 ;  /* 0x001aec1401007387 */ /* 0x0001e20000100800 */
[----:B------:R-:W-:-:S04]  /*14aae0*/  LOP3.LUT R25, R25, 0xffff, RZ, 0xc0, !PT ;  /* 0x0000ffff19197812 */ /* 0x000fc800078ec0ff */
[--C-:B------:R-:W-:Y:S02]  /*14aaf0*/  PRMT R26, R25, 0x3340, R0.reuse ;  /* 0x00003340191a7816 */ /* 0x100fe40000000000 */
[----:B--2---:R-:W-:Y:S02]  /*14ab00*/  LOP3.LUT R2, R2, 0xffff, RZ, 0xc0, !PT ;  /* 0x0000ffff02027812 */ /* 0x004fe400078ec0ff */
[----:B------:R-:W-:Y:S02]  /*14ab10*/  LOP3.LUT R8, R23, 0xffff, RZ, 0xc0, !PT ;  /* 0x0000ffff17087812 */ /* 0x000fe400078ec0ff */
[----:B-1----:R-:W-:Y:S02]  /*14ab20*/  LOP3.LUT R21, R4, 0xffff, RZ, 0xc0, !PT ;  /* 0x0000ffff04157812 */ /* 0x002fe400078ec0ff */
[----:B0-----:R-:W-:Y:S02]  /*14ab30*/  PRMT R20, R8, 0x3340, R0 ;  /* 0x0000334008147816 */ /* 0x001fe40000000000 */
[----:B------:R-:W-:-:S04]  /*14ab40*/  PRMT R4, R2, 0x3340, R21 ;  /* 0x0000334002047816 */ /* 0x000fc80000000015 */
[----:B------:R-:W-:Y:S02]  /*14ab50*/  PRMT R4, R4, 0x5410, R20 ;  /* 0x0000541004047816 */ /* 0x000fe40000000014 */
[----:B------:R-:W-:Y:S02]  /*14ab60*/  SHF.R.U32.HI R20, RZ, 0x8, R2 ;  /* 0x00000008ff147819 */ /* 0x000fe40000011602 */
[----:B------:R-:W-:Y:S01]  /*14ab70*/  SHF.R.U32.HI R21, RZ, 0x8, R21 ;  /* 0x00000008ff157819 */ /* 0x000fe20000011615 */
[----:B------:R0:W-:Y:S01]  /*14ab80*/  STL [R1+0x1e7c], R4 ;  /* 0x001e7c0401007387 */ /* 0x0001e20000100800 */
[----:B------:R-:W-:Y:S02]  /*14ab90*/  LOP3.LUT R20, R20, 0xffff, RZ, 0xc0, !PT ;  /* 0x0000ffff14147812 */ /* 0x000fe400078ec0ff */
[----:B------:R-:W-:Y:S01]  /*14aba0*/  LOP3.LUT R21, R21, 0xffff, RZ, 0xc0, !PT ;  /* 0x0000ffff15157812 */ /* 0x000fe200078ec0ff */
[----:B------:R-:W2:Y:S04]  /*14abb0*/  LDL.LU R2, [R1+0x734] ;  /* 0x0007340001027983 */ /* 0x000ea80000300800 */
[----:B------:R-:W2:Y:S01]  /*14abc0*/  LDL.LU R23, [R1+0x100] ;  /* 0x0001000001177983 */ /* 0x000ea20000300800 */
[----:B------:R-:W-:-:S03]  /*14abd0*/  PRMT R25, R20, 0x3340, R21 ;  /* 0x0000334014197816 */ /* 0x000fc60000000015 */
[----:B0-----:R-:W2:Y:S04]  /*14abe0*/  LDL.LU R4, [R1+0x2f4] ;  /* 0x0002f40001047983 */ /* 0x001ea80000300800 */
[----:B------:R-:W-:Y:S01]  /*14abf0*/  STL [R1+0x360], R26 ;  /* 0x0003601a01007387 */ /* 0x000fe20000100800 */
[----:B------:R-:W-:Y:S01]  /*14ac00*/  VIADD R27, R27, UR6 ;  /* 0x000000061b1b7c36 */ /* 0x000fe20008000000 */
[----:B------:R-:W-:Y:S01]  /*14ac10*/  SHF.R.U32.HI R8, RZ, 0x8, R8 ;  /* 0x00000008ff087819 */ /* 0x000fe20000011608 */
[----:B------:R-:W0:Y:S01]  /*14ac20*/  LDCU UR6, c[0x0][0x3b8] ;  /* 0x00007700ff0677ac */ /* 0x000e220008000800 */
[----:B------:R1:W-:Y:S02]  /*14ac30*/  STL [R1+0x1ae0], R25 ;  /* 0x001ae01901007387 */ /* 0x0003e40000100800 */
[----:B-1----:R-:W-:-:S02]  /*14ac40*/  SHF.R.S32.HI R25, RZ, 0x1f, R27 ;  /* 0x0000001fff197819 */ /* 0x002fc4000001141b */
[----:B---3--:R-:W-:Y:S02]  /*14ac50*/  LOP3.LUT R20, R16, 0xffff, RZ, 0xc0, !PT ;  /* 0x0000ffff10147812 */ /* 0x008fe400078ec0ff */
[----:B----4-:R-:W-:Y:S02]  /*14ac60*/  LOP3.LUT R21, R19, 0xffff, RZ, 0xc0, !PT ;  /* 0x0000ffff13157812 */ /* 0x010fe400078ec0ff */
[----:B------:R-:W-:Y:S02]  /*14ac70*/  LOP3.LUT R26, R17, 0xffff, RZ, 0xc0, !PT ;  /* 0x0000ffff111a7812 */ /* 0x000fe400078ec0ff */
[----:B------:R-:W-:Y:S02]  /*14ac80*/  PRMT R17, R20, 0x3340, R0 ;  /* 0x0000334014117816 */ /* 0x000fe40000000000 */
        /* <DEDUP_REMOVED lines=16> */
[----:B------:R-:W-:-:S03]  /*14ad90*/  PRMT R20, R20, 0x3340, R0 ;  /* 0x0000334014147816 */ /* 0x000fc60000000000 */
[----:B------:R1:W-:Y:S04]  /*14ada0*/  STL [R1+0x1ab8], R21 ;  /* 0x001ab81501007387 */ /* 0x0003e80000100800 */
[----:B------:R0:W-:Y:S01]  /*14adb0*/  STL [R1+0x35c], R20 ;  /* 0x00035c1401007387 */ /* 0x0001e20000100800 */
[----:B--2---:R-:W-:Y:S02]  /*14adc0*/  LOP3.LUT R2, R2, 0xffff, RZ, 0xc0, !PT ;  /* 0x0000ffff02027812 */ /* 0x004fe400078ec0ff */
[----:B------:R-:W-:Y:S02]  /*14add0*/  LOP3.LUT R28, R23, 0xffff, RZ, 0xc0, !PT ;  /* 0x0000ffff171c7812 */ /* 0x000fe400078ec0ff */
[----:B------:R-:W-:Y:S02]  /*14ade0*/  LOP3.LUT R4, R4, 0xffff, RZ, 0xc0, !PT ;  /* 0x0000ffff04047812 */ /* 0x000fe400078ec0ff */
[----:B-1----:R-:W-:-:S02]  /*14adf0*/  PRMT R21, R28, 0x3340, R0 ;  /* 0x000033401c157816 */ /* 0x002fc40000000000 */
[----:B0-----:R-:W-:Y:S01]  /*14ae00*/  PRMT R20, R2, 0x3340, R4 ;  /* 0x0000334002147816 */ /* 0x001fe20000000004 */
[----:B------:R-:W-:Y:S03]  /*14ae10*/  STL [R1+0x5938], R28 ;  /* 0x0059381c01007387 */ /* 0x000fe60000100800 */
[----:B------:R-:W-:Y:S01]  /*14ae20*/  PRMT R20, R20, 0x5410, R21 ;  /* 0x0000541014147816 */ /* 0x000fe20000000015 */
[----:B------:R-:W2:Y:S04]  /*14ae30*/  LDL.LU R26, [R1+0x554] ;  /* 0x00055400011a7983 */ /* 0x000ea80000300800 */
[----:B------:R-:W2:Y:S01]  /*14ae40*/  LDL.LU R29, [R1+0x9c] ;  /* 0x00009c00011d7983 */ /* 0x000ea20000300800 */
[----:B------:R-:W-:-:S03]  /*14ae50*/  SHF.R.U32.HI R2, RZ, 0x8, R2 ;  /* 0x00000008ff027819 */ /* 0x000fc60000011602 */
[----:B------:R0:W-:Y:S01]  /*14ae60*/  STL [R1+0x1e84], R20 ;  /* 0x001e841401007387 */ /* 0x0001e20000100800 */
[----:B------:R-:W-:Y:S02]  /*14ae70*/  SHF.R.U32.HI R4, RZ, 0x8, R4 ;  /* 0x00000008ff047819 */ /* 0x000fe40000011604 */
[----:B------:R-:W-:Y:S01]  /*14ae80*/  LOP3.LUT R8, R8, 0xffff, RZ, 0xc0, !PT ;  /* 0x0000ffff08087812 */ /* 0x000fe200078ec0ff */
[----:B------:R-:W2:Y:S01]  /*14ae90*/  LDL.LU R23, [R1+0x2a4] ;  /* 0x0002a40001177983 */ /* 0x000ea20000300800 */
[----:B0-----:R-:W-:Y:S02]  /*14aea0*/  IADD3 R20, P1, PT, R27, R10, RZ ;  /* 0x0000000a1b147210 */ /* 0x001fe40007f3e0ff */
[----:B------:R-:W-:Y:S02]  /*14aeb0*/  LOP3.LUT R2, R2, 0xffff, RZ, 0xc0, !PT ;  /* 0x0000ffff02027812 */ /* 0x000fe400078ec0ff */
[----:B------:R-:W-:Y:S01]  /*14aec0*/  LOP3.LUT R4, R4, 0xffff, RZ, 0xc0, !PT ;  /* 0x0000ffff04047812 */ /* 0x000fe200078ec0ff */
[----:B------:R-:W-:Y:S01]  /*14aed0*/  IMAD.X R21, R25, 0x1, R11, P1 ;  /* 0x0000000119157824 */ /* 0x000fe200008e060b */
[----:B------:R-:W-:-:S02]  /*14aee0*/  PRMT R8, R8, 0x3340, R0 ;  /* 0x0000334008087816 */ /* 0x000fc40000000000 */
[----:B------:R-:W-:Y:S02]  /*14aef0*/  PRMT R2, R2, 0x3340, R4 ;  /* 0x0000334002027816 */ /* 0x000fe40000000004 */
[----:B------:R0:W-:Y:S04]  /*14af00*/  STL.64 [R1+0xd90], R20 ;  /* 0x000d901401007387 */ /* 0x0001e80000100a00 */
[----:B------:R4:W-:Y:S04]  /*14af10*/  STL [R1+0x358], R8 ;  /* 0x0003580801007387 */ /* 0x0009e80000100800 */
[----:B------:R1:W-:Y:S01]  /*14af20*/  STL [R1+0x1cb0], R2 ;  /* 0x001cb00201007387 */ /* 0x0003e20000100800 */
[----:B0-----:R-:W-:-:S05]  /*14af30*/  IADD3 R20, P1, PT, R27, R14, RZ ;  /* 0x0000000e1b147210 */ /* 0x001fca0007f3e0ff */
[----:B------:R-:W-:Y:S01]  /*14af40*/  IMAD.X R21, R25, 0x1, R15, P1 ;  /* 0x0000000119157824 */ /* 0x000fe200008e060f */
[----:B---3--:R-:W-:Y:S02]  /*14af50*/  LOP3.LUT R16, R16, 0xffff, RZ, 0xc0, !PT ;  /* 0x0000ffff10107812 */ /* 0x008fe400078ec0ff */
[----:B----4-:R-:W-:Y:S02]  /*14af60*/  LOP3.LUT R8, R19, 0xffff, RZ, 0xc0, !PT ;  /* 0x0000ffff13087812 */ /* 0x010fe400078ec0ff */
[----:B------:R-:W-:Y:S02]  /*14af70*/  LOP3.LUT R17, R17, 0xffff, RZ, 0xc0, !PT ;  /* 0x0000ffff11117812 */ /* 0x000fe400078ec0ff */
[----:B------:R-:W-:Y:S02]  /*14af80*/  PRMT R4, R8, 0x3340, R0 ;  /* 0x0000334008047816 */ /* 0x000fe40000000000 */
[----:B-1----:R-:W-:-:S04]  /*14af90*/  PRMT R2, R16, 0x3340, R17 ;  /* 0x0000334010027816 */ /* 0x002fc80000000011 */
[----:B------:R-:W-:Y:S02]  /*14afa0*/  PRMT R4, R2, 0x5410, R4 ;  /* 0x0000541002047816 */ /* 0x000fe40000000004 */
[----:B------:R-:W3:Y:S04]  /*14afb0*/  LDL.LU R2, [R1+0x444] ;  /* 0x0004440001027983 */ /* 0x000ee80000300800 */
[----:B------:R0:W-:Y:S01]  /*14afc0*/  STL [R1+0x1e6c], R4 ;  /* 0x001e6c0401007387 */ /* 0x0001e20000100800 */
[----:B------:R-:W-:-:S03]  /*14afd0*/  SHF.R.U32.HI R16, RZ, 0x8, R16 ;  /* 0x00000008ff107819 */ /* 0x000fc60000011610 */
[----:B0-----:R-:W4:Y:S04]  /*14afe0*/  LDL.LU R4, [R1+0x240] ;  /* 0x0002400001047983 */ /* 0x001f280000300800 */
[----:B------:R0:W-:Y:S02]  /*14aff0*/  STL.64 [R1+0xd88], R20 ;  /* 0x000d881401007387 */ /* 0x0001e40000100a00 */
[----:B0-----:R-:W-:Y:S02]  /*14b000*/  LOP3.LUT R20, R16, 0xffff, RZ, 0xc0, !PT ;  /* 0x0000ffff10147812 */ /* 0x001fe400078ec0ff */
[----:B------:R-:W4:Y:S01]  /*14b010*/  LDL.LU R16, [R1+0x1a4] ;  /* 0x0001a40001107983 */ /* 0x000f220000300800 */
[----:B------:R-:W-:-:S03]  /*14b020*/  SHF.R.U32.HI R21, RZ, 0x8, R17 ;  /* 0x00000008ff157819 */ /* 0x000fc60000011611 */
[----:B------:R-:W4:Y:S04]  /*14b030*/  LDL.LU R19, [R1+0x5460] ;  /* 0x0054600001137983 */ /* 0x000f280000300800 */
[----:B------:R-:W4:Y:S01]  /*14b040*/  LDL.LU R17, [R1+0x340] ;  /* 0x0003400001117983 */ /* 0x000f220000300800 */
[----:B------:R-:W-:-:S04]  /*14b050*/  LOP3.LUT R21, R21, 0xffff, RZ, 0xc0, !PT ;  /* 0x0000ffff15157812 */ /* 0x000fc800078ec0ff */
[----:B------:R-:W-:Y:S02]  /*14b060*/  PRMT R28, R20, 0x3340, R21 ;  /* 0x00003340141c7816 */ /* 0x000fe40000000015 */
[----:B--2---:R-:W-:Y:S02]  /*14b070*/  LOP3.LUT R21, R26, 0xffff, RZ, 0xc0, !PT ;  /* 0x0000ffff1a157812 */ /* 0x004fe400078ec0ff */
[----:B------:R-:W-:Y:S01]  /*14b080*/  LOP3.LUT R20, R29, 0xffff, RZ, 0xc0, !PT ;  /* 0x0000ffff1d147812 */ /* 0x000fe200078ec0ff */
[----:B------:R0:W-:Y:S01]  /*14b090*/  STL [R1+0x1a8c], R28 ;  /* 0x001a8c1c01007387 */ /* 0x0001e20000100800 */
[----:B------:R-:W-:Y:S02]  /*14b0a0*/  LOP3.LUT R23, R23, 0xffff, RZ, 0xc0, !PT ;  /* 0x0000ffff17177812 */ /* 0x000fe400078ec0ff */
[----:B0-----:R-:W-:Y:S02]  /*14b0b0*/  PRMT R28, R20, 0x3340, R0 ;  /* 0x00003340141c7816 */ /* 0x001fe40000000000 */
[----:B------:R-:W-:-:S02]  /*14b0c0*/  PRMT R26, R21, 0x3340, R23 ;  /* 0x00003340151a7816 */ /* 0x000fc40000000017 */
[----:B------:R-:W-:Y:S02]  /*14b0d0*/  SHF.R.U32.HI R21, RZ, 0x8, R21 ;  /* 0x00000008ff157819 */ /* 0x000fe40000011615 */
[----:B------:R-:W-:Y:S02]  /*14b0e0*/  SHF.R.U32.HI R23, RZ, 0x8, R23 ;  /* 0x00000008ff177819 */ /* 0x000fe40000011617 */
[----:B------:R-:W-:Y:S02]  /*14b0f0*/  PRMT R26, R26, 0x5410, R28 ;  /* 0x000054101a1a7816 */ /* 0x000fe4000000001c */
[----:B------:R-:W-:Y:S02]  /*14b100*/  SHF.R.U32.HI R20, RZ, 0x8, R20 ;  /* 0x00000008ff147819 */ /* 0x000fe40000011614 */
[----:B------:R-:W-:Y:S02]  /*14b110*/  IADD3 R28, P1, PT, R27, R12, RZ ;  /* 0x0000000c1b1c7210 */ /* 0x000fe40007f3e0ff */
[----:B------:R-:W-:-:S02]  /*14b120*/  LOP3.LUT R21, R21, 0xffff, RZ, 0xc0, !PT ;  /* 0x0000ffff15157812 */ /* 0x000fc400078ec0ff */
[----:B------:R-:W-:Y:S02]  /*14b130*/  LOP3.LUT R23, R23, 0xffff, RZ, 0xc0, !PT ;  /* 0x0000ffff17177812 */ /* 0x000fe400078ec0ff */
[----:B------:R-:W-:Y:S02]  /*14b140*/  SHF.R.U32.HI R8, RZ, 0x8, R8 ;  /* 0x00000008ff087819 */ /* 0x000fe40000011608 */
[----:B------:R-:W-:Y:S01]  /*14b150*/  LOP3.LUT R20, R20, 0xffff, RZ, 0xc0, !PT ;  /* 0x0000ffff14147812 */ /* 0x000fe200078ec0ff */
[----:B------:R-:W-:Y:S01]  /*14b160*/  IMAD.X R29, R25, 0x1, R13, P1 ;  /* 0x00000001191d7824 */ /* 0x000fe200008e060d */
[----:B------:R-:W-:Y:S02]  /*14b170*/  PRMT R21, R21, 0x3340, R23 ;  /* 0x0000334015157816 */ /* 0x000fe40000000017 */
[----:B------:R-:W-:Y:S02]  /*14b180*/  LOP3.LUT R8, R8, 0xffff, RZ, 0xc0, !PT ;  /* 0x0000ffff08087812 */ /* 0x000fe400078ec0ff */
[--C-:B------:R-:W-:Y:S01]  /*14b190*/  PRMT R20, R20, 0x3340, R0.reuse ;  /* 0x0000334014147816 */ /* 0x100fe20000000000 */
[----:B------:R-:W-:Y:S01]  /*14b1a0*/  STL [R1+0x1e68], R26 ;  /* 0x001e681a01007387 */ /* 0x000fe20000100800 */
[----:B------:R-:W-:-:S03]  /*14b1b0*/  PRMT R8, R8, 0x3340, R0 ;  /* 0x0000334008087816 */ /* 0x000fc60000000000 */
[----:B------:R-:W-:Y:S04]  /*14b1c0*/  STL.64 [R1+0xd80], R28 ;  /* 0x000d801c01007387 */ /* 0x000fe80000100a00 */
[----:B------:R-:W-:Y:S04]  /*14b1d0*/  STL [R1+0x1a60], R21 ;  /* 0x001a601501007387 */ /* 0x000fe80000100800 */
[----:B------:R0:W-:Y:S04]  /*14b1e0*/  STL [R1+0x354], R20 ;  /* 0x0003541401007387 */ /* 0x0001e80000100800 */
[----:B------:R1:W-:Y:S01]  /*14b1f0*/  STL [R1+0x350], R8 ;  /* 0x0003500801007387 */ /* 0x0003e20000100800 */
[----:B0-----:R-:W-:-:S03]  /*14b200*/  LOP3.LUT R20, R7, 0xffff, RZ, 0xc0, !PT ;  /* 0x0000ffff07147812 */ /* 0x001fc600078ec0ff */
[----:B------:R-:W2:Y:S01]  /*14b210*/  LDL.LU R7, [R1+0x5a94] ;  /* 0x005a940001077983 */ /* 0x000ea20000300800 */
[----:B-1----:R-:W-:Y:S01]  /*14b220*/  PRMT R8, R20, 0x3340, R0 ;  /* 0x0000334014087816 */ /* 0x002fe20000000000 */
[----:B------:R-:W-:Y:S01]  /*14b230*/  VIADD R27, R27, UR6 ;  /* 0x000000061b1b7c36 */ /* 0x000fe20008000000 */
[----:B---3--:R-:W-:Y:S01]  /*14b240*/  LOP3.LUT R2, R2, 0xffff, RZ, 0xc0, !PT ;  /* 0x0000ffff02027812 */ /* 0x008fe200078ec0ff */
[----:B------:R-:W0:Y:S01]  /*14b250*/  LDCU UR6, c[0x0][0x3b8] ;  /* 0x00007700ff0677ac */ /* 0x000e220008000800 */
[----:B----4-:R-:W-:-:S04]  /*14b260*/  LOP3.LUT R25, R4, 0xffff, RZ, 0xc0, !PT ;  /* 0x0000ffff04197812 */ /* 0x010fc800078ec0ff */
[----:B------:R-:W-:-:S04]  /*14b270*/  PRMT R4, R2, 0x3340, R25 ;  /* 0x0000334002047816 */ /* 0x000fc80000000019 */
[----:B------:R-:W-:-:S05]  /*14b280*/  PRMT R4, R4, 0x5410, R8 ;  /* 0x0000541004047816 */ /* 0x000fca0000000008 */
[----:B------:R1:W-:Y:S04]  /*14b290*/  STL [R1+0x1e5c], R4 ;  /* 0x001e5c0401007387 */ /* 0x0003e80000100800 */
[----:B------:R-:W3:Y:S01]  /*14b2a0*/  LDL.LU R8, [R1+0x5464] ;  /* 0x0054640001087983 */ /* 0x000ee20000300800 */
[----:B------:R-:W-:-:S03]  /*14b2b0*/  LOP3.LUT R21, R16, 0xffff, RZ, 0xc0, !PT ;  /* 0x0000ffff10157812 */ /* 0x000fc600078ec0ff */
[----:B------:R-:W4:Y:S01]  /*14b2c0*/  LDL.LU R23, [R1+0x1ac] ;  /* 0x0001ac0001177983 */ /* 0x000f220000300800 */
[----:B------:R-:W-:-:S03]  /*14b2d0*/  LOP3.LUT R16, R19, 0xffff, RZ, 0xc0, !PT ;  /* 0x0000ffff13107812 */ /* 0x000fc600078ec0ff */
[----:B-1----:R-:W2:Y:S01]  /*14b2e0*/  LDL.LU R4, [R1+0x410] ;  /* 0x0004100001047983 */ /* 0x002ea20000300800 */
[----:B------:R-:W-:Y:S02]  /*14b2f0*/  LOP3.LUT R17, R17, 0xffff, RZ, 0xc0, !PT ;  /* 0x0000ffff11117812 */ /* 0x000fe400078ec0ff */
[----:B------:R-:W-:Y:S02]  /*14b300*/  PRMT R26, R21, 0x3340, R0 ;  /* 0x00003340151a7816 */ /* 0x000fe40000000000 */
[----:B------:R-:W-:Y:S02]  /*14b310*/  PRMT R19, R16, 0x3340, R17 ;  /* 0x0000334010137816 */ /* 0x000fe40000000011 */
[----:B------:R-:W-:Y:S02]  /*14b320*/  IADD3 R28, P1, PT, R27, R6, RZ ;  /* 0x000000061b1c7210 */ /* 0x000fe40007f3e0ff */
[----:B------:R-:W-:Y:S02]  /*14b330*/  PRMT R26, R19, 0x5410, R26 ;  /* 0x00005410131a7816 */ /* 0x000fe4000000001a */
[----:B------:R-:W-:-:S02]  /*14b340*/  SHF.R.S32.HI R19, RZ, 0x1f, R27 ;  /* 0x0000001fff137819 */ /* 0x000fc4000001141b */
[----:B------:R-:W-:-:S03]  /*14b350*/  SHF.R.U32.HI R16, RZ, 0x8, R16 ;  /* 0x00000008ff107819 */ /* 0x000fc60000011610 */
[----:B------:R-:W-:Y:S01]  /*14b360*/  IMAD.X R29, R19, 0x1, R9, P1 ;  /* 0x00000001131d7824 */ /* 0x000fe200008e0609 */
[----:B------:R-:W-:Y:S01]  /*14b370*/  SHF.R.U32.HI R2, RZ, 0x8, R2 ;  /* 0x00000008ff027819 */ /* 0x000fe20000011602 */
[----:B------:R1:W-:Y:S04]  /*14b380*/  STL [R1+0x1e58], R26 ;  /* 0x001e581a01007387 */ /* 0x0003e80000100800 */
[----:B------:R0:W-:Y:S01]  /*14b390*/  STL.64 [R1+0xd70], R28 ;  /* 0x000d701c01007387 */ /* 0x0001e20000100a00 */
[----:B-1----:R-:W-:Y:S02]  /*14b3a0*/  SHF.R.U32.HI R26, RZ, 0x8, R17 ;  /* 0x00000008ff1a7819 */ /* 0x002fe40000011611 */
[----:B0-----:R-:W-:Y:S02]  /*14b3b0*/  SHF.R.U32.HI R29, RZ, 0x8, R25 ;  /* 0x00000008ff1d7819 */ /* 0x001fe40000011619 */
[----:B------:R-:W-:-:S02]  /*14b3c0*/  LOP3.LUT R25, R16, 0xffff, RZ, 0xc0, !PT ;  /* 0x0000ffff10197812 */ /* 0x000fc400078ec0ff */
[----:B------:R-:W-:Y:S01]  /*14b3d0*/  LOP3.LUT R28, R2, 0xffff, RZ, 0xc0, !PT ;  /* 0x0000ffff021c7812 */ /* 0x000fe200078ec0ff */
[----:B------:R-:W2:Y:S04]  /*14b3e0*/  LDL.LU R16, [R1+0x740] ;  /* 0x0007400001107983 */ /* 0x000ea80000300800 */
[----:B------:R-:W2:Y:S04]  /*14b3f0*/  LDL.LU R2, [R1+0x120] ;  /* 0x0001200001027983 */ /* 0x000ea80000300800 */
[----:B------:R-:W2:Y:S01]  /*14b400*/  LDL.LU R17, [R1+0x304] ;  /* 0x0003040001117983 */ /* 0x000ea20000300800 */
[----:B------:R-:W-:-:S02]  /*14b410*/  LOP3.LUT R29, R29, 0xffff, RZ, 0xc0, !PT ;  /* 0x0000ffff1d1d7812 */ /* 0x000fc400078ec0ff */
[----:B------:R-:W-:Y:S02]  /*14b420*/  LOP3.LUT R26, R26, 0xffff, RZ, 0xc0, !PT ;  /* 0x0000ffff1a1a7812 */ /* 0x000fe400078ec0ff */
[----:B------:R-:W-:Y:S02]  /*14b430*/  SHF.R.U32.HI R21, RZ, 0x8, R21 ;  /* 0x00000008ff157819 */ /* 0x000fe40000011615 */
[----:B------:R-:W-:Y:S02]  /*14b440*/  PRMT R29, R28, 0x3340, R29 ;  /* 0x000033401c1d7816 */ /* 0x000fe4000000001d */
[----:B------:R-:W-:Y:S02]  /*14b450*/  SHF.R.U32.HI R20, RZ, 0x8, R20 ;  /* 0x00000008ff147819 */ /* 0x000fe40000011614 */
[----:B------:R-:W-:Y:S02]  /*14b460*/  PRMT R25, R25, 0x3340, R26 ;  /* 0x0000334019197816 */ /* 0x000fe4000000001a */
[----:B------:R-:W-:-:S02]  /*14b470*/  IADD3 R28, P1, PT, R27, R10, RZ ;  /* 0x0000000a1b1c7210 */ /* 0x000fc40007f3e0ff */
[----:B------:R-:W-:Y:S01]  /*14b480*/  LOP3.LUT R21, R21, 0xffff, RZ, 0xc0, !PT ;  /* 0x0000ffff15157812 */ /* 0x000fe200078ec0ff */
[----:B------:R0:W-:Y:S01]  /*14b490*/  STL [R1+0x1a30], R29 ;  /* 0x001a301d01007387 */ /* 0x0001e20000100800 */
[----:B------:R-:W-:-:S03]  /*14b4a0*/  LOP3.LUT R20, R20, 0xffff, RZ, 0xc0, !PT ;  /* 0x0000ffff14147812 */ /* 0x000fc600078ec0ff */
[----:B------:R1:W-:Y:S01]  /*14b4b0*/  STL [R1+0x1a28], R25 ;  /* 0x001a281901007387 */ /* 0x0003e20000100800 */
[----:B0-----:R-:W-:Y:S01]  /*14b4c0*/  IMAD.X R29, R19, 0x1, R11, P1 ;  /* 0x00000001131d7824 */ /* 0x001fe200008e060b */
[--C-:B-1----:R-:W-:Y:S02]  /*14b4d0*/  PRMT R25, R21, 0x3340, R0.reuse ;  /* 0x0000334015197816 */ /* 0x102fe40000000000 */
[----:B------:R-:W-:Y:S02]  /*14b4e0*/  PRMT R21, R20, 0x3340, R0 ;  /* 0x0000334014157816 */ /* 0x000fe40000000000 */
[----:B------:R0:W-:Y:S04]  /*14b4f0*/  STL.64 [R1+0xd78], R28 ;  /* 0x000d781c01007387 */ /* 0x0001e80000100a00 */
[----:B------:R-:W-:Y:S04]  /*14b500*/  STL [R1+0x34c], R25 ;  /* 0x00034c1901007387 */ /* 0x000fe80000100800 */
[----:B------:R2:W-:Y:S01]  /*14b510*/  STL [R1+0x348], R21 ;  /* 0x0003481501007387 */ /* 0x0005e20000100800 */
[----:B0-----:R-:W-:-:S05]  /*14b520*/  IADD3 R28, P1, PT, R27, R14, RZ ;  /* 0x0000000e1b1c7210 */ /* 0x001fca0007f3e0ff */
[----:B------:R-:W-:Y:S01]  /*14b530*/  IMAD.X R29, R19, 0x1, R15, P1 ;  /* 0x00000001131d7824 */ /* 0x000fe200008e060f */
[----:B---3--:R-:W-:Y:S02]  /*14b540*/  LOP3.LUT R20, R8, 0xffff, RZ, 0xc0, !PT ;  /* 0x0000ffff08147812 */ /* 0x008fe400078ec0ff */
[----:B----4-:R-:W-:Y:S02]  /*14b550*/  LOP3.LUT R8, R23, 0xffff, RZ, 0xc0, !PT ;  /* 0x0000ffff17087812 */ /* 0x010fe400078ec0ff */
[----:B--2---:R-:W-:Y:S02]  /*14b560*/  LOP3.LUT R21, R4, 0xffff, RZ, 0xc0, !PT ;  /* 0x0000ffff04157812 */ /* 0x004fe400078ec0ff */
[----:B------:R-:W-:Y:S02]  /*14b570*/  PRMT R23, R8, 0x3340, R0 ;  /* 0x0000334008177816 */ /* 0x000fe40000000000 */
[----:B------:R-:W-:-:S04]  /*14b580*/  PRMT R4, R20, 0x3340, R21 ;  /* 0x0000334014047816 */ /* 0x000fc80000000015 */
[----:B------:R-:W-:Y:S02]  /*14b590*/  PRMT R4, R4, 0x5410, R23 ;  /* 0x0000541004047816 */ /* 0x000fe40000000017 */
[----:B------:R-:W-:-:S03]  /*14b5a0*/  SHF.R.U32.HI R20, RZ, 0x8, R20 ;  /* 0x00000008ff147819 */ /* 0x000fc60000011614 */
[----:B------:R0:W-:Y:S01]  /*14b5b0*/  STL [R1+0x1e4c], R4 ;  /* 0x001e4c0401007387 */ /* 0x0001e20000100800 */
[----:B------:R-:W-:-:S03]  /*14b5c0*/  SHF.R.U32.HI R21, RZ, 0x8, R21 ;  /* 0x00000008ff157819 */ /* 0x000fc60000011615 */
[----:B------:R-:W2:Y:S01]  /*14b5d0*/  LDL.LU R26, [R1+0x744] ;  /* 0x00074400011a7983 */ /* 0x000ea20000300800 */
[----:B------:R-:W-:-:S03]  /*14b5e0*/  LOP3.LUT R20, R20, 0xffff, RZ, 0xc0, !PT ;  /* 0x0000ffff14147812 */ /* 0x000fc600078ec0ff */
[----:B0-----:R-:W3:Y:S01]  /*14b5f0*/  LDL.LU R4, [R1+0x128] ;  /* 0x0001280001047983 */ /* 0x001ee20000300800 */
[----:B------:R-:W-:-:S03]  /*14b600*/  LOP3.LUT R21, R21, 0xffff, RZ, 0xc0, !PT ;  /* 0x0000ffff15157812 */ /* 0x000fc600078ec0ff */
[----:B------:R-:W4:Y:S01]  /*14b610*/  LDL.LU R23, [R1+0x30c] ;  /* 0x00030c0001177983 */ /* 0x000f220000300800 */
[----:B------:R-:W-:-:S03]  /*14b620*/  PRMT R20, R20, 0x3340, R21 ;  /* 0x0000334014147816 */ /* 0x000fc60000000015 */
[----:B------:R-:W-:Y:S04]  /*14b630*/  STL.64 [R1+0xd68], R28 ;  /* 0x000d681c01007387 */ /* 0x000fe80000100a00 */
[----:B------:R0:W-:Y:S01]  /*14b640*/  STL [R1+0x19fc], R20 ;  /* 0x0019fc1401007387 */ /* 0x0001e20000100800 */
[----:B------:R-:W-:Y:S02]  /*14b650*/  LOP3.LUT R16, R16, 0xffff, RZ, 0xc0, !PT ;  /* 0x0000ffff10107812 */ /* 0x000fe400078ec0ff */
[----:B------:R-:W-:Y:S02]  /*14b660*/  LOP3.LUT R2, R2, 0xffff, RZ, 0xc0, !PT ;  /* 0x0000ffff02027812 */ /* 0x000fe400078ec0ff */
[----:B------:R-:W-:Y:S02]  /*14b670*/  LOP3.LUT R17, R17, 0xffff, RZ, 0xc0, !PT ;  /* 0x0000ffff11117812 */ /* 0x000fe400078ec0ff */
[----:B------:R-:W-:-:S02]  /*14b680*/  PRMT R21, R2, 0x3340, R0 ;  /* 0x0000334002157816 */ /* 0x000fc40000000000 */
[----:B0-----:R-:W-:-:S04]  /*14b690*/  PRMT R20, R16, 0x3340, R17 ;  /* 0x0000334010147816 */ /* 0x001fc80000000011 */
[----:B------:R-:W-:Y:S02]  /*14b6a0*/  PRMT R25, R20, 0x5410, R21 ;  /* 0x0000541014197816 */ /* 0x000fe40000000015 */
[----:B------:R-:W-:Y:S02]  /*14b6b0*/  IADD3 R20, P1, PT, R27, R12, RZ ;  /* 0x0000000c1b147210 */ /* 0x000fe40007f3e0ff */
[----:B------:R-:W-:-:S03]  /*14b6c0*/  SHF.R.U32.HI R16, RZ, 0x8, R16 ;  /* 0x00000008ff107819 */ /* 0x000fc60000011610 */
[----:B------:R-:W-:Y:S01]  /*14b6d0*/  IMAD.X R21, R19, 0x1, R13, P1 ;  /* 0x0000000113157824 */ /* 0x000fe200008e060d */
[----:B------:R-:W-:Y:S01]  /*14b6e0*/  SHF.R.U32.HI R17, RZ, 0x8, R17 ;  /* 0x00000008ff117819 */ /* 0x000fe20000011611 */
[----:B------:R-:W-:Y:S04]  /*14b6f0*/  STL [R1+0x1e48], R25 ;  /* 0x001e481901007387 */ /* 0x000fe80000100800 */
[----:B------:R0:W-:Y:S02]  /*14b700*/  STL.64 [R1+0xd60], R20 ;  /* 0x000d601401007387 */ /* 0x0001e40000100a00 */
[----:B0-----:R-:W-:Y:S02]  /*14b710*/  LOP3.LUT R20, R16, 0xffff, RZ, 0xc0, !PT ;  /* 0x0000ffff10147812 */ /* 0x001fe400078ec0ff */
[----:B------:R-:W4:Y:S01]  /*14b720*/  LDL.LU R16, [R1+0x564] ;  /* 0x0005640001107983 */ /* 0x000f220000300800 */
[----:B------:R-:W-:-:S03]  /*14b730*/  LOP3.LUT R21, R17, 0xffff, RZ, 0xc0, !PT ;  /* 0x0000ffff11157812 */ /* 0x000fc600078ec0ff */
[----:B------:R-:W4:Y:S04]  /*14b740*/  LDL.LU R19, [R1+0xbc] ;  /* 0x0000bc0001137983 */ /* 0x000f280000300800 */
[----:B------:R-:W4:Y:S01]  /*14b750*/  LDL.LU R17, [R1+0x2b8] ;  /* 0x0002b80001117983 */ /* 0x000f220000300800 */
[----:B------:R-:W-:-:S03]  /*14b760*/  SHF.R.U32.HI R8, RZ, 0x8, R8 ;  /* 0x00000008ff087819 */ /* 0x000fc60000011608 */
[----:B------:R-:W4:Y:S01]  /*14b770*/  LDL.LU R25, [R1+0x560] ;  /* 0x0005600001197983 */ /* 0x000f220000300800 */
[----:B------:R-:W-:-:S04]  /*14b780*/  LOP3.LUT R8, R8, 0xffff, RZ, 0xc0, !PT ;  /* 0x0000ffff08087812 */ /* 0x000fc800078ec0ff */
[----:B------:R-:W-:Y:S02]  /*14b790*/  PRMT R28, R8, 0x3340, R0 ;  /* 0x00003340081c7816 */ /* 0x000fe40000000000 */
[----:B------:R-:W4:Y:S04]  /*14b7a0*/  LDL.LU R8, [R1+0xb8] ;  /* 0x0000b80001087983 */ /* 0x000f280000300800 */
[----:B------:R-:W-:Y:S04]  /*14b7b0*/  STL [R1+0x344], R28 ;  /* 0x0003441c01007387 */ /* 0x000fe80000100800 */
[----:B------:R-:W4:Y:S01]  /*14b7c0*/  LDL.LU R29, [R1+0x2b4] ;  /* 0x0002b400011d7983 */ /* 0x000f220000300800 */
[----:B------:R-:W-:-:S05]  /*14b7d0*/  PRMT R20, R20, 0x3340, R21 ;  /* 0x0000334014147816 */ /* 0x000fca0000000015 */
[----:B------:R2:W-:Y:S01]  /*14b7e0*/  STL [R1+0x19f8], R20 ;  /* 0x0019f81401007387 */ /* 0x0005e20000100800 */
[----:B------:R-:W-:Y:S01]  /*14b7f0*/  VIADD R27, R27, UR6 ;  /* 0x000000061b1b7c36 */ /* 0x000fe20008000000 */
[----:B------:R-:W-:Y:S01]  /*14b800*/  SHF.R.U32.HI R2, RZ, 0x8, R2 ;  /* 0x00000008ff027819 */ /* 0x000fe20000011602 */
[----:B------:R-:W0:Y:S03]  /*14b810*/  LDCU UR6, c[0x0][0x3b8] ;  /* 0x00007700ff0677ac */ /* 0x000e260008000800 */
[----:B------:R-:W-:-:S04]  /*14b820*/  LOP3.LUT R2, R2, 0xffff, RZ, 0xc0, !PT ;  /* 0x0000ffff02027812 */ /* 0x000fc800078ec0ff */
[--C-:B------:R-:W-:Y:S02]  /*14b830*/  PRMT R2, R2, 0x3340, R0.reuse ;  /* 0x0000334002027816 */ /* 0x100fe40000000000 */
[----:B--2---:R-:W-:Y:S02]  /*14b840*/  LOP3.LUT R20, R26, 0xffff, RZ, 0xc0, !PT ;  /* 0x0000ffff1a147812 */ /* 0x004fe400078ec0ff */
[----:B---3--:R-:W-:Y:S02]  /*14b850*/  LOP3.LUT R4, R4, 0xffff, RZ, 0xc0, !PT ;  /* 0x0000ffff04047812 */ /* 0x008fe400078ec0ff */
[----:B----4-:R-:W-:Y:S02]  /*14b860*/  LOP3.LUT R21, R23, 0xffff, RZ, 0xc0, !PT ;  /* 0x0000ffff17157812 */ /* 0x010fe400078ec0ff */
[----:B------:R-:W-:Y:S02]  /*14b870*/  PRMT R26, R4, 0x3340, R0 ;  /* 0x00003340041a7816 */ /* 0x000fe40000000000 */
[----:B------:R-:W-:-:S02]  /*14b880*/  PRMT R23, R20, 0x3340, R21 ;  /* 0x0000334014177816 */ /* 0x000fc40000000015 */
[----:B------:R-:W-:Y:S02]  /*14b890*/  SHF.R.U32.HI R20, RZ, 0x8, R20 ;  /* 0x00000008ff147819 */ /* 0x000fe40000011614 */
[----:B------:R-:W-:Y:S02]  /*14b8a0*/  SHF.R.U32.HI R21, RZ, 0x8, R21 ;  /* 0x00000008ff157819 */ /* 0x000fe40000011615 */
[----:B------:R-:W-:Y:S02]  /*14b8b0*/  PRMT R23, R23, 0x5410, R26 ;  /* 0x0000541017177816 */ /* 0x000fe4000000001a */
[----:B------:R-:W-:Y:S02]  /*14b8c0*/  LOP3.LUT R20, R20, 0xffff, RZ, 0xc0, !PT ;  /* 0x0000ffff14147812 */ /* 0x000fe400078ec0ff */
[----:B------:R-:W-:Y:S01]  /*14b8d0*/  LOP3.LUT R21, R21, 0xffff, RZ, 0xc0, !PT ;  /* 0x0000ffff15157812 */ /* 0x000fe200078ec0ff */
[----:B------:R1:W-:Y:S03]  /*14b8e0*/  STL [R1+0x1e3c], R23 ;  /* 0x001e3c1701007387 */ /* 0x0003e60000100800 */
[----:B------:R-:W-:-:S02]  /*14b8f0*/  PRMT R26, R20, 0x3340, R21 ;  /* 0x00003340141a7816 */ /* 0x000fc40000000015 */
[----:B------:R-:W-:Y:S02]  /*14b900*/  IADD3 R20, P1, PT, R27, R6, RZ ;  /* 0x000000061b147210 */ /* 0x000fe40007f3e0ff */
[----:B------:R-:W-:Y:S02]  /*14b910*/  SHF.R.U32.HI R4, RZ, 0x8, R4 ;  /* 0x00000008ff047819 */ /* 0x000fe40000011604 */
[----:B-1----:R-:W-:Y:S02]  /*14b920*/  SHF.R.S32.HI R23, RZ, 0x1f, R27 ;  /* 0x0000001fff177819 */ /* 0x002fe4000001141b */
[----:B------:R-:W-:-:S03]  /*14b930*/  LOP3.LUT R4, R4, 0xffff, RZ, 0xc0, !PT ;  /* 0x0000ffff04047812 */ /* 0x000fc600078ec0ff */
[----:B------:R-:W-:Y:S01]  /*14b940*/  IMAD.X R21, R23, 0x1, R9, P1 ;  /* 0x0000000117157824 */ /* 0x000fe200008e0609 */
[----:B------:R-:W-:Y:S04]  /*14b950*/  STL [R1+0x19c0], R26 ;  /* 0x0019c01a01007387 */ /* 0x000fe80000100800 */
[----:B------:R1:W-:Y:S02]  /*14b960*/  STL.64 [R1+0xd58], R20 ;  /* 0x000d581401007387 */ /* 0x0003e40000100a00 */
[----:B-1----:R-:W-:-:S05]  /*14b970*/  PRMT R20, R4, 0x3340, R0 ;  /* 0x0000334004147816 */ /* 0x002fca0000000000 */
[----:B------:R-:W-:Y:S01]  /*14b980*/  STL [R1+0x340], R20 ;  /* 0x0003401401007387 */ /* 0x000fe20000100800 */
[----:B------:R-:W-:-:S03]  /*14b990*/  LOP3.LUT R4, R16, 0xffff, RZ, 0xc0, !PT ;  /* 0x0000ffff10047812 */ /* 0x000fc600078ec0ff */
[----:B------:R1:W-:Y:S01]  /*14b9a0*/  STL [R1+0x33c], R2 ;  /* 0x00033c0201007387 */ /* 0x0003e20000100800 */
[----:B------:R-:W-:Y:S02]  /*14b9b0*/  LOP3.LUT R16, R19, 0xffff, RZ, 0xc0, !PT ;  /* 0x0000ffff13107812 */ /* 0x000fe400078ec0ff */
[----:B------:R-:W-:Y:S01]  /*14b9c0*/  LOP3.LUT R19, R17, 0xffff, RZ, 0xc0, !PT ;  /* 0x0000ffff11137812 */ /* 0x000fe200078ec0ff */
[----:B-1----:R-:W2:Y:S04]  /*14b9d0*/  LDL.LU R2, [R1+0x450] ;  /* 0x0004500001027983 */ /* 0x002ea80000300800 */
[----:B------:R-:W3:Y:S01]  /*14b9e0*/  LDL.LU R17, [R1+0x25c] ;  /* 0x00025c0001117983 */ /* 0x000ee20000300800 */
[----:B------:R-:W-:Y:S02]  /*14b9f0*/  LOP3.LUT R20, R25, 0xffff, RZ, 0xc0, !PT ;  /* 0x0000ffff19147812 */ /* 0x000fe400078ec0ff */
[----:B------:R-:W-:-:S02]  /*14ba00*/  PRMT R26, R16, 0x3340, R0 ;  /* 0x00003340101a7816 */ /* 0x000fc40000000000 */
[----:B------:R-:W-:Y:S02]  /*14ba10*/  PRMT R25, R4, 0x3340, R19 ;  /* 0x0000334004197816 */ /* 0x000fe40000000013 */
[----:B------:R-:W-:Y:S02]  /*14ba20*/  LOP3.LUT R8, R8, 0xffff, RZ, 0xc0, !PT ;  /* 0x0000ffff08087812 */ /* 0x000fe400078ec0ff */
[----:B------:R-:W-:Y:S02]  /*14ba30*/  PRMT R28, R25, 0x5410, R26 ;  /* 0x00005410191c7816 */ /* 0x000fe4000000001a */
[----:B------:R-:W-:-:S03]  /*14ba40*/  LOP3.LUT R21, R29, 0xffff, RZ, 0xc0, !PT ;  /* 0x0000ffff1d157812 */ /* 0x000fc600078ec0ff */
[----:B------:R1:W-:Y:S01]  /*14ba50*/  STL [R1+0x1e38], R28 ;  /* 0x001e381c01007387 */ /* 0x0003e20000100800 */
[----:B------:R-:W-:Y:S02]  /*14ba60*/  PRMT R26, R8, 0x3340, R0 ;  /* 0x00003340081a7816 */ /* 0x000fe40000000000 */
[----:B------:R-:W-:Y:S02]  /*14ba70*/  PRMT R25, R20, 0x3340, R21 ;  /* 0x0000334014197816 */ /* 0x000fe40000000015 */
[----:B------:R-:W-:Y:S02]  /*14ba80*/  SHF.R.U32.HI R4, RZ, 0x8, R4 ;  /* 0x00000008ff047819 */ /* 0x000fe40000011604 */
[----:B-1----:R-:W-:Y:S02]  /*14ba90*/  IADD3 R28, P1, PT, R27, R10, RZ ;  /* 0x0000000a1b1c7210 */ /* 0x002fe40007f3e0ff */
[----:B------:R-:W-:Y:S02]  /*14baa0*/  PRMT R25, R25, 0x5410, R26 ;  /* 0x0000541019197816 */ /* 0x000fe4000000001a */
[----:B------:R-:W-:Y:S01]  /*14bab0*/  SHF.R.U32.HI R19, RZ, 0x8, R19 ;  /* 0x00000008ff137819 */ /* 0x000fe20000011613 */
[----:B------:R-:W-:-:S02]  /*14bac0*/  IMAD.X R29, R23, 0x1, R11, P1 ;  /* 0x00000001171d7824 */ /* 0x000fc400008e060b */
[----:B------:R1:W-:Y:S01]  /*14bad0*/  STL [R1+0x1e34], R25 ;  /* 0x001e341901007387 */ /* 0x0003e20000100800 */
[----:B------:R-:W-:-:S03]  /*14bae0*/  LOP3.LUT R26, R19, 0xffff, RZ, 0xc0, !PT ;  /* 0x0000ffff131a7812 */ /* 0x000fc600078ec0ff */
[----:B------:R-:W-:Y:S01]  /*14baf0*/  STL.64 [R1+0xd48], R28 ;  /* 0x000d481c01007387 */ /* 0x000fe20000100a00 */
[----:B-1----:R-:W-:-:S03]  /*14bb00*/  LOP3.LUT R25, R4, 0xffff, RZ, 0xc0, !PT ;  /* 0x0000ffff04197812 */ /* 0x002fc600078ec0ff */
[----:B------:R-:W4:Y:S04]  /*14bb10*/  LDL.LU R4, [R1+0x454] ;  /* 0x0004540001047983 */ /* 0x000f280000300800 */
[----:B------:R-:W4:Y:S01]  /*14bb20*/  LDL.LU R19, [R1+0x260] ;  /* 0x0002600001137983 */ /* 0x000f220000300800 */
[----:B------:R-:W-:Y:S02]  /*14bb30*/  SHF.R.U32.HI R20, RZ, 0x8, R20 ;  /* 0x00000008ff147819 */ /* 0x000fe40000011614 */
[----:B------:R-:W-:Y:S02]  /*14bb40*/  SHF.R.U32.HI R21, RZ, 0x8, R21 ;  /* 0x00000008ff157819 */ /* 0x000fe40000011615 */
[----:B------:R-:W-:Y:S02]  /*14bb50*/  LOP3.LUT R20, R20, 0xffff, RZ, 0xc0, !PT ;  /* 0x0000ffff14147812 */ /* 0x000fe400078ec0ff */
[----:B------:R-:W-:-:S02]  /*14bb60*/  LOP3.LUT R21, R21, 0xffff, RZ, 0xc0, !PT ;  /* 0x0000ffff15157812 */ /* 0x000fc400078ec0ff */
[----:B------:R-:W-:Y:S02]  /*14bb70*/  PRMT R26, R25, 0x3340, R26 ;  /* 0x00003340191a7816 */ /* 0x000fe4000000001a */
[----:B------:R-:W-:Y:S02]  /*14bb80*/  PRMT R25, R20, 0x3340, R21 ;  /* 0x0000334014197816 */ /* 0x000fe40000000015 */
[----:B------:R-:W-:Y:S02]  /*14bb90*/  IADD3 R20, P1, PT, R27, R14, RZ ;  /* 0x0000000e1b147210 */ /* 0x000fe40007f3e0ff */
[----:B------:R-:W-:-:S03]  /*14bba0*/  SHF.R.U32.HI R8, RZ, 0x8, R8 ;  /* 0x00000008ff087819 */ /* 0x000fc60000011608 */
[----:B------:R-:W-:Y:S01]  /*14bbb0*/  IMAD.X R21, R23, 0x1, R15, P1 ;  /* 0x0000000117157824 */ /* 0x000fe200008e060f */
[----:B------:R-:W-:Y:S01]  /*14bbc0*/  LOP3.LUT R8, R8, 0xffff, RZ, 0xc0, !PT ;  /* 0x0000ffff08087812 */ /* 0x000fe200078ec0ff */
[----:B------:R-:W-:Y:S04]  /*14bbd0*/  STL [R1+0x16ec], R26 ;  /* 0x0016ec1a01007387 */ /* 0x000fe80000100800 */
[----:B------:R-:W-:Y:S04]  /*14bbe0*/  STL [R1+0x16dc], R25 ;  /* 0x0016dc1901007387 */ /* 0x000fe80000100800 */
[----:B------:R1:W-:Y:S02]  /*14bbf0*/  STL.64 [R1+0xd50], R20 ;  /* 0x000d501401007387 */ /* 0x0003e40000100a00 */
[----:B-1----:R-:W-:-:S02]  /*14bc00*/  PRMT R20, R8, 0x3340, R0 ;  /* 0x0000334008147816 */ /* 0x002fc40000000000 */
[----:B------:R-:W-:-:S03]  /*14bc10*/  LOP3.LUT R8, R18, 0xffff, RZ, 0xc0, !PT ;  /* 0x0000ffff12087812 */ /* 0x000fc600078ec0ff */
[----:B------:R1:W-:Y:S01]  /*14bc20*/  STL [R1+0x338], R20 ;  /* 0x0003381401007387 */ /* 0x0003e20000100800 */
[----:B------:R-:W-:Y:S02]  /*14bc30*/  PRMT R21, R8, 0x3340, R0 ;  /* 0x0000334008157816 */ /* 0x000fe40000000000 */
[----:B------:R-:W-:Y:S01]  /*14bc40*/  SHF.R.U32.HI R16, RZ, 0x8, R16 ;  /* 0x00000008ff107819 */ /* 0x000fe20000011610 */
[----:B------:R-:W4:Y:S01]  /*14bc50*/  LDL.LU R18, [R1+0x5a90] ;  /* 0x005a900001127983 */ /* 0x000f220000300800 */
[----:B--2---:R-:W-:Y:S02]  /*14bc60*/  LOP3.LUT R2, R2, 0xffff, RZ, 0xc0, !PT ;  /* 0x0000ffff02027812 */ /* 0x004fe400078ec0ff */
[----:B---3--:R-:W-:-:S04]  /*14bc70*/  LOP3.LUT R17, R17, 0xffff, RZ, 0xc0, !PT ;  /* 0x0000ffff11117812 */ /* 0x008fc800078ec0ff */
[----:B-1----:R-:W-:-:S04]  /*14bc80*/  PRMT R20, R2, 0x3340, R17 ;  /* 0x0000334002147816 */ /* 0x002fc80000000011 */
[----:B------:R-:W-:Y:S02]  /*14bc90*/  PRMT R25, R20, 0x5410, R21 ;  /* 0x0000541014197816 */ /* 0x000fe40000000015 */
[----:B------:R-:W-:Y:S02]  /*14bca0*/  IADD3 R20, P1, PT, R27, R12, RZ ;  /* 0x0000000c1b147210 */ /* 0x000fe40007f3e0ff */
[----:B------:R-:W-:-:S03]  /*14bcb0*/  SHF.R.U32.HI R2, RZ, 0x8, R2 ;  /* 0x00000008ff027819 */ /* 0x000fc60000011602 */
[----:B------:R-:W-:Y:S01]  /*14bcc0*/  IMAD.X R21, R23, 0x1, R13, P1 ;  /* 0x0000000117157824 */ /* 0x000fe200008e060d */
[----:B------:R-:W-:Y:S01]  /*14bcd0*/  STL [R1+0x1e30], R25 ;  /* 0x001e301901007387 */ /* 0x000fe20000100800 */
[----:B------:R-:W-:-:S03]  /*14bce0*/  LOP3.LUT R23, R16, 0xffff, RZ, 0xc0, !PT ;  /* 0x0000ffff10177812 */ /* 0x000fc600078ec0ff */
[----:B------:R1:W-:Y:S02]  /*14bcf0*/  STL.64 [R1+0xd40], R20 ;  /* 0x000d401401007387 */ /* 0x0003e40000100a00 */
[----:B-1----:R-:W-:Y:S02]  /*14bd00*/  LOP3.LUT R20, R2, 0xffff, RZ, 0xc0, !PT ;  /* 0x0000ffff02147812 */ /* 0x002fe400078ec0ff */
[----:B------:R-:W2:Y:S01]  /*14bd10*/  LDL.LU R2, [R1+0x5468] ;  /* 0x0054680001027983 */ /* 0x000ea20000300800 */
[----:B------:R-:W-:-:S03]  /*14bd20*/  SHF.R.U32.HI R21, RZ, 0x8, R17 ;  /* 0x00000008ff157819 */ /* 0x000fc60000011611 */
[----:B------:R-:W3:Y:S04]  /*14bd30*/  LDL.LU R16, [R1+0x1d0] ;  /* 0x0001d00001107983 */ /* 0x000ee80000300800 */
[----:B------:R-:W3:Y:S01]  /*14bd40*/  LDL.LU R17, [R1+0x418] ;  /* 0x0004180001117983 */ /* 0x000ee20000300800 */
[----:B------:R-:W-:Y:S02]  /*14bd50*/  LOP3.LUT R21, R21, 0xffff, RZ, 0xc0, !PT ;  /* 0x0000ffff15157812 */ /* 0x000fe400078ec0ff */
[----:B------:R-:W-:Y:S02]  /*14bd60*/  PRMT R23, R23, 0x3340, R0 ;  /* 0x0000334017177816 */ /* 0x000fe40000000000 */
[----:B------:R-:W-:-:S03]  /*14bd70*/  PRMT R20, R20, 0x3340, R21 ;  /* 0x0000334014147816 */ /* 0x000fc60000000015 */
[----:B------:R-:W-:Y:S01]  /*14bd80*/  STL [R1+0x334], R23 ;  /* 0x0003341701007387 */ /* 0x000fe20000100800 */
[----:B----4-:R-:W-:-:S03]  /*14bd90*/  LOP3.LUT R4, R4, 0xffff, RZ, 0xc0, !PT ;  /* 0x0000ffff04047812 */ /* 0x010fc600078ec0ff */
[----:B------:R1:W-:Y:S02]  /*14bda0*/  STL [R1+0x168c], R20 ;  /* 0x00168c1401007387 */ /* 0x0003e40000100800 */
[----:B-1----:R-:W-:Y:S02]  /*14bdb0*/  LOP3.LUT R20, R5, 0xffff, RZ, 0xc0, !PT ;  /* 0x0000ffff05147812 */ /* 0x002fe400078ec0ff */
[----:B------:R-:W-:Y:S02]  /*14bdc0*/  LOP3.LUT R5, R19, 0xffff, RZ, 0xc0, !PT ;  /* 0x0000ffff13057812 */ /* 0x000fe400078ec0ff */
[----:B------:R-:W-:Y:S02]  /*14bdd0*/  PRMT R21, R20, 0x3340, R0 ;  /* 0x0000334014157816 */ /* 0x000fe40000000000 */
[----:B------:R-:W-:Y:S02]  /*14bde0*/  PRMT R19, R4, 0x3340, R5 ;  /* 0x0000334004137816 */ /* 0x000fe40000000005 */
[----:B------:R-:W-:-:S02]  /*14bdf0*/  SHF.R.U32.HI R4, RZ, 0x8, R4 ;  /* 0x00000008ff047819 */ /* 0x000fc40000011604 */
[----:B------:R-:W-:Y:S02]  /*14be00*/  SHF.R.U32.HI R5, RZ, 0x8, R5 ;  /* 0x00000008ff057819 */ /* 0x000fe40000011605 */
[----:B------:R-:W-:Y:S01]  /*14be10*/  PRMT R19, R19, 0x5410, R21 ;  /* 0x0000541013137816 */ /* 0x000fe20000000015 */
[----:B0-----:R-:W-:Y:S01]  /*14be20*/  VIADD R27, R27, UR6 ;  /* 0x000000061b1b7c36 */ /* 0x001fe20008000000 */
[----:B------:R-:W-:Y:S01]  /*14be30*/  LOP3.LUT R4, R4, 0xffff, RZ, 0xc0, !PT ;  /* 0x0000ffff04047812 */ /* 0x000fe200078ec0ff */
[----:B------:R-:W0:Y:S01]  /*14be40*/  LDCU UR6, c[0x0][0x3b8] ;  /* 0x00007700ff0677ac */ /* 0x000e220008000800 */
[----:B------:R-:W-:Y:S01]  /*14be50*/  LOP3.LUT R5, R5, 0xffff, RZ, 0xc0, !PT ;  /* 0x0000ffff05057812 */ /* 0x000fe200078ec0ff */
[----:B------:R1:W-:Y:S01]  /*14be60*/  STL [R1+0x1e2c], R19 ;  /* 0x001e2c1301007387 */ /* 0x0003e20000100800 */
[----:B------:R-:W-:Y:S02]  /*14be70*/  SHF.R.S32.HI R23, RZ, 0x1f, R27 ;  /* 0x0000001fff177819 */ /* 0x000fe4000001141b */
[----:B-1----:R-:W-:-:S02]  /*14be80*/  PRMT R19, R4, 0x3340, R5 ;  /* 0x0000334004137816 */ /* 0x002fc40000000005 */
[----:B------:R-:W-:-:S05]  /*14be90*/  IADD3 R4, P1, PT, R27, R6, RZ ;  /* 0x000000061b047210 */ /* 0x000fca0007f3e0ff */
[----:B------:R-:W-:Y:S01]  /*14bea0*/  IMAD.X R5, R23, 0x1, R9, P1 ;  /* 0x0000000117057824 */ /* 0x000fe200008e0609 */
[----:B------:R-:W-:Y:S04]  /*14beb0*/  STL [R1+0x1684], R19 ;  /* 0x0016841301007387 */ /* 0x000fe80000100800 */
[----:B------:R1:W-:Y:S04]  /*14bec0*/  STL.64 [R1+0xd38], R4 ;  /* 0x000d380401007387 */ /* 0x0003e80000100a00 */
[----:B-1----:R-:W4:Y:S04]  /*14bed0*/  LDL.LU R4, [R1+0x546c] ;  /* 0x00546c0001047983 */ /* 0x002f280000300800 */
[----:B------:R-:W4:Y:S04]  /*14bee0*/  LDL.LU R19, [R1+0x1d4] ;  /* 0x0001d40001137983 */ /* 0x000f280000300800 */
[----:B------:R-:W4:Y:S01]  /*14bef0*/  LDL.LU R5, [R1+0x41c] ;  /* 0x00041c0001057983 */ /* 0x000f220000300800 */
[----:B------:R-:W-:-:S02]  /*14bf00*/  SHF.R.U32.HI R20, RZ, 0x8, R20 ;  /* 0x00000008ff147819 */ /* 0x000fc40000011614 */
[----:B------:R-:W-:Y:S02]  /*14bf10*/  SHF.R.U32.HI R8, RZ, 0x8, R8 ;  /* 0x00000008ff087819 */ /* 0x000fe40000011608 */
[----:B------:R-:W-:Y:S02]  /*14bf20*/  LOP3.LUT R20, R20, 0xffff, RZ, 0xc0, !PT ;  /* 0x0000ffff14147812 */ /* 0x000fe400078ec0ff */
[----:B------:R-:W-:Y:S02]  /*14bf30*/  LOP3.LUT R8, R8, 0xffff, RZ, 0xc0, !PT ;  /* 0x0000ffff08087812 */ /* 0x000fe400078ec0ff */
[--C-:B------:R-:W-:Y:S02]  /*14bf40*/  PRMT R21, R20, 0x3340, R0.reuse ;  /* 0x0000334014157816 */ /* 0x100fe40000000000 */
[----:B------:R-:W-:-:S03]  /*14bf50*/  PRMT R20, R8, 0x3340, R0 ;  /* 0x0000334008147816 */ /* 0x000fc60000000000 */
[----:B------:R-:W-:Y:S04]  /*14bf60*/  STL [R1+0x330], R21 ;  /* 0x0003301501007387 */ /* 0x000fe80000100800 */
[----:B------:R1:W-:Y:S01]  /*14bf70*/  STL [R1+0x32c], R20 ;  /* 0x00032c1401007387 */ /* 0x0003e20000100800 */
[----:B--2---:R-:W-:Y:S02]  /*14bf80*/  LOP3.LUT R2, R2, 0xffff, RZ, 0xc0, !PT ;  /* 0x0000ffff02027812 */ /* 0x004fe400078ec0ff */
[----:B---3--:R-:W-:Y:S02]  /*14bf90*/  LOP3.LUT R8, R16, 0xffff, RZ, 0xc0, !PT ;  /* 0x0000ffff10087812 */ /* 0x008fe400078ec0ff */
[----:B------:R-:W-:Y:S02]  /*14bfa0*/  LOP3.LUT R16, R17, 0xffff, RZ, 0xc0, !PT ;  /* 0x0000ffff11107812 */ /* 0x000fe400078ec0ff */
[----:B-1----:R-:W-:-:S02]  /*14bfb0*/  PRMT R20, R8, 0x3340, R0 ;  /* 0x0000334008147816 */ /* 0x002fc40000000000 */
[----:B------:R-:W-:-:S04]  /*14bfc0*/  PRMT R17, R2, 0x3340, R16 ;  /* 0x0000334002117816 */ /* 0x000fc80000000010 */
[----:B------:R-:W-:Y:S02]  /*14bfd0*/  PRMT R17, R17, 0x5410, R20 ;  /* 0x0000541011117816 */ /* 0x000fe40000000014 */
[----:B------:R-:W-:-:S05]  /*14bfe0*/  IADD3 R20, P1, PT, R27, R10, RZ ;  /* 0x0000000a1b147210 */ /* 0x000fca0007f3e0ff */
[----:B------:R-:W-:Y:S01]  /*14bff0*/  IMAD.X R21, R23, 0x1, R11, P1 ;  /* 0x0000000117157824 */ /* 0x000fe200008e060b */
[----:B------:R1:W-:Y:S01]  /*14c000*/  STL [R1+0x1e28], R17 ;  /* 0x001e281101007387 */ /* 0x0003e20000100800 */
[----:B------:R-:W-:-:S03]  /*14c010*/  SHF.R.U32.HI R2, RZ, 0x8, R2 ;  /* 0x00000008ff027819 */ /* 0x000fc60000011602 */
[----:B------:R2:W-:Y:S04]  /*14c020*/  STL.64 [R1+0xd30], R20 ;  /* 0x000d301401007387 */ /* 0x0005e80000100a00 */
[----:B------:R-:W3:Y:S04]  /*14c030*/  LDL.LU R26, [R1+0x570] ;  /* 0x00057000011a7983 */ /* 0x000ee80000300800 */
[----:B-1----:R-:W3:Y:S04]  /*14c040*/  LDL.LU R17, [R1+0xd4] ;  /* 0x0000d40001117983 */ /* 0x002ee80000300800 */
[----:B------:R-:W3:Y:S01]  /*14c050*/  LDL.LU R29, [R1+0x2d0] ;  /* 0x0002d000011d7983 */ /* 0x000ee20000300800 */
[----:B--2---:R-:W-:-:S02]  /*14c060*/  SHF.R.U32.HI R20, RZ, 0x8, R16 ;  /* 0x00000008ff147819 */ /* 0x004fc40000011610 */
[----:B------:R-:W-:Y:S02]  /*14c070*/  SHF.R.U32.HI R16, RZ, 0x8, R8 ;  /* 0x00000008ff107819 */ /* 0x000fe40000011608 */
[----:B------:R-:W-:Y:S02]  /*14c080*/  LOP3.LUT R21, R2, 0xffff, RZ, 0xc0, !PT ;  /* 0x0000ffff02157812 */ /* 0x000fe400078ec0ff */
[----:B------:R-:W2:Y:S01]  /*14c090*/  LDL.LU R2, [R1+0x750] ;  /* 0x0007500001027983 */ /* 0x000ea20000300800 */
[----:B------:R-:W-:-:S03]  /*14c0a0*/  LOP3.LUT R25, R20, 0xffff, RZ, 0xc0, !PT ;  /* 0x0000ffff14197812 */ /* 0x000fc600078ec0ff */
[----:B------:R-:W2:Y:S01]  /*14c0b0*/  LDL.LU R8, [R1+0x140] ;  /* 0x0001400001087983 */ /* 0x000ea20000300800 */
[----:B------:R-:W-:-:S03]  /*14c0c0*/  LOP3.LUT R20, R16, 0xffff, RZ, 0xc0, !PT ;  /* 0x0000ffff10147812 */ /* 0x000fc600078ec0ff */
[----:B------:R-:W2:Y:S01]  /*14c0d0*/  LDL.LU R16, [R1+0x318] ;  /* 0x0003180001107983 */ /* 0x000ea20000300800 */
[----:B------:R-:W-:Y:S02]  /*14c0e0*/  PRMT R25, R21, 0x3340, R25 ;  /* 0x0000334015197816 */ /* 0x000fe40000000019 */
[----:B------:R-:W-:-:S03]  /*14c0f0*/  PRMT R21, R20, 0x3340, R0 ;  /* 0x0000334014157816 */ /* 0x000fc60000000000 */
[----:B------:R-:W-:Y:S04]  /*14c100*/  STL [R1+0x1638], R25 ;  /* 0x0016381901007387 */ /* 0x000fe80000100800 */
[----:B------:R1:W-:Y:S01]  /*14c110*/  STL [R1+0x328], R21 ;  /* 0x0003281501007387 */ /* 0x0003e20000100800 */
[----:B----4-:R-:W-:Y:S02]  /*14c120*/  LOP3.LUT R20, R4, 0xffff, RZ, 0xc0, !PT ;  /* 0x0000ffff04147812 */ /* 0x010fe400078ec0ff */
[----:B------:R-:W-:Y:S02]  /*14c130*/  LOP3.LUT R19, R19, 0xffff, RZ, 0xc0, !PT ;  /* 0x0000ffff13137812 */ /* 0x000fe400078ec0ff */
[----:B-1----:R-:W-:Y:S02]  /*14c140*/  LOP3.LUT R21, R5, 0xffff, RZ, 0xc0, !PT ;  /* 0x0000ffff05157812 */ /* 0x002fe400078ec0ff */
[----:B------:R-:W-:-:S02]  /*14c150*/  PRMT R5, R19, 0x3340, R0 ;  /* 0x0000334013057816 */ /* 0x000fc40000000000 */
[--C-:B------:R-:W-:Y:S02]  /*14c160*/  PRMT R4, R20, 0x3340, R21.reuse ;  /* 0x0000334014047816 */ /* 0x100fe40000000015 */
[----:B------:R-:W-:Y:S02]  /*14c170*/  SHF.R.U32.HI R20, RZ, 0x8, R20 ;  /* 0x00000008ff147819 */ /* 0x000fe40000011614 */
[----:B------:R-:W-:Y:S02]  /*14c180*/  SHF.R.U32.HI R21, RZ, 0x8, R21 ;  /* 0x00000008ff157819 */ /* 0x000fe40000011615 */
[----:B------:R-:W-:Y:S02]  /*14c190*/  PRMT R25, R4, 0x5410, R5 ;  /* 0x0000541004197816 */ /* 0x000fe40000000005 */
[----:B------:R-:W-:Y:S02]  /*14c1a0*/  IADD3 R4, P1, PT, R27, R14, RZ ;  /* 0x0000000e1b047210 */ /* 0x000fe40007f3e0ff */
[----:B------:R-:W-:-:S02]  /*14c1b0*/  LOP3.LUT R20, R20, 0xffff, RZ, 0xc0, !PT ;  /* 0x0000ffff14147812 */ /* 0x000fc400078ec0ff */
[----:B------:R-:W-:Y:S01]  /*14c1c0*/  LOP3.LUT R21, R21, 0xffff, RZ, 0xc0, !PT ;  /* 0x0000ffff15157812 */ /* 0x000fe200078ec0ff */
[----:B------:R1:W-:Y:S01]  /*14c1d0*/  STL [R1+0x1e24], R25 ;  /* 0x001e241901007387 */ /* 0x0003e20000100800 */
[----:B------:R-:W-:Y:S02]  /*14c1e0*/  IMAD.X R5, R23, 0x1, R15, P1 ;  /* 0x0000000117057824 */ /* 0x000fe400008e060f */
[----:B-1----:R-:W-:Y:S02]  /*14c1f0*/  PRMT R25, R20, 0x3340, R21 ;  /* 0x0000334014197816 */ /* 0x002fe40000000015 */
[----:B------:R-:W-:Y:S01]  /*14c200*/  IADD3 R20, P1, PT, R27, R12, RZ ;  /* 0x0000000c1b147210 */ /* 0x000fe20007f3e0ff */
[----:B------:R1:W-:Y:S04]  /*14c210*/  STL.64 [R1+0xd20], R4 ;  /* 0x000d200401007387 */ /* 0x0003e80000100a00 */
[----:B------:R-:W-:Y:S01]  /*14c220*/  IMAD.X R21, R23, 0x1, R13, P1 ;  /* 0x0000000117157824 */ /* 0x000fe200008e060d */
[----:B-1----:R-:W4:Y:S04]  /*14c230*/  LDL.LU.64 R4, [R1+0x5a88] ;  /* 0x005a880001047983 */ /* 0x002f280000300a00 */
[----:B------:R1:W-:Y:S04]  /*14c240*/  STL [R1+0x161c], R25 ;  /* 0x00161c1901007387 */ /* 0x0003e80000100800 */
[----:B------:R0:W-:Y:S04]  /*14c250*/  STL.64 [R1+0xd28], R20 ;  /* 0x000d281401007387 */ /* 0x0001e80000100a00 */
[----:B-1----:R-:W4:Y:S04]  /*14c260*/  LDL.LU R25, [R1+0xd0] ;  /* 0x0000d00001197983 */ /* 0x002f280000300800 */
[----:B------:R-:W4:Y:S01]  /*14c270*/  LDL.LU R23, [R1+0x574] ;  /* 0x0005740001177983 */ /* 0x000f220000300800 */
[----:B0-----:R-:W-:-:S03]  /*14c280*/  SHF.R.U32.HI R20, RZ, 0x8, R19 ;  /* 0x00000008ff147819 */ /* 0x001fc60000011613 */
[----:B------:R-:W4:Y:S01]  /*14c290*/  LDL.LU R19, [R1+0x2cc] ;  /* 0x0002cc0001137983 */ /* 0x000f220000300800 */
[----:B------:R-:W-:-:S04]  /*14c2a0*/  LOP3.LUT R20, R20, 0xffff, RZ, 0xc0, !PT ;  /* 0x0000ffff14147812 */ /* 0x000fc800078ec0ff */
[----:B------:R-:W-:-:S05]  /*14c2b0*/  PRMT R20, R20, 0x3340, R0 ;  /* 0x0000334014147816 */ /* 0x000fca0000000000 */
[----:B------:R0:W-:Y:S01]  /*14c2c0*/  STL [R1+0x324], R20 ;  /* 0x0003241401007387 */ /* 0x0001e20000100800 */
[----:B------:R-:W-:Y:S01]  /*14c2d0*/  VIADD R27, R27, UR6 ;  /* 0x000000061b1b7c36 */ /* 0x000fe20008000000 */
[----:B------:R-:W1:Y:S01]  /*14c2e0*/  LDCU UR6, c[0x0][0x3b8] ;  /* 0x00007700ff0677ac */ /* 0x000e620008000800 */
[----:B---3--:R-:W-:Y:S02]  /*14c2f0*/  LOP3.LUT R28, R26, 0xffff, RZ, 0xc0, !PT ;  /* 0x0000ffff1a1c7812 */ /* 0x008fe400078ec0ff */
[----:B------:R-:W-:Y:S02]  /*14c300*/  LOP3.LUT R17, R17, 0xffff, RZ, 0xc0, !PT ;  /* 0x0000ffff11117812 */ /* 0x000fe400078ec0ff */
[----:B0-----:R-:W-:Y:S02]  /*14c310*/  LOP3.LUT R20, R29, 0xffff, RZ, 0xc0, !PT ;  /* 0x0000ffff1d147812 */ /* 0x001fe400078ec0ff */
[----:B------:R-:W-:Y:S02]  /*14c320*/  PRMT R26, R17, 0x3340, R0 ;  /* 0x00003340111a7816 */ /* 0x000fe40000000000 */
[----:B------:R-:W-:-:S04]  /*14c330*/  PRMT R21, R28, 0x3340, R20 ;  /* 0x000033401c157816 */ /* 0x000fc80000000014 */
[----:B------:R-:W-:Y:S02]  /*14c340*/  PRMT R21, R21, 0x5410, R26 ;  /* 0x0000541015157816 */ /* 0x000fe4000000001a */
[----:B--2---:R-:W-:Y:S02]  /*14c350*/  LOP3.LUT R8, R8, 0xffff, RZ, 0xc0, !PT ;  /* 0x0000ffff08087812 */ /* 0x004fe400078ec0ff */
[----:B------:R-:W-:Y:S02]  /*14c360*/  LOP3.LUT R2, R2, 0xffff, RZ, 0xc0, !PT ;  /* 0x0000ffff02027812 */ /* 0x000fe400078ec0ff */
[----:B------:R-:W-:Y:S01]  /*14c370*/  LOP3.LUT R16, R16, 0xffff, RZ, 0xc0, !PT ;  /* 0x0000ffff10107812 */ /* 0x000fe200078ec0ff */
[----:B------:R-:W-:Y:S01]  /*14c380*/  STL [R1+0x593c], R8 ;  /* 0x00593c0801007387 */ /* 0x000fe20000100800 */
[----:B------:R-:W-:-:S03]  /*14c390*/  PRMT R26, R8, 0x3340, R0 ;  /* 0x00003340081a7816 */ /* 0x000fc60000000000 */
[----:B------:R0:W-:Y:S02]  /*14c3a0*/  STL [R1+0x1e18], R21 ;  /* 0x001e181501007387 */ /* 0x0001e40000100800 */
[----:B0-----:R-:W-:-:S04]  /*14c3b0*/  PRMT R21, R2, 0x3340, R16 ;  /* 0x0000334002157816 */ /* 0x001fc80000000010 */
[----:B------:R-:W-:Y:S02]  /*14c3c0*/  PRMT R8, R21, 0x5410, R26 ;  /* 0x0000541015087816 */ /* 0x000fe4000000001a */
[----:B------:R-:W-:Y:S02]  /*14c3d0*/  SHF.R.U32.HI R21, RZ, 0x8, R2 ;  /* 0x00000008ff157819 */ /* 0x000fe40000011602 */
[----:B------:R-:W-:Y:S01]  /*14c3e0*/  SHF.R.U32.HI R26, RZ, 0x8, R16 ;  /* 0x00000008ff1a7819 */ /* 0x000fe20000011610 */
[----:B------:R0:W-:Y:S04]  /*14c3f0*/  STL [R1+0x1e1c], R8 ;  /* 0x001e1c0801007387 */ /* 0x0001e80000100800 */
[----:B------:R-:W2:Y:S04]  /*14c400*/  LDL.LU R2, [R1+0x470] ;  /* 0x0004700001027983 */ /* 0x000ea80000300800 */
[----:B------:R-:W3:Y:S01]  /*14c410*/  LDL.LU R16, [R1+0x274] ;  /* 0x0002740001107983 */ /* 0x000ee20000300800 */
[----:B------:R-:W-:-:S02]  /*14c420*/  SHF.R.U32.HI R20, RZ, 0x8, R20 ;  /* 0x00000008ff147819 */ /* 0x000fc40000011614 */
[----:B0-----:R-:W-:Y:S02]  /*14c430*/  SHF.R.U32.HI R8, RZ, 0x8, R28 ;  /* 0x00000008ff087819 */ /* 0x001fe4000001161c */
[----:B------:R-:W-:Y:S02]  /*14c440*/  LOP3.LUT R21, R21, 0xffff, RZ, 0xc0, !PT ;  /* 0x0000ffff15157812 */ /* 0x000fe400078ec0ff */
[----:B------:R-:W-:Y:S02]  /*14c450*/  LOP3.LUT R26, R26, 0xffff, RZ, 0xc0, !PT ;  /* 0x0000ffff1a1a7812 */ /* 0x000fe400078ec0ff */
[----:B------:R-:W-:Y:S02]  /*14c460*/  LOP3.LUT R8, R8, 0xffff, RZ, 0xc0, !PT ;  /* 0x0000ffff08087812 */ /* 0x000fe400078ec0ff */
[----:B------:R-:W-:Y:S02]  /*14c470*/  LOP3.LUT R20, R20, 0xffff, RZ, 0xc0, !PT ;  /* 0x0000ffff14147812 */ /* 0x000fe400078ec0ff */
[----:B------:R-:W-:-:S02]  /*14c480*/  PRMT R26, R21, 0x3340, R26 ;  /* 0x00003340151a7816 */ /* 0x000fc4000000001a */
[----:B------:R-:W-:-:S03]  /*14c490*/  PRMT R21, R8, 0x3340, R20 ;  /* 0x0000334008157816 */ /* 0x000fc60000000014 */
[----:B------:R-:W-:Y:S04]  /*14c4a0*/  STL [R1+0x1b1c], R26 ;  /* 0x001b1c1a01007387 */ /* 0x000fe80000100800 */
[----:B------:R0:W-:Y:S01]  /*14c4b0*/  STL [R1+0x157c], R21 ;  /* 0x00157c1501007387 */ /* 0x0001e20000100800 */
[----:B------:R-:W-:Y:S02]  /*14c4c0*/  IADD3 R28, P1, PT, R27, R6, RZ ;  /* 0x000000061b1c7210 */ /* 0x000fe40007f3e0ff */
[----:B------:R-:W-:Y:S02]  /*14c4d0*/  SHF.R.U32.HI R17, RZ, 0x8, R17 ;  /* 0x00000008ff117819 */ /* 0x000fe40000011611 */
[----:B----4-:R-:W-:Y:S02]  /*14c4e0*/  LOP3.LUT R8, R25, 0xffff, RZ, 0xc0, !PT ;  /* 0x0000ffff19087812 */ /* 0x010fe400078ec0ff */
[----:B------:R-:W-:-:S02]  /*14c4f0*/  LOP3.LUT R20, R23, 0xffff, RZ, 0xc0, !PT ;  /* 0x0000ffff17147812 */ /* 0x000fc400078ec0ff */
[----:B------:R-:W-:Y:S02]  /*14c500*/  LOP3.LUT R19, R19, 0xffff, RZ, 0xc0, !PT ;  /* 0x0000ffff13137812 */ /* 0x000fe400078ec0ff */
[----:B------:R-:W-:Y:S02]  /*14c510*/  PRMT R23, R8, 0x3340, R0 ;  /* 0x0000334008177816 */ /* 0x000fe40000000000 */
[----:B0-----:R-:W-:-:S04]  /*14c520*/  PRMT R21, R20, 0x3340, R19 ;  /* 0x0000334014157816 */ /* 0x001fc80000000013 */
[----:B------:R-:W-:Y:S02]  /*14c530*/  PRMT R23, R21, 0x5410, R23 ;  /* 0x0000541015177816 */ /* 0x000fe40000000017 */
[----:B------:R-:W-:-:S05]  /*14c540*/  SHF.R.S32.HI R21, RZ, 0x1f, R27 ;  /* 0x0000001fff157819 */ /* 0x000fca000001141b */
[----:B------:R-:W-:Y:S01]  /*14c550*/  IMAD.X R29, R21, 0x1, R9, P1 ;  /* 0x00000001151d7824 */ /* 0x000fe200008e0609 */
[----:B------:R0:W-:Y:S01]  /*14c560*/  STL [R1+0x1e14], R23 ;  /* 0x001e141701007387 */ /* 0x0001e20000100800 */
[----:B------:R-:W-:-:S03]  /*14c570*/  LOP3.LUT R25, R17, 0xffff, RZ, 0xc0, !PT ;  /* 0x0000ffff11197812 */ /* 0x000fc600078ec0ff */
[----:B------:R4:W-:Y:S01]  /*14c580*/  STL.64 [R1+0xd18], R28 ;  /* 0x000d181c01007387 */ /* 0x0009e20000100a00 */
[----:B0-----:R-:W-:-:S03]  /*14c590*/  SHF.R.U32.HI R23, RZ, 0x8, R19 ;  /* 0x00000008ff177819 */ /* 0x001fc60000011613 */
[----:B------:R-:W3:Y:S04]  /*14c5a0*/  LDL.LU R19, [R1+0x47c] ;  /* 0x00047c0001137983 */ /* 0x000ee80000300800 */
[----:B------:R-:W3:Y:S01]  /*14c5b0*/  LDL.LU R17, [R1+0x278] ;  /* 0x0002780001117983 */ /* 0x000ee20000300800 */
[----:B------:R-:W-:Y:S02]  /*14c5c0*/  SHF.R.U32.HI R20, RZ, 0x8, R20 ;  /* 0x00000008ff147819 */ /* 0x000fe40000011614 */
[----:B------:R-:W-:Y:S02]  /*14c5d0*/  LOP3.LUT R23, R23, 0xffff, RZ, 0xc0, !PT ;  /* 0x0000ffff17177812 */ /* 0x000fe400078ec0ff */
[----:B------:R-:W-:Y:S02]  /*14c5e0*/  LOP3.LUT R20, R20, 0xffff, RZ, 0xc0, !PT ;  /* 0x0000ffff14147812 */ /* 0x000fe400078ec0ff */
[----:B------:R-:W-:-:S02]  /*14c5f0*/  PRMT R25, R25, 0x3340, R0 ;  /* 0x0000334019197816 */ /* 0x000fc40000000000 */
[----:B------:R-:W-:Y:S02]  /*14c600*/  PRMT R23, R20, 0x3340, R23 ;  /* 0x0000334014177816 */ /* 0x000fe40000000017 */
[----:B------:R-:W-:Y:S01]  /*14c610*/  LOP3.LUT R20, R22, 0xffff, RZ, 0xc0, !PT ;  /* 0x0000ffff16147812 */ /* 0x000fe200078ec0ff */
[----:B------:R-:W-:Y:S01]  /*14c620*/  STL [R1+0x320], R25 ;  /* 0x0003201901007387 */ /* 0x000fe20000100800 */
[----:B----4-:R-:W-:-:S03]  /*14c630*/  IADD3 R28, P1, PT, R27, R10, RZ ;  /* 0x0000000a1b1c7210 */ /* 0x010fc60007f3e0ff */
[----:B------:R0:W-:Y:S02]  /*14c640*/  STL [R1+0x1578], R23 ;  /* 0x0015781701007387 */ /* 0x0001e40000100800 */
[----:B------:R-:W-:Y:S02]  /*14c650*/  IMAD.X R29, R21, 0x1, R11, P1 ;  /* 0x00000001151d7824 */ /* 0x000fe400008e060b */
[----:B------:R-:W4:Y:S01]  /*14c660*/  LDL.LU R22, [R1+0x5a84] ;  /* 0x005a840001167983 */ /* 0x000f220000300800 */
[----:B0-----:R-:W-:Y:S02]  /*14c670*/  PRMT R23, R20, 0x3340, R0 ;  /* 0x0000334014177816 */ /* 0x001fe40000000000 */
[----:B------:R-:W-:Y:S02]  /*14c680*/  SHF.R.U32.HI R20, RZ, 0x8, R20 ;  /* 0x00000008ff147819 */ /* 0x000fe40000011614 */
[----:B------:R-:W-:Y:S02]  /*14c690*/  SHF.R.U32.HI R8, RZ, 0x8, R8 ;  /* 0x00000008ff087819 */ /* 0x000fe40000011608 */
[----:B------:R-:W-:-:S02]  /*14c6a0*/  LOP3.LUT R20, R20, 0xffff, RZ, 0xc0, !PT ;  /* 0x0000ffff14147812 */ /* 0x000fc400078ec0ff */
[----:B------:R-:W-:Y:S02]  /*14c6b0*/  LOP3.LUT R8, R8, 0xffff, RZ, 0xc0, !PT ;  /* 0x0000ffff08087812 */ /* 0x000fe400078ec0ff */
[----:B------:R-:W-:Y:S02]  /*14c6c0*/  PRMT R20, R20, 0x3340, R0 ;  /* 0x0000334014147816 */ /* 0x000fe40000000000 */
[----:B--2---:R-:W-:Y:S02]  /*14c6d0*/  LOP3.LUT R2, R2, 0xffff, RZ, 0xc0, !PT ;  /* 0x0000ffff02027812 */ /* 0x004fe400078ec0ff */
[----:B---3--:R-:W-:-:S04]  /*14c6e0*/  LOP3.LUT R26, R16, 0xffff, RZ, 0xc0, !PT ;  /* 0x0000ffff101a7812 */ /* 0x008fc800078ec0ff */
[----:B------:R-:W-:-:S04]  /*14c6f0*/  PRMT R16, R2, 0x3340, R26 ;  /* 0x0000334002107816 */ /* 0x000fc8000000001a */
[----:B------:R-:W-:Y:S02]  /*14c700*/  PRMT R16, R16, 0x5410, R23 ;  /* 0x0000541010107816 */ /* 0x000fe40000000017 */
[----:B------:R-:W-:-:S03]  /*14c710*/  SHF.R.U32.HI R23, RZ, 0x8, R2 ;  /* 0x00000008ff177819 */ /* 0x000fc60000011602 */
[----:B------:R0:W-:Y:S04]  /*14c720*/  STL [R1+0x1e10], R16 ;  /* 0x001e101001007387 */ /* 0x0001e80000100800 */
[----:B------:R-:W2:Y:S04]  /*14c730*/  LDL.LU R25, [R1+0x5470] ;  /* 0x0054700001197983 */ /* 0x000ea80000300800 */
[----:B------:R-:W3:Y:S04]  /*14c740*/  LDL.LU R2, [R1+0x1fc] ;  /* 0x0001fc0001027983 */ /* 0x000ee80000300800 */
[----:B------:R1:W-:Y:S04]  /*14c750*/  STL.64 [R1+0xd10], R28 ;  /* 0x000d101c01007387 */ /* 0x0003e80000100a00 */
[----:B0-----:R-:W4:Y:S01]  /*14c760*/  LDL.LU R16, [R1+0x42c] ;  /* 0x00042c0001107983 */ /* 0x001f220000300800 */
[----:B------:R-:W-:-:S02]  /*14c770*/  SHF.R.U32.HI R26, RZ, 0x8, R26 ;  /* 0x00000008ff1a7819 */ /* 0x000fc4000001161a */
[----:B------:R-:W-:Y:S02]  /*14c780*/  LOP3.LUT R23, R23, 0xffff, RZ, 0xc0, !PT ;  /* 0x0000ffff17177812 */ /* 0x000fe400078ec0ff */
[----:B------:R-:W-:Y:S02]  /*14c790*/  LOP3.LUT R26, R26, 0xffff, RZ, 0xc0, !PT ;  /* 0x0000ffff1a1a7812 */ /* 0x000fe400078ec0ff */
[----:B-1----:R-:W-:Y:S02]  /*14c7a0*/  IADD3 R28, P1, PT, R27, R14, RZ ;  /* 0x0000000e1b1c7210 */ /* 0x002fe40007f3e0ff */
[----:B------:R-:W-:-:S03]  /*14c7b0*/  PRMT R23, R23, 0x3340, R26 ;  /* 0x0000334017177816 */ /* 0x000fc6000000001a */
[----:B------:R-:W-:Y:S02]  /*14c7c0*/  IMAD.X R29, R21, 0x1, R15, P1 ;  /* 0x00000001151d7824 */ /* 0x000fe400008e060f */
[----:B------:R-:W-:Y:S04]  /*14c7d0*/  STL [R1+0x153c], R23 ;  /* 0x00153c1701007387 */ /* 0x000fe80000100800 */
[----:B------:R0:W-:Y:S04]  /*14c7e0*/  STL [R1+0x31c], R20 ;  /* 0x00031c1401007387 */ /* 0x0001e80000100800 */
[----:B------:R-:W-:Y:S01]  /*14c7f0*/  STL.64 [R1+0xd08], R28 ;  /* 0x000d081c01007387 */ /* 0x000fe20000100a00 */
[----:B0-----:R-:W-:-:S05]  /*14c800*/  PRMT R20, R8, 0x3340, R0 ;  /* 0x0000334008147816 */ /* 0x001fca0000000000 */
[----:B------:R0:W-:Y:S04]  /*14c810*/  STL [R1+0x318], R20 ;  /* 0x0003181401007387 */ /* 0x0001e80000100800 */
[----:B------:R-:W4:Y:S01]  /*14c820*/  LDL.LU R23, [R1+0x1ec] ;  /* 0x0001ec0001177983 */ /* 0x000f220000300800 */
[----:B------:R-:W-:Y:S02]  /*14c830*/  LOP3.LUT R8, R19, 0xffff, RZ, 0xc0, !PT ;  /* 0x0000ffff13087812 */ /* 0x000fe400078ec0ff */
[----:B0-----:R-:W-:Y:S02]  /*14c840*/  LOP3.LUT R20, R17, 0xffff, RZ, 0xc0, !PT ;  /* 0x0000ffff11147812 */ /* 0x001fe400078ec0ff */
[----:B------:R-:W4:Y:S04]  /*14c850*/  LDL.LU R17, [R1+0x5474] ;  /* 0x0054740001117983 */ /* 0x000f280000300800 */
[----:B------:R-:W4:Y:S01]  /*14c860*/  LDL.LU R19, [R1+0x428] ;  /* 0x0004280001137983 */ /* 0x000f220000300800 */
[----:B------:R-:W-:-:S02]  /*14c870*/  LOP3.LUT R5, R5, 0xffff, RZ, 0xc0, !PT ;  /* 0x0000ffff05057812 */ /* 0x000fc400078ec0ff */
        /* <DEDUP_REMOVED lines=13> */
[----:B------:R-:W-:Y:S01]  /*14c950*/  VIADD R27, R27, UR6 ;  /* 0x000000061b1b7c36 */ /* 0x000fe20008000000 */
[----:B------:R-:W1:Y:S04]  /*14c960*/  LDCU UR6, c[0x0][0x3b8] ;  /* 0x00007700ff0677ac */ /* 0x000e680008000800 */
[----:B0-----:R-:W-:-:S02]  /*14c970*/  IADD3 R28, P1, PT, R27, R6, RZ ;  /* 0x000000061b1c7210 */ /* 0x001fc40007f3e0ff */
[----:B--2---:R-:W-:Y:S02]  /*14c980*/  LOP3.LUT R8, R25, 0xffff, RZ, 0xc0, !PT ;  /* 0x0000ffff19087812 */ /* 0x004fe400078ec0ff */
[----:B---3--:R-:W-:-:S04]  /*14c990*/  LOP3.LUT R2, R2, 0xffff, RZ, 0xc0, !PT ;  /* 0x0000ffff02027812 */ /* 0x008fc800078ec0ff */
[----:B------:R-:W-:Y:S02]  /*14c9a0*/  PRMT R21, R2, 0x3340, R0 ;  /* 0x0000334002157816 */ /* 0x000fe40000000000 */
[----:B----4-:R-:W-:-:S04]  /*14c9b0*/  LOP3.LUT R20, R16, 0xffff, RZ, 0xc0, !PT ;  /* 0x0000ffff10147812 */ /* 0x010fc800078ec0ff */
[----:B------:R-:W-:-:S04]  /*14c9c0*/  PRMT R16, R8, 0x3340, R20 ;  /* 0x0000334008107816 */ /* 0x000fc80000000014 */
[----:B------:R-:W-:Y:S02]  /*14c9d0*/  PRMT R16, R16, 0x5410, R21 ;  /* 0x0000541010107816 */ /* 0x000fe40000000015 */
[----:B------:R-:W-:-:S03]  /*14c9e0*/  SHF.R.U32.HI R21, RZ, 0x8, R5 ;  /* 0x00000008ff157819 */ /* 0x000fc60000011605 */
[----:B------:R0:W-:Y:S04]  /*14c9f0*/  STL [R1+0x1e08], R16 ;  /* 0x001e081001007387 */ /* 0x0001e80000100800 */
[----:B------:R-:W2:Y:S04]  /*14ca00*/  LDL.LU R25, [R1+0x760] ;  /* 0x0007600001197983 */ /* 0x000ea80000300800 */
[----:B------:R-:W3:Y:S04]  /*14ca10*/  LDL.LU R5, [R1+0x160] ;  /* 0x0001600001057983 */ /* 0x000ee80000300800 */
[----:B0-----:R-:W4:Y:S01]  /*14ca20*/  LDL.LU R16, [R1+0x3f0] ;  /* 0x0003f00001107983 */ /* 0x001f220000300800 */
[----:B------:R-:W-:-:S02]  /*14ca30*/  SHF.R.U32.HI R8, RZ, 0x8, R8 ;  /* 0x00000008ff087819 */ /* 0x000fc40000011608 */
[----:B------:R-:W-:Y:S02]  /*14ca40*/  SHF.R.U32.HI R20, RZ, 0x8, R20 ;  /* 0x00000008ff147819 */ /* 0x000fe40000011614 */
[----:B------:R-:W-:Y:S02]  /*14ca50*/  LOP3.LUT R21, R21, 0xffff, RZ, 0xc0, !PT ;  /* 0x0000ffff15157812 */ /* 0x000fe400078ec0ff */
[----:B------:R-:W-:Y:S02]  /*14ca60*/  LOP3.LUT R8, R8, 0xffff, RZ, 0xc0, !PT ;  /* 0x0000ffff08087812 */ /* 0x000fe400078ec0ff */
[----:B------:R-:W-:Y:S02]  /*14ca70*/  LOP3.LUT R20, R20, 0xffff, RZ, 0xc0, !PT ;  /* 0x0000ffff14147812 */ /* 0x000fe400078ec0ff */
[----:B------:R-:W-:Y:S02]  /*14ca80*/  PRMT R21, R21, 0x3340, R0 ;  /* 0x0000334015157816 */ /* 0x000fe40000000000 */
[----:B------:R-:W-:-:S02]  /*14ca90*/  PRMT R20, R8, 0x3340, R20 ;  /* 0x0000334008147816 */ /* 0x000fc40000000014 */
[----:B------:R-:W-:Y:S01]  /*14caa0*/  LOP3.LUT R8, R23, 0xffff, RZ, 0xc0, !PT ;  /* 0x0000ffff17087812 */ /* 0x000fe200078ec0ff */
[----:B------:R0:W-:Y:S04]  /*14cab0*/  STL [R1+0x314], R21 ;  /* 0x0003141501007387 */ /* 0x0001e80000100800 */
[----:B------:R1:W-:Y:S01]  /*14cac0*/  STL [R1+0x1500], R20 ;  /* 0x0015001401007387 */ /* 0x0003e20000100800 */
[----:B0-----:R-:W-:Y:S02]  /*14cad0*/  PRMT R21, R8, 0x3340, R0 ;  /* 0x0000334008157816 */ /* 0x001fe40000000000 */
[----:B------:R-:W-:Y:S02]  /*14cae0*/  LOP3.LUT R17, R17, 0xffff, RZ, 0xc0, !PT ;  /* 0x0000ffff11117812 */ /* 0x000fe400078ec0ff */
[----:B------:R-:W-:-:S04]  /*14caf0*/  LOP3.LUT R19, R19, 0xffff, RZ, 0xc0, !PT ;  /* 0x0000ffff13137812 */ /* 0x000fc800078ec0ff */
[----:B-1----:R-:W-:-:S04]  /*14cb00*/  PRMT R20, R17, 0x3340, R19 ;  /* 0x0000334011147816 */ /* 0x002fc80000000013 */
[----:B------:R-:W-:Y:S02]  /*14cb10*/  PRMT R20, R20, 0x5410, R21 ;  /* 0x0000541014147816 */ /* 0x000fe40000000015 */
[----:B------:R-:W-:Y:S02]  /*14cb20*/  SHF.R.S32.HI R21, RZ, 0x1f, R27 ;  /* 0x0000001fff157819 */ /* 0x000fe4000001141b */
[----:B------:R-:W-:-:S03]  /*14cb30*/  SHF.R.U32.HI R17, RZ, 0x8, R17 ;  /* 0x00000008ff117819 */ /* 0x000fc60000011611 */
[----:B------:R-:W-:Y:S01]  /*14cb40*/  IMAD.X R29, R21, 0x1, R9, P1 ;  /* 0x00000001151d7824 */ /* 0x000fe200008e0609 */
[----:B------:R0:W-:Y:S01]  /*14cb50*/  STL [R1+0x1e04], R20 ;  /* 0x001e041401007387 */ /* 0x0001e20000100800 */
[----:B------:R-:W-:-:S03]  /*14cb60*/  SHF.R.U32.HI R26, RZ, 0x8, R19 ;  /* 0x00000008ff1a7819 */ /* 0x000fc60000011613 */
[----:B------:R1:W-:Y:S04]  /*14cb70*/  STL.64 [R1+0xcf8], R28 ;  /* 0x000cf81c01007387 */ /* 0x0003e80000100a00 */
[----:B------:R-:W4:Y:S01]  /*14cb80*/  LDL.LU R23, [R1+0x764] ;  /* 0x0007640001177983 */ /* 0x000f220000300800 */
[----:B0-----:R-:W-:-:S03]  /*14cb90*/  LOP3.LUT R20, R17, 0xffff, RZ, 0xc0, !PT ;  /* 0x0000ffff11147812 */ /* 0x001fc600078ec0ff */
[----:B------:R-:W4:Y:S04]  /*14cba0*/  LDL.LU R19, [R1+0x164] ;  /* 0x0001640001137983 */ /* 0x000f280000300800 */
[----:B------:R-:W4:Y:S01]  /*14cbb0*/  LDL.LU R17, [R1+0x3f4] ;  /* 0x0003f40001117983 */ /* 0x000f220000300800 */
[----:B------:R-:W-:Y:S02]  /*14cbc0*/  SHF.R.U32.HI R8, RZ, 0x8, R8 ;  /* 0x00000008ff087819 */ /* 0x000fe40000011608 */
[----:B------:R-:W-:Y:S02]  /*14cbd0*/  LOP3.LUT R26, R26, 0xffff, RZ, 0xc0, !PT ;  /* 0x0000ffff1a1a7812 */ /* 0x000fe400078ec0ff */
[----:B------:R-:W-:Y:S02]  /*14cbe0*/  LOP3.LUT R8, R8, 0xffff, RZ, 0xc0, !PT ;  /* 0x0000ffff08087812 */ /* 0x000fe400078ec0ff */
[----:B-1----:R-:W-:-:S02]  /*14cbf0*/  PRMT R28, R20, 0x3340, R26 ;  /* 0x00003340141c7816 */ /* 0x002fc4000000001a */
[----:B------:R-:W-:-:S03]  /*14cc00*/  PRMT R26, R8, 0x3340, R0 ;  /* 0x00003340081a7816 */ /* 0x000fc60000000000 */
[----:B------:R0:W-:Y:S04]  /*14cc10*/  STL [R1+0x14bc], R28 ;  /* 0x0014bc1c01007387 */ /* 0x0001e80000100800 */
[----:B------:R1:W-:Y:S01]  /*14cc20*/  STL [R1+0x310], R26 ;  /* 0x0003101a01007387 */ /* 0x0003e20000100800 */
[----:B0-----:R-:W-:-:S05]  /*14cc30*/  IADD3 R28, P1, PT, R27, R10, RZ ;  /* 0x0000000a1b1c7210 */ /* 0x001fca0007f3e0ff */
[----:B------:R-:W-:Y:S01]  /*14cc40*/  IMAD.X R29, R21, 0x1, R11, P1 ;  /* 0x00000001151d7824 */ /* 0x000fe200008e060b */
[----:B-1----:R-:W-:-:S04]  /*14cc50*/  SHF.R.U32.HI R26, RZ, 0x8, R2 ;  /* 0x00000008ff1a7819 */ /* 0x002fc80000011602 */
[----:B------:R-:W-:-:S04]  /*14cc60*/  LOP3.LUT R26, R26, 0xffff, RZ, 0xc0, !PT ;  /* 0x0000ffff1a1a7812 */ /* 0x000fc800078ec0ff */
[--C-:B------:R-:W-:Y:S02]  /*14cc70*/  PRMT R26, R26, 0x3340, R0.reuse ;  /* 0x000033401a1a7816 */ /* 0x100fe40000000000 */
[----:B--2---:R-:W-:Y:S02]  /*14cc80*/  LOP3.LUT R20, R25, 0xffff, RZ, 0xc0, !PT ;  /* 0x0000ffff19147812 */ /* 0x004fe400078ec0ff */
[----:B---3--:R-:W-:Y:S02]  /*14cc90*/  LOP3.LUT R8, R5, 0xffff, RZ, 0xc0, !PT ;  /* 0x0000ffff05087812 */ /* 0x008fe400078ec0ff */
[----:B----4-:R-:W-:Y:S02]  /*14cca0*/  LOP3.LUT R25, R16, 0xffff, RZ, 0xc0, !PT ;  /* 0x0000ffff10197812 */ /* 0x010fe400078ec0ff */
[----:B------:R-:W-:Y:S02]  /*14ccb0*/  PRMT R16, R8, 0x3340, R0 ;  /* 0x0000334008107816 */ /* 0x000fe40000000000 */
[----:B------:R-:W-:-:S04]  /*14ccc0*/  PRMT R5, R20, 0x3340, R25 ;  /* 0x0000334014057816 */ /* 0x000fc80000000019 */
[----:B------:R-:W-:-:S05]  /*14ccd0*/  PRMT R5, R5, 0x5410, R16 ;  /* 0x0000541005057816 */ /* 0x000fca0000000010 */
[----:B------:R0:W-:Y:S04]  /*14cce0*/  STL [R1+0x1e00], R5 ;  /* 0x001e000501007387 */ /* 0x0001e80000100800 */
[----:B0-----:R-:W2:Y:S04]  /*14ccf0*/  LDL.LU R5, [R1+0x580] ;  /* 0x0005800001057983 */ /* 0x001ea80000300800 */
[----:B------:R-:W3:Y:S04]  /*14cd00*/  LDL.LU R2, [R1+0xe8] ;  /* 0x0000e80001027983 */ /* 0x000ee80000300800 */
[----:B------:R0:W-:Y:S04]  /*14cd10*/  STL.64 [R1+0xcf0], R28 ;  /* 0x000cf01c01007387 */ /* 0x0001e80000100a00 */
[----:B------:R-:W4:Y:S01]  /*14cd20*/  LDL.LU R16, [R1+0x2e4] ;  /* 0x0002e40001107983 */ /* 0x000f220000300800 */
[----:B------:R-:W-:-:S02]  /*14cd30*/  SHF.R.U32.HI R20, RZ, 0x8, R20 ;  /* 0x00000008ff147819 */ /* 0x000fc40000011614 */
[----:B------:R-:W-:Y:S02]  /*14cd40*/  SHF.R.U32.HI R25, RZ, 0x8, R25 ;  /* 0x00000008ff197819 */ /* 0x000fe40000011619 */
[----:B------:R-:W-:Y:S02]  /*14cd50*/  LOP3.LUT R20, R20, 0xffff, RZ, 0xc0, !PT ;  /* 0x0000ffff14147812 */ /* 0x000fe400078ec0ff */
[----:B------:R-:W-:Y:S02]  /*14cd60*/  LOP3.LUT R25, R25, 0xffff, RZ, 0xc0, !PT ;  /* 0x0000ffff19197812 */ /* 0x000fe400078ec0ff */
[----:B------:R-:W-:Y:S02]  /*14cd70*/  SHF.R.U32.HI R8, RZ, 0x8, R8 ;  /* 0x00000008ff087819 */ /* 0x000fe40000011608 */
[----:B------:R-:W-:Y:S02]  /*14cd80*/  PRMT R20, R20, 0x3340, R25 ;  /* 0x0000334014147816 */ /* 0x000fe40000000019 */
[----:B0-----:R-:W-:-:S02]  /*14cd90*/  IADD3 R28, P1, PT, R27, R14, RZ ;  /* 0x0000000e1b1c7210 */ /* 0x001fc40007f3e0ff */
[----:B------:R-:W-:Y:S01]  /*14cda0*/  LOP3.LUT R8, R8, 0xffff, RZ, 0xc0, !PT ;  /* 0x0000ffff08087812 */ /* 0x000fe200078ec0ff */
[----:B------:R-:W-:Y:S02]  /*14cdb0*/  STL [R1+0x30c], R26 ;  /* 0x00030c1a01007387 */ /* 0x000fe40000100800 */
[----:B------:R-:W-:Y:S02]  /*14cdc0*/  IMAD.X R29, R21, 0x1, R15, P1 ;  /* 0x00000001151d7824 */ /* 0x000fe400008e060f */
[----:B------:R0:W-:Y:S04]  /*14cdd0*/  STL [R1+0x14ac], R20 ;  /* 0x0014ac1401007387 */ /* 0x0001e80000100800 */
[----:B------:R-:W-:Y:S01]  /*14cde0*/  STL.64 [R1+0xce8], R28 ;  /* 0x000ce81c01007387 */ /* 0x000fe20000100a00 */
[----:B0-----:R-:W-:-:S05]  /*14cdf0*/  PRMT R20, R8, 0x3340, R0 ;  /* 0x0000334008147816 */ /* 0x001fca0000000000 */
[----:B------:R0:W-:Y:S01]  /*14ce00*/  STL [R1+0x308], R20 ;  /* 0x0003081401007387 */ /* 0x0001e20000100800 */
[----:B------:R-:W-:-:S03]  /*14ce10*/  LOP3.LUT R25, R19, 0xffff, RZ, 0xc0, !PT ;  /* 0x0000ffff13197812 */ /* 0x000fc600078ec0ff */
[----:B------:R-:W4:Y:S01]  /*14ce20*/  LDL.LU R19, [R1+0x584] ;  /* 0x0005840001137983 */ /* 0x000f220000300800 */
[----:B0-----:R-:W-:-:S03]  /*14ce30*/  LOP3.LUT R20, R17, 0xffff, RZ, 0xc0, !PT ;  /* 0x0000ffff11147812 */ /* 0x001fc600078ec0ff */
[----:B------:R-:W4:Y:S01]  /*14ce40*/  LDL.LU R17, [R1+0x2e0] ;  /* 0x0002e00001117983 */ /* 0x000f220000300800 */
[----:B------:R-:W-:-:S04]  /*14ce50*/  LOP3.LUT R8, R23, 0xffff, RZ, 0xc0, !PT ;  /* 0x0000ffff17087812 */ /* 0x000fc800078ec0ff */
[----:B------:R-:W-:Y:S02]  /*14ce60*/  PRMT R23, R8, 0x3340, R20 ;  /* 0x0000334008177816 */ /* 0x000fe40000000014 */
[----:B------:R-:W-:Y:S02]  /*14ce70*/  SHF.R.U32.HI R8, RZ, 0x8, R8 ;  /* 0x00000008ff087819 */ /* 0x000fe40000011608 */
[----:B------:R-:W-:Y:S02]  /*14ce80*/  SHF.R.U32.HI R20, RZ, 0x8, R20 ;  /* 0x00000008ff147819 */ /* 0x000fe40000011614 */
[----:B------:R-:W-:Y:S02]  /*14ce90*/  PRMT R26, R25, 0x3340, R0 ;  /* 0x00003340191a7816 */ /* 0x000fe40000000000 */
[----:B------:R-:W-:Y:S02]  /*14cea0*/  IADD3 R28, P1, PT, R27, R12, RZ ;  /* 0x0000000c1b1c7210 */ /* 0x000fe40007f3e0ff */
[----:B------:R-:W-:-:S02]  /*14ceb0*/  LOP3.LUT R8, R8, 0xffff, RZ, 0xc0, !PT ;  /* 0x0000ffff08087812 */ /* 0x000fc400078ec0ff */
[----:B------:R-:W-:Y:S01]  /*14cec0*/  LOP3.LUT R20, R20, 0xffff, RZ, 0xc0, !PT ;  /* 0x0000ffff14147812 */ /* 0x000fe200078ec0ff */
[----:B------:R-:W-:Y:S01]  /*14ced0*/  IMAD.X R29, R21, 0x1, R13, P1 ;  /* 0x00000001151d7824 */ /* 0x000fe200008e060d */
[----:B------:R-:W-:Y:S02]  /*14cee0*/  PRMT R23, R23, 0x5410, R26 ;  /* 0x0000541017177816 */ /* 0x000fe4000000001a */
[----:B------:R-:W-:Y:S01]  /*14cef0*/  PRMT R20, R8, 0x3340, R20 ;  /* 0x0000334008147816 */ /* 0x000fe20000000014 */
[----:B------:R-:W-:Y:S04]  /*14cf00*/  STL [R1+0x5940], R25 ;  /* 0x0059401901007387 */ /* 0x000fe80000100800 */
[----:B------:R-:W-:Y:S04]  /*14cf10*/  STL [R1+0x1dfc], R23 ;  /* 0x001dfc1701007387 */ /* 0x000fe80000100800 */
[----:B------:R-:W-:Y:S04]  /*14cf20*/  STL.64 [R1+0xce0], R28 ;  /* 0x000ce01c01007387 */ /* 0x000fe80000100a00 */
[----:B------:R4:W-:Y:S01]  /*14cf30*/  STL [R1+0x1a2c], R20 ;  /* 0x001a2c1401007387 */ /* 0x0009e20000100800 */
[----:B--2---:R-:W-:-:S02]  /*14cf40*/  LOP3.LUT R5, R5, 0xffff, RZ, 0xc0, !PT ;  /* 0x0000ffff05057812 */ /* 0x004fc400078ec0ff */
[----:B---3--:R-:W-:Y:S02]  /*14cf50*/  LOP3.LUT R8, R2, 0xffff, RZ, 0xc0, !PT ;  /* 0x0000ffff02087812 */ /* 0x008fe400078ec0ff */
[----:B----4-:R-:W-:Y:S02]  /*14cf60*/  LOP3.LUT R20, R16, 0xffff, RZ, 0xc0, !PT ;  /* 0x0000ffff10147812 */ /* 0x010fe400078ec0ff */
[----:B------:R-:W-:Y:S02]  /*14cf70*/  PRMT R16, R8, 0x3340, R0 ;  /* 0x0000334008107816 */ /* 0x000fe40000000000 */
[----:B------:R-:W-:-:S04]  /*14cf80*/  PRMT R2, R5, 0x3340, R20 ;  /* 0x0000334005027816 */ /* 0x000fc80000000014 */
[----:B------:R-:W-:Y:S02]  /*14cf90*/  PRMT R16, R2, 0x5410, R16 ;  /* 0x0000541002107816 */ /* 0x000fe40000000010 */
[----:B------:R-:W2:Y:S01]  /*14cfa0*/  LDL.LU R2, [R1+0x490] ;  /* 0x0004900001027983 */ /* 0x000ea20000300800 */
[----:B------:R-:W-:-:S03]  /*14cfb0*/  SHF.R.U32.HI R20, RZ, 0x8, R20 ;  /* 0x00000008ff147819 */ /* 0x000fc60000011614 */
[----:B------:R0:W-:Y:S01]  /*14cfc0*/  STL [R1+0x1df8], R16 ;  /* 0x001df81001007387 */ /* 0x0001e20000100800 */
[----:B------:R-:W-:Y:S02]  /*14cfd0*/  SHF.R.U32.HI R8, RZ, 0x8, R8 ;  /* 0x00000008ff087819 */ /* 0x000fe40000011608 */
[----:B------:R-:W-:Y:S02]  /*14cfe0*/  LOP3.LUT R20, R20, 0xffff, RZ, 0xc0, !PT ;  /* 0x0000ffff14147812 */ /* 0x000fe400078ec0ff */
[----:B0-----:R-:W-:Y:S02]  /*14cff0*/  SHF.R.U32.HI R16, RZ, 0x8, R5 ;  /* 0x00000008ff107819 */ /* 0x001fe40000011605 */
[----:B------:R-:W3:Y:S02]  /*14d000*/  LDL.LU R5, [R1+0x294] ;  /* 0x0002940001057983 */ /* 0x000ee40000300800 */
[----:B------:R-:W-:Y:S02]  /*14d010*/  LOP3.LUT R16, R16, 0xffff, RZ, 0xc0, !PT ;  /* 0x0000ffff10107812 */ /* 0x000fe400078ec0ff */
[----:B------:R-:W-:-:S02]  /*14d020*/  LOP3.LUT R8, R8, 0xffff, RZ, 0xc0, !PT ;  /* 0x0000ffff08087812 */ /* 0x000fc400078ec0ff */
[----:B------:R-:W-:Y:S02]  /*14d030*/  PRMT R20, R16, 0x3340, R20 ;  /* 0x0000334010147816 */ /* 0x000fe40000000014 */
[----:B------:R-:W-:Y:S02]  /*14d040*/  PRMT R16, R8, 0x3340, R0 ;  /* 0x0000334008107816 */ /* 0x000fe40000000000 */
[----:B------:R-:W-:Y:S01]  /*14d050*/  LOP3.LUT R8, R22, 0xffff, RZ, 0xc0, !PT ;  /* 0x0000ffff16087812 */ /* 0x000fe200078ec0ff */
[----:B------:R0:W-:Y:S04]  /*14d060*/  STL [R1+0x1448], R20 ;  /* 0x0014481401007387 */ /* 0x0001e80000100800 */
[----:B------:R-:W4:Y:S01]  /*14d070*/  LDL.LU R22, [R1+0x5a80] ;  /* 0x005a800001167983 */ /* 0x000f220000300800 */
[----:B0-----:R-:W-:-:S02]  /*14d080*/  LOP3.LUT R20, R19, 0xffff, RZ, 0xc0, !PT ;  /* 0x0000ffff13147812 */ /* 0x001fc400078ec0ff */
[----:B------:R-:W-:Y:S01]  /*14d090*/  LOP3.LUT R21, R17, 0xffff, RZ, 0xc0, !PT ;  /* 0x0000ffff11157812 */ /* 0x000fe200078ec0ff */
[----:B------:R0:W-:Y:S01]  /*14d0a0*/  STL [R1+0x304], R16 ;  /* 0x0003041001007387 */ /* 0x0001e20000100800 */
[----:B------:R-:W-:Y:S02]  /*14d0b0*/  PRMT R17, R8, 0x3340, R0 ;  /* 0x0000334008117816 */ /* 0x000fe40000000000 */
[----:B0-----:R-:W-:-:S04]  /*14d0c0*/  PRMT R16, R20, 0x3340, R21 ;  /* 0x0000334014107816 */ /* 0x001fc80000000015 */
[----:B------:R-:W-:Y:S02]  /*14d0d0*/  PRMT R17, R16, 0x5410, R17 ;  /* 0x0000541010117816 */ /* 0x000fe40000000011 */
[----:B------:R-:W4:Y:S04]  /*14d0e0*/  LDL.LU R16, [R1+0x5478] ;  /* 0x0054780001107983 */ /* 0x000f280000300800 */
[----:B------:R-:W4:Y:S04]  /*14d0f0*/  LDL.LU R19, [R1+0x224] ;  /* 0x0002240001137983 */ /* 0x000f280000300800 */
[----:B------:R0:W-:Y:S04]  /*14d100*/  STL [R1+0x1df4], R17 ;  /* 0x001df41101007387 */ /* 0x0001e80000100800 */
[----:B0-----:R-:W4:Y:S01]  /*14d110*/  LDL.LU R17, [R1+0x438] ;  /* 0x0004380001117983 */ /* 0x001f220000300800 */
[----:B------:R-:W-:Y:S01]  /*14d120*/  VIADD R27, R27, UR6 ;  /* 0x000000061b1b7c36 */ /* 0x000fe20008000000 */
[----:B------:R-:W-:Y:S01]  /*14d130*/  SHF.R.U32.HI R20, RZ, 0x8, R20 ;  /* 0x00000008ff147819 */ /* 0x000fe20000011614 */
[----:B------:R-:W0:Y:S01]  /*14d140*/  LDCU UR6, c[0x0][0x3b8] ;  /* 0x00007700ff0677ac */ /* 0x000e220008000800 */
[----:B------:R-:W-:-:S02]  /*14d150*/  SHF.R.U32.HI R21, RZ, 0x8, R21 ;  /* 0x00000008ff157819 */ /* 0x000fc40000011615 */
[----:B------:R-:W-:Y:S02]  /*14d160*/  SHF.R.S32.HI R23, RZ, 0x1f, R27 ;  /* 0x0000001fff177819 */ /* 0x000fe4000001141b */
[----:B------:R-:W-:Y:S02]  /*14d170*/  IADD3 R28, P1, PT, R27, R6, RZ ;  /* 0x000000061b1c7210 */ /* 0x000fe40007f3e0ff */
[----:B------:R-:W-:Y:S02]  /*14d180*/  LOP3.LUT R20, R20, 0xffff, RZ, 0xc0, !PT ;  /* 0x0000ffff14147812 */ /* 0x000fe400078ec0ff */
[----:B------:R-:W-:Y:S02]  /*14d190*/  LOP3.LUT R21, R21, 0xffff, RZ, 0xc0, !PT ;  /* 0x0000ffff15157812 */ /* 0x000fe400078ec0ff */
[----:B------:R-:W-:Y:S01]  /*14d1a0*/  SHF.R.U32.HI R8, RZ, 0x8, R8 ;  /* 0x00000008ff087819 */ /* 0x000fe20000011608 */
[----:B------:R-:W-:Y:S01]  /*14d1b0*/  IMAD.X R29, R23, 0x1, R9, P1 ;  /* 0x00000001171d7824 */ /* 0x000fe200008e0609 */
[----:B------:R-:W-:-:S02]  /*14d1c0*/  PRMT R21, R20, 0x3340, R21 ;  /* 0x0000334014157816 */ /* 0x000fc40000000015 */
[----:B------:R-:W-:Y:S02]  /*14d1d0*/  LOP3.LUT R8, R8, 0xffff, RZ, 0xc0, !PT ;  /* 0x0000ffff08087812 */ /* 0x000fe400078ec0ff */
[----:B------:R1:W-:Y:S02]  /*14d1e0*/  STL.64 [R1+0xcd8], R28 ;  /* 0x000cd81c01007387 */ /* 0x0003e40000100a00 */
[----:B------:R-:W-:Y:S02]  /*14d1f0*/  PRMT R20, R8, 0x3340, R0 ;  /* 0x0000334008147816 */ /* 0x000fe40000000000 */
[----:B------:R-:W-:Y:S01]  /*14d200*/  STL [R1+0x1440], R21 ;  /* 0x0014401501007387 */ /* 0x000fe20000100800 */
[----:B------:R-:W-:-:S03]  /*14d210*/  LOP3.LUT R8, R3, 0xffff, RZ, 0xc0, !PT ;  /* 0x0000ffff03087812 */ /* 0x000fc600078ec0ff */
[----:B------:R0:W-:Y:S01]  /*14d220*/  STL [R1+0x300], R20 ;  /* 0x0003001401007387 */ /* 0x0001e20000100800 */
[----:B-1----:R-:W-:-:S05]  /*14d230*/  IADD3 R28, P1, PT, R27, R10, RZ ;  /* 0x0000000a1b1c7210 */ /* 0x002fca0007f3e0ff */
[----:B------:R-:W-:Y:S01]  /*14d240*/  IMAD.X R29, R23, 0x1, R11, P1 ;  /* 0x00000001171d7824 */ /* 0x000fe200008e060b */
[----:B--2---:R-:W-:-:S04]  /*14d250*/  LOP3.LUT R2, R2, 0xffff, RZ, 0xc0, !PT ;  /* 0x0000ffff02027812 */ /* 0x004fc800078ec0ff */
[----:B0-----:R-:W-:Y:S02]  /*14d260*/  SHF.R.U32.HI R20, RZ, 0x8, R2 ;  /* 0x00000008ff147819 */ /* 0x001fe40000011602 */
[----:B---3--:R-:W-:Y:S02]  /*14d270*/  LOP3.LUT R21, R5, 0xffff, RZ, 0xc0, !PT ;  /* 0x0000ffff05157812 */ /* 0x008fe400078ec0ff */
[----:B------:R-:W-:Y:S02]  /*14d280*/  PRMT R5, R8, 0x3340, R0 ;  /* 0x0000334008057816 */ /* 0x000fe40000000000 */
[--C-:B------:R-:W-:Y:S02]  /*14d290*/  PRMT R3, R2, 0x3340, R21.reuse ;  /* 0x0000334002037816 */ /* 0x100fe40000000015 */
[----:B------:R-:W-:Y:S02]  /*14d2a0*/  SHF.R.U32.HI R21, RZ, 0x8, R21 ;  /* 0x00000008ff157819 */ /* 0x000fe40000011615 */
[----:B------:R-:W-:-:S02]  /*14d2b0*/  SHF.R.U32.HI R8, RZ, 0x8, R8 ;  /* 0x00000008ff087819 */ /* 0x000fc40000011608 */
[----:B------:R-:W-:Y:S02]  /*14d2c0*/  PRMT R3, R3, 0x5410, R5 ;  /* 0x0000541003037816 */ /* 0x000fe40000000005 */
[----:B------:R-:W-:Y:S02]  /*14d2d0*/  LOP3.LUT R20, R20, 0xffff, RZ, 0xc0, !PT ;  /* 0x0000ffff14147812 */ /* 0x000fe400078ec0ff */
[----:B------:R-:W-:Y:S02]  /*14d2e0*/  LOP3.LUT R21, R21, 0xffff, RZ, 0xc0, !PT ;  /* 0x0000ffff15157812 */ /* 0x000fe400078ec0ff */
[----:B------:R-:W-:Y:S01]  /*14d2f0*/  LOP3.LUT R8, R8, 0xffff, RZ, 0xc0, !PT ;  /* 0x0000ffff08087812 */ /* 0x000fe200078ec0ff */
[----:B------:R0:W-:Y:S01]  /*14d300*/  STL [R1+0x1dec], R3 ;  /* 0x001dec0301007387 */ /* 0x0001e20000100800 */
[----:B------:R-:W-:Y:S02]  /*14d310*/  PRMT R25, R20, 0x3340, R21 ;  /* 0x0000334014197816 */ /* 0x000fe40000000015 */
[----:B------:R-:W-:Y:S01]  /*14d320*/  PRMT R21, R8, 0x3340, R0 ;  /* 0x0000334008157816 */ /* 0x000fe20000000000 */
[----:B------:R-:W2:Y:S04]  /*14d330*/  LDL.LU R2, [R1+0x547c] ;  /* 0x00547c0001027983 */ /* 0x000ea80000300800 */
[----:B0-----:R-:W3:Y:S04]  /*14d340*/  LDL.LU R3, [R1+0x228] ;  /* 0x0002280001037983 */ /* 0x001ee80000300800 */
[----:B------:R-:W-:Y:S04]  /*14d350*/  STL.64 [R1+0xcd0], R28 ;  /* 0x000cd01c01007387 */ /* 0x000fe80000100a00 */
[----:B------:R-:W3:Y:S04]  /*14d360*/  LDL.LU R5, [R1+0x43c] ;  /* 0x00043c0001057983 */ /* 0x000ee80000300800 */
[----:B------:R-:W-:Y:S01]  /*14d370*/  STL [R1+0x1408], R25 ;  /* 0x0014081901007387 */ /* 0x000fe20000100800 */
[----:B----4-:R-:W-:-:S03]  /*14d380*/  LOP3.LUT R20, R16, 0xffff, RZ, 0xc0, !PT ;  /* 0x0000ffff10147812 */ /* 0x010fc600078ec0ff */
[----:B------:R0:W-:Y:S01]  /*14d390*/  STL [R1+0x2fc], R21 ;  /* 0x0002fc1501007387 */ /* 0x0001e20000100800 */
[----:B------:R-:W-:Y:S02]  /*14d3a0*/  LOP3.LUT R8, R19, 0xffff, RZ, 0xc0, !PT ;  /* 0x0000ffff13087812 */ /* 0x000fe400078ec0ff */
[----:B0-----:R-:W-:Y:S02]  /*14d3b0*/  LOP3.LUT R21, R17, 0xffff, RZ, 0xc0, !PT ;  /* 0x0000ffff11157812 */ /* 0x001fe400078ec0ff */
[----:B------:R-:W-:Y:S02]  /*14d3c0*/  PRMT R17, R8, 0x3340, R0 ;  /* 0x0000334008117816 */ /* 0x000fe40000000000 */
[----:B------:R-:W-:-:S04]  /*14d3d0*/  PRMT R16, R20, 0x3340, R21 ;  /* 0x0000334014107816 */ /* 0x000fc80000000015 */
[----:B------:R-:W-:Y:S02]  /*14d3e0*/  PRMT R19, R16, 0x5410, R17 ;  /* 0x0000541010137816 */ /* 0x000fe40000000011 */
[----:B------:R-:W-:-:S05]  /*14d3f0*/  IADD3 R16, P1, PT, R27, R14, RZ ;  /* 0x0000000e1b107210 */ /* 0x000fca0007f3e0ff */
[----:B------:R-:W-:Y:S01]  /*14d400*/  IMAD.X R17, R23, 0x1, R15, P1 ;  /* 0x0000000117117824 */ /* 0x000fe200008e060f */
[----:B------:R-:W-:Y:S04]  /*14d410*/  STL [R1+0x1de8], R19 ;  /* 0x001de81301007387 */ /* 0x000fe80000100800 */
[----:B------:R0:W-:Y:S04]  /*14d420*/  STL.64 [R1+0xcc0], R16 ;  /* 0x000cc01001007387 */ /* 0x0001e80000100a00 */
[----:B0-----:R-:W4:Y:S04]  /*14d430*/  LDL.LU R16, [R1+0x18c] ;  /* 0x00018c0001107983 */ /* 0x001f280000300800 */
[----:B------:R-:W4:Y:S04]  /*14d440*/  LDL.LU R19, [R1+0x770] ;  /* 0x0007700001137983 */ /* 0x000f280000300800 */
[----:B------:R-:W4:Y:S01]  /*14d450*/  LDL.LU R17, [R1+0x400] ;  /* 0x0004000001117983 */ /* 0x000f220000300800 */
[----:B------:R-:W-:-:S02]  /*14d460*/  SHF.R.U32.HI R20, RZ, 0x8, R20 ;  /* 0x00000008ff147819 */ /* 0x000fc40000011614 */
[----:B------:R-:W-:Y:S02]  /*14d470*/  SHF.R.U32.HI R21, RZ, 0x8, R21 ;  /* 0x00000008ff157819 */ /* 0x000fe40000011615 */
[----:B------:R-:W-:Y:S02]  /*14d480*/  LOP3.LUT R20, R20, 0xffff, RZ, 0xc0, !PT ;  /* 0x0000ffff14147812 */ /* 0x000fe400078ec0ff */
[----:B------:R-:W-:-:S04]  /*14d490*/  LOP3.LUT R21, R21, 0xffff, RZ, 0xc0, !PT ;  /* 0x0000ffff15157812 */ /* 0x000fc800078ec0ff */
[----:B------:R-:W-:Y:S02]  /*14d4a0*/  PRMT R25, R20, 0x3340, R21 ;  /* 0x0000334014197816 */ /* 0x000fe40000000015 */
[----:B------:R-:W-:Y:S02]  /*14d4b0*/  IADD3 R20, P1, PT, R27, R12, RZ ;  /* 0x0000000c1b147210 */ /* 0x000fe40007f3e0ff */
[----:B------:R-:W-:-:S03]  /*14d4c0*/  SHF.R.U32.HI R8, RZ, 0x8, R8 ;  /* 0x00000008ff087819 */ /* 0x000fc60000011608 */
[----:B------:R-:W-:Y:S01]  /*14d4d0*/  IMAD.X R21, R23, 0x1, R13, P1 ;  /* 0x0000000117157824 */ /* 0x000fe200008e060d */
[----:B------:R-:W-:Y:S01]  /*14d4e0*/  LOP3.LUT R8, R8, 0xffff, RZ, 0xc0, !PT ;  /* 0x0000ffff08087812 */ /* 0x000fe200078ec0ff */
[----:B------:R-:W-:Y:S04]  /*14d4f0*/  STL [R1+0x13fc], R25 ;  /* 0x0013fc1901007387 */ /* 0x000fe80000100800 */
[----:B------:R0:W-:Y:S02]  /*14d500*/  STL.64 [R1+0xcc8], R20 ;  /* 0x000cc81401007387 */ /* 0x0001e40000100a00 */
[----:B0-----:R-:W-:-:S05]  /*14d510*/  PRMT R20, R8, 0x3340, R0 ;  /* 0x0000334008147816 */ /* 0x001fca0000000000 */
[----:B------:R0:W-:Y:S01]  /*14d520*/  STL [R1+0x2f8], R20 ;  /* 0x0002f81401007387 */ /* 0x0001e20000100800 */
[----:B--2---:R-:W-:Y:S02]  /*14d530*/  LOP3.LUT R2, R2, 0xffff, RZ, 0xc0, !PT ;  /* 0x0000ffff02027812 */ /* 0x004fe400078ec0ff */
[----:B---3--:R-:W-:Y:S02]  /*14d540*/  LOP3.LUT R8, R3, 0xffff, RZ, 0xc0, !PT ;  /* 0x0000ffff03087812 */ /* 0x008fe400078ec0ff */
[----:B------:R-:W-:Y:S02]  /*14d550*/  LOP3.LUT R21, R5, 0xffff, RZ, 0xc0, !PT ;  /* 0x0000ffff05157812 */ /* 0x000fe400078ec0ff */
[----:B------:R-:W-:Y:S02]  /*14d560*/  PRMT R5, R8, 0x3340, R0 ;  /* 0x0000334008057816 */ /* 0x000fe40000000000 */
[----:B------:R-:W-:Y:S02]  /*14d570*/  PRMT R3, R2, 0x3340, R21 ;  /* 0x0000334002037816 */ /* 0x000fe40000000015 */
[----:B0-----:R-:W-:-:S02]  /*14d580*/  SHF.R.U32.HI R20, RZ, 0x8, R2 ;  /* 0x00000008ff147819 */ /* 0x001fc40000011602 */
[----:B------:R-:W-:Y:S02]  /*14d590*/  PRMT R3, R3, 0x5410, R5 ;  /* 0x0000541003037816 */ /* 0x000fe40000000005 */
[----:B------:R-:W-:Y:S02]  /*14d5a0*/  SHF.R.U32.HI R21, RZ, 0x8, R21 ;  /* 0x00000008ff157819 */ /* 0x000fe40000011615 */
[----:B------:R-:W-:Y:S01]  /*14d5b0*/  SHF.R.U32.HI R8, RZ, 0x8, R8 ;  /* 0x00000008ff087819 */ /* 0x000fe20000011608 */
[----:B------:R0:W-:Y:S01]  /*14d5c0*/  STL [R1+0x1de0], R3 ;  /* 0x001de00301007387 */ /* 0x0001e20000100800 */
[----:B------:R-:W-:Y:S02]  /*14d5d0*/  LOP3.LUT R20, R20, 0xffff, RZ, 0xc0, !PT ;  /* 0x0000ffff14147812 */ /* 0x000fe400078ec0ff */
[----:B------:R-:W-:Y:S01]  /*14d5e0*/  LOP3.LUT R21, R21, 0xffff, RZ, 0xc0, !PT ;  /* 0x0000ffff15157812 */ /* 0x000fe200078ec0ff */
[----:B------:R-:W2:Y:S01]  /*14d5f0*/  LDL.LU R2, [R1+0x774] ;  /* 0x0007740001027983 */ /* 0x000ea20000300800 */
[----:B------:R-:W-:-:S03]  /*14d600*/  LOP3.LUT R8, R8, 0xffff, RZ, 0xc0, !PT ;  /* 0x0000ffff08087812 */ /* 0x000fc600078ec0ff */
[----:B------:R-:W3:Y:S01]  /*14d610*/  LDL.LU R5, [R1+0x194] ;  /* 0x0001940001057983 */ /* 0x000ee20000300800 */
[----:B------:R-:W-:-:S03]  /*14d620*/  PRMT R20, R20, 0x3340, R21 ;  /* 0x0000334014147816 */ /* 0x000fc60000000015 */
[----:B0-----:R-:W3:Y:S01]  /*14d630*/  LDL.LU R3, [R1+0x404] ;  /* 0x0004040001037983 */ /* 0x001ee20000300800 */
[----:B------:R-:W-:-:S03]  /*14d640*/  PRMT R21, R8, 0x3340, R0 ;  /* 0x0000334008157816 */ /* 0x000fc60000000000 */
[----:B------:R0:W-:Y:S04]  /*14d650*/  STL [R1+0x13cc], R20 ;  /* 0x0013cc1401007387 */ /* 0x0001e80000100800 */
[----:B------:R1:W-:Y:S01]  /*14d660*/  STL [R1+0x2f4], R21 ;  /* 0x0002f41501007387 */ /* 0x0003e20000100800 */
[----:B----4-:R-:W-:Y:S02]  /*14d670*/  LOP3.LUT R8, R16, 0xffff, RZ, 0xc0, !PT ;  /* 0x0000ffff10087812 */ /* 0x010fe400078ec0ff */
[----:B0-----:R-:W-:Y:S02]  /*14d680*/  LOP3.LUT R20, R19, 0xffff, RZ, 0xc0, !PT ;  /* 0x0000ffff13147812 */ /* 0x001fe400078ec0ff */
[----:B-1----:R-:W-:Y:S02]  /*14d690*/  LOP3.LUT R21, R17, 0xffff, RZ, 0xc0, !PT ;  /* 0x0000ffff11157812 */ /* 0x002fe400078ec0ff */
[----:B------:R-:W-:-:S02]  /*14d6a0*/  PRMT R17, R8, 0x3340, R0 ;  /* 0x0000334008117816 */ /* 0x000fc40000000000 */
[----:B------:R-:W-:-:S04]  /*14d6b0*/  PRMT R16, R20, 0x3340, R21 ;  /* 0x0000334014107816 */ /* 0x000fc80000000015 */
        /* <DEDUP_REMOVED lines=18> */
[----:B------:R1:W-:Y:S04]  /*14d7e0*/  STL.64 [R1+0xcb8], R28 ;  /* 0x000cb81c01007387 */ /* 0x0003e80000100a00 */
[----:B------:R-:W-:Y:S04]  /*14d7f0*/  STL [R1+0x1394], R21 ;  /* 0x0013941501007387 */ /* 0x000fe80000100800 */
[----:B------:R0:W-:Y:S04]  /*14d800*/  STL [R1+0x2f0], R20 ;  /* 0x0002f01401007387 */ /* 0x0001e80000100800 */
[----:B-1----:R-:W4:Y:S04]  /*14d810*/  LDL.LU R29, [R1+0x594] ;  /* 0x00059400011d7983 */ /* 0x002f280000300800 */
[----:B------:R-:W4:Y:S01]  /*14d820*/  LDL.LU R23, [R1+0x3d0] ;  /* 0x0003d00001177983 */ /* 0x000f220000300800 */
[----:B--2---:R-:W-:-:S02]  /*14d830*/  LOP3.LUT R8, R2, 0xffff, RZ, 0xc0, !PT ;  /* 0x0000ffff02087812 */ /* 0x004fc400078ec0ff */
[----:B---3--:R-:W-:Y:S02]  /*14d840*/  LOP3.LUT R5, R5, 0xffff, RZ, 0xc0, !PT ;  /* 0x0000ffff05057812 */ /* 0x008fe400078ec0ff */
[----:B0-----:R-:W-:Y:S02]  /*14d850*/  LOP3.LUT R20, R3, 0xffff, RZ, 0xc0, !PT ;  /* 0x0000ffff03147812 */ /* 0x001fe400078ec0ff */
[----:B------:R-:W-:Y:S02]  /*14d860*/  PRMT R3, R5, 0x3340, R0 ;  /* 0x0000334005037816 */ /* 0x000fe40000000000 */
[----:B------:R-:W-:Y:S02]  /*14d870*/  PRMT R2, R8, 0x3340, R20 ;  /* 0x0000334008027816 */ /* 0x000fe40000000014 */
[----:B------:R-:W-:Y:S02]  /*14d880*/  SHF.R.U32.HI R8, RZ, 0x8, R8 ;  /* 0x00000008ff087819 */ /* 0x000fe40000011608 */
[----:B------:R-:W-:-:S02]  /*14d890*/  PRMT R21, R2, 0x5410, R3 ;  /* 0x0000541002157816 */ /* 0x000fc40000000003 */
[----:B------:R-:W-:Y:S02]  /*14d8a0*/  SHF.R.U32.HI R20, RZ, 0x8, R20 ;  /* 0x00000008ff147819 */ /* 0x000fe40000011614 */
        /* <DEDUP_REMOVED lines=10> */
[----:B0-----:R-:W2:Y:S04]  /*14d950*/  LDL.LU.64 R2, [R1+0x5a78] ;  /* 0x005a780001027983 */ /* 0x001ea80000300a00 */
[----:B------:R0:W-:Y:S01]  /*14d960*/  STL [R1+0x584], R8 ;  /* 0x0005840801007387 */ /* 0x0001e20000100800 */
[----:B----4-:R-:W-:-:S03]  /*14d970*/  LOP3.LUT R16, R16, 0xffff, RZ, 0xc0, !PT ;  /* 0x0000ffff10107812 */ /* 0x010fc600078ec0ff */
[----:B------:R1:W-:Y:S01]  /*14d980*/  STL [R1+0x2ec], R5 ;  /* 0x0002ec0501007387 */ /* 0x0003e20000100800 */
[----:B0-----:R-:W-:-:S04]  /*14d990*/  LOP3.LUT R8, R19, 0xffff, RZ, 0xc0, !PT ;  /* 0x0000ffff13087812 */ /* 0x001fc800078ec0ff */
[----:B------:R-:W-:Y:S02]  /*14d9a0*/  PRMT R19, R8, 0x3340, R0 ;  /* 0x0000334008137816 */ /* 0x000fe40000000000 */
[----:B------:R-:W-:-:S04]  /*14d9b0*/  LOP3.LUT R17, R17, 0xffff, RZ, 0xc0, !PT ;  /* 0x0000ffff11117812 */ /* 0x000fc800078ec0ff */
[----:B-1----:R-:W-:-:S04]  /*14d9c0*/  PRMT R5, R16, 0x3340, R17 ;  /* 0x0000334010057816 */ /* 0x002fc80000000011 */
[----:B------:R-:W-:Y:S02]  /*14d9d0*/  PRMT R20, R5, 0x5410, R19 ;  /* 0x0000541005147816 */ /* 0x000fe40000000013 */
[----:B------:R-:W3:Y:S04]  /*14d9e0*/  LDL.LU R5, [R1+0x49c] ;  /* 0x00049c0001057983 */ /* 0x000ee80000300800 */
[----:B------:R-:W4:Y:S04]  /*14d9f0*/  LDL.LU R19, [R1+0x2ac] ;  /* 0x0002ac0001137983 */ /* 0x000f280000300800 */
[----:B------:R0:W-:Y:S01]  /*14da00*/  STL [R1+0x1dd4], R20 ;  /* 0x001dd41401007387 */ /* 0x0001e20000100800 */
[----:B------:R-:W-:-:S02]  /*14da10*/  SHF.R.U32.HI R16, RZ, 0x8, R16 ;  /* 0x00000008ff107819 */ /* 0x000fc40000011610 */
[----:B0-----:R-:W-:-:S05]  /*14da20*/  IADD3 R20, P1, PT, R27, R14, RZ ;  /* 0x0000000e1b147210 */ /* 0x001fca0007f3e0ff */
[----:B------:R-:W-:-:S05]  /*14da30*/  IMAD.X R21, R25, 0x1, R15, P1 ;  /* 0x0000000119157824 */ /* 0x000fca00008e060f */
[----:B------:R0:W-:Y:S02]  /*14da40*/  STL.64 [R1+0xca8], R20 ;  /* 0x000ca81401007387 */ /* 0x0001e40000100a00 */
[----:B0-----:R-:W-:Y:S02]  /*14da50*/  LOP3.LUT R20, R16, 0xffff, RZ, 0xc0, !PT ;  /* 0x0000ffff10147812 */ /* 0x001fe400078ec0ff */
[----:B------:R-:W4:Y:S01]  /*14da60*/  LDL.LU R16, [R1+0x4a0] ;  /* 0x0004a00001107983 */ /* 0x000f220000300800 */
[----:B------:R-:W-:-:S03]  /*14da70*/  SHF.R.U32.HI R21, RZ, 0x8, R17 ;  /* 0x00000008ff157819 */ /* 0x000fc60000011611 */
[----:B------:R-:W4:Y:S01]  /*14da80*/  LDL.LU R17, [R1+0x2a8] ;  /* 0x0002a80001117983 */ /* 0x000f220000300800 */
[----:B------:R-:W-:Y:S02]  /*14da90*/  LOP3.LUT R21, R21, 0xffff, RZ, 0xc0, !PT ;  /* 0x0000ffff15157812 */ /* 0x000fe400078ec0ff */
[----:B------:R-:W-:Y:S02]  /*14daa0*/  LOP3.LUT R23, R23, 0xffff, RZ, 0xc0, !PT ;  /* 0x0000ffff17177812 */ /* 0x000fe400078ec0ff */
[----:B------:R-:W-:Y:S02]  /*14dab0*/  PRMT R26, R20, 0x3340, R21 ;  /* 0x00003340141a7816 */ /* 0x000fe40000000015 */
[----:B------:R-:W-:Y:S02]  /*14dac0*/  LOP3.LUT R21, R29, 0xffff, RZ, 0xc0, !PT ;  /* 0x0000ffff1d157812 */ /* 0x000fe400078ec0ff */
[----:B------:R-:W-:Y:S01]  /*14dad0*/  LOP3.LUT R20, R22, 0xffff, RZ, 0xc0, !PT ;  /* 0x0000ffff16147812 */ /* 0x000fe200078ec0ff */
[----:B------:R0:W-:Y:S03]  /*14dae0*/  STL [R1+0x135c], R26 ;  /* 0x00135c1a01007387 */ /* 0x0001e60000100800 */
[----:B------:R-:W-:Y:S01]  /*14daf0*/  PRMT R28, R20, 0x3340, R0 ;  /* 0x00003340141c7816 */ /* 0x000fe20000000000 */
[----:B------:R-:W4:Y:S01]  /*14db00*/  LDL.LU R22, [R1+0x5a70] ;  /* 0x005a700001167983 */ /* 0x000f220000300800 */
[----:B------:R-:W-:-:S02]  /*14db10*/  SHF.R.U32.HI R20, RZ, 0x8, R20 ;  /* 0x00000008ff147819 */ /* 0x000fc40000011614 */
[----:B0-----:R-:W-:Y:S02]  /*14db20*/  PRMT R26, R21, 0x3340, R23 ;  /* 0x00003340151a7816 */ /* 0x001fe40000000017 */
[----:B------:R-:W-:Y:S02]  /*14db30*/  SHF.R.U32.HI R21, RZ, 0x8, R21 ;  /* 0x00000008ff157819 */ /* 0x000fe40000011615 */
[----:B------:R-:W-:Y:S02]  /*14db40*/  SHF.R.U32.HI R23, RZ, 0x8, R23 ;  /* 0x00000008ff177819 */ /* 0x000fe40000011617 */
[----:B------:R-:W-:Y:S02]  /*14db50*/  PRMT R26, R26, 0x5410, R28 ;  /* 0x000054101a1a7816 */ /* 0x000fe4000000001c */
[----:B------:R-:W-:Y:S02]  /*14db60*/  IADD3 R28, P1, PT, R27, R12, RZ ;  /* 0x0000000c1b1c7210 */ /* 0x000fe40007f3e0ff */
[----:B------:R-:W-:-:S02]  /*14db70*/  LOP3.LUT R21, R21, 0xffff, RZ, 0xc0, !PT ;  /* 0x0000ffff15157812 */ /* 0x000fc400078ec0ff */
[----:B------:R-:W-:Y:S02]  /*14db80*/  LOP3.LUT R23, R23, 0xffff, RZ, 0xc0, !PT ;  /* 0x0000ffff17177812 */ /* 0x000fe400078ec0ff */
[----:B------:R-:W-:Y:S01]  /*14db90*/  LOP3.LUT R20, R20, 0xffff, RZ, 0xc0, !PT ;  /* 0x0000ffff14147812 */ /* 0x000fe200078ec0ff */
[----:B------:R-:W-:Y:S01]  /*14dba0*/  IMAD.X R29, R25, 0x1, R13, P1 ;  /* 0x00000001191d7824 */ /* 0x000fe200008e060d */
[----:B------:R-:W-:Y:S02]  /*14dbb0*/  PRMT R21, R21, 0x3340, R23 ;  /* 0x0000334015157816 */ /* 0x000fe40000000017 */
[----:B------:R-:W-:Y:S01]  /*14dbc0*/  PRMT R20, R20, 0x3340, R0 ;  /* 0x0000334014147816 */ /* 0x000fe20000000000 */
[----:B------:R-:W-:Y:S01]  /*14dbd0*/  STL [R1+0x1dd0], R26 ;  /* 0x001dd01a01007387 */ /* 0x000fe20000100800 */
[----:B------:R-:W-:-:S03]  /*14dbe0*/  SHF.R.U32.HI R8, RZ, 0x8, R8 ;  /* 0x00000008ff087819 */ /* 0x000fc60000011608 */
[----:B------:R-:W-:Y:S04]  /*14dbf0*/  STL.64 [R1+0xca0], R28 ;  /* 0x000ca01c01007387 */ /* 0x000fe80000100a00 */
[----:B------:R-:W-:Y:S01]  /*14dc00*/  STL [R1+0x1348], R21 ;  /* 0x0013481501007387 */ /* 0x000fe20000100800 */
[----:B------:R-:W-:-:S03]  /*14dc10*/  LOP3.LUT R8, R8, 0xffff, RZ, 0xc0, !PT ;  /* 0x0000ffff08087812 */ /* 0x000fc600078ec0ff */
[----:B------:R2:W-:Y:S01]  /*14dc20*/  STL [R1+0x2e8], R20 ;  /* 0x0002e81401007387 */ /* 0x0005e20000100800 */
[----:B------:R-:W-:-:S05]  /*14dc30*/  PRMT R8, R8, 0x3340, R0 ;  /* 0x0000334008087816 */ /* 0x000fca0000000000 */
[----:B------:R0:W-:Y:S01]  /*14dc40*/  STL [R1+0x2e4], R8 ;  /* 0x0002e40801007387 */ /* 0x0001e20000100800 */
[----:B--2---:R-:W-:Y:S02]  /*14dc50*/  LOP3.LUT R20, R3, 0xffff, RZ, 0xc0, !PT ;  /* 0x0000ffff03147812 */ /* 0x004fe400078ec0ff */
[----:B0-----:R-:W-:Y:S02]  /*14dc60*/  LOP3.LUT R8, R2, 0xffff, RZ, 0xc0, !PT ;  /* 0x0000ffff02087812 */ /* 0x001fe400078ec0ff */
[----:B---3--:R-:W-:Y:S02]  /*14dc70*/  LOP3.LUT R21, R5, 0xffff, RZ, 0xc0, !PT ;  /* 0x0000ffff05157812 */ /* 0x008fe400078ec0ff */
[----:B----4-:R-:W-:Y:S02]  /*14dc80*/  LOP3.LUT R19, R19, 0xffff, RZ, 0xc0, !PT ;  /* 0x0000ffff13137812 */ /* 0x010fe400078ec0ff */
[----:B------:R-:W-:Y:S02]  /*14dc90*/  PRMT R5, R20, 0x3340, R0 ;  /* 0x0000334014057816 */ /* 0x000fe40000000000 */
[----:B------:R-:W-:-:S04]  /*14dca0*/  PRMT R3, R21, 0x3340, R19 ;  /* 0x0000334015037816 */ /* 0x000fc80000000013 */
[----:B------:R-:W-:-:S05]  /*14dcb0*/  PRMT R3, R3, 0x5410, R5 ;  /* 0x0000541003037816 */ /* 0x000fca0000000005 */
[----:B------:R0:W-:Y:S01]  /*14dcc0*/  STL [R1+0x1dcc], R3 ;  /* 0x001dcc0301007387 */ /* 0x0001e20000100800 */
[----:B------:R-:W-:-:S03]  /*14dcd0*/  LOP3.LUT R2, R16, 0xffff, RZ, 0xc0, !PT ;  /* 0x0000ffff10027812 */ /* 0x000fc600078ec0ff */
[----:B------:R-:W2:Y:S01]  /*14dce0*/  LDL.LU R16, [R1+0x5480] ;  /* 0x0054800001107983 */ /* 0x000ea20000300800 */
[----:B0-----:R-:W-:-:S03]  /*14dcf0*/  LOP3.LUT R3, R17, 0xffff, RZ, 0xc0, !PT ;  /* 0x0000ffff11037812 */ /* 0x001fc600078ec0ff */
[----:B------:R-:W3:Y:S04]  /*14dd00*/  LDL.LU R5, [R1+0x244] ;  /* 0x0002440001057983 */ /* 0x000ee80000300800 */
[----:B------:R-:W4:Y:S01]  /*14dd10*/  LDL.LU R17, [R1+0x448] ;  /* 0x0004480001117983 */ /* 0x000f220000300800 */
[----:B------:R-:W-:Y:S01]  /*14dd20*/  PRMT R25, R8, 0x3340, R0 ;  /* 0x0000334008197816 */ /* 0x000fe20000000000 */
[----:B------:R-:W-:Y:S01]  /*14dd30*/  VIADD R27, R27, UR6 ;  /* 0x000000061b1b7c36 */ /* 0x000fe20008000000 */
[----:B------:R-:W-:Y:S01]  /*14dd40*/  PRMT R23, R2, 0x3340, R3 ;  /* 0x0000334002177816 */ /* 0x000fe20000000003 */
[----:B------:R-:W0:Y:S01]  /*14dd50*/  LDCU UR6, c[0x0][0x3b8] ;  /* 0x00007700ff0677ac */ /* 0x000e220008000800 */
[----:B------:R-:W-:Y:S02]  /*14dd60*/  SHF.R.U32.HI R2, RZ, 0x8, R2 ;  /* 0x00000008ff027819 */ /* 0x000fe40000011602 */
[----:B------:R-:W-:-:S02]  /*14dd70*/  PRMT R23, R23, 0x5410, R25 ;  /* 0x0000541017177816 */ /* 0x000fc40000000019 */
[----:B------:R-:W-:Y:S02]  /*14dd80*/  SHF.R.S32.HI R25, RZ, 0x1f, R27 ;  /* 0x0000001fff197819 */ /* 0x000fe4000001141b */
[----:B------:R-:W-:Y:S02]  /*14dd90*/  IADD3 R28, P1, PT, R27, R6, RZ ;  /* 0x000000061b1c7210 */ /* 0x000fe40007f3e0ff */
[----:B------:R-:W-:Y:S02]  /*14dda0*/  SHF.R.U32.HI R3, RZ, 0x8, R3 ;  /* 0x00000008ff037819 */ /* 0x000fe40000011603 */
[----:B------:R-:W-:Y:S01]  /*14ddb0*/  LOP3.LUT R2, R2, 0xffff, RZ, 0xc0, !PT ;  /* 0x0000ffff02027812 */ /* 0x000fe200078ec0ff */
[----:B------:R-:W-:Y:S01]  /*14ddc0*/  IMAD.X R29, R25, 0x1, R9, P1 ;  /* 0x00000001191d7824 */ /* 0x000fe200008e0609 */
[----:B------:R-:W-:Y:S02]  /*14ddd0*/  LOP3.LUT R3, R3, 0xffff, RZ, 0xc0, !PT ;  /* 0x0000ffff03037812 */ /* 0x000fe400078ec0ff */
[----:B------:R-:W-:Y:S01]  /*14dde0*/  SHF.R.U32.HI R19, RZ, 0x8, R19 ;  /* 0x00000008ff137819 */ /* 0x000fe20000011613 */
[----:B------:R1:W-:Y:S01]  /*14ddf0*/  STL [R1+0x1dc4], R23 ;  /* 0x001dc41701007387 */ /* 0x0003e20000100800 */
[----:B------:R-:W-:-:S02]  /*14de00*/  PRMT R3, R2, 0x3340, R3 ;  /* 0x0000334002037816 */ /* 0x000fc40000000003 */
[----:B------:R-:W-:Y:S01]  /*14de10*/  SHF.R.U32.HI R21, RZ, 0x8, R21 ;  /* 0x00000008ff157819 */ /* 0x000fe20000011615 */
[----:B------:R-:W-:Y:S04]  /*14de20*/  STL.64 [R1+0xc90], R28 ;  /* 0x000c901c01007387 */ /* 0x000fe80000100a00 */
[----:B------:R-:W4:Y:S01]  /*14de30*/  LDL.LU R2, [R1+0x5484] ;  /* 0x0054840001027983 */ /* 0x000f220000300800 */
[----:B-1----:R-:W-:-:S03]  /*14de40*/  LOP3.LUT R23, R19, 0xffff, RZ, 0xc0, !PT ;  /* 0x0000ffff13177812 */ /* 0x002fc600078ec0ff */
[----:B------:R-:W4:Y:S01]  /*14de50*/  LDL.LU R19, [R1+0x248] ;  /* 0x0002480001137983 */ /* 0x000f220000300800 */
[----:B------:R-:W-:-:S03]  /*14de60*/  LOP3.LUT R21, R21, 0xffff, RZ, 0xc0, !PT ;  /* 0x0000ffff15157812 */ /* 0x000fc600078ec0ff */
[----:B------:R1:W-:Y:S01]  /*14de70*/  STL [R1+0x1318], R3 ;  /* 0x0013180301007387 */ /* 0x0003e20000100800 */
[----:B------:R-:W-:Y:S02]  /*14de80*/  SHF.R.U32.HI R20, RZ, 0x8, R20 ;  /* 0x00000008ff147819 */ /* 0x000fe40000011614 */
[----:B------:R-:W-:Y:S02]  /*14de90*/  SHF.R.U32.HI R8, RZ, 0x8, R8 ;  /* 0x00000008ff087819 */ /* 0x000fe40000011608 */
[----:B------:R-:W-:Y:S01]  /*14dea0*/  PRMT R21, R21, 0x3340, R23 ;  /* 0x0000334015157816 */ /* 0x000fe20000000017 */
[----:B-1----:R-:W4:Y:S01]  /*14deb0*/  LDL.LU R3, [R1+0x44c] ;  /* 0x00044c0001037983 */ /* 0x002f220000300800 */
[----:B------:R-:W-:Y:S02]  /*14dec0*/  IADD3 R28, P1, PT, R27, R10, RZ ;  /* 0x0000000a1b1c7210 */ /* 0x000fe40007f3e0ff */
[----:B------:R-:W-:Y:S02]  /*14ded0*/  LOP3.LUT R20, R20, 0xffff, RZ, 0xc0, !PT ;  /* 0x0000ffff14147812 */ /* 0x000fe400078ec0ff */
[----:B------:R-:W-:Y:S01]  /*14dee0*/  LOP3.LUT R8, R8, 0xffff, RZ, 0xc0, !PT ;  /* 0x0000ffff08087812 */ /* 0x000fe200078ec0ff */
[----:B------:R-:W-:Y:S01]  /*14def0*/  IMAD.X R29, R25, 0x1, R11, P1 ;  /* 0x00000001191d7824 */ /* 0x000fe200008e060b */
[----:B------:R1:W-:Y:S04]  /*14df00*/  STL [R1+0x12fc], R21 ;  /* 0x0012fc1501007387 */ /* 0x0003e80000100800 */
[----:B------:R-:W-:Y:S01]  /*14df10*/  STL.64 [R1+0xc98], R28 ;  /* 0x000c981c01007387 */ /* 0x000fe20000100a00 */
[----:B-1----:R-:W-:-:S02]  /*14df20*/  PRMT R21, R20, 0x3340, R0 ;  /* 0x0000334014157816 */ /* 0x002fc40000000000 */
[----:B------:R-:W-:-:S03]  /*14df30*/  PRMT R20, R8, 0x3340, R0 ;  /* 0x0000334008147816 */ /* 0x000fc60000000000 */
[----:B------:R-:W-:Y:S04]  /*14df40*/  STL [R1+0x2e0], R21 ;  /* 0x0002e01501007387 */ /* 0x000fe80000100800 */
[----:B------:R1:W-:Y:S01]  /*14df50*/  STL [R1+0x2dc], R20 ;  /* 0x0002dc1401007387 */ /* 0x0003e20000100800 */
[----:B--2---:R-:W-:Y:S02]  /*14df60*/  LOP3.LUT R16, R16, 0xffff, RZ, 0xc0, !PT ;  /* 0x0000ffff10107812 */ /* 0x004fe400078ec0ff */
[----:B---3--:R-:W-:Y:S02]  /*14df70*/  LOP3.LUT R8, R5, 0xffff, RZ, 0xc0, !PT ;  /* 0x0000ffff05087812 */ /* 0x008fe400078ec0ff */
[----:B----4-:R-:W-:Y:S02]  /*14df80*/  LOP3.LUT R5, R17, 0xffff, RZ, 0xc0, !PT ;  /* 0x0000ffff11057812 */ /* 0x010fe400078ec0ff */
[----:B-1----:R-:W-:-:S02]  /*14df90*/  PRMT R20, R8, 0x3340, R0 ;  /* 0x0000334008147816 */ /* 0x002fc40000000000 */
[----:B------:R-:W-:-:S04]  /*14dfa0*/  PRMT R17, R16, 0x3340, R5 ;  /* 0x0000334010117816 */ /* 0x000fc80000000005 */
[----:B------:R-:W-:Y:S02]  /*14dfb0*/  PRMT R17, R17, 0x5410, R20 ;  /* 0x0000541011117816 */ /* 0x000fe40000000014 */
[----:B------:R-:W-:-:S03]  /*14dfc0*/  IADD3 R20, P1, PT, R27, R14, RZ ;  /* 0x0000000e1b147210 */ /* 0x000fc60007f3e0ff */
[----:B------:R1:W-:Y:S02]  /*14dfd0*/  STL [R1+0x1dbc], R17 ;  /* 0x001dbc1101007387 */ /* 0x0003e40000100800 */
[----:B------:R-:W-:Y:S01]  /*14dfe0*/  IMAD.X R21, R25, 0x1, R15, P1 ;  /* 0x0000000119157824 */ /* 0x000fe200008e060f */
[----:B-1----:R-:W-:Y:S02]  /*14dff0*/  SHF.R.U32.HI R17, RZ, 0x8, R16 ;  /* 0x00000008ff117819 */ /* 0x002fe40000011610 */
[----:B------:R-:W2:Y:S04]  /*14e000*/  LDL.LU R16, [R1+0x5a0] ;  /* 0x0005a00001107983 */ /* 0x000ea80000300800 */
[----:B------:R1:W-:Y:S01]  /*14e010*/  STL.64 [R1+0xc70], R20 ;  /* 0x000c701401007387 */ /* 0x0003e20000100a00 */
[----:B------:R-:W-:-:S03]  /*14e020*/  LOP3.LUT R17, R17, 0xffff, RZ, 0xc0, !PT ;  /* 0x0000ffff11117812 */ /* 0x000fc600078ec0ff */
[----:B------:R-:W3:Y:S01]  /*14e030*/  LDL.LU R26, [R1+0x12c] ;  /* 0x00012c00011a7983 */ /* 0x000ee20000300800 */
[----:B-1----:R-:W-:-:S03]  /*14e040*/  SHF.R.U32.HI R20, RZ, 0x8, R5 ;  /* 0x00000008ff147819 */ /* 0x002fc60000011605 */
[----:B------:R-:W4:Y:S01]  /*14e050*/  LDL.LU R5, [R1+0x3dc] ;  /* 0x0003dc0001057983 */ /* 0x000f220000300800 */
[----:B------:R-:W-:-:S03]  /*14e060*/  LOP3.LUT R20, R20, 0xffff, RZ, 0xc0, !PT ;  /* 0x0000ffff14147812 */ /* 0x000fc600078ec0ff */
[----:B------:R-:W4:Y:S01]  /*14e070*/  LDL.LU R29, [R1+0x1b4] ;  /* 0x0001b400011d7983 */ /* 0x000f220000300800 */
[----:B------:R-:W-:-:S03]  /*14e080*/  PRMT R20, R17, 0x3340, R20 ;  /* 0x0000334011147816 */ /* 0x000fc60000000014 */
[----:B------:R-:W4:Y:S04]  /*14e090*/  LDL.LU R17, [R1+0x780] ;  /* 0x0007800001117983 */ /* 0x000f280000300800 */
[----:B------:R1:W-:Y:S04]  /*14e0a0*/  STL [R1+0x12f0], R20 ;  /* 0x0012f01401007387 */ /* 0x0003e80000100800 */
[----:B------:R-:W4:Y:S01]  /*14e0b0*/  LDL.LU R23, [R1+0x414] ;  /* 0x0004140001177983 */ /* 0x000f220000300800 */
[----:B------:R-:W-:Y:S02]  /*14e0c0*/  LOP3.LUT R19, R19, 0xffff, RZ, 0xc0, !PT ;  /* 0x0000ffff13137812 */ /* 0x000fe400078ec0ff */
[----:B------:R-:W-:-:S02]  /*14e0d0*/  LOP3.LUT R21, R3, 0xffff, RZ, 0xc0, !PT ;  /* 0x0000ffff03157812 */ /* 0x000fc400078ec0ff */
[----:B-1----:R-:W-:Y:S02]  /*14e0e0*/  LOP3.LUT R20, R2, 0xffff, RZ, 0xc0, !PT ;  /* 0x0000ffff02147812 */ /* 0x002fe400078ec0ff */
[----:B------:R-:W-:Y:S02]  /*14e0f0*/  PRMT R3, R19, 0x3340, R0 ;  /* 0x0000334013037816 */ /* 0x000fe40000000000 */
[----:B------:R-:W-:Y:S02]  /*14e100*/  PRMT R2, R20, 0x3340, R21 ;  /* 0x0000334014027816 */ /* 0x000fe40000000015 */
[----:B------:R-:W-:Y:S02]  /*14e110*/  SHF.R.U32.HI R20, RZ, 0x8, R20 ;  /* 0x00000008ff147819 */ /* 0x000fe40000011614 */
[----:B------:R-:W-:Y:S02]  /*14e120*/  PRMT R28, R2, 0x5410, R3 ;  /* 0x00005410021c7816 */ /* 0x000fe40000000003 */
[----:B------:R-:W-:-:S02]  /*14e130*/  SHF.R.U32.HI R21, RZ, 0x8, R21 ;  /* 0x00000008ff157819 */ /* 0x000fc40000011615 */
[----:B------:R-:W-:Y:S02]  /*14e140*/  IADD3 R2, P1, PT, R27, R12, RZ ;  /* 0x0000000c1b027210 */ /* 0x000fe40007f3e0ff */
[----:B------:R-:W-:Y:S02]  /*14e150*/  LOP3.LUT R20, R20, 0xffff, RZ, 0xc0, !PT ;  /* 0x0000ffff14147812 */ /* 0x000fe400078ec0ff */
[----:B------:R-:W-:Y:S01]  /*14e160*/  LOP3.LUT R21, R21, 0xffff, RZ, 0xc0, !PT ;  /* 0x0000ffff15157812 */ /* 0x000fe200078ec0ff */
[----:B------:R-:W-:Y:S01]  /*14e170*/  IMAD.X R3, R25, 0x1, R13, P1 ;  /* 0x0000000119037824 */ /* 0x000fe200008e060d */
[----:B------:R-:W-:Y:S02]  /*14e180*/  SHF.R.U32.HI R19, RZ, 0x8, R19 ;  /* 0x00000008ff137819 */ /* 0x000fe40000011613 */
[----:B------:R-:W-:Y:S02]  /*14e190*/  SHF.R.U32.HI R8, RZ, 0x8, R8 ;  /* 0x00000008ff087819 */ /* 0x000fe40000011608 */
[----:B------:R-:W-:Y:S01]  /*14e1a0*/  PRMT R20, R20, 0x3340, R21 ;  /* 0x0000334014147816 */ /* 0x000fe20000000015 */
[----:B------:R-:W-:Y:S01]  /*14e1b0*/  STL [R1+0x1db0], R28 ;  /* 0x001db01c01007387 */ /* 0x000fe20000100800 */
[----:B------:R-:W-:-:S02]  /*14e1c0*/  LOP3.LUT R19, R19, 0xffff, RZ, 0xc0, !PT ;  /* 0x0000ffff13137812 */ /* 0x000fc400078ec0ff */
[----:B------:R-:W-:Y:S01]  /*14e1d0*/  LOP3.LUT R8, R8, 0xffff, RZ, 0xc0, !PT ;  /* 0x0000ffff08087812 */ /* 0x000fe200078ec0ff */
[----:B------:R1:W-:Y:S03]  /*14e1e0*/  STL.64 [R1+0xc68], R2 ;  /* 0x000c680201007387 */ /* 0x0003e60000100a00 */
[--C-:B------:R-:W-:Y:S01]  /*14e1f0*/  PRMT R8, R8, 0x3340, R0.reuse ;  /* 0x0000334008087816 */ /* 0x100fe20000000000 */
[----:B-1----:R-:W4:Y:S04]  /*14e200*/  LDL.LU.64 R2, [R1+0x5a68] ;  /* 0x005a680001027983 */ /* 0x002f280000300a00 */
[----:B------:R1:W-:Y:S02]  /*14e210*/  STL [R1+0x12e4], R20 ;  /* 0x0012e41401007387 */ /* 0x0003e40000100800 */
[----:B-1----:R-:W-:-:S02]  /*14e220*/  PRMT R20, R19, 0x3340, R0 ;  /* 0x0000334013147816 */ /* 0x002fc40000000000 */
[----:B------:R-:W4:Y:S04]  /*14e230*/  LDL.LU R19, [R1+0x5a4] ;  /* 0x0005a40001137983 */ /* 0x000f280000300800 */
[----:B------:R-:W-:Y:S04]  /*14e240*/  STL [R1+0x2d8], R20 ;  /* 0x0002d81401007387 */ /* 0x000fe80000100800 */
[----:B------:R2:W-:Y:S01]  /*14e250*/  STL [R1+0x2d4], R8 ;  /* 0x0002d40801007387 */ /* 0x0005e20000100800 */
[----:B0-----:R-:W-:Y:S01]  /*14e260*/  VIADD R27, R27, UR6 ;  /* 0x000000061b1b7c36 */ /* 0x001fe20008000000 */
[----:B------:R-:W-:Y:S01]  /*14e270*/  LOP3.LUT R4, R4, 0xffff, RZ, 0xc0, !PT ;  /* 0x0000ffff04047812 */ /* 0x000fe200078ec0ff */
[----:B------:R-:W0:Y:S03]  /*14e280*/  LDCU UR6, c[0x0][0x3b8] ;  /* 0x00007700ff0677ac */ /* 0x000e260008000800 */
[----:B------:R-:W-:-:S02]  /*14e290*/  IADD3 R28, P1, PT, R27, R6, RZ ;  /* 0x000000061b1c7210 */ /* 0x000fc40007f3e0ff */
[----:B--2---:R-:W-:Y:S02]  /*14e2a0*/  LOP3.LUT R8, R16, 0xffff, RZ, 0xc0, !PT ;  /* 0x0000ffff10087812 */ /* 0x004fe400078ec0ff */
[----:B------:R-:W2:Y:S01]  /*14e2b0*/  LDL.LU R16, [R1+0x3e0] ;  /* 0x0003e00001107983 */ /* 0x000ea20000300800 */
[----:B---3--:R-:W-:-:S04]  /*14e2c0*/  LOP3.LUT R25, R26, 0xffff, RZ, 0xc0, !PT ;  /* 0x0000ffff1a197812 */ /* 0x008fc800078ec0ff */
[----:B------:R-:W-:Y:S02]  /*14e2d0*/  PRMT R21, R25, 0x3340, R0 ;  /* 0x0000334019157816 */ /* 0x000fe40000000000 */
[----:B----4-:R-:W-:-:S04]  /*14e2e0*/  LOP3.LUT R5, R5, 0xffff, RZ, 0xc0, !PT ;  /* 0x0000ffff05057812 */ /* 0x010fc800078ec0ff */
[----:B------:R-:W-:Y:S02]  /*14e2f0*/  PRMT R20, R8, 0x3340, R5 ;  /* 0x0000334008147816 */ /* 0x000fe40000000005 */
[----:B------:R-:W-:Y:S02]  /*14e300*/  LOP3.LUT R29, R29, 0xffff, RZ, 0xc0, !PT ;  /* 0x0000ffff1d1d7812 */ /* 0x000fe400078ec0ff */
[----:B------:R-:W-:Y:S02]  /*14e310*/  PRMT R20, R20, 0x5410, R21 ;  /* 0x0000541014147816 */ /* 0x000fe40000000015 */
[----:B------:R-:W-:-:S03]  /*14e320*/  LOP3.LUT R17, R17, 0xffff, RZ, 0xc0, !PT ;  /* 0x0000ffff11117812 */ /* 0x000fc600078ec0ff */
[----:B------:R1:W-:Y:S01]  /*14e330*/  STL [R1+0x1da8], R20 ;  /* 0x001da81401007387 */ /* 0x0003e20000100800 */
[----:B------:R-:W-:Y:S02]  /*14e340*/  LOP3.LUT R21, R23, 0xffff, RZ, 0xc0, !PT ;  /* 0x0000ffff17157812 */ /* 0x000fe400078ec0ff */
[----:B------:R-:W-:Y:S02]  /*14e350*/  PRMT R23, R29, 0x3340, R0 ;  /* 0x000033401d177816 */ /* 0x000fe40000000000 */
[----:B-1----:R-:W-:-:S04]  /*14e360*/  PRMT R20, R17, 0x3340, R21 ;  /* 0x0000334011147816 */ /* 0x002fc80000000015 */
[----:B------:R-:W-:Y:S02]  /*14e370*/  PRMT R23, R20, 0x5410, R23 ;  /* 0x0000541014177816 */ /* 0x000fe40000000017 */
[----:B------:R-:W-:Y:S01]  /*14e380*/  SHF.R.S32.HI R20, RZ, 0x1f, R27 ;  /* 0x0000001fff147819 */ /* 0x000fe2000001141b */
[----:B------:R1:W-:Y:S01]  /*14e390*/  STL [R1+0x5944], R29 ;  /* 0x0059441d01007387 */ /* 0x0003e20000100800 */
[----:B------:R-:W-:Y:S02]  /*14e3a0*/  SHF.R.U32.HI R17, RZ, 0x8, R17 ;  /* 0x00000008ff117819 */ /* 0x000fe40000011611 */
[----:B------:R-:W-:Y:S01]  /*14e3b0*/  SHF.R.U32.HI R26, RZ, 0x8, R21 ;  /* 0x00000008ff1a7819 */ /* 0x000fe20000011615 */
[----:B------:R3:W-:Y:S01]  /*14e3c0*/  STL [R1+0x1dac], R23 ;  /* 0x001dac1701007387 */ /* 0x0007e20000100800 */
[----:B------:R-:W-:Y:S01]  /*14e3d0*/  SHF.R.U32.HI R21, RZ, 0x8, R5 ;  /* 0x00000008ff157819 */ /* 0x000fe20000011605 */
[----:B-1----:R-:W-:Y:S01]  /*14e3e0*/  IMAD.X R29, R20, 0x1, R9, P1 ;  /* 0x00000001141d7824 */ /* 0x002fe200008e0609 */
[----:B---3--:R-:W-:-:S04]  /*14e3f0*/  LOP3.LUT R23, R17, 0xffff, RZ, 0xc0, !PT ;  /* 0x0000ffff11177812 */ /* 0x008fc800078ec0ff */
[----:B------:R-:W-:Y:S04]  /*14e400*/  STL.64 [R1+0xc88], R28 ;  /* 0x000c881c01007387 */ /* 0x000fe80000100a00 */
[----:B------:R-:W3:Y:S04]  /*14e410*/  LDL.LU R5, [R1+0x4d8] ;  /* 0x0004d80001057983 */ /* 0x000ee80000300800 */
[----:B------:R-:W4:Y:S01]  /*14e420*/  LDL.LU R17, [R1+0x2bc] ;  /* 0x0002bc0001117983 */ /* 0x000f220000300800 */
[----:B------:R-:W-:Y:S02]  /*14e430*/  SHF.R.U32.HI R8, RZ, 0x8, R8 ;  /* 0x00000008ff087819 */ /* 0x000fe40000011608 */
[----:B------:R-:W-:-:S02]  /*14e440*/  LOP3.LUT R26, R26, 0xffff, RZ, 0xc0, !PT ;  /* 0x0000ffff1a1a7812 */ /* 0x000fc400078ec0ff */
[----:B------:R-:W-:Y:S02]  /*14e450*/  LOP3.LUT R8, R8, 0xffff, RZ, 0xc0, !PT ;  /* 0x0000ffff08087812 */ /* 0x000fe400078ec0ff */
[----:B------:R-:W-:Y:S02]  /*14e460*/  LOP3.LUT R21, R21, 0xffff, RZ, 0xc0, !PT ;  /* 0x0000ffff15157812 */ /* 0x000fe400078ec0ff */
[----:B------:R-:W-:Y:S02]  /*14e470*/  PRMT R23, R23, 0x3340, R26 ;  /* 0x0000334017177816 */ /* 0x000fe4000000001a */
[----:B------:R-:W-:Y:S02]  /*14e480*/  PRMT R21, R8, 0x3340, R21 ;  /* 0x0000334008157816 */ /* 0x000fe40000000015 */
[----:B------:R-:W-:Y:S01]  /*14e490*/  LOP3.LUT R8, R22, 0xffff, RZ, 0xc0, !PT ;  /* 0x0000ffff16087812 */ /* 0x000fe200078ec0ff */
[----:B------:R-:W-:Y:S04]  /*14e4a0*/  STL [R1+0x14f8], R23 ;  /* 0x0014f81701007387 */ /* 0x000fe80000100800 */
[----:B------:R1:W-:Y:S04]  /*14e4b0*/  STL [R1+0x12bc], R21 ;  /* 0x0012bc1501007387 */ /* 0x0003e80000100800 */
[----:B------:R-:W3:Y:S01]  /*14e4c0*/  LDL.LU R22, [R1+0x5a64] ;  /* 0x005a640001167983 */ /* 0x000ee20000300800 */
[----:B------:R-:W-:-:S02]  /*14e4d0*/  LOP3.LUT R19, R19, 0xffff, RZ, 0xc0, !PT ;  /* 0x0000ffff13137812 */ /* 0x000fc400078ec0ff */
[----:B-1----:R-:W-:Y:S02]  /*14e4e0*/  PRMT R21, R8, 0x3340, R0 ;  /* 0x0000334008157816 */ /* 0x002fe40000000000 */
[----:B------:R-:W-:Y:S02]  /*14e4f0*/  IADD3 R28, P1, PT, R27, R10, RZ ;  /* 0x0000000a1b1c7210 */ /* 0x000fe40007f3e0ff */
[----:B------:R-:W-:-:S03]  /*14e500*/  SHF.R.U32.HI R25, RZ, 0x8, R25 ;  /* 0x00000008ff197819 */ /* 0x000fc60000011619 */
[----:B------:R-:W-:Y:S01]  /*14e510*/  IMAD.X R29, R20, 0x1, R11, P1 ;  /* 0x00000001141d7824 */ /* 0x000fe200008e060b */
[----:B------:R-:W-:Y:S02]  /*14e520*/  SHF.R.U32.HI R8, RZ, 0x8, R8 ;  /* 0x00000008ff087819 */ /* 0x000fe40000011608 */
[----:B------:R-:W-:Y:S02]  /*14e530*/  LOP3.LUT R25, R25, 0xffff, RZ, 0xc0, !PT ;  /* 0x0000ffff19197812 */ /* 0x000fe400078ec0ff */
[----:B------:R-:W-:Y:S02]  /*14e540*/  LOP3.LUT R8, R8, 0xffff, RZ, 0xc0, !PT ;  /* 0x0000ffff08087812 */ /* 0x000fe400078ec0ff */
[--C-:B------:R-:W-:Y:S02]  /*14e550*/  PRMT R25, R25, 0x3340, R0.reuse ;  /* 0x0000334019197816 */ /* 0x100fe40000000000 */
[----:B------:R-:W-:Y:S02]  /*14e560*/  PRMT R8, R8, 0x3340, R0 ;  /* 0x0000334008087816 */ /* 0x000fe40000000000 */
[----:B--2---:R-:W-:-:S04]  /*14e570*/  LOP3.LUT R23, R16, 0xffff, RZ, 0xc0, !PT ;  /* 0x0000ffff10177812 */ /* 0x004fc800078ec0ff */
[----:B------:R-:W-:-:S04]  /*14e580*/  PRMT R16, R19, 0x3340, R23 ;  /* 0x0000334013107816 */ /* 0x000fc80000000017 */
[----:B------:R-:W-:Y:S02]  /*14e590*/  PRMT R16, R16, 0x5410, R21 ;  /* 0x0000541010107816 */ /* 0x000fe40000000015 */
[----:B------:R-:W-:-:S03]  /*14e5a0*/  SHF.R.U32.HI R21, RZ, 0x8, R19 ;  /* 0x00000008ff157819 */ /* 0x000fc60000011613 */
[----:B------:R1:W-:Y:S04]  /*14e5b0*/  STL [R1+0x1da4], R16 ;  /* 0x001da41001007387 */ /* 0x0003e80000100800 */
[----:B-1----:R-:W2:Y:S04]  /*14e5c0*/  LDL.LU R16, [R1+0x4e0] ;  /* 0x0004e00001107983 */ /* 0x002ea80000300800 */
[----:B------:R-:W2:Y:S01]  /*14e5d0*/  LDL.LU R19, [R1+0x2c0] ;  /* 0x0002c00001137983 */ /* 0x000ea20000300800 */
[----:B------:R-:W-:Y:S02]  /*14e5e0*/  SHF.R.U32.HI R23, RZ, 0x8, R23 ;  /* 0x00000008ff177819 */ /* 0x000fe40000011617 */
[----:B------:R-:W-:Y:S01]  /*14e5f0*/  LOP3.LUT R21, R21, 0xffff, RZ, 0xc0, !PT ;  /* 0x0000ffff15157812 */ /* 0x000fe200078ec0ff */
[----:B------:R1:W-:Y:S01]  /*14e600*/  STL.64 [R1+0xc80], R28 ;  /* 0x000c801c01007387 */ /* 0x0003e20000100a00 */
[----:B------:R-:W-:-:S04]  /*14e610*/  LOP3.LUT R23, R23, 0xffff, RZ, 0xc0, !PT ;  /* 0x0000ffff17177812 */ /* 0x000fc800078ec0ff */
[----:B------:R-:W-:Y:S02]  /*14e620*/  PRMT R21, R21, 0x3340, R23 ;  /* 0x0000334015157816 */ /* 0x000fe40000000017 */
[----:B-1----:R-:W-:Y:S01]  /*14e630*/  IADD3 R28, P1, PT, R27, R14, RZ ;  /* 0x0000000e1b1c7210 */ /* 0x002fe20007f3e0ff */
[----:B------:R-:W-:Y:S04]  /*14e640*/  STL [R1+0x2d0], R25 ;  /* 0x0002d01901007387 */ /* 0x000fe80000100800 */
[----:B------:R-:W-:Y:S01]  /*14e650*/  IMAD.X R29, R20, 0x1, R15, P1 ;  /* 0x00000001141d7824 */ /* 0x000fe200008e060f */
[----:B------:R1:W-:Y:S04]  /*14e660*/  STL [R1+0x12b8], R21 ;  /* 0x0012b81501007387 */ /* 0x0003e80000100800 */
[----:B------:R-:W-:Y:S04]  /*14e670*/  STL.64 [R1+0xc78], R28 ;  /* 0x000c781c01007387 */ /* 0x000fe80000100a00 */
[----:B------:R4:W-:Y:S01]  /*14e680*/  STL [R1+0x2cc], R8 ;  /* 0x0002cc0801007387 */ /* 0x0009e20000100800 */
[----:B-1----:R-:W-:-:S03]  /*14e690*/  LOP3.LUT R21, R3, 0xffff, RZ, 0xc0, !PT ;  /* 0x0000ffff03157812 */ /* 0x002fc600078ec0ff */
[----:B------:R-:W2:Y:S04]  /*14e6a0*/  LDL.LU R23, [R1+0x264] ;  /* 0x0002640001177983 */ /* 0x000ea80000300800 */
[----:B------:R-:W2:Y:S01]  /*14e6b0*/  LDL.LU R3, [R1+0x5488] ;  /* 0x0054880001037983 */ /* 0x000ea20000300800 */
[----:B----4-:R-:W-:-:S03]  /*14e6c0*/  LOP3.LUT R8, R17, 0xffff, RZ, 0xc0, !PT ;  /* 0x0000ffff11087812 */ /* 0x010fc600078ec0ff */
[----:B------:R-:W4:Y:S01]  /*14e6d0*/  LDL.LU R17, [R1+0x458] ;  /* 0x0004580001117983 */ /* 0x000f220000300800 */
[----:B---3--:R-:W-:-:S04]  /*14e6e0*/  LOP3.LUT R5, R5, 0xffff, RZ, 0xc0, !PT ;  /* 0x0000ffff05057812 */ /* 0x008fc800078ec0ff */
[--C-:B------:R-:W-:Y:S02]  /*14e6f0*/  PRMT R25, R5, 0x3340, R8.reuse ;  /* 0x0000334005197816 */ /* 0x100fe40000000008 */
        /* <DEDUP_REMOVED lines=8> */
[----:B------:R-:W-:-:S03]  /*14e780*/  PRMT R5, R5, 0x3340, R8 ;  /* 0x0000334005057816 */ /* 0x000fc60000000008 */
[----:B------:R-:W-:Y:S04]  /*14e790*/  STL [R1+0x1d9c], R25 ;  /* 0x001d9c1901007387 */ /* 0x000fe80000100800 */
[----:B------:R-:W-:Y:S04]  /*14e7a0*/  STL.64 [R1+0xc60], R28 ;  /* 0x000c601c01007387 */ /* 0x000fe80000100a00 */
[----:B------:R1:W-:Y:S01]  /*14e7b0*/  STL [R1+0x12ac], R5 ;  /* 0x0012ac0501007387 */ /* 0x0003e20000100800 */
[----:B------:R-:W-:-:S04]  /*14e7c0*/  SHF.R.U32.HI R21, RZ, 0x8, R21 ;  /* 0x00000008ff157819 */ /* 0x000fc80000011615 */
[----:B------:R-:W-:-:S04]  /*14e7d0*/  LOP3.LUT R21, R21, 0xffff, RZ, 0xc0, !PT ;  /* 0x0000ffff15157812 */ /* 0x000fc800078ec0ff */
[--C-:B------:R-:W-:Y:S02]  /*14e7e0*/  PRMT R21, R21, 0x3340, R0.reuse ;  /* 0x0000334015157816 */ /* 0x100fe40000000000 */
[----:B--2---:R-:W-:Y:S02]  /*14e7f0*/  LOP3.LUT R8, R16, 0xffff, RZ, 0xc0, !PT ;  /* 0x0000ffff10087812 */ /* 0x004fe400078ec0ff */
[----:B------:R-:W-:Y:S02]  /*14e800*/  LOP3.LUT R20, R19, 0xffff, RZ, 0xc0, !PT ;  /* 0x0000ffff13147812 */ /* 0x000fe400078ec0ff */
[----:B------:R-:W-:Y:S02]  /*14e810*/  PRMT R16, R4, 0x3340, R0 ;  /* 0x0000334004107816 */ /* 0x000fe40000000000 */
[----:B-1----:R-:W-:-:S04]  /*14e820*/  PRMT R5, R8, 0x3340, R20 ;  /* 0x0000334008057816 */ /* 0x002fc80000000014 */
[----:B------:R-:W-:Y:S02]  /*14e830*/  PRMT R19, R5, 0x5410, R16 ;  /* 0x0000541005137816 */ /* 0x000fe40000000010 */
[----:B------:R-:W2:Y:S01]  /*14e840*/  LDL.LU R5, [R1+0x548c] ;  /* 0x00548c0001057983 */ /* 0x000ea20000300800 */
[----:B------:R-:W-:Y:S02]  /*14e850*/  SHF.R.U32.HI R8, RZ, 0x8, R8 ;  /* 0x00000008ff087819 */ /* 0x000fe40000011608 */
[----:B------:R-:W-:Y:S01]  /*14e860*/  SHF.R.U32.HI R20, RZ, 0x8, R20 ;  /* 0x00000008ff147819 */ /* 0x000fe20000011614 */
[----:B------:R-:W3:Y:S04]  /*14e870*/  LDL.LU R16, [R1+0x268] ;  /* 0x0002680001107983 */ /* 0x000ee80000300800 */
[----:B------:R1:W-:Y:S01]  /*14e880*/  STL [R1+0x1d80], R19 ;  /* 0x001d801301007387 */ /* 0x0003e20000100800 */
[----:B------:R-:W-:-:S02]  /*14e890*/  LOP3.LUT R8, R8, 0xffff, RZ, 0xc0, !PT ;  /* 0x0000ffff08087812 */ /* 0x000fc400078ec0ff */
[----:B------:R-:W-:Y:S01]  /*14e8a0*/  LOP3.LUT R20, R20, 0xffff, RZ, 0xc0, !PT ;  /* 0x0000ffff14147812 */ /* 0x000fe200078ec0ff */
[----:B-1----:R-:W3:Y:S03]  /*14e8b0*/  LDL.LU R19, [R1+0x45c] ;  /* 0x00045c0001137983 */ /* 0x002ee60000300800 */
[----:B------:R-:W-:Y:S01]  /*14e8c0*/  PRMT R8, R8, 0x3340, R20 ;  /* 0x0000334008087816 */ /* 0x000fe20000000014 */
[----:B------:R1:W-:Y:S01]  /*14e8d0*/  STL [R1+0x2c8], R21 ;  /* 0x0002c81501007387 */ /* 0x0003e20000100800 */
[----:B------:R-:W-:-:S03]  /*14e8e0*/  LOP3.LUT R20, R23, 0xffff, RZ, 0xc0, !PT ;  /* 0x0000ffff17147812 */ /* 0x000fc600078ec0ff */
[----:B------:R4:W-:Y:S01]  /*14e8f0*/  STL [R1+0x1298], R8 ;  /* 0x0012980801007387 */ /* 0x0009e20000100800 */
[----:B------:R-:W-:Y:S02]  /*14e900*/  LOP3.LUT R3, R3, 0xffff, RZ, 0xc0, !PT ;  /* 0x0000ffff03037812 */ /* 0x000fe400078ec0ff */
[----:B-1----:R-:W-:Y:S02]  /*14e910*/  PRMT R21, R20, 0x3340, R0 ;  /* 0x0000334014157816 */ /* 0x002fe40000000000 */
[----:B----4-:R-:W-:-:S04]  /*14e920*/  LOP3.LUT R8, R17, 0xffff, RZ, 0xc0, !PT ;  /* 0x0000ffff11087812 */ /* 0x010fc800078ec0ff */
[----:B------:R-:W-:-:S04]  /*14e930*/  PRMT R17, R3, 0x3340, R8 ;  /* 0x0000334003117816 */ /* 0x000fc80000000008 */
[----:B------:R-:W-:Y:S02]  /*14e940*/  PRMT R17, R17, 0x5410, R21 ;  /* 0x0000541011117816 */ /* 0x000fe40000000015 */
[----:B------:R-:W-:Y:S02]  /*14e950*/  SHF.R.U32.HI R23, RZ, 0x8, R4 ;  /* 0x00000008ff177819 */ /* 0x000fe40000011604 */
[----:B------:R-:W-:Y:S01]  /*14e960*/  SHF.R.U32.HI R4, RZ, 0x8, R3 ;  /* 0x00000008ff047819 */ /* 0x000fe20000011603 */
[----:B------:R1:W-:Y:S04]  /*14e970*/  STL [R1+0x1d70], R17 ;  /* 0x001d701101007387 */ /* 0x0003e80000100800 */
[----:B------:R-:W4:Y:S01]  /*14e980*/  LDL.LU R3, [R1+0x790] ;  /* 0x0007900001037983 */ /* 0x000f220000300800 */
[----:B0-----:R-:W-:Y:S01]  /*14e990*/  VIADD R27, R27, UR6 ;  /* 0x000000061b1b7c36 */ /* 0x001fe20008000000 */
[----:B------:R-:W-:Y:S01]  /*14e9a0*/  SHF.R.U32.HI R8, RZ, 0x8, R8 ;  /* 0x00000008ff087819 */ /* 0x000fe20000011608 */
[----:B------:R-:W0:Y:S03]  /*14e9b0*/  LDCU UR6, c[0x0][0x3b8] ;  /* 0x00007700ff0677ac */ /* 0x000e260008000800 */
[----:B------:R-:W-:-:S02]  /*14e9c0*/  SHF.R.S32.HI R21, RZ, 0x1f, R27 ;  /* 0x0000001fff157819 */ /* 0x000fc4000001141b */
[----:B------:R-:W-:Y:S02]  /*14e9d0*/  IADD3 R28, P1, PT, R27, R6, RZ ;  /* 0x000000061b1c7210 */ /* 0x000fe40007f3e0ff */
[----:B------:R-:W-:Y:S02]  /*14e9e0*/  LOP3.LUT R23, R23, 0xffff, RZ, 0xc0, !PT ;  /* 0x0000ffff17177812 */ /* 0x000fe400078ec0ff */
[----:B------:R-:W-:Y:S01]  /*14e9f0*/  LOP3.LUT R4, R4, 0xffff, RZ, 0xc0, !PT ;  /* 0x0000ffff04047812 */ /* 0x000fe200078ec0ff */
[----:B------:R-:W-:Y:S01]  /*14ea00*/  IMAD.X R29, R21, 0x1, R9, P1 ;  /* 0x00000001151d7824 */ /* 0x000fe200008e0609 */
[----:B------:R-:W-:Y:S02]  /*14ea10*/  LOP3.LUT R8, R8, 0xffff, RZ, 0xc0, !PT ;  /* 0x0000ffff08087812 */ /* 0x000fe400078ec0ff */
[----:B------:R-:W-:Y:S02]  /*14ea20*/  PRMT R23, R23, 0x3340, R0 ;  /* 0x0000334017177816 */ /* 0x000fe40000000000 */
[----:B------:R-:W-:Y:S01]  /*14ea30*/  PRMT R8, R4, 0x3340, R8 ;  /* 0x0000334004087816 */ /* 0x000fe20000000008 */
[----:B------:R0:W-:Y:S04]  /*14ea40*/  STL.64 [R1+0xc58], R28 ;  /* 0x000c581c01007387 */ /* 0x0001e80000100a00 */
[----:B-1----:R-:W4:Y:S04]  /*14ea50*/  LDL.LU R17, [R1+0x420] ;  /* 0x0004200001117983 */ /* 0x002f280000300800 */
[----:B------:R-:W-:Y:S04]  /*14ea60*/  STL [R1+0x2c4], R23 ;  /* 0x0002c41701007387 */ /* 0x000fe80000100800 */
[----:B------:R1:W-:Y:S01]  /*14ea70*/  STL [R1+0x128c], R8 ;  /* 0x00128c0801007387 */ /* 0x0003e20000100800 */
[----:B0-----:R-:W-:-:S02]  /*14ea80*/  IADD3 R28, P1, PT, R27, R10, RZ ;  /* 0x0000000a1b1c7210 */ /* 0x001fc40007f3e0ff */
[----:B------:R-:W-:-:S03]  /*14ea90*/  SHF.R.U32.HI R20, RZ, 0x8, R20 ;  /* 0x00000008ff147819 */ /* 0x000fc60000011614 */
[----:B------:R-:W-:Y:S01]  /*14eaa0*/  IMAD.X R29, R21, 0x1, R11, P1 ;  /* 0x00000001151d7824 */ /* 0x000fe200008e060b */
[----:B------:R-:W-:-:S04]  /*14eab0*/  LOP3.LUT R20, R20, 0xffff, RZ, 0xc0, !PT ;  /* 0x0000ffff14147812 */ /* 0x000fc800078ec0ff */
[--C-:B------:R-:W-:Y:S02]  /*14eac0*/  PRMT R20, R20, 0x3340, R0.reuse ;  /* 0x0000334014147816 */ /* 0x100fe40000000000 */
[----:B--2---:R-:W-:Y:S02]  /*14ead0*/  LOP3.LUT R5, R5, 0xffff, RZ, 0xc0, !PT ;  /* 0x0000ffff05057812 */ /* 0x004fe400078ec0ff */
[----:B---3--:R-:W-:Y:S02]  /*14eae0*/  LOP3.LUT R4, R16, 0xffff, RZ, 0xc0, !PT ;  /* 0x0000ffff10047812 */ /* 0x008fe400078ec0ff */
[----:B-1----:R-:W-:Y:S02]  /*14eaf0*/  LOP3.LUT R8, R19, 0xffff, RZ, 0xc0, !PT ;  /* 0x0000ffff13087812 */ /* 0x002fe400078ec0ff */
[----:B------:R-:W-:Y:S02]  /*14eb00*/  PRMT R19, R4, 0x3340, R0 ;  /* 0x0000334004137816 */ /* 0x000fe40000000000 */
[----:B------:R-:W-:-:S04]  /*14eb10*/  PRMT R16, R5, 0x3340, R8 ;  /* 0x0000334005107816 */ /* 0x000fc80000000008 */
[----:B------:R-:W-:Y:S02]  /*14eb20*/  PRMT R16, R16, 0x5410, R19 ;  /* 0x0000541010107816 */ /* 0x000fe40000000013 */
[----:B------:R-:W-:Y:S02]  /*14eb30*/  SHF.R.U32.HI R5, RZ, 0x8, R5 ;  /* 0x00000008ff057819 */ /* 0x000fe40000011605 */
[----:B------:R-:W-:Y:S01]  /*14eb40*/  SHF.R.U32.HI R8, RZ, 0x8, R8 ;  /* 0x00000008ff087819 */ /* 0x000fe20000011608 */
[----:B------:R0:W-:Y:S01]  /*14eb50*/  STL [R1+0x1d50], R16 ;  /* 0x001d501001007387 */ /* 0x0001e20000100800 */
[----:B------:R-:W-:Y:S02]  /*14eb60*/  SHF.R.U32.HI R4, RZ, 0x8, R4 ;  /* 0x00000008ff047819 */ /* 0x000fe40000011604 */
[----:B------:R-:W-:Y:S02]  /*14eb70*/  LOP3.LUT R5, R5, 0xffff, RZ, 0xc0, !PT ;  /* 0x0000ffff05057812 */ /* 0x000fe400078ec0ff */
[----:B------:R-:W-:Y:S01]  /*14eb80*/  LOP3.LUT R8, R8, 0xffff, RZ, 0xc0, !PT ;  /* 0x0000ffff08087812 */ /* 0x000fe200078ec0ff */
[----:B0-----:R-:W2:Y:S04]  /*14eb90*/  LDL.LU R16, [R1+0x794] ;  /* 0x0007940001107983 */ /* 0x001ea80000300800 */
[----:B------:R-:W3:Y:S01]  /*14eba0*/  LDL.LU R19, [R1+0x1e0] ;  /* 0x0001e00001137983 */ /* 0x000ee20000300800 */
[----:B------:R-:W-:-:S03]  /*14ebb0*/  LOP3.LUT R4, R4, 0xffff, RZ, 0xc0, !PT ;  /* 0x0000ffff04047812 */ /* 0x000fc600078ec0ff */
[----:B------:R0:W-:Y:S01]  /*14ebc0*/  STL.64 [R1+0xc50], R28 ;  /* 0x000c501c01007387 */ /* 0x0001e20000100a00 */
[----:B------:R-:W-:Y:S02]  /*14ebd0*/  PRMT R5, R5, 0x3340, R8 ;  /* 0x0000334005057816 */ /* 0x000fe40000000008 */
[----:B------:R-:W-:Y:S01]  /*14ebe0*/  PRMT R4, R4, 0x3340, R0 ;  /* 0x0000334004047816 */ /* 0x000fe20000000000 */
[----:B------:R1:W-:Y:S01]  /*14ebf0*/  STL [R1+0x2c0], R20 ;  /* 0x0002c01401007387 */ /* 0x0003e20000100800 */
[----:B0-----:R-:W-:-:S03]  /*14ec00*/  IADD3 R28, P1, PT, R27, R14, RZ ;  /* 0x0000000e1b1c7210 */ /* 0x001fc60007f3e0ff */
[----:B------:R0:W-:Y:S02]  /*14ec10*/  STL [R1+0x1278], R5 ;  /* 0x0012780501007387 */ /* 0x0001e40000100800 */
[----:B------:R-:W-:Y:S01]  /*14ec20*/  IMAD.X R29, R21, 0x1, R15, P1 ;  /* 0x00000001151d7824 */ /* 0x000fe200008e060f */
[----:B----4-:R-:W-:Y:S02]  /*14ec30*/  LOP3.LUT R8, R3, 0xffff, RZ, 0xc0, !PT ;  /* 0x0000ffff03087812 */ /* 0x010fe400078ec0ff */
[----:B------:R-:W-:Y:S02]  /*14ec40*/  LOP3.LUT R3, R22, 0xffff, RZ, 0xc0, !PT ;  /* 0x0000ffff16037812 */ /* 0x000fe400078ec0ff */
[----:B------:R-:W-:Y:S04]  /*14ec50*/  STL.64 [R1+0xc48], R28 ;  /* 0x000c481c01007387 */ /* 0x000fe80000100a00 */
[----:B------:R4:W-:Y:S04]  /*14ec60*/  STL [R1+0x2bc], R4 ;  /* 0x0002bc0401007387 */ /* 0x0009e80000100800 */
[----:B------:R-:W3:Y:S01]  /*14ec70*/  LDL.LU R22, [R1+0x5a60] ;  /* 0x005a600001167983 */ /* 0x000ee20000300800 */
[----:B-1----:R-:W-:-:S02]  /*14ec80*/  LOP3.LUT R20, R17, 0xffff, RZ, 0xc0, !PT ;  /* 0x0000ffff11147812 */ /* 0x002fc400078ec0ff */
[----:B0-----:R-:W-:Y:S02]  /*14ec90*/  PRMT R5, R3, 0x3340, R0 ;  /* 0x0000334003057816 */ /* 0x001fe40000000000 */
[----:B----4-:R-:W-:Y:S02]  /*14eca0*/  PRMT R4, R8, 0x3340, R20 ;  /* 0x0000334008047816 */ /* 0x010fe40000000014 */
[----:B------:R-:W-:Y:S02]  /*14ecb0*/  SHF.R.U32.HI R8, RZ, 0x8, R8 ;  /* 0x00000008ff087819 */ /* 0x000fe40000011608 */
[----:B------:R-:W-:Y:S02]  /*14ecc0*/  SHF.R.U32.HI R20, RZ, 0x8, R20 ;  /* 0x00000008ff147819 */ /* 0x000fe40000011614 */
[----:B------:R-:W-:Y:S02]  /*14ecd0*/  PRMT R17, R4, 0x5410, R5 ;  /* 0x0000541004117816 */ /* 0x000fe40000000005 */
[----:B------:R-:W-:Y:S01]  /*14ece0*/  IADD3 R28, P1, PT, R27, R12, RZ ;  /* 0x0000000c1b1c7210 */ /* 0x000fe20007f3e0ff */
[----:B------:R-:W4:Y:S01]  /*14ecf0*/  LDL.LU R4, [R1+0x14c] ;  /* 0x00014c0001047983 */ /* 0x000f220000300800 */
[----:B------:R-:W-:-:S02]  /*14ed00*/  LOP3.LUT R8, R8, 0xffff, RZ, 0xc0, !PT ;  /* 0x0000ffff08087812 */ /* 0x000fc400078ec0ff */
[----:B------:R-:W-:Y:S01]  /*14ed10*/  LOP3.LUT R20, R20, 0xffff, RZ, 0xc0, !PT ;  /* 0x0000ffff14147812 */ /* 0x000fe200078ec0ff */
[----:B------:R-:W4:Y:S01]  /*14ed20*/  LDL.LU R5, [R1+0x5b0] ;  /* 0x0005b00001057983 */ /* 0x000f220000300800 */
[----:B------:R-:W-:-:S03]  /*14ed30*/  IMAD.X R29, R21, 0x1, R13, P1 ;  /* 0x00000001151d7824 */ /* 0x000fc600008e060d */
[----:B------:R0:W-:Y:S01]  /*14ed40*/  STL [R1+0x1d40], R17 ;  /* 0x001d401101007387 */ /* 0x0001e20000100800 */
[----:B------:R-:W-:-:S03]  /*14ed50*/  PRMT R20, R8, 0x3340, R20 ;  /* 0x0000334008147816 */ /* 0x000fc60000000014 */
[----:B0-----:R-:W4:Y:S04]  /*14ed60*/  LDL.LU R17, [R1+0x3e8] ;  /* 0x0003e80001117983 */ /* 0x001f280000300800 */
[----:B------:R3:W-:Y:S04]  /*14ed70*/  STL.64 [R1+0xc40], R28 ;  /* 0x000c401c01007387 */ /* 0x0007e80000100a00 */
[----:B------:R0:W-:Y:S01]  /*14ed80*/  STL [R1+0x1268], R20 ;  /* 0x0012681401007387 */ /* 0x0001e20000100800 */
[----:B------:R-:W-:Y:S02]  /*14ed90*/  SHF.R.U32.HI R21, RZ, 0x8, R3 ;  /* 0x00000008ff157819 */ /* 0x000fe40000011603 */
[----:B--2---:R-:W-:-:S02]  /*14eda0*/  LOP3.LUT R8, R16, 0xffff, RZ, 0xc0, !PT ;  /* 0x0000ffff10087812 */ /* 0x004fc400078ec0ff */
[----:B---3--:R-:W-:-:S04]  /*14edb0*/  LOP3.LUT R28, R19, 0xffff, RZ, 0xc0, !PT ;  /* 0x0000ffff131c7812 */ /* 0x008fc800078ec0ff */
[----:B------:R-:W-:Y:S01]  /*14edc0*/  PRMT R19, R28, 0x3340, R0 ;  /* 0x000033401c137816 */ /* 0x000fe20000000000 */
[----:B------:R-:W-:Y:S01]  /*14edd0*/  STL [R1+0x5948], R28 ;  /* 0x0059481c01007387 */ /* 0x000fe20000100800 */
[----:B0-----:R-:W-:-:S04]  /*14ede0*/  LOP3.LUT R20, R22, 0xffff, RZ, 0xc0, !PT ;  /* 0x0000ffff16147812 */ /* 0x001fc800078ec0ff */
[----:B------:R-:W-:-:S04]  /*14edf0*/  PRMT R16, R8, 0x3340, R20 ;  /* 0x0000334008107816 */ /* 0x000fc80000000014 */
[----:B------:R-:W-:-:S05]  /*14ee00*/  PRMT R16, R16, 0x5410, R19 ;  /* 0x0000541010107816 */ /* 0x000fca0000000013 */
[----:B------:R0:W-:Y:S04]  /*14ee10*/  STL [R1+0x1d28], R16 ;  /* 0x001d281001007387 */ /* 0x0001e80000100800 */
[----:B------:R-:W2:Y:S04]  /*14ee20*/  LDL.LU R23, [R1+0x5b4] ;  /* 0x0005b40001177983 */ /* 0x000ea80000300800 */
[----:B------:R-:W3:Y:S04]  /*14ee30*/  LDL.LU R3, [R1+0x150] ;  /* 0x0001500001037983 */ /* 0x000ee80000300800 */
[----:B0-----:R-:W2:Y:S04]  /*14ee40*/  LDL.LU R16, [R1+0x3ec] ;  /* 0x0003ec0001107983 */ /* 0x001ea80000300800 */
[----:B------:R-:W2:Y:S04]  /*14ee50*/  LDL.LU R19, [R1+0x528] ;  /* 0x0005280001137983 */ /* 0x000ea80000300800 */
[----:B------:R-:W2:Y:S01]  /*14ee60*/  LDL.LU R29, [R1+0x3b8] ;  /* 0x0003b800011d7983 */ /* 0x000ea20000300800 */
[----:B------:R-:W-:-:S02]  /*14ee70*/  LOP3.LUT R21, R21, 0xffff, RZ, 0xc0, !PT ;  /* 0x0000ffff15157812 */ /* 0x000fc400078ec0ff */
[----:B------:R-:W-:Y:S02]  /*14ee80*/  SHF.R.U32.HI R8, RZ, 0x8, R8 ;  /* 0x00000008ff087819 */ /* 0x000fe40000011608 */
[----:B------:R-:W-:Y:S02]  /*14ee90*/  SHF.R.U32.HI R20, RZ, 0x8, R20 ;  /* 0x00000008ff147819 */ /* 0x000fe40000011614 */
[----:B------:R-:W-:Y:S02]  /*14eea0*/  PRMT R21, R21, 0x3340, R0 ;  /* 0x0000334015157816 */ /* 0x000fe40000000000 */
[----:B------:R-:W-:Y:S02]  /*14eeb0*/  LOP3.LUT R8, R8, 0xffff, RZ, 0xc0, !PT ;  /* 0x0000ffff08087812 */ /* 0x000fe400078ec0ff */
[----:B------:R-:W-:Y:S01]  /*14eec0*/  LOP3.LUT R20, R20, 0xffff, RZ, 0xc0, !PT ;  /* 0x0000ffff14147812 */ /* 0x000fe200078ec0ff */
[----:B------:R0:W-:Y:S03]  /*14eed0*/  STL [R1+0x2b8], R21 ;  /* 0x0002b81501007387 */ /* 0x0001e60000100800 */
[----:B------:R-:W-:-:S02]  /*14eee0*/  PRMT R22, R8, 0x3340, R20 ;  /* 0x0000334008167816 */ /* 0x000fc40000000014 */
[----:B----4-:R-:W-:Y:S02]  /*14eef0*/  LOP3.LUT R8, R4, 0xffff, RZ, 0xc0, !PT ;  /* 0x0000ffff04087812 */ /* 0x010fe400078ec0ff */
[----:B------:R-:W-:Y:S02]  /*14ef00*/  LOP3.LUT R20, R5, 0xffff, RZ, 0xc0, !PT ;  /* 0x0000ffff05147812 */ /* 0x000fe400078ec0ff */
[----:B0-----:R-:W-:Y:S01]  /*14ef10*/  LOP3.LUT R21, R17, 0xffff, RZ, 0xc0, !PT ;  /* 0x0000ffff11157812 */ /* 0x001fe200078ec0ff */
[----:B------:R-:W-:Y:S01]  /*14ef20*/  VIADD R27, R27, UR6 ;  /* 0x000000061b1b7c36 */ /* 0x000fe20008000000 */
[----:B------:R-:W-:Y:S01]  /*14ef30*/  PRMT R5, R8, 0x3340, R0 ;  /* 0x0000334008057816 */ /* 0x000fe20000000000 */
[----:B------:R0:W-:Y:S01]  /*14ef40*/  STL [R1+0x5778], R22 ;  /* 0x0057781601007387 */ /* 0x0001e20000100800 */
[----:B------:R-:W-:Y:S01]  /*14ef50*/  PRMT R4, R20, 0x3340, R21 ;  /* 0x0000334014047816 */ /* 0x000fe20000000015 */
[----:B------:R-:W1:Y:S01]  /*14ef60*/  LDCU UR6, c[0x0][0x3b8] ;  /* 0x00007700ff0677ac */ /* 0x000e620008000800 */
[----:B------:R-:W-:-:S02]  /*14ef70*/  SHF.R.U32.HI R20, RZ, 0x8, R20 ;  /* 0x00000008ff147819 */ /* 0x000fc40000011614 */
[----:B------:R-:W-:Y:S02]  /*14ef80*/  SHF.R.U32.HI R21, RZ, 0x8, R21 ;  /* 0x00000008ff157819 */ /* 0x000fe40000011615 */
[----:B------:R-:W-:Y:S02]  /*14ef90*/  SHF.R.S32.HI R17, RZ, 0x1f, R27 ;  /* 0x0000001fff117819 */ /* 0x000fe4000001141b */
[----:B------:R-:W-:Y:S02]  /*14efa0*/  SHF.R.U32.HI R8, RZ, 0x8, R8 ;  /* 0x00000008ff087819 */ /* 0x000fe40000011608 */
[----:B0-----:R-:W-:Y:S02]  /*14efb0*/  PRMT R22, R4, 0x5410, R5 ;  /* 0x0000541004167816 */ /* 0x001fe40000000005 */
[----:B------:R-:W-:Y:S02]  /*14efc0*/  IADD3 R4, P1, PT, R27, R6, RZ ;  /* 0x000000061b047210 */ /* 0x000fe40007f3e0ff */
[----:B------:R-:W-:-:S02]  /*14efd0*/  LOP3.LUT R20, R20, 0xffff, RZ, 0xc0, !PT ;  /* 0x0000ffff14147812 */ /* 0x000fc400078ec0ff */
[----:B------:R-:W-:Y:S01]  /*14efe0*/  LOP3.LUT R21, R21, 0xffff, RZ, 0xc0, !PT ;  /* 0x0000ffff15157812 */ /* 0x000fe200078ec0ff */
[----:B------:R-:W-:Y:S01]  /*14eff0*/  IMAD.X R5, R17, 0x1, R9, P1 ;  /* 0x0000000111057824 */ /* 0x000fe200008e0609 */
[----:B------:R-:W-:Y:S02]  /*14f000*/  LOP3.LUT R8, R8, 0xffff, RZ, 0xc0, !PT ;  /* 0x0000ffff08087812 */ /* 0x000fe400078ec0ff */
[----:B------:R-:W-:Y:S01]  /*14f010*/  PRMT R21, R20, 0x3340, R21 ;  /* 0x0000334014157816 */ /* 0x000fe20000000015 */
[----:B------:R-:W-:Y:S01]  /*14f020*/  STL [R1+0x1cdc], R22 ;  /* 0x001cdc1601007387 */ /* 0x000fe20000100800 */
[----:B------:R-:W-:-:S03]  /*14f030*/  PRMT R20, R8, 0x3340, R0 ;  /* 0x0000334008147816 */ /* 0x000fc60000000000 */
[----:B------:R0:W-:Y:S04]  /*14f040*/  STL.64 [R1+0xc38], R4 ;  /* 0x000c380401007387 */ /* 0x0001e80000100a00 */
[----:B0-----:R-:W4:Y:S04]  /*14f050*/  LDL.LU.64 R4, [R1+0x5a58] ;  /* 0x005a580001047983 */ /* 0x001f280000300a00 */
[----:B------:R0:W-:Y:S04]  /*14f060*/  STL [R1+0x1258], R21 ;  /* 0x0012581501007387 */ /* 0x0001e80000100800 */
[----:B------:R0:W-:Y:S01]  /*14f070*/  STL [R1+0x2b4], R20 ;  /* 0x0002b41401007387 */ /* 0x0001e20000100800 */
[----:B---3--:R-:W-:-:S03]  /*14f080*/  LOP3.LUT R8, R3, 0xffff, RZ, 0xc0, !PT ;  /* 0x0000ffff03087812 */ /* 0x008fc600078ec0ff */
[----:B------:R-:W3:Y:S01]  /*14f090*/  LDL.LU R3, [R1+0x5490] ;  /* 0x0054900001037983 */ /* 0x000ee20000300800 */
[----:B--2---:R-:W-:-:S03]  /*14f0a0*/  LOP3.LUT R25, R16, 0xffff, RZ, 0xc0, !PT ;  /* 0x0000ffff10197812 */ /* 0x004fc600078ec0ff */
[----:B------:R-:W2:Y:S01]  /*14f0b0*/  LDL.LU R16, [R1+0x280] ;  /* 0x0002800001107983 */ /* 0x000ea20000300800 */
[----:B0-----:R-:W-:-:S03]  /*14f0c0*/  LOP3.LUT R21, R19, 0xffff, RZ, 0xc0, !PT ;  /* 0x0000ffff13157812 */ /* 0x001fc600078ec0ff */
[----:B------:R-:W4:Y:S01]  /*14f0d0*/  LDL.LU R19, [R1+0x4c8] ;  /* 0x0004c80001137983 */ /* 0x000f220000300800 */
[----:B------:R-:W-:Y:S02]  /*14f0e0*/  LOP3.LUT R23, R23, 0xffff, RZ, 0xc0, !PT ;  /* 0x0000ffff17177812 */ /* 0x000fe400078ec0ff */
[----:B------:R-:W-:Y:S02]  /*14f0f0*/  PRMT R28, R8, 0x3340, R0 ;  /* 0x00003340081c7816 */ /* 0x000fe40000000000 */
[----:B------:R-:W-:Y:S02]  /*14f100*/  PRMT R26, R23, 0x3340, R25 ;  /* 0x00003340171a7816 */ /* 0x000fe40000000019 */
[----:B------:R-:W-:Y:S02]  /*14f110*/  LOP3.LUT R20, R7, 0xffff, RZ, 0xc0, !PT ;  /* 0x0000ffff07147812 */ /* 0x000fe400078ec0ff */
[----:B------:R-:W-:Y:S01]  /*14f120*/  LOP3.LUT R22, R29, 0xffff, RZ, 0xc0, !PT ;  /* 0x0000ffff1d167812 */ /* 0x000fe200078ec0ff */
[----:B------:R-:W4:Y:S01]  /*14f130*/  LDL.LU R7, [R1+0x5a54] ;  /* 0x005a540001077983 */ /* 0x000f220000300800 */
[----:B------:R-:W-:-:S02]  /*14f140*/  PRMT R29, R26, 0x5410, R28 ;  /* 0x000054101a1d7816 */ /* 0x000fc4000000001c */
[----:B------:R-:W-:Y:S02]  /*14f150*/  PRMT R28, R20, 0x3340, R0 ;  /* 0x00003340141c7816 */ /* 0x000fe40000000000 */
[----:B------:R-:W-:Y:S02]  /*14f160*/  PRMT R26, R21, 0x3340, R22 ;  /* 0x00003340151a7816 */ /* 0x000fe40000000016 */
[----:B------:R-:W-:Y:S02]  /*14f170*/  SHF.R.U32.HI R23, RZ, 0x8, R23 ;  /* 0x00000008ff177819 */ /* 0x000fe40000011617 */
[----:B------:R-:W-:Y:S02]  /*14f180*/  PRMT R26, R26, 0x5410, R28 ;  /* 0x000054101a1a7816 */ /* 0x000fe4000000001c */
[----:B------:R-:W-:Y:S02]  /*14f190*/  IADD3 R28, P1, PT, R27, R10, RZ ;  /* 0x0000000a1b1c7210 */ /* 0x000fe40007f3e0ff */
[----:B------:R-:W-:Y:S01]  /*14f1a0*/  SHF.R.U32.HI R25, RZ, 0x8, R25 ;  /* 0x00000008ff197819 */ /* 0x000fe20000011619 */
[----:B------:R0:W-:Y:S01]  /*14f1b0*/  STL [R1+0x1cd4], R29 ;  /* 0x001cd41d01007387 */ /* 0x0001e20000100800 */
[----:B------:R-:W-:-:S02]  /*14f1c0*/  LOP3.LUT R23, R23, 0xffff, RZ, 0xc0, !PT ;  /* 0x0000ffff17177812 */ /* 0x000fc400078ec0ff */
[----:B------:R-:W-:Y:S01]  /*14f1d0*/  LOP3.LUT R25, R25, 0xffff, RZ, 0xc0, !PT ;  /* 0x0000ffff19197812 */ /* 0x000fe200078ec0ff */
[----:B------:R-:W-:Y:S01]  /*14f1e0*/  STL [R1+0x1ccc], R26 ;  /* 0x001ccc1a01007387 */ /* 0x000fe20000100800 */
[----:B0-----:R-:W-:Y:S02]  /*14f1f0*/  IMAD.X R29, R17, 0x1, R11, P1 ;  /* 0x00000001111d7824 */ /* 0x001fe400008e060b */
[----:B------:R-:W-:-:S03]  /*14f200*/  PRMT R25, R23, 0x3340, R25 ;  /* 0x0000334017197816 */ /* 0x000fc60000000019 */
[----:B------:R0:W-:Y:S04]  /*14f210*/  STL.64 [R1+0xc28], R28 ;  /* 0x000c281c01007387 */ /* 0x0001e80000100a00 */
[----:B------:R-:W4:Y:S01]  /*14f220*/  LDL.LU R23, [R1+0x5494] ;  /* 0x0054940001177983 */ /* 0x000f220000300800 */
[----:B------:R-:W-:Y:S02]  /*14f230*/  SHF.R.U32.HI R21, RZ, 0x8, R21 ;  /* 0x00000008ff157819 */ /* 0x000fe40000011615 */
[----:B------:R-:W-:Y:S02]  /*14f240*/  SHF.R.U32.HI R22, RZ, 0x8, R22 ;  /* 0x00000008ff167819 */ /* 0x000fe40000011616 */
[----:B------:R-:W-:Y:S02]  /*14f250*/  LOP3.LUT R21, R21, 0xffff, RZ, 0xc0, !PT ;  /* 0x0000ffff15157812 */ /* 0x000fe400078ec0ff */
[----:B------:R-:W-:Y:S01]  /*14f260*/  LOP3.LUT R22, R22, 0xffff, RZ, 0xc0, !PT ;  /* 0x0000ffff16167812 */ /* 0x000fe200078ec0ff */
[----:B------:R-:W-:Y:S01]  /*14f270*/  STL [R1+0x1254], R25 ;  /* 0x0012541901007387 */ /* 0x000fe20000100800 */
[----:B------:R-:W-:-:S02]  /*14f280*/  SHF.R.U32.HI R20, RZ, 0x8, R20 ;  /* 0x00000008ff147819 */ /* 0x000fc40000011614 */
[----:B------:R-:W-:Y:S02]  /*14f290*/  PRMT R22, R21, 0x3340, R22 ;  /* 0x0000334015167816 */ /* 0x000fe40000000016 */
[----:B------:R-:W4:Y:S01]  /*14f2a0*/  LDL.LU R21, [R1+0x284] ;  /* 0x0002840001157983 */ /* 0x000f220000300800 */
[----:B0-----:R-:W-:-:S03]  /*14f2b0*/  IADD3 R28, P1, PT, R27, R14, RZ ;  /* 0x0000000e1b1c7210 */ /* 0x001fc60007f3e0ff */
[----:B------:R-:W4:Y:S01]  /*14f2c0*/  LDL.LU R26, [R1+0x4d0] ;  /* 0x0004d000011a7983 */ /* 0x000f220000300800 */
[----:B------:R-:W-:Y:S01]  /*14f2d0*/  LOP3.LUT R20, R20, 0xffff, RZ, 0xc0, !PT ;  /* 0x0000ffff14147812 */ /* 0x000fe200078ec0ff */
[----:B------:R-:W-:Y:S02]  /*14f2e0*/  IMAD.X R29, R17, 0x1, R15, P1 ;  /* 0x00000001111d7824 */ /* 0x000fe400008e060f */
[----:B------:R0:W-:Y:S04]  /*14f2f0*/  STL [R1+0x1250], R22 ;  /* 0x0012501601007387 */ /* 0x0001e80000100800 */
[----:B------:R1:W-:Y:S01]  /*14f300*/  STL.64 [R1+0xc30], R28 ;  /* 0x000c301c01007387 */ /* 0x0003e20000100a00 */
[----:B0-----:R-:W-:-:S05]  /*14f310*/  PRMT R22, R20, 0x3340, R0 ;  /* 0x0000334014167816 */ /* 0x001fca0000000000 */
[----:B------:R0:W-:Y:S01]  /*14f320*/  STL [R1+0x2b0], R22 ;  /* 0x0002b01601007387 */ /* 0x0001e20000100800 */
[----:B-1----:R-:W-:Y:S02]  /*14f330*/  IADD3 R28, P1, PT, R27, R12, RZ ;  /* 0x0000000c1b1c7210 */ /* 0x002fe40007f3e0ff */
[----:B------:R-:W-:-:S03]  /*14f340*/  SHF.R.U32.HI R8, RZ, 0x8, R8 ;  /* 0x00000008ff087819 */ /* 0x000fc60000011608 */
[----:B------:R-:W-:Y:S01]  /*14f350*/  IMAD.X R29, R17, 0x1, R13, P1 ;  /* 0x00000001111d7824 */ /* 0x000fe200008e060d */
[----:B------:R-:W-:Y:S02]  /*14f360*/  LOP3.LUT R25, R8, 0xffff, RZ, 0xc0, !PT ;  /* 0x0000ffff08197812 */ /* 0x000fe400078ec0ff */
[----:B---3--:R-:W-:Y:S02]  /*14f370*/  LOP3.LUT R3, R3, 0xffff, RZ, 0xc0, !PT ;  /* 0x0000ffff03037812 */ /* 0x008fe400078ec0ff */
[----:B--2---:R-:W-:Y:S02]  /*14f380*/  LOP3.LUT R20, R16, 0xffff, RZ, 0xc0, !PT ;  /* 0x0000ffff10147812 */ /* 0x004fe400078ec0ff */
[----:B----4-:R-:W-:Y:S02]  /*14f390*/  LOP3.LUT R16, R19, 0xffff, RZ, 0xc0, !PT ;  /* 0x0000ffff13107812 */ /* 0x010fe400078ec0ff */
[----:B0-----:R-:W-:Y:S02]  /*14f3a0*/  PRMT R22, R20, 0x3340, R0 ;  /* 0x0000334014167816 */ /* 0x001fe40000000000 */
[----:B------:R-:W-:-:S02]  /*14f3b0*/  PRMT R19, R3, 0x3340, R16 ;  /* 0x0000334003137816 */ /* 0x000fc40000000010 */
[----:B------:R-:W-:Y:S02]  /*14f3c0*/  SHF.R.U32.HI R3, RZ, 0x8, R3 ;  /* 0x00000008ff037819 */ /* 0x000fe40000011603 */
[----:B------:R-:W-:Y:S02]  /*14f3d0*/  PRMT R19, R19, 0x5410, R22 ;  /* 0x0000541013137816 */ /* 0x000fe40000000016 */
[----:B------:R-:W-:-:S03]  /*14f3e0*/  LOP3.LUT R8, R3, 0xffff, RZ, 0xc0, !PT ;  /* 0x0000ffff03087812 */ /* 0x000fc600078ec0ff */
[----:B------:R0:W-:Y:S01]  /*14f3f0*/  STL [R1+0x1cb8], R19 ;  /* 0x001cb81301007387 */ /* 0x0001e20000100800 */
[----:B------:R-:W-:-:S03]  /*14f400*/  SHF.R.U32.HI R22, RZ, 0x8, R16 ;  /* 0x00000008ff167819 */ /* 0x000fc60000011610 */
[----:B------:R-:W-:Y:S04]  /*14f410*/  STL.64 [R1+0xc20], R28 ;  /* 0x000c201c01007387 */ /* 0x000fe80000100a00 */
[----:B------:R-:W2:Y:S04]  /*14f420*/  LDL.LU R3, [R1+0x7a4] ;  /* 0x0007a40001037983 */ /* 0x000ea80000300800 */
[----:B------:R-:W3:Y:S04]  /*14f430*/  LDL.LU R16, [R1+0x208] ;  /* 0x0002080001107983 */ /* 0x000ee80000300800 */
[----:B0-----:R-:W4:Y:S01]  /*14f440*/  LDL.LU R19, [R1+0x434] ;  /* 0x0004340001137983 */ /* 0x001f220000300800 */
[----:B------:R-:W-:-:S02]  /*14f450*/  LOP3.LUT R22, R22, 0xffff, RZ, 0xc0, !PT ;  /* 0x0000ffff16167812 */ /* 0x000fc400078ec0ff */
[----:B------:R-:W-:Y:S01]  /*14f460*/  PRMT R25, R25, 0x3340, R0 ;  /* 0x0000334019197816 */ /* 0x000fe20000000000 */
[----:B------:R-:W2:Y:S01]  /*14f470*/  LDL.LU R17, [R1+0x7a0] ;  /* 0x0007a00001117983 */ /* 0x000ea20000300800 */
[----:B------:R-:W-:-:S03]  /*14f480*/  PRMT R22, R8, 0x3340, R22 ;  /* 0x0000334008167816 */ /* 0x000fc60000000016 */
[----:B------:R-:W2:Y:S04]  /*14f490*/  LDL.LU R8, [R1+0x200] ;  /* 0x0002000001087983 */ /* 0x000ea80000300800 */
[----:B------:R-:W-:Y:S04]  /*14f4a0*/  STL [R1+0x2ac], R25 ;  /* 0x0002ac1901007387 */ /* 0x000fe80000100800 */
[----:B------:R0:W-:Y:S02]  /*14f4b0*/  STL [R1+0x123c], R22 ;  /* 0x00123c1601007387 */ /* 0x0001e40000100800 */
[----:B0-----:R-:W-:-:S02]  /*14f4c0*/  LOP3.LUT R22, R23, 0xffff, RZ, 0xc0, !PT ;  /* 0x0000ffff17167812 */ /* 0x001fc400078ec0ff */
[----:B------:R-:W2:Y:S01]  /*14f4d0*/  LDL.LU R23, [R1+0x430] ;  /* 0x0004300001177983 */ /* 0x000ea20000300800 */
[----:B------:R-:W-:Y:S02]  /*14f4e0*/  LOP3.LUT R25, R26, 0xffff, RZ, 0xc0, !PT ;  /* 0x0000ffff1a197812 */ /* 0x000fe400078ec0ff */
[----:B------:R-:W-:Y:S02]  /*14f4f0*/  LOP3.LUT R21, R21, 0xffff, RZ, 0xc0, !PT ;  /* 0x0000ffff15157812 */ /* 0x000fe400078ec0ff */
[--C-:B------:R-:W-:Y:S02]  /*14f500*/  PRMT R26, R22, 0x3340, R25.reuse ;  /* 0x00003340161a7816 */ /* 0x100fe40000000019 */
[----:B------:R-:W-:Y:S02]  /*14f510*/  SHF.R.U32.HI R22, RZ, 0x8, R22 ;  /* 0x00000008ff167819 */ /* 0x000fe40000011616 */
[----:B------:R-:W-:Y:S01]  /*14f520*/  SHF.R.U32.HI R25, RZ, 0x8, R25 ;  /* 0x00000008ff197819 */ /* 0x000fe20000011619 */
[----:B------:R-:W-:Y:S01]  /*14f530*/  VIADD R27, R27, UR6 ;  /* 0x000000061b1b7c36 */ /* 0x000fe20008000000 */
[----:B------:R-:W-:Y:S01]  /*14f540*/  PRMT R28, R21, 0x3340, R0 ;  /* 0x00003340151c7816 */ /* 0x000fe20000000000 */
[----:B------:R-:W0:Y:S01]  /*14f550*/  LDCU UR6, c[0x0][0x3b8] ;  /* 0x00007700ff0677ac */ /* 0x000e220008000800 */
[----:B------:R-:W-:-:S02]  /*14f560*/  LOP3.LUT R22, R22, 0xffff, RZ, 0xc0, !PT ;  /* 0x0000ffff16167812 */ /* 0x000fc400078ec0ff */
[----:B------:R-:W-:Y:S02]  /*14f570*/  LOP3.LUT R25, R25, 0xffff, RZ, 0xc0, !PT ;  /* 0x0000ffff19197812 */ /* 0x000fe400078ec0ff */
[----:B------:R-:W-:Y:S02]  /*14f580*/  SHF.R.U32.HI R21, RZ, 0x8, R21 ;  /* 0x00000008ff157819 */ /* 0x000fe40000011615 */
[----:B------:R-:W-:Y:S02]  /*14f590*/  PRMT R26, R26, 0x5410, R28 ;  /* 0x000054101a1a7816 */ /* 0x000fe4000000001c */
[----:B------:R-:W-:Y:S02]  /*14f5a0*/  PRMT R25, R22, 0x3340, R25 ;  /* 0x0000334016197816 */ /* 0x000fe40000000019 */
[----:B------:R-:W-:Y:S02]  /*14f5b0*/  SHF.R.U32.HI R20, RZ, 0x8, R20 ;  /* 0x00000008ff147819 */ /* 0x000fe40000011614 */
[----:B------:R-:W-:-:S02]  /*14f5c0*/  SHF.R.S32.HI R22, RZ, 0x1f, R27 ;  /* 0x0000001fff167819 */ /* 0x000fc4000001141b */
[----:B------:R-:W-:Y:S02]  /*14f5d0*/  IADD3 R28, P1, PT, R27, R6, RZ ;  /* 0x000000061b1c7210 */ /* 0x000fe40007f3e0ff */
[----:B------:R-:W-:Y:S01]  /*14f5e0*/  LOP3.LUT R21, R21, 0xffff, RZ, 0xc0, !PT ;  /* 0x0000ffff15157812 */ /* 0x000fe200078ec0ff */
[----:B------:R-:W-:Y:S01]  /*14f5f0*/  STL [R1+0x1c94], R26 ;  /* 0x001c941a01007387 */ /* 0x000fe20000100800 */
[----:B------:R-:W-:Y:S01]  /*14f600*/  LOP3.LUT R20, R20, 0xffff, RZ, 0xc0, !PT ;  /* 0x0000ffff14147812 */ /* 0x000fe200078ec0ff */
[----:B------:R-:W-:Y:S02]  /*14f610*/  IMAD.X R29, R22, 0x1, R9, P1 ;  /* 0x00000001161d7824 */ /* 0x000fe400008e0609 */
[----:B------:R1:W-:Y:S04]  /*14f620*/  STL [R1+0x4d8], R25 ;  /* 0x0004d81901007387 */ /* 0x0003e80000100800 */
[----:B------:R-:W-:Y:S01]  /*14f630*/  STL.64 [R1+0xc18], R28 ;  /* 0x000c181c01007387 */ /* 0x000fe20000100a00 */
[----:B-1----:R-:W-:-:S02]  /*14f640*/  PRMT R25, R21, 0x3340, R0 ;  /* 0x0000334015197816 */ /* 0x002fc40000000000 */
[----:B------:R-:W-:-:S03]  /*14f650*/  PRMT R21, R20, 0x3340, R0 ;  /* 0x0000334014157816 */ /* 0x000fc60000000000 */
[----:B------:R-:W-:Y:S04]  /*14f660*/  STL [R1+0x2a8], R25 ;  /* 0x0002a81901007387 */ /* 0x000fe80000100800 */
[----:B------:R1:W-:Y:S01]  /*14f670*/  STL [R1+0x2a4], R21 ;  /* 0x0002a41501007387 */ /* 0x0003e20000100800 */
[----:B---3--:R-:W-:Y:S02]  /*14f680*/  LOP3.LUT R20, R16, 0xffff, RZ, 0xc0, !PT ;  /* 0x0000ffff10147812 */ /* 0x008fe400078ec0ff */
[----:B----4-:R-:W-:Y:S02]  /*14f690*/  LOP3.LUT R16, R19, 0xffff, RZ, 0xc0, !PT ;  /* 0x0000ffff13107812 */ /* 0x010fe400078ec0ff */
[----:B------:R-:W3:Y:S04]  /*14f6a0*/  LDL.LU R19, [R1+0x610] ;  /* 0x0006100001137983 */ /* 0x000ee80000300800 */
[----:B-1----:R-:W4:Y:S04]  /*14f6b0*/  LDL.LU R21, [R1+0x16c] ;  /* 0x00016c0001157983 */ /* 0x002f280000300800 */
[----:B------:R-:W4:Y:S01]  /*14f6c0*/  LDL.LU R26, [R1+0x3f8] ;  /* 0x0003f800011a7983 */ /* 0x000f220000300800 */
[----:B--2---:R-:W-:-:S02]  /*14f6d0*/  LOP3.LUT R3, R3, 0xffff, RZ, 0xc0, !PT ;  /* 0x0000ffff03037812 */ /* 0x004fc400078ec0ff */
[----:B------:R-:W-:Y:S02]  /*14f6e0*/  PRMT R28, R20, 0x3340, R0 ;  /* 0x00003340141c7816 */ /* 0x000fe40000000000 */
[----:B------:R-:W-:Y:S02]  /*14f6f0*/  PRMT R25, R3, 0x3340, R16 ;  /* 0x0000334003197816 */ /* 0x000fe40000000010 */
[----:B------:R-:W-:Y:S02]  /*14f700*/  LOP3.LUT R17, R17, 0xffff, RZ, 0xc0, !PT ;  /* 0x0000ffff11117812 */ /* 0x000fe400078ec0ff */
[----:B------:R-:W-:Y:S02]  /*14f710*/  LOP3.LUT R8, R8, 0xffff, RZ, 0xc0, !PT ;  /* 0x0000ffff08087812 */ /* 0x000fe400078ec0ff */
[----:B------:R-:W-:Y:S02]  /*14f720*/  PRMT R29, R25, 0x5410, R28 ;  /* 0x00005410191d7816 */ /* 0x000fe4000000001c */
[----:B------:R-:W-:-:S02]  /*14f730*/  PRMT R28, R8, 0x3340, R0 ;  /* 0x00003340081c7816 */ /* 0x000fc40000000000 */
[----:B------:R-:W-:-:S04]  /*14f740*/  LOP3.LUT R23, R23, 0xffff, RZ, 0xc0, !PT ;  /* 0x0000ffff17177812 */ /* 0x000fc800078ec0ff */
[----:B------:R-:W-:-:S04]  /*14f750*/  PRMT R25, R17, 0x3340, R23 ;  /* 0x0000334011197816 */ /* 0x000fc80000000017 */
[----:B------:R-:W-:Y:S02]  /*14f760*/  PRMT R25, R25, 0x5410, R28 ;  /* 0x0000541019197816 */ /* 0x000fe4000000001c */
[----:B------:R-:W-:Y:S01]  /*14f770*/  IADD3 R28, P1, PT, R27, R10, RZ ;  /* 0x0000000a1b1c7210 */ /* 0x000fe20007f3e0ff */
[----:B------:R1:W-:Y:S01]  /*14f780*/  STL [R1+0x1c7c], R29 ;  /* 0x001c7c1d01007387 */ /* 0x0003e20000100800 */
[----:B------:R-:W-:Y:S02]  /*14f790*/  SHF.R.U32.HI R17, RZ, 0x8, R17 ;  /* 0x00000008ff117819 */ /* 0x000fe40000011611 */
[----:B------:R-:W-:Y:S01]  /*14f7a0*/  SHF.R.U32.HI R3, RZ, 0x8, R3 ;  /* 0x00000008ff037819 */ /* 0x000fe20000011603 */
[----:B------:R2:W-:Y:S01]  /*14f7b0*/  STL [R1+0x1c6c], R25 ;  /* 0x001c6c1901007387 */ /* 0x0005e20000100800 */
[----:B-1----:R-:W-:Y:S01]  /*14f7c0*/  IMAD.X R29, R22, 0x1, R11, P1 ;  /* 0x00000001161d7824 */ /* 0x002fe200008e060b */
[----:B--2---:R-:W-:-:S04]  /*14f7d0*/  LOP3.LUT R25, R17, 0xffff, RZ, 0xc0, !PT ;  /* 0x0000ffff11197812 */ /* 0x004fc800078ec0ff */
[----:B------:R1:W-:Y:S04]  /*14f7e0*/  STL.64 [R1+0xc08], R28 ;  /* 0x000c081c01007387 */ /* 0x0003e80000100a00 */
[----:B------:R-:W2:Y:S01]  /*14f7f0*/  LDL.LU R17, [R1+0x614] ;  /* 0x0006140001117983 */ /* 0x000ea20000300800 */
[----:B-1----:R-:W-:Y:S02]  /*14f800*/  SHF.R.U32.HI R28, RZ, 0x8, R23 ;  /* 0x00000008ff1c7819 */ /* 0x002fe40000011617 */
[----:B------:R-:W-:Y:S01]  /*14f810*/  LOP3.LUT R29, R3, 0xffff, RZ, 0xc0, !PT ;  /* 0x0000ffff031d7812 */ /* 0x000fe200078ec0ff */
[----:B------:R-:W2:Y:S04]  /*14f820*/  LDL.LU R23, [R1+0x170] ;  /* 0x0001700001177983 */ /* 0x000ea80000300800 */
[----:B------:R-:W2:Y:S01]  /*14f830*/  LDL.LU R3, [R1+0x3fc] ;  /* 0x0003fc0001037983 */ /* 0x000ea20000300800 */
[----:B------:R-:W-:-:S02]  /*14f840*/  SHF.R.U32.HI R16, RZ, 0x8, R16 ;  /* 0x00000008ff107819 */ /* 0x000fc40000011610 */
[----:B------:R-:W-:Y:S02]  /*14f850*/  LOP3.LUT R28, R28, 0xffff, RZ, 0xc0, !PT ;  /* 0x0000ffff1c1c7812 */ /* 0x000fe400078ec0ff */
[----:B------:R-:W-:Y:S02]  /*14f860*/  LOP3.LUT R16, R16, 0xffff, RZ, 0xc0, !PT ;  /* 0x0000ffff10107812 */ /* 0x000fe400078ec0ff */
[----:B------:R-:W-:Y:S02]  /*14f870*/  SHF.R.U32.HI R8, RZ, 0x8, R8 ;  /* 0x00000008ff087819 */ /* 0x000fe40000011608 */
[----:B------:R-:W-:Y:S02]  /*14f880*/  PRMT R29, R29, 0x3340, R16 ;  /* 0x000033401d1d7816 */ /* 0x000fe40000000010 */
[----:B------:R-:W-:Y:S01]  /*14f890*/  PRMT R25, R25, 0x3340, R28 ;  /* 0x0000334019197816 */ /* 0x000fe2000000001c */
[----:B------:R-:W2:Y:S01]  /*14f8a0*/  LDL.LU R16, [R1+0x5a50] ;  /* 0x005a500001107983 */ /* 0x000ea20000300800 */
[----:B------:R-:W-:-:S02]  /*14f8b0*/  IADD3 R28, P1, PT, R27, R14, RZ ;  /* 0x0000000e1b1c7210 */ /* 0x000fc40007f3e0ff */
[----:B------:R-:W-:Y:S01]  /*14f8c0*/  LOP3.LUT R8, R8, 0xffff, RZ, 0xc0, !PT ;  /* 0x0000ffff08087812 */ /* 0x000fe200078ec0ff */
[----:B------:R1:W-:Y:S04]  /*14f8d0*/  STL [R1+0x4d0], R29 ;  /* 0x0004d01d01007387 */ /* 0x0003e80000100800 */
[----:B------:R0:W-:Y:S01]  /*14f8e0*/  STL [R1+0x484], R25 ;  /* 0x0004841901007387 */ /* 0x0001e20000100800 */
[----:B-1----:R-:W-:Y:S01]  /*14f8f0*/  IMAD.X R29, R22, 0x1, R15, P1 ;  /* 0x00000001161d7824 */ /* 0x002fe200008e060f */
[----:B0-----:R-:W-:-:S04]  /*14f900*/  PRMT R25, R8, 0x3340, R0 ;  /* 0x0000334008197816 */ /* 0x001fc80000000000 */
[----:B------:R0:W-:Y:S04]  /*14f910*/  STL.64 [R1+0xc10], R28 ;  /* 0x000c101c01007387 */ /* 0x0001e80000100a00 */
[----:B------:R1:W-:Y:S01]  /*14f920*/  STL [R1+0x2a0], R25 ;  /* 0x0002a01901007387 */ /* 0x0003e20000100800 */
[----:B------:R-:W-:Y:S02]  /*14f930*/  SHF.R.U32.HI R20, RZ, 0x8, R20 ;  /* 0x00000008ff147819 */ /* 0x000fe40000011614 */
[----:B0-----:R-:W-:-:S05]  /*14f940*/  IADD3 R28, P1, PT, R27, R12, RZ ;  /* 0x0000000c1b1c7210 */ /* 0x001fca0007f3e0ff */
[----:B------:R-:W-:Y:S01]  /*14f950*/  IMAD.X R29, R22, 0x1, R13, P1 ;  /* 0x00000001161d7824 */ /* 0x000fe200008e060d */
[----:B---3--:R-:W-:Y:S02]  /*14f960*/  LOP3.LUT R19, R19, 0xffff, RZ, 0xc0, !PT ;  /* 0x0000ffff13137812 */ /* 0x008fe400078ec0ff */
[----:B----4-:R-:W-:Y:S02]  /*14f970*/  LOP3.LUT R8, R21, 0xffff, RZ, 0xc0, !PT ;  /* 0x0000ffff15087812 */ /* 0x010fe400078ec0ff */
[----:B------:R-:W-:Y:S02]  /*14f980*/  LOP3.LUT R21, R26, 0xffff, RZ, 0xc0, !PT ;  /* 0x0000ffff1a157812 */ /* 0x000fe400078ec0ff */
[----:B------:R-:W-:Y:S02]  /*14f990*/  PRMT R26, R8, 0x3340, R0 ;  /* 0x00003340081a7816 */ /* 0x000fe40000000000 */
[----:B-1----:R-:W-:Y:S02]  /*14f9a0*/  PRMT R25, R19, 0x3340, R21 ;  /* 0x0000334013197816 */ /* 0x002fe40000000015 */
[----:B------:R-:W-:-:S02]  /*14f9b0*/  SHF.R.U32.HI R19, RZ, 0x8, R19 ;  /* 0x00000008ff137819 */ /* 0x000fc40000011613 */
[----:B------:R-:W-:Y:S02]  /*14f9c0*/  PRMT R25, R25, 0x5410, R26 ;  /* 0x0000541019197816 */ /* 0x000fe4000000001a */
[----:B------:R-:W-:-:S03]  /*14f9d0*/  SHF.R.U32.HI R22, RZ, 0x8, R21 ;  /* 0x00000008ff167819 */ /* 0x000fc60000011615 */
[----:B------:R0:W-:Y:S04]  /*14f9e0*/  STL [R1+0x1c0c], R25 ;  /* 0x001c0c1901007387 */ /* 0x0001e80000100800 */
[----:B------:R-:W-:Y:S04]  /*14f9f0*/  STL.64 [R1+0xc00], R28 ;  /* 0x000c001c01007387 */ /* 0x000fe80000100a00 */
[----:B------:R-:W3:Y:S01]  /*14fa00*/  LDL.LU R21, [R1+0x5ac] ;  /* 0x0005ac0001157983 */ /* 0x000ee20000300800 */
[----:B0-----:R-:W-:Y:S02]  /*14fa10*/  LOP3.LUT R25, R20, 0xffff, RZ, 0xc0, !PT ;  /* 0x0000ffff14197812 */ /* 0x001fe400078ec0ff */
[----:B------:R-:W-:-:S02]  /*14fa20*/  LOP3.LUT R20, R19, 0xffff, RZ, 0xc0, !PT ;  /* 0x0000ffff13147812 */ /* 0x000fc400078ec0ff */
[----:B------:R-:W4:Y:S01]  /*14fa30*/  LDL.LU R19, [R1+0x3c4] ;  /* 0x0003c40001137983 */ /* 0x000f220000300800 */
[----:B------:R-:W-:Y:S02]  /*14fa40*/  LOP3.LUT R22, R22, 0xffff, RZ, 0xc0, !PT ;  /* 0x0000ffff16167812 */ /* 0x000fe400078ec0ff */
[----:B------:R-:W-:Y:S02]  /*14fa50*/  PRMT R25, R25, 0x3340, R0 ;  /* 0x0000334019197816 */ /* 0x000fe40000000000 */
[----:B------:R-:W-:-:S03]  /*14fa60*/  PRMT R20, R20, 0x3340, R22 ;  /* 0x0000334014147816 */ /* 0x000fc60000000016 */
[----:B------:R-:W-:Y:S04]  /*14fa70*/  STL [R1+0x29c], R25 ;  /* 0x00029c1901007387 */ /* 0x000fe80000100800 */
[----:B------:R0:W-:Y:S01]  /*14fa80*/  STL [R1+0x1224], R20 ;  /* 0x0012241401007387 */ /* 0x0001e20000100800 */
[----:B--2---:R-:W-:Y:S02]  /*14fa90*/  LOP3.LUT R17, R17, 0xffff, RZ, 0xc0, !PT ;  /* 0x0000ffff11117812 */ /* 0x004fe400078ec0ff */
[----:B0-----:R-:W-:Y:S02]  /*14faa0*/  LOP3.LUT R20, R23, 0xffff, RZ, 0xc0, !PT ;  /* 0x0000ffff17147812 */ /* 0x001fe400078ec0ff */
[----:B------:R-:W-:Y:S02]  /*14fab0*/  LOP3.LUT R3, R3, 0xffff, RZ, 0xc0, !PT ;  /* 0x0000ffff03037812 */ /* 0x000fe400078ec0ff */
[----:B------:R-:W-:-:S02]  /*14fac0*/  PRMT R23, R20, 0x3340, R0 ;  /* 0x0000334014177816 */ /* 0x000fc40000000000 */
[--C-:B------:R-:W-:Y:S02]  /*14fad0*/  PRMT R22, R17, 0x3340, R3.reuse ;  /* 0x0000334011167816 */ /* 0x100fe40000000003 */
[----:B------:R-:W-:Y:S02]  /*14fae0*/  SHF.R.U32.HI R3, RZ, 0x8, R3 ;  /* 0x00000008ff037819 */ /* 0x000fe40000011603 */
[----:B------:R-:W-:-:S05]  /*14faf0*/  PRMT R22, R22, 0x5410, R23 ;  /* 0x0000541016167816 */ /* 0x000fca0000000017 */
[----:B------:R0:W-:Y:S02]  /*14fb00*/  STL [R1+0x1bf0], R22 ;  /* 0x001bf01601007387 */ /* 0x0001e40000100800 */
[----:B0-----:R-:W-:Y:S02]  /*14fb10*/  LOP3.LUT R22, R3, 0xffff, RZ, 0xc0, !PT ;  /* 0x0000ffff03167812 */ /* 0x001fe400078ec0ff */
[----:B------:R-:W2:Y:S04]  /*14fb20*/  LDL.LU R3, [R1+0x5498] ;  /* 0x0054980001037983 */ /* 0x000ea80000300800 */
[----:B------:R-:W2:Y:S04]  /*14fb30*/  LDL.LU R26, [R1+0x398] ;  /* 0x00039800011a7983 */ /* 0x000ea80000300800 */
[----:B------:R-:W2:Y:S01]  /*14fb40*/  LDL.LU R23, [R1+0x51c] ;  /* 0x00051c0001177983 */ /* 0x000ea20000300800 */
[----:B------:R-:W-:Y:S01]  /*14fb50*/  SHF.R.U32.HI R17, RZ, 0x8, R17 ;  /* 0x00000008ff117819 */ /* 0x000fe20000011611 */
[----:B------:R-:W-:Y:S01]  /*14fb60*/  VIADD R27, R27, UR6 ;  /* 0x000000061b1b7c36 */ /* 0x000fe20008000000 */
[----:B------:R-:W-:Y:S01]  /*14fb70*/  SHF.R.U32.HI R20, RZ, 0x8, R20 ;  /* 0x00000008ff147819 */ /* 0x000fe20000011614 */
[----:B------:R-:W0:Y:S01]  /*14fb80*/  LDCU UR6, c[0x0][0x3b8] ;  /* 0x00007700ff0677ac */ /* 0x000e220008000800 */
[----:B------:R-:W-:-:S02]  /*14fb90*/  LOP3.LUT R17, R17, 0xffff, RZ, 0xc0, !PT ;  /* 0x0000ffff11117812 */ /* 0x000fc400078ec0ff */
[----:B------:R-:W-:Y:S02]  /*14fba0*/  SHF.R.U32.HI R8, RZ, 0x8, R8 ;  /* 0x00000008ff087819 */ /* 0x000fe40000011608 */
[----:B------:R-:W-:Y:S02]  /*14fbb0*/  PRMT R22, R17, 0x3340, R22 ;  /* 0x0000334011167816 */ /* 0x000fe40000000016 */
[----:B------:R-:W-:Y:S02]  /*14fbc0*/  SHF.R.S32.HI R17, RZ, 0x1f, R27 ;  /* 0x0000001fff117819 */ /* 0x000fe4000001141b */
[----:B------:R-:W-:Y:S02]  /*14fbd0*/  IADD3 R28, P1, PT, R27, R6, RZ ;  /* 0x000000061b1c7210 */ /* 0x000fe40007f3e0ff */
[----:B------:R-:W-:Y:S02]  /*14fbe0*/  LOP3.LUT R20, R20, 0xffff, RZ, 0xc0, !PT ;  /* 0x0000ffff14147812 */ /* 0x000fe400078ec0ff */
[----:B------:R-:W-:Y:S01]  /*14fbf0*/  LOP3.LUT R8, R8, 0xffff, RZ, 0xc0, !PT ;  /* 0x0000ffff08087812 */ /* 0x000fe200078ec0ff */
[----:B------:R-:W-:Y:S01]  /*14fc00*/  IMAD.X R29, R17, 0x1, R9, P1 ;  /* 0x00000001111d7824 */ /* 0x000fe200008e0609 */
[----:B------:R1:W-:Y:S01]  /*14fc10*/  STL [R1+0x480], R22 ;  /* 0x0004801601007387 */ /* 0x0003e20000100800 */
[----:B------:R-:W-:-:S03]  /*14fc20*/  PRMT R25, R20, 0x3340, R0 ;  /* 0x0000334014197816 */ /* 0x000fc60000000000 */
[----:B------:R-:W-:Y:S01]  /*14fc30*/  STL.64 [R1+0xbf0], R28 ;  /* 0x000bf01c01007387 */ /* 0x000fe20000100a00 */
[----:B-1----:R-:W-:-:S03]  /*14fc40*/  PRMT R22, R8, 0x3340, R0 ;  /* 0x0000334008167816 */ /* 0x002fc60000000000 */
[----:B------:R1:W-:Y:S01]  /*14fc50*/  STL [R1+0x298], R25 ;  /* 0x0002981901007387 */ /* 0x0003e20000100800 */
[----:B------:R-:W-:-:S03]  /*14fc60*/  LOP3.LUT R8, R4, 0xffff, RZ, 0xc0, !PT ;  /* 0x0000ffff04087812 */ /* 0x000fc600078ec0ff */
[----:B------:R0:W-:Y:S04]  /*14fc70*/  STL [R1+0x294], R22 ;  /* 0x0002941601007387 */ /* 0x0001e80000100800 */
[----:B------:R-:W2:Y:S01]  /*14fc80*/  LDL.LU R4, [R1+0x5b8] ;  /* 0x0005b80001047983 */ /* 0x000ea20000300800 */
[----:B---3--:R-:W-:Y:S02]  /*14fc90*/  LOP3.LUT R20, R21, 0xffff, RZ, 0xc0, !PT ;  /* 0x0000ffff15147812 */ /* 0x008fe400078ec0ff */
[----:B----4-:R-:W-:Y:S02]  /*14fca0*/  LOP3.LUT R21, R19, 0xffff, RZ, 0xc0, !PT ;  /* 0x0000ffff13157812 */ /* 0x010fe400078ec0ff */
[----:B------:R-:W3:Y:S01]  /*14fcb0*/  LDL.LU R19, [R1+0x3c8] ;  /* 0x0003c80001137983 */ /* 0x000ee20000300800 */
[----:B-1----:R-:W-:-:S02]  /*14fcc0*/  PRMT R25, R8, 0x3340, R0 ;  /* 0x0000334008197816 */ /* 0x002fc40000000000 */
[--C-:B0-----:R-:W-:Y:S02]  /*14fcd0*/  PRMT R22, R20, 0x3340, R21.reuse ;  /* 0x0000334014167816 */ /* 0x101fe40000000015 */
[----:B------:R-:W-:Y:S02]  /*14fce0*/  SHF.R.U32.HI R20, RZ, 0x8, R20 ;  /* 0x00000008ff147819 */ /* 0x000fe40000011614 */
[----:B------:R-:W-:Y:S02]  /*14fcf0*/  SHF.R.U32.HI R21, RZ, 0x8, R21 ;  /* 0x00000008ff157819 */ /* 0x000fe40000011615 */
[----:B------:R-:W-:Y:S02]  /*14fd00*/  SHF.R.U32.HI R8, RZ, 0x8, R8 ;  /* 0x00000008ff087819 */ /* 0x000fe40000011608 */
[----:B------:R-:W-:Y:S02]  /*14fd10*/  IADD3 R28, P1, PT, R27, R10, RZ ;  /* 0x0000000a1b1c7210 */ /* 0x000fe40007f3e0ff */
[----:B------:R-:W-:-:S02]  /*14fd20*/  LOP3.LUT R20, R20, 0xffff, RZ, 0xc0, !PT ;  /* 0x0000ffff14147812 */ /* 0x000fc400078ec0ff */
[----:B------:R-:W-:Y:S02]  /*14fd30*/  LOP3.LUT R21, R21, 0xffff, RZ, 0xc0, !PT ;  /* 0x0000ffff15157812 */ /* 0x000fe400078ec0ff */
[----:B------:R-:W-:Y:S01]  /*14fd40*/  LOP3.LUT R8, R8, 0xffff, RZ, 0xc0, !PT ;  /* 0x0000ffff08087812 */ /* 0x000fe200078ec0ff */
[----:B------:R-:W-:Y:S01]  /*14fd50*/  IMAD.X R29, R17, 0x1, R11, P1 ;  /* 0x00000001111d7824 */ /* 0x000fe200008e060b */
[----:B------:R-:W-:Y:S02]  /*14fd60*/  PRMT R22, R22, 0x5410, R25 ;  /* 0x0000541016167816 */ /* 0x000fe40000000019 */
[----:B------:R-:W-:Y:S02]  /*14fd70*/  PRMT R21, R20, 0x3340, R21 ;  /* 0x0000334014157816 */ /* 0x000fe40000000015 */
[----:B------:R-:W-:Y:S01]  /*14fd80*/  PRMT R20, R8, 0x3340, R0 ;  /* 0x0000334008147816 */ /* 0x000fe20000000000 */
[----:B------:R-:W-:Y:S04]  /*14fd90*/  STL [R1+0x1bd0], R22 ;  /* 0x001bd01601007387 */ /* 0x000fe80000100800 */
[----:B------:R-:W-:Y:S04]  /*14fda0*/  STL.64 [R1+0xbe0], R28 ;  /* 0x000be01c01007387 */ /* 0x000fe80000100a00 */
[----:B------:R-:W-:Y:S04]  /*14fdb0*/  STL [R1+0x1218], R21 ;  /* 0x0012181501007387 */ /* 0x000fe80000100800 */
[----:B------:R0:W-:Y:S01]  /*14fdc0*/  STL [R1+0x290], R20 ;  /* 0x0002901401007387 */ /* 0x0001e20000100800 */
[----:B--2---:R-:W-:-:S02]  /*14fdd0*/  LOP3.LUT R3, R3, 0xffff, RZ, 0xc0, !PT ;  /* 0x0000ffff03037812 */ /* 0x004fc400078ec0ff */
[----:B------:R-:W-:Y:S02]  /*14fde0*/  LOP3.LUT R8, R26, 0xffff, RZ, 0xc0, !PT ;  /* 0x0000ffff1a087812 */ /* 0x000fe400078ec0ff */
[----:B0-----:R-:W-:Y:S02]  /*14fdf0*/  LOP3.LUT R20, R23, 0xffff, RZ, 0xc0, !PT ;  /* 0x0000ffff17147812 */ /* 0x001fe400078ec0ff */
[----:B------:R-:W-:Y:S02]  /*14fe00*/  PRMT R22, R8, 0x3340, R0 ;  /* 0x0000334008167816 */ /* 0x000fe40000000000 */
[----:B------:R-:W-:-:S04]  /*14fe10*/  PRMT R21, R3, 0x3340, R20 ;  /* 0x0000334003157816 */ /* 0x000fc80000000014 */
[----:B------:R-:W-:Y:S02]  /*14fe20*/  PRMT R21, R21, 0x5410, R22 ;  /* 0x0000541015157816 */ /* 0x000fe40000000016 */
[----:B------:R-:W-:-:S05]  /*14fe30*/  IADD3 R22, P1, PT, R27, R14, RZ ;  /* 0x0000000e1b167210 */ /* 0x000fca0007f3e0ff */
[----:B------:R-:W-:Y:S01]  /*14fe40*/  IMAD.X R23, R17, 0x1, R15, P1 ;  /* 0x0000000111177824 */ /* 0x000fe200008e060f */
[----:B------:R-:W-:Y:S01]  /*14fe50*/  STL [R1+0x1bbc], R21 ;  /* 0x001bbc1501007387 */ /* 0x000fe20000100800 */
[----:B------:R-:W-:-:S03]  /*14fe60*/  SHF.R.U32.HI R3, RZ, 0x8, R3 ;  /* 0x00000008ff037819 */ /* 0x000fc60000011603 */
[----:B------:R0:W-:Y:S02]  /*14fe70*/  STL.64 [R1+0xbd0], R22 ;  /* 0x000bd01601007387 */ /* 0x0001e40000100a00 */
[----:B0-----:R-:W-:Y:S02]  /*14fe80*/  SHF.R.U32.HI R23, RZ, 0x8, R20 ;  /* 0x00000008ff177819 */ /* 0x001fe40000011614 */
[----:B------:R-:W-:Y:S02]  /*14fe90*/  LOP3.LUT R22, R3, 0xffff, RZ, 0xc0, !PT ;  /* 0x0000ffff03167812 */ /* 0x000fe400078ec0ff */
[----:B------:R-:W-:Y:S01]  /*14fea0*/  LOP3.LUT R23, R23, 0xffff, RZ, 0xc0, !PT ;  /* 0x0000ffff17177812 */ /* 0x000fe200078ec0ff */
[----:B------:R-:W2:Y:S01]  /*14feb0*/  LDL.LU R3, [R1+0x39c] ;  /* 0x00039c0001037983 */ /* 0x000ea20000300800 */
[----:B------:R-:W-:Y:S02]  /*14fec0*/  LOP3.LUT R4, R4, 0xffff, RZ, 0xc0, !PT ;  /* 0x0000ffff04047812 */ /* 0x000fe400078ec0ff */
[----:B------:R-:W-:Y:S01]  /*14fed0*/  PRMT R23, R22, 0x3340, R23 ;  /* 0x0000334016177816 */ /* 0x000fe20000000017 */
[----:B------:R-:W4:Y:S01]  /*14fee0*/  LDL.LU R20, [R1+0x549c] ;  /* 0x00549c0001147983 */ /* 0x000f220000300800 */
[----:B------:R-:W-:-:S03]  /*14fef0*/  LOP3.LUT R22, R5, 0xffff, RZ, 0xc0, !PT ;  /* 0x0000ffff05167812 */ /* 0x000fc600078ec0ff */
[----:B------:R-:W4:Y:S01]  /*14ff00*/  LDL.LU R21, [R1+0x52c] ;  /* 0x00052c0001157983 */ /* 0x000f220000300800 */
[----:B------:R-:W-:-:S03]  /*14ff10*/  IADD3 R28, P1, PT, R27, R12, RZ ;  /* 0x0000000c1b1c7210 */ /* 0x000fc60007f3e0ff */
[----:B------:R0:W-:Y:S02]  /*14ff20*/  STL [R1+0x1210], R23 ;  /* 0x0012101701007387 */ /* 0x0001e40000100800 */
[----:B------:R-:W-:Y:S01]  /*14ff30*/  IMAD.X R29, R17, 0x1, R13, P1 ;  /* 0x00000001111d7824 */ /* 0x000fe200008e060d */
[----:B0-----:R-:W-:Y:S02]  /*14ff40*/  PRMT R23, R22, 0x3340, R0 ;  /* 0x0000334016177816 */ /* 0x001fe40000000000 */
[----:B---3--:R-:W-:-:S04]  /*14ff50*/  LOP3.LUT R5, R19, 0xffff, RZ, 0xc0, !PT ;  /* 0x0000ffff13057812 */ /* 0x008fc800078ec0ff */
[--C-:B------:R-:W-:Y:S02]  /*14ff60*/  PRMT R19, R4, 0x3340, R5.reuse ;  /* 0x0000334004137816 */ /* 0x100fe40000000005 */
[----:B------:R-:W-:Y:S02]  /*14ff70*/  SHF.R.U32.HI R4, RZ, 0x8, R4 ;  /* 0x00000008ff047819 */ /* 0x000fe40000011604 */
[----:B------:R-:W-:Y:S02]  /*14ff80*/  SHF.R.U32.HI R5, RZ, 0x8, R5 ;  /* 0x00000008ff057819 */ /* 0x000fe40000011605 */
[----:B------:R-:W-:Y:S02]  /*14ff90*/  PRMT R19, R19, 0x5410, R23 ;  /* 0x0000541013137816 */ /* 0x000fe40000000017 */
[----:B------:R-:W-:Y:S02]  /*14ffa0*/  LOP3.LUT R4, R4, 0xffff, RZ, 0xc0, !PT ;  /* 0x0000ffff04047812 */ /* 0x000fe400078ec0ff */
[----:B------:R-:W-:Y:S01]  /*14ffb0*/  LOP3.LUT R5, R5, 0xffff, RZ, 0xc0, !PT ;  /* 0x0000ffff05057812 */ /* 0x000fe200078ec0ff */
[----:B------:R0:W-:Y:S03]  /*14ffc0*/  STL [R1+0x1b94], R19 ;  /* 0x001b941301007387 */ /* 0x0001e60000100800 */
[----:B------:R-:W-:Y:S01]  /*14ffd0*/  PRMT R4, R4, 0x3340, R5 ;  /* 0x0000334004047816 */ /* 0x000fe20000000005 */
[----:B------:R-:W-:Y:S04]  /*14ffe0*/  STL.64 [R1+0xbf8], R28 ;  /* 0x000bf81c01007387 */ /* 0x000fe80000100a00 */
[----:B0-----:R-:W3:Y:S04]  /*14fff0*/  LDL.LU R19, [R1+0x66c] ;  /* 0x00066c0001137983 */ /* 0x001ee80000300800 */
[----:B------:R-:W3:Y:S04]  /*150000*/  LDL.LU R17, [R1+0x198] ;  /* 0x0001980001117983 */ /* 0x000ee80000300800 */
[----:B------:R0:W-:Y:S04]  /*150010*/  STL [R1+0x49c], R4 ;  /* 0x00049c0401007387 */ /* 0x0001e80000100800 */
[----:B------:R-:W3:Y:S04]  /*150020*/  LDL.LU R26, [R1+0x408] ;  /* 0x00040800011a7983 */ /* 0x000ee80000300800 */
[----:B0-----:R-:W3:Y:S04]  /*150030*/  LDL.LU R4, [R1+0x7b0] ;  /* 0x0007b00001047983 */ /* 0x001ee80000300800 */
[----:B------:R-:W3:Y:S04]  /*150040*/  LDL.LU R5, [R1+0x234] ;  /* 0x0002340001057983 */ /* 0x000ee80000300800 */
[----:B------:R-:W3:Y:S01]  /*150050*/  LDL.LU R23, [R1+0x4d4] ;  /* 0x0004d40001177983 */ /* 0x000ee20000300800 */
[----:B------:R-:W-:-:S02]  /*150060*/  SHF.R.U32.HI R22, RZ, 0x8, R22 ;  /* 0x00000008ff167819 */ /* 0x000fc40000011616 */
[----:B------:R-:W-:Y:S02]  /*150070*/  SHF.R.U32.HI R8, RZ, 0x8, R8 ;  /* 0x00000008ff087819 */ /* 0x000fe40000011608 */
[----:B------:R-:W-:Y:S02]  /*150080*/  LOP3.LUT R22, R22, 0xffff, RZ, 0xc0, !PT ;  /* 0x0000ffff16167812 */ /* 0x000fe400078ec0ff */
[----:B------:R-:W-:Y:S02]  /*150090*/  LOP3.LUT R8, R8, 0xffff, RZ, 0xc0, !PT ;  /* 0x0000ffff08087812 */ /* 0x000fe400078ec0ff */
[--C-:B------:R-:W-:Y:S02]  /*1500a0*/  PRMT R25, R22, 0x3340, R0.reuse ;  /* 0x0000334016197816 */ /* 0x100fe40000000000 */
[----:B------:R-:W-:Y:S01]  /*1500b0*/  PRMT R22, R8, 0x3340, R0 ;  /* 0x0000334008167816 */ /* 0x000fe20000000000 */
[----:B------:R-:W-:Y:S01]  /*1500c0*/  VIADD R27, R27, UR6 ;  /* 0x000000061b1b7c36 */ /* 0x000fe20008000000 */
[----:B------:R-:W0:Y:S01]  /*1500d0*/  LDCU UR6, c[0x0][0x3b8] ;  /* 0x00007700ff0677ac */ /* 0x000e220008000800 */
[----:B------:R1:W-:Y:S04]  /*1500e0*/  STL [R1+0x28c], R25 ;  /* 0x00028c1901007387 */ /* 0x0003e80000100800 */
[----:B------:R0:W-:Y:S01]  /*1500f0*/  STL [R1+0x288], R22 ;  /* 0x0002881601007387 */ /* 0x0001e20000100800 */
[----:B------:R-:W-:-:S02]  /*150100*/  IADD3 R28, P1, PT, R27, R6, RZ ;  /* 0x000000061b1c7210 */ /* 0x000fc40007f3e0ff */
[----:B-1----:R-:W-:-:S05]  /*150110*/  SHF.R.S32.HI R25, RZ, 0x1f, R27 ;  /* 0x0000001fff197819 */ /* 0x002fca000001141b */
[----:B------:R-:W-:Y:S01]  /*150120*/  IMAD.X R29, R25, 0x1, R9, P1 ;  /* 0x00000001191d7824 */ /* 0x000fe200008e0609 */
[----:B--2---:R-:W-:Y:S02]  /*150130*/  LOP3.LUT R3, R3, 0xffff, RZ, 0xc0, !PT ;  /* 0x0000ffff03037812 */ /* 0x004fe400078ec0ff */
[----:B----4-:R-:W-:Y:S02]  /*150140*/  LOP3.LUT R8, R20, 0xffff, RZ, 0xc0, !PT ;  /* 0x0000ffff14087812 */ /* 0x010fe400078ec0ff */
[----:B------:R-:W-:Y:S02]  /*150150*/  LOP3.LUT R20, R21, 0xffff, RZ, 0xc0, !PT ;  /* 0x0000ffff15147812 */ /* 0x000fe400078ec0ff */
[----:B0-----:R-:W-:Y:S02]  /*150160*/  PRMT R22, R3, 0x3340, R0 ;  /* 0x0000334003167816 */ /* 0x001fe40000000000 */
[----:B------:R-:W-:Y:S02]  /*150170*/  PRMT R21, R8, 0x3340, R20 ;  /* 0x0000334008157816 */ /* 0x000fe40000000014 */
[----:B------:R-:W-:-:S02]  /*150180*/  SHF.R.U32.HI R8, RZ, 0x8, R8 ;  /* 0x00000008ff087819 */ /* 0x000fc40000011608 */
[----:B------:R-:W-:Y:S02]  /*150190*/  SHF.R.U32.HI R20, RZ, 0x8, R20 ;  /* 0x00000008ff147819 */ /* 0x000fe40000011614 */
[----:B------:R-:W-:Y:S02]  /*1501a0*/  SHF.R.U32.HI R3, RZ, 0x8, R3 ;  /* 0x00000008ff037819 */ /* 0x000fe40000011603 */
[----:B------:R-:W-:Y:S02]  /*1501b0*/  LOP3.LUT R8, R8, 0xffff, RZ, 0xc0, !PT ;  /* 0x0000ffff08087812 */ /* 0x000fe400078ec0ff */
[----:B------:R-:W-:Y:S02]  /*1501c0*/  LOP3.LUT R20, R20, 0xffff, RZ, 0xc0, !PT ;  /* 0x0000ffff14147812 */ /* 0x000fe400078ec0ff */
[----:B------:R-:W-:Y:S02]  /*1501d0*/  LOP3.LUT R3, R3, 0xffff, RZ, 0xc0, !PT ;  /* 0x0000ffff03037812 */ /* 0x000fe400078ec0ff */
[----:B------:R-:W-:-:S02]  /*1501e0*/  PRMT R21, R21, 0x5410, R22 ;  /* 0x0000541015157816 */ /* 0x000fc40000000016 */
[----:B------:R-:W-:Y:S02]  /*1501f0*/  PRMT R20, R8, 0x3340, R20 ;  /* 0x0000334008147816 */ /* 0x000fe40000000014 */
[----:B------:R-:W-:Y:S01]  /*150200*/  PRMT R8, R3, 0x3340, R0 ;  /* 0x0000334003087816 */ /* 0x000fe20000000000 */
[----:B------:R-:W-:Y:S04]  /*150210*/  STL [R1+0x1b68], R21 ;  /* 0x001b681501007387 */ /* 0x000fe80000100800 */
[----:B------:R0:W-:Y:S04]  /*150220*/  STL.64 [R1+0xbe8], R28 ;  /* 0x000be81c01007387 */ /* 0x0001e80000100a00 */
[----:B------:R-:W-:Y:S04]  /*150230*/  STL [R1+0x458], R20 ;  /* 0x0004581401007387 */ /* 0x000fe80000100800 */
[----:B------:R1:W-:Y:S01]  /*150240*/  STL [R1+0x284], R8 ;  /* 0x0002840801007387 */ /* 0x0003e20000100800 */
[----:B---3--:R-:W-:-:S02]  /*150250*/  LOP3.LUT R3, R19, 0xffff, RZ, 0xc0, !PT ;  /* 0x0000ffff13037812 */ /* 0x008fc400078ec0ff */
[----:B------:R-:W-:Y:S02]  /*150260*/  LOP3.LUT R19, R17, 0xffff, RZ, 0xc0, !PT ;  /* 0x0000ffff11137812 */ /* 0x000fe400078ec0ff */
[----:B------:R-:W2:Y:S04]  /*150270*/  LDL.LU R17, [R1+0x694] ;  /* 0x0006940001117983 */ /* 0x000ea80000300800 */
[----:B0-----:R-:W3:Y:S01]  /*150280*/  LDL.LU R29, [R1+0x40c] ;  /* 0x00040c00011d7983 */ /* 0x001ee20000300800 */
[----:B------:R-:W-:Y:S02]  /*150290*/  LOP3.LUT R22, R26, 0xffff, RZ, 0xc0, !PT ;  /* 0x0000ffff1a167812 */ /* 0x000fe400078ec0ff */
[----:B------:R-:W-:Y:S02]  /*1502a0*/  LOP3.LUT R21, R4, 0xffff, RZ, 0xc0, !PT ;  /* 0x0000ffff04157812 */ /* 0x000fe400078ec0ff */
[----:B------:R-:W-:-:S02]  /*1502b0*/  PRMT R4, R3, 0x3340, R22 ;  /* 0x0000334003047816 */ /* 0x000fc40000000016 */
[----:B-1----:R-:W-:Y:S02]  /*1502c0*/  LOP3.LUT R8, R5, 0xffff, RZ, 0xc0, !PT ;  /* 0x0000ffff05087812 */ /* 0x002fe400078ec0ff */
[--C-:B------:R-:W-:Y:S02]  /*1502d0*/  PRMT R5, R19, 0x3340, R0.reuse ;  /* 0x0000334013057816 */ /* 0x100fe40000000000 */
[----:B------:R-:W-:Y:S02]  /*1502e0*/  LOP3.LUT R20, R23, 0xffff, RZ, 0xc0, !PT ;  /* 0x0000ffff17147812 */ /* 0x000fe400078ec0ff */
[----:B------:R-:W-:Y:S02]  /*1502f0*/  PRMT R23, R4, 0x5410, R5 ;  /* 0x0000541004177816 */ /* 0x000fe40000000005 */
[----:B------:R-:W-:Y:S02]  /*150300*/  PRMT R5, R8, 0x3340, R0 ;  /* 0x0000334008057816 */ /* 0x000fe40000000000 */
[----:B------:R-:W-:Y:S01]  /*150310*/  PRMT R4, R21, 0x3340, R20 ;  /* 0x0000334015047816 */ /* 0x000fe20000000014 */
[----:B------:R0:W-:Y:S03]  /*150320*/  STL [R1+0x1b10], R23 ;  /* 0x001b101701007387 */ /* 0x0001e60000100800 */
[----:B0-----:R-:W-:-:S02]  /*150330*/  PRMT R23, R4, 0x5410, R5 ;  /* 0x0000541004177816 */ /* 0x001fc40000000005 */
[----:B------:R-:W-:-:S05]  /*150340*/  IADD3 R4, P1, PT, R27, R10, RZ ;  /* 0x0000000a1b047210 */ /* 0x000fca0007f3e0ff */
[----:B------:R-:W-:Y:S01]  /*150350*/  IMAD.X R5, R25, 0x1, R11, P1 ;  /* 0x0000000119057824 */ /* 0x000fe200008e060b */
[----:B------:R-:W-:Y:S04]  /*150360*/  STL [R1+0x1b5c], R23 ;  /* 0x001b5c1701007387 */ /* 0x000fe80000100800 */
[----:B------:R0:W-:Y:S04]  /*150370*/  STL.64 [R1+0xbc8], R4 ;  /* 0x000bc80401007387 */ /* 0x0001e80000100a00 */
[----:B0-----:R-:W4:Y:S01]  /*150380*/  LDL.LU.64 R4, [R1+0x5a48] ;  /* 0x005a480001047983 */ /* 0x001f220000300a00 */
[----:B------:R-:W-:-:S02]  /*150390*/  SHF.R.U32.HI R23, RZ, 0x8, R21 ;  /* 0x00000008ff177819 */ /* 0x000fc40000011615 */
[----:B------:R-:W-:Y:S01]  /*1503a0*/  SHF.R.U32.HI R26, RZ, 0x8, R20 ;  /* 0x00000008ff1a7819 */ /* 0x000fe20000011614 */
[----:B------:R-:W3:Y:S01]  /*1503b0*/  LDL.LU R21, [R1+0x608] ;  /* 0x0006080001157983 */ /* 0x000ee20000300800 */
[----:B------:R-:W-:-:S03]  /*1503c0*/  SHF.R.U32.HI R20, RZ, 0x8, R3 ;  /* 0x00000008ff147819 */ /* 0x000fc60000011603 */
[----:B------:R-:W3:Y:S01]  /*1503d0*/  LDL.LU R3, [R1+0x3d4] ;  /* 0x0003d40001037983 */ /* 0x000ee20000300800 */
[----:B------:R-:W-:Y:S02]  /*1503e0*/  SHF.R.U32.HI R22, RZ, 0x8, R22 ;  /* 0x00000008ff167819 */ /* 0x000fe40000011616 */
[----:B------:R-:W-:Y:S02]  /*1503f0*/  LOP3.LUT R20, R20, 0xffff, RZ, 0xc0, !PT ;  /* 0x0000ffff14147812 */ /* 0x000fe400078ec0ff */
[----:B------:R-:W-:Y:S02]  /*150400*/  LOP3.LUT R22, R22, 0xffff, RZ, 0xc0, !PT ;  /* 0x0000ffff16167812 */ /* 0x000fe400078ec0ff */
[----:B------:R-:W-:Y:S02]  /*150410*/  LOP3.LUT R23, R23, 0xffff, RZ, 0xc0, !PT ;  /* 0x0000ffff17177812 */ /* 0x000fe400078ec0ff */
[----:B------:R-:W-:Y:S02]  /*150420*/  LOP3.LUT R26, R26, 0xffff, RZ, 0xc0, !PT ;  /* 0x0000ffff1a1a7812 */ /* 0x000fe400078ec0ff */
[----:B------:R-:W-:-:S02]  /*150430*/  PRMT R20, R20, 0x3340, R22 ;  /* 0x0000334014147816 */ /* 0x000fc40000000016 */
[----:B------:R-:W-:Y:S02]  /*150440*/  IADD3 R22, P1, PT, R27, R14, RZ ;  /* 0x0000000e1b167210 */ /* 0x000fe40007f3e0ff */
[----:B------:R-:W-:Y:S02]  /*150450*/  PRMT R26, R23, 0x3340, R26 ;  /* 0x00003340171a7816 */ /* 0x000fe4000000001a */
[----:B------:R-:W-:Y:S01]  /*150460*/  SHF.R.U32.HI R19, RZ, 0x8, R19 ;  /* 0x00000008ff137819 */ /* 0x000fe20000011613 */
[----:B------:R-:W-:Y:S02]  /*150470*/  IMAD.X R23, R25, 0x1, R15, P1 ;  /* 0x0000000119177824 */ /* 0x000fe400008e060f */
[----:B------:R-:W-:Y:S01]  /*150480*/  STL [R1+0x1264], R26 ;  /* 0x0012641a01007387 */ /* 0x000fe20000100800 */
[----:B------:R-:W-:-:S03]  /*150490*/  LOP3.LUT R19, R19, 0xffff, RZ, 0xc0, !PT ;  /* 0x0000ffff13137812 */ /* 0x000fc600078ec0ff */
[----:B------:R-:W-:Y:S04]  /*1504a0*/  STL [R1+0x454], R20 ;  /* 0x0004541401007387 */ /* 0x000fe80000100800 */
[----:B------:R0:W-:Y:S02]  /*1504b0*/  STL.64 [R1+0xbd8], R22 ;  /* 0x000bd81601007387 */ /* 0x0001e40000100a00 */
[----:B0-----:R-:W-:-:S05]  /*1504c0*/  PRMT R22, R19, 0x3340, R0 ;  /* 0x0000334013167816 */ /* 0x001fca0000000000 */
[----:B------:R3:W-:Y:S01]  /*1504d0*/  STL [R1+0x280], R22 ;  /* 0x0002801601007387 */ /* 0x0007e20000100800 */
[----:B--2---:R-:W-:Y:S02]  /*1504e0*/  LOP3.LUT R20, R17, 0xffff, RZ, 0xc0, !PT ;  /* 0x0000ffff11147812 */ /* 0x004fe400078ec0ff */
[----:B----4-:R-:W-:Y:S02]  /*1504f0*/  LOP3.LUT R19, R5, 0xffff, RZ, 0xc0, !PT ;  /* 0x0000ffff05137812 */ /* 0x010fe400078ec0ff */
[----:B------:R-:W2:Y:S04]  /*150500*/  LDL.LU R5, [R1+0x5a44] ;  /* 0x005a440001057983 */ /* 0x000ea80000300800 */
[----:B------:R-:W4:Y:S04]  /*150510*/  LDL.LU R26, [R1+0x3a8] ;  /* 0x0003a800011a7983 */ /* 0x000f280000300800 */
[----:B------:R-:W2:Y:S04]  /*150520*/  LDL.LU R23, [R1+0x54a0] ;  /* 0x0054a00001177983 */ /* 0x000ea80000300800 */
[----:B------:R-:W2:Y:S01]  /*150530*/  LDL.LU R17, [R1+0x54c] ;  /* 0x00054c0001117983 */ /* 0x000ea20000300800 */
[----:B---3--:R-:W-:-:S02]  /*150540*/  LOP3.LUT R22, R29, 0xffff, RZ, 0xc0, !PT ;  /* 0x0000ffff1d167812 */ /* 0x008fc400078ec0ff */
        /* <DEDUP_REMOVED lines=8> */
[----:B------:R0:W-:Y:S01]  /*1505d0*/  STL [R1+0x1ae4], R29 ;  /* 0x001ae41d01007387 */ /* 0x0001e20000100800 */
[----:B------:R-:W-:Y:S02]  /*1505e0*/  LOP3.LUT R4, R4, 0xffff, RZ, 0xc0, !PT ;  /* 0x0000ffff04047812 */ /* 0x000fe400078ec0ff */
[----:B------:R-:W-:Y:S02]  /*1505f0*/  PRMT R22, R20, 0x3340, R22 ;  /* 0x0000334014167816 */ /* 0x000fe40000000016 */
[----:B------:R-:W-:Y:S02]  /*150600*/  LOP3.LUT R20, R21, 0xffff, RZ, 0xc0, !PT ;  /* 0x0000ffff15147812 */ /* 0x000fe400078ec0ff */
[----:B------:R-:W-:Y:S01]  /*150610*/  LOP3.LUT R21, R3, 0xffff, RZ, 0xc0, !PT ;  /* 0x0000ffff03157812 */ /* 0x000fe200078ec0ff */
[----:B0-----:R-:W-:-:S03]  /*150620*/  IMAD.X R29, R25, 0x1, R13, P1 ;  /* 0x00000001191d7824 */ /* 0x001fc600008e060d */
[----:B------:R-:W-:Y:S02]  /*150630*/  PRMT R3, R20, 0x3340, R21 ;  /* 0x0000334014037816 */ /* 0x000fe40000000015 */
[----:B------:R-:W-:Y:S04]  /*150640*/  STL.64 [R1+0xbc0], R28 ;  /* 0x000bc01c01007387 */ /* 0x000fe80000100a00 */
[----:B------:R0:W-:Y:S02]  /*150650*/  STL [R1+0x450], R22 ;  /* 0x0004501601007387 */ /* 0x0001e40000100800 */
[----:B0-----:R-:W-:-:S04]  /*150660*/  PRMT R22, R4, 0x3340, R0 ;  /* 0x0000334004167816 */ /* 0x001fc80000000000 */
[----:B------:R-:W-:Y:S02]  /*150670*/  PRMT R22, R3, 0x5410, R22 ;  /* 0x0000541003167816 */ /* 0x000fe40000000016 */
[----:B------:R-:W3:Y:S04]  /*150680*/  LDL.LU R3, [R1+0x61c] ;  /* 0x00061c0001037983 */ /* 0x000ee80000300800 */
[----:B------:R0:W-:Y:S02]  /*150690*/  STL [R1+0x1abc], R22 ;  /* 0x001abc1601007387 */ /* 0x0001e40000100800 */
[----:B0-----:R-:W-:Y:S02]  /*1506a0*/  SHF.R.U32.HI R22, RZ, 0x8, R19 ;  /* 0x00000008ff167819 */ /* 0x001fe40000011613 */
[----:B------:R-:W3:Y:S01]  /*1506b0*/  LDL.LU R19, [R1+0x3d8] ;  /* 0x0003d80001137983 */ /* 0x000ee20000300800 */
[----:B------:R-:W-:-:S02]  /*1506c0*/  SHF.R.U32.HI R20, RZ, 0x8, R20 ;  /* 0x00000008ff147819 */ /* 0x000fc40000011614 */
[----:B------:R-:W-:Y:S02]  /*1506d0*/  SHF.R.U32.HI R21, RZ, 0x8, R21 ;  /* 0x00000008ff157819 */ /* 0x000fe40000011615 */
[----:B------:R-:W-:Y:S02]  /*1506e0*/  LOP3.LUT R22, R22, 0xffff, RZ, 0xc0, !PT ;  /* 0x0000ffff16167812 */ /* 0x000fe400078ec0ff */
[----:B------:R-:W-:Y:S02]  /*1506f0*/  LOP3.LUT R20, R20, 0xffff, RZ, 0xc0, !PT ;  /* 0x0000ffff14147812 */ /* 0x000fe400078ec0ff */
[----:B------:R-:W-:Y:S02]  /*150700*/  LOP3.LUT R21, R21, 0xffff, RZ, 0xc0, !PT ;  /* 0x0000ffff15157812 */ /* 0x000fe400078ec0ff */
[----:B------:R-:W-:Y:S02]  /*150710*/  PRMT R25, R22, 0x3340, R0 ;  /* 0x0000334016197816 */ /* 0x000fe40000000000 */
[----:B------:R-:W-:Y:S01]  /*150720*/  PRMT R22, R20, 0x3340, R21 ;  /* 0x0000334014167816 */ /* 0x000fe20000000015 */
[----:B------:R-:W-:Y:S01]  /*150730*/  VIADD R27, R27, UR6 ;  /* 0x000000061b1b7c36 */ /* 0x000fe20008000000 */
[----:B------:R-:W-:Y:S01]  /*150740*/  SHF.R.U32.HI R4, RZ, 0x8, R4 ;  /* 0x00000008ff047819 */ /* 0x000fe20000011604 */
[----:B------:R0:W-:Y:S01]  /*150750*/  STL [R1+0x27c], R25 ;  /* 0x00027c1901007387 */ /* 0x0001e20000100800 */
[----:B------:R-:W1:Y:S03]  /*150760*/  LDCU UR6, c[0x0][0x3b8] ;  /* 0x00007700ff0677ac */ /* 0x000e660008000800 */
[----:B------:R1:W-:Y:S01]  /*150770*/  STL [R1+0x44c], R22 ;  /* 0x00044c1601007387 */ /* 0x0003e20000100800 */
[----:B0-----:R-:W-:-:S02]  /*150780*/  SHF.R.S32.HI R25, RZ, 0x1f, R27 ;  /* 0x0000001fff197819 */ /* 0x001fc4000001141b */
[----:B----4-:R-:W-:Y:S02]  /*150790*/  LOP3.LUT R20, R26, 0xffff, RZ, 0xc0, !PT ;  /* 0x0000ffff1a147812 */ /* 0x010fe400078ec0ff */
[----:B--2---:R-:W-:Y:S02]  /*1507a0*/  LOP3.LUT R21, R23, 0xffff, RZ, 0xc0, !PT ;  /* 0x0000ffff17157812 */ /* 0x004fe400078ec0ff */
[----:B------:R-:W-:Y:S02]  /*1507b0*/  LOP3.LUT R17, R17, 0xffff, RZ, 0xc0, !PT ;  /* 0x0000ffff11117812 */ /* 0x000fe400078ec0ff */
[----:B------:R-:W-:Y:S02]  /*1507c0*/  PRMT R23, R20, 0x3340, R0 ;  /* 0x0000334014177816 */ /* 0x000fe40000000000 */
[----:B-1----:R-:W-:-:S04]  /*1507d0*/  PRMT R22, R21, 0x3340, R17 ;  /* 0x0000334015167816 */ /* 0x002fc80000000011 */
[----:B------:R-:W-:Y:S02]  /*1507e0*/  PRMT R26, R22, 0x5410, R23 ;  /* 0x00005410161a7816 */ /* 0x000fe40000000017 */
[----:B------:R-:W-:-:S05]  /*1507f0*/  IADD3 R22, P1, PT, R27, R6, RZ ;  /* 0x000000061b167210 */ /* 0x000fca0007f3e0ff */
[----:B------:R-:W-:Y:S01]  /*150800*/  IMAD.X R23, R25, 0x1, R9, P1 ;  /* 0x0000000119177824 */ /* 0x000fe200008e0609 */
[----:B------:R0:W-:Y:S04]  /*150810*/  STL [R1+0x1ab4], R26 ;  /* 0x001ab41a01007387 */ /* 0x0001e80000100800 */
[----:B------:R1:W-:Y:S01]  /*150820*/  STL.64 [R1+0xbb8], R22 ;  /* 0x000bb81601007387 */ /* 0x0003e20000100a00 */
[----:B0-----:R-:W-:Y:S02]  /*150830*/  LOP3.LUT R26, R4, 0xffff, RZ, 0xc0, !PT ;  /* 0x0000ffff041a7812 */ /* 0x001fe400078ec0ff */
[----:B-1----:R-:W-:Y:S01]  /*150840*/  SHF.R.U32.HI R22, RZ, 0x8, R17 ;  /* 0x00000008ff167819 */ /* 0x002fe20000011611 */
[----:B------:R-:W2:Y:S04]  /*150850*/  LDL.LU R23, [R1+0x54a4] ;  /* 0x0054a40001177983 */ /* 0x000ea80000300800 */
[----:B------:R-:W4:Y:S04]  /*150860*/  LDL.LU R17, [R1+0x3ac] ;  /* 0x0003ac0001117983 */ /* 0x000f280000300800 */
[----:B------:R-:W4:Y:S01]  /*150870*/  LDL.LU R4, [R1+0x5a8] ;  /* 0x0005a80001047983 */ /* 0x000f220000300800 */
[----:B------:R-:W-:-:S02]  /*150880*/  SHF.R.U32.HI R21, RZ, 0x8, R21 ;  /* 0x00000008ff157819 */ /* 0x000fc40000011615 */
[----:B------:R-:W-:Y:S02]  /*150890*/  PRMT R26, R26, 0x3340, R0 ;  /* 0x000033401a1a7816 */ /* 0x000fe40000000000 */
[----:B------:R-:W-:Y:S02]  /*1508a0*/  LOP3.LUT R21, R21, 0xffff, RZ, 0xc0, !PT ;  /* 0x0000ffff15157812 */ /* 0x000fe400078ec0ff */
[----:B------:R-:W-:Y:S01]  /*1508b0*/  LOP3.LUT R22, R22, 0xffff, RZ, 0xc0, !PT ;  /* 0x0000ffff16167812 */ /* 0x000fe200078ec0ff */
[----:B------:R0:W-:Y:S03]  /*1508c0*/  STL [R1+0x278], R26 ;  /* 0x0002781a01007387 */ /* 0x0001e60000100800 */
[----:B------:R-:W-:Y:S02]  /*1508d0*/  PRMT R22, R21, 0x3340, R22 ;  /* 0x0000334015167816 */ /* 0x000fe40000000016 */
[----:B---3--:R-:W-:-:S02]  /*1508e0*/  LOP3.LUT R3, R3, 0xffff, RZ, 0xc0, !PT ;  /* 0x0000ffff03037812 */ /* 0x008fc400078ec0ff */
[----:B------:R-:W-:Y:S01]  /*1508f0*/  LOP3.LUT R21, R18, 0xffff, RZ, 0xc0, !PT ;  /* 0x0000ffff12157812 */ /* 0x000fe200078ec0ff */
[----:B------:R1:W-:Y:S01]  /*150900*/  STL [R1+0x45c], R22 ;  /* 0x00045c1601007387 */ /* 0x0003e20000100800 */
[----:B0-----:R-:W-:Y:S02]  /*150910*/  LOP3.LUT R26, R19, 0xffff, RZ, 0xc0, !PT ;  /* 0x0000ffff131a7812 */ /* 0x001fe400078ec0ff */
[----:B------:R-:W-:Y:S02]  /*150920*/  PRMT R19, R21, 0x3340, R0 ;  /* 0x0000334015137816 */ /* 0x000fe40000000000 */
[----:B------:R-:W-:-:S04]  /*150930*/  PRMT R18, R3, 0x3340, R26 ;  /* 0x0000334003127816 */ /* 0x000fc8000000001a */
[----:B-1----:R-:W-:Y:S02]  /*150940*/  PRMT R22, R18, 0x5410, R19 ;  /* 0x0000541012167816 */ /* 0x002fe40000000013 */
[----:B------:R-:W-:-:S03]  /*150950*/  IADD3 R18, P1, PT, R27, R10, RZ ;  /* 0x0000000a1b127210 */ /* 0x000fc60007f3e0ff */
[----:B------:R0:W-:Y:S02]  /*150960*/  STL [R1+0x1a90], R22 ;  /* 0x001a901601007387 */ /* 0x0001e40000100800 */
[----:B------:R-:W-:Y:S01]  /*150970*/  IMAD.X R19, R25, 0x1, R11, P1 ;  /* 0x0000000119137824 */ /* 0x000fe200008e060b */
[----:B------:R-:W-:Y:S02]  /*150980*/  SHF.R.U32.HI R26, RZ, 0x8, R26 ;  /* 0x00000008ff1a7819 */ /* 0x000fe4000001161a */
[----:B------:R-:W-:Y:S02]  /*150990*/  SHF.R.U32.HI R21, RZ, 0x8, R21 ;  /* 0x00000008ff157819 */ /* 0x000fe40000011615 */
[----:B0-----:R-:W-:Y:S02]  /*1509a0*/  SHF.R.U32.HI R22, RZ, 0x8, R3 ;  /* 0x00000008ff167819 */ /* 0x001fe40000011603 */
[----:B------:R-:W3:Y:S04]  /*1509b0*/  LDL.LU R3, [R1+0x7c0] ;  /* 0x0007c00001037983 */ /* 0x000ee80000300800 */
[----:B------:R0:W-:Y:S01]  /*1509c0*/  STL.64 [R1+0xbb0], R18 ;  /* 0x000bb01201007387 */ /* 0x0001e20000100a00 */
[----:B------:R-:W-:-:S02]  /*1509d0*/  LOP3.LUT R22, R22, 0xffff, RZ, 0xc0, !PT ;  /* 0x0000ffff16167812 */ /* 0x000fc400078ec0ff */
[----:B------:R-:W-:Y:S02]  /*1509e0*/  LOP3.LUT R26, R26, 0xffff, RZ, 0xc0, !PT ;  /* 0x0000ffff1a1a7812 */ /* 0x000fe400078ec0ff */
[----:B------:R-:W-:Y:S01]  /*1509f0*/  LOP3.LUT R21, R21, 0xffff, RZ, 0xc0, !PT ;  /* 0x0000ffff15157812 */ /* 0x000fe200078ec0ff */
[----:B0-----:R-:W3:Y:S04]  /*150a00*/  LDL.LU R18, [R1+0x250] ;  /* 0x0002500001127983 */ /* 0x001ee80000300800 */
[----:B------:R-:W3:Y:S01]  /*150a10*/  LDL.LU R19, [R1+0x518] ;  /* 0x0005180001137983 */ /* 0x000ee20000300800 */
[----:B------:R-:W-:Y:S02]  /*150a20*/  SHF.R.U32.HI R20, RZ, 0x8, R20 ;  /* 0x00000008ff147819 */ /* 0x000fe40000011614 */
[----:B------:R-:W-:-:S02]  /*150a30*/  PRMT R22, R22, 0x3340, R26 ;  /* 0x0000334016167816 */ /* 0x000fc4000000001a */
[--C-:B------:R-:W-:Y:S02]  /*150a40*/  PRMT R21, R21, 0x3340, R0.reuse ;  /* 0x0000334015157816 */ /* 0x100fe40000000000 */
[----:B------:R-:W-:Y:S02]  /*150a50*/  IADD3 R28, P1, PT, R27, R14, RZ ;  /* 0x0000000e1b1c7210 */ /* 0x000fe40007f3e0ff */
[----:B------:R-:W-:Y:S01]  /*150a60*/  LOP3.LUT R20, R20, 0xffff, RZ, 0xc0, !PT ;  /* 0x0000ffff14147812 */ /* 0x000fe200078ec0ff */
[----:B------:R-:W-:Y:S02]  /*150a70*/  STL [R1+0x448], R22 ;  /* 0x0004481601007387 */ /* 0x000fe40000100800 */
[----:B------:R-:W-:Y:S02]  /*150a80*/  IMAD.X R29, R25, 0x1, R15, P1 ;  /* 0x00000001191d7824 */ /* 0x000fe400008e060f */
[----:B------:R0:W-:Y:S04]  /*150a90*/  STL [R1+0x274], R21 ;  /* 0x0002741501007387 */ /* 0x0001e80000100800 */
[----:B------:R-:W-:Y:S01]  /*150aa0*/  STL.64 [R1+0xba8], R28 ;  /* 0x000ba81c01007387 */ /* 0x000fe20000100a00 */
[----:B0-----:R-:W-:-:S05]  /*150ab0*/  PRMT R21, R20, 0x3340, R0 ;  /* 0x0000334014157816 */ /* 0x001fca0000000000 */
[----:B------:R0:W-:Y:S01]  /*150ac0*/  STL [R1+0x270], R21 ;  /* 0x0002701501007387 */ /* 0x0001e20000100800 */
[----:B--2---:R-:W-:-:S03]  /*150ad0*/  LOP3.LUT R20, R23, 0xffff, RZ, 0xc0, !PT ;  /* 0x0000ffff17147812 */ /* 0x004fc600078ec0ff */
[----:B------:R-:W2:Y:S01]  /*150ae0*/  LDL.LU R23, [R1+0x24c] ;  /* 0x00024c0001177983 */ /* 0x000ea20000300800 */
[----:B----4-:R-:W-:-:S03]  /*150af0*/  LOP3.LUT R22, R17, 0xffff, RZ, 0xc0, !PT ;  /* 0x0000ffff11167812 */ /* 0x010fc600078ec0ff */
[----:B------:R-:W4:Y:S01]  /*150b00*/  LDL.LU R17, [R1+0x7c4] ;  /* 0x0007c40001117983 */ /* 0x000f220000300800 */
[----:B0-----:R-:W-:-:S03]  /*150b10*/  LOP3.LUT R21, R4, 0xffff, RZ, 0xc0, !PT ;  /* 0x0000ffff04157812 */ /* 0x001fc600078ec0ff */
[----:B------:R-:W4:Y:S01]  /*150b20*/  LDL.LU R4, [R1+0x524] ;  /* 0x0005240001047983 */ /* 0x000f220000300800 */
[----:B------:R-:W-:Y:S02]  /*150b30*/  PRMT R28, R22, 0x3340, R0 ;  /* 0x00003340161c7816 */ /* 0x000fe40000000000 */
        /* <DEDUP_REMOVED lines=10> */
[----:B------:R-:W-:Y:S04]  /*150be0*/  STL.64 [R1+0xba0], R28 ;  /* 0x000ba01c01007387 */ /* 0x000fe80000100a00 */
[----:B------:R0:W-:Y:S01]  /*150bf0*/  STL [R1+0x444], R21 ;  /* 0x0004441501007387 */ /* 0x0001e20000100800 */
[----:B---3--:R-:W-:-:S04]  /*150c00*/  LOP3.LUT R3, R3, 0xffff, RZ, 0xc0, !PT ;  /* 0x0000ffff03037812 */ /* 0x008fc800078ec0ff */
[----:B0-----:R-:W-:Y:S02]  /*150c10*/  SHF.R.U32.HI R21, RZ, 0x8, R3 ;  /* 0x00000008ff157819 */ /* 0x001fe40000011603 */
[----:B------:R-:W-:Y:S02]  /*150c20*/  LOP3.LUT R20, R18, 0xffff, RZ, 0xc0, !PT ;  /* 0x0000ffff12147812 */ /* 0x000fe400078ec0ff */
[----:B------:R-:W-:Y:S02]  /*150c30*/  LOP3.LUT R25, R19, 0xffff, RZ, 0xc0, !PT ;  /* 0x0000ffff13197812 */ /* 0x000fe400078ec0ff */
[----:B------:R-:W-:Y:S02]  /*150c40*/  PRMT R19, R20, 0x3340, R0 ;  /* 0x0000334014137816 */ /* 0x000fe40000000000 */
[--C-:B------:R-:W-:Y:S02]  /*150c50*/  PRMT R18, R3, 0x3340, R25.reuse ;  /* 0x0000334003127816 */ /* 0x100fe40000000019 */
[----:B------:R-:W-:-:S02]  /*150c60*/  SHF.R.U32.HI R25, RZ, 0x8, R25 ;  /* 0x00000008ff197819 */ /* 0x000fc40000011619 */
[----:B------:R-:W-:Y:S02]  /*150c70*/  SHF.R.U32.HI R20, RZ, 0x8, R20 ;  /* 0x00000008ff147819 */ /* 0x000fe40000011614 */
[----:B------:R-:W-:Y:S02]  /*150c80*/  PRMT R18, R18, 0x5410, R19 ;  /* 0x0000541012127816 */ /* 0x000fe40000000013 */
[----:B------:R-:W-:Y:S02]  /*150c90*/  LOP3.LUT R21, R21, 0xffff, RZ, 0xc0, !PT ;  /* 0x0000ffff15157812 */ /* 0x000fe400078ec0ff */
[----:B------:R-:W-:Y:S02]  /*150ca0*/  LOP3.LUT R25, R25, 0xffff, RZ, 0xc0, !PT ;  /* 0x0000ffff19197812 */ /* 0x000fe400078ec0ff */
[----:B------:R-:W-:Y:S01]  /*150cb0*/  LOP3.LUT R20, R20, 0xffff, RZ, 0xc0, !PT ;  /* 0x0000ffff14147812 */ /* 0x000fe200078ec0ff */
[----:B------:R0:W-:Y:S01]  /*150cc0*/  STL [R1+0x1a58], R18 ;  /* 0x001a581201007387 */ /* 0x0001e20000100800 */
[----:B------:R-:W-:-:S02]  /*150cd0*/  PRMT R26, R21, 0x3340, R25 ;  /* 0x00003340151a7816 */ /* 0x000fc40000000019 */
[----:B------:R-:W-:Y:S01]  /*150ce0*/  PRMT R21, R20, 0x3340, R0 ;  /* 0x0000334014157816 */ /* 0x000fe20000000000 */
[----:B0-----:R-:W3:Y:S04]  /*150cf0*/  LDL.LU R18, [R1+0x6d8] ;  /* 0x0006d80001127983 */ /* 0x001ee80000300800 */
[----:B------:R-:W3:Y:S04]  /*150d00*/  LDL.LU R3, [R1+0x1b8] ;  /* 0x0001b80001037983 */ /* 0x000ee80000300800 */
[----:B------:R-:W3:Y:S04]  /*150d10*/  LDL.LU R19, [R1+0x4c4] ;  /* 0x0004c40001137983 */ /* 0x000ee80000300800 */
[----:B------:R-:W-:Y:S04]  /*150d20*/  STL [R1+0x41c], R26 ;  /* 0x00041c1a01007387 */ /* 0x000fe80000100800 */
[----:B------:R0:W-:Y:S01]  /*150d30*/  STL [R1+0x26c], R21 ;  /* 0x00026c1501007387 */ /* 0x0001e20000100800 */
[----:B--2---:R-:W-:-:S02]  /*150d40*/  LOP3.LUT R25, R23, 0xffff, RZ, 0xc0, !PT ;  /* 0x0000ffff17197812 */ /* 0x004fc400078ec0ff */
[----:B----4-:R-:W-:Y:S02]  /*150d50*/  LOP3.LUT R20, R17, 0xffff, RZ, 0xc0, !PT ;  /* 0x0000ffff11147812 */ /* 0x010fe400078ec0ff */
[----:B0-----:R-:W-:Y:S02]  /*150d60*/  LOP3.LUT R21, R4, 0xffff, RZ, 0xc0, !PT ;  /* 0x0000ffff04157812 */ /* 0x001fe400078ec0ff */
[----:B------:R-:W-:Y:S02]  /*150d70*/  PRMT R17, R25, 0x3340, R0 ;  /* 0x0000334019117816 */ /* 0x000fe40000000000 */
[----:B------:R-:W-:Y:S01]  /*150d80*/  PRMT R4, R20, 0x3340, R21 ;  /* 0x0000334014047816 */ /* 0x000fe20000000015 */
[----:B------:R0:W-:Y:S03]  /*150d90*/  STL.64 [R1+0x59b0], R24 ;  /* 0x0059b01801007387 */ /* 0x0001e60000100a00 */
[----:B------:R-:W-:-:S02]  /*150da0*/  PRMT R23, R4, 0x5410, R17 ;  /* 0x0000541004177816 */ /* 0x000fc40000000011 */
[----:B------:R-:W2:Y:S04]  /*150db0*/  LDL.LU R4, [R1+0x640] ;  /* 0x0006400001047983 */ /* 0x000ea80000300800 */
[----:B------:R-:W4:Y:S01]  /*150dc0*/  LDL.LU R17, [R1+0x3e4] ;  /* 0x0003e40001117983 */ /* 0x000f220000300800 */
[----:B------:R-:W-:Y:S01]  /*150dd0*/  VIADD R27, R27, UR6 ;  /* 0x000000061b1b7c36 */ /* 0x000fe20008000000 */
[----:B------:R-:W-:Y:S01]  /*150de0*/  SHF.R.U32.HI R22, RZ, 0x8, R22 ;  /* 0x00000008ff167819 */ /* 0x000fe20000011616 */
[----:B------:R-:W1:Y:S01]  /*150df0*/  LDCU UR6, c[0x0][0x3b8] ;  /* 0x00007700ff0677ac */ /* 0x000e620008000800 */
[----:B------:R-:W-:Y:S02]  /*150e00*/  SHF.R.U32.HI R20, RZ, 0x8, R20 ;  /* 0x00000008ff147819 */ /* 0x000fe40000011614 */
[----:B------:R-:W-:-:S02]  /*150e10*/  SHF.R.U32.HI R21, RZ, 0x8, R21 ;  /* 0x00000008ff157819 */ /* 0x000fc40000011615 */
[----:B------:R-:W-:Y:S02]  /*150e20*/  SHF.R.S32.HI R26, RZ, 0x1f, R27 ;  /* 0x0000001fff1a7819 */ /* 0x000fe4000001141b */
[----:B0-----:R-:W-:Y:S02]  /*150e30*/  IADD3 R24, P1, PT, R27, R6, RZ ;  /* 0x000000061b187210 */ /* 0x001fe40007f3e0ff */
[----:B------:R-:W-:Y:S02]  /*150e40*/  LOP3.LUT R22, R22, 0xffff, RZ, 0xc0, !PT ;  /* 0x0000ffff16167812 */ /* 0x000fe400078ec0ff */
[----:B------:R-:W-:Y:S02]  /*150e50*/  LOP3.LUT R20, R20, 0xffff, RZ, 0xc0, !PT ;  /* 0x0000ffff14147812 */ /* 0x000fe400078ec0ff */
[----:B------:R-:W-:Y:S01]  /*150e60*/  LOP3.LUT R21, R21, 0xffff, RZ, 0xc0, !PT ;  /* 0x0000ffff15157812 */ /* 0x000fe200078ec0ff */
[----:B------:R-:W-:Y:S01]  /*150e70*/  IMAD.X R25, R26, 0x1, R9, P1 ;  /* 0x000000011a197824 */ /* 0x000fe200008e0609 */
[----:B------:R-:W-:-:S02]  /*150e80*/  PRMT R22, R22, 0x3340, R0 ;  /* 0x0000334016167816 */ /* 0x000fc40000000000 */
[----:B------:R-:W-:Y:S01]  /*150e90*/  PRMT R20, R20, 0x3340, R21 ;  /* 0x0000334014147816 */ /* 0x000fe20000000015 */
[----:B------:R-:W-:Y:S04]  /*150ea0*/  STL [R1+0x1a24], R23 ;  /* 0x001a241701007387 */ /* 0x000fe80000100800 */
[----:B------:R0:W-:Y:S04]  /*150eb0*/  STL.64 [R1+0xb98], R24 ;  /* 0x000b981801007387 */ /* 0x0001e80000100a00 */
[----:B------:R-:W-:Y:S04]  /*150ec0*/  STL [R1+0x268], R22 ;  /* 0x0002681601007387 */ /* 0x000fe80000100800 */
[----:B------:R1:W-:Y:S01]  /*150ed0*/  STL [R1+0x122c], R20 ;  /* 0x00122c1401007387 */ /* 0x0003e20000100800 */
[----:B0-----:R-:W-:-:S05]  /*150ee0*/  IADD3 R24, P1, PT, R27, R10, RZ ;  /* 0x0000000a1b187210 */ /* 0x001fca0007f3e0ff */
[----:B------:R-:W-:Y:S01]  /*150ef0*/  IMAD.X R25, R26, 0x1, R11, P1 ;  /* 0x000000011a197824 */ /* 0x000fe200008e060b */
[----:B---3--:R-:W-:Y:S02]  /*150f00*/  LOP3.LUT R18, R18, 0xffff, RZ, 0xc0, !PT ;  /* 0x0000ffff12127812 */ /* 0x008fe400078ec0ff */
[----:B------:R-:W-:Y:S02]  /*150f10*/  LOP3.LUT R3, R3, 0xffff, RZ, 0xc0, !PT ;  /* 0x0000ffff03037812 */ /* 0x000fe400078ec0ff */
[----:B------:R-:W-:Y:S02]  /*150f20*/  LOP3.LUT R19, R19, 0xffff, RZ, 0xc0, !PT ;  /* 0x0000ffff13137812 */ /* 0x000fe400078ec0ff */
[----:B------:R-:W-:Y:S02]  /*150f30*/  PRMT R21, R3, 0x3340, R0 ;  /* 0x0000334003157816 */ /* 0x000fe40000000000 */
[----:B-1----:R-:W-:Y:S02]  /*150f40*/  PRMT R20, R18, 0x3340, R19 ;  /* 0x0000334012147816 */ /* 0x002fe40000000013 */
[----:B------:R-:W-:-:S02]  /*150f50*/  SHF.R.U32.HI R18, RZ, 0x8, R18 ;  /* 0x00000008ff127819 */ /* 0x000fc40000011612 */
[----:B------:R-:W-:Y:S02]  /*150f60*/  SHF.R.U32.HI R19, RZ, 0x8, R19 ;  /* 0x00000008ff137819 */ /* 0x000fe40000011613 */
[----:B------:R-:W-:Y:S02]  /*150f70*/  SHF.R.U32.HI R3, RZ, 0x8, R3 ;  /* 0x00000008ff037819 */ /* 0x000fe40000011603 */
[----:B------:R-:W-:Y:S02]  /*150f80*/  LOP3.LUT R18, R18, 0xffff, RZ, 0xc0, !PT ;  /* 0x0000ffff12127812 */ /* 0x000fe400078ec0ff */
[----:B------:R-:W-:Y:S02]  /*150f90*/  LOP3.LUT R19, R19, 0xffff, RZ, 0xc0, !PT ;  /* 0x0000ffff13137812 */ /* 0x000fe400078ec0ff */
[----:B------:R-:W-:Y:S02]  /*150fa0*/  PRMT R20, R20, 0x5410, R21 ;  /* 0x0000541014147816 */ /* 0x000fe40000000015 */
[----:B------:R-:W-:Y:S01]  /*150fb0*/  LOP3.LUT R3, R3, 0xffff, RZ, 0xc0, !PT ;  /* 0x0000ffff03037812 */ /* 0x000fe200078ec0ff */
[----:B------:R-:W3:Y:S01]  /*150fc0*/  LDL.LU R21, [R1+0x6fc] ;  /* 0x0006fc0001157983 */ /* 0x000ee20000300800 */
[----:B------:R-:W-:-:S02]  /*150fd0*/  PRMT R18, R18, 0x3340, R19 ;  /* 0x0000334012127816 */ /* 0x000fc40000000013 */
[----:B------:R-:W-:Y:S01]  /*150fe0*/  PRMT R3, R3, 0x3340, R0 ;  /* 0x0000334003037816 */ /* 0x000fe20000000000 */
[----:B------:R-:W3:Y:S04]  /*150ff0*/  LDL.LU R23, [R1+0x4dc] ;  /* 0x0004dc0001177983 */ /* 0x000ee80000300800 */
[----:B------:R0:W-:Y:S04]  /*151000*/  STL [R1+0x19ac], R20 ;  /* 0x0019ac1401007387 */ /* 0x0001e80000100800 */
[----:B------:R-:W-:Y:S04]  /*151010*/  STL.64 [R1+0xb90], R24 ;  /* 0x000b901801007387 */ /* 0x000fe80000100a00 */
[----:B------:R-:W-:Y:S01]  /*151020*/  STL [R1+0x418], R18 ;  /* 0x0004181201007387 */ /* 0x000fe20000100800 */
[----:B0-----:R-:W-:-:S03]  /*151030*/  LOP3.LUT R20, R2, 0xffff, RZ, 0xc0, !PT ;  /* 0x0000ffff02147812 */ /* 0x001fc600078ec0ff */
[----:B------:R0:W-:Y:S02]  /*151040*/  STL [R1+0x264], R3 ;  /* 0x0002640301007387 */ /* 0x0001e40000100800 */
[----:B0-----:R-:W-:Y:S02]  /*151050*/  PRMT R3, R20, 0x3340, R0 ;  /* 0x0000334014037816 */ /* 0x001fe40000000000 */
[----:B--2---:R-:W-:Y:S02]  /*151060*/  LOP3.LUT R4, R4, 0xffff, RZ, 0xc0, !PT ;  /* 0x0000ffff04047812 */ /* 0x004fe400078ec0ff */
[----:B----4-:R-:W-:-:S04]  /*151070*/  LOP3.LUT R17, R17, 0xffff, RZ, 0xc0, !PT ;  /* 0x0000ffff11117812 */ /* 0x010fc800078ec0ff */
[----:B------:R-:W-:-:S04]  /*151080*/  PRMT R2, R4, 0x3340, R17 ;  /* 0x0000334004027816 */ /* 0x000fc80000000011 */
[----:B------:R-:W-:Y:S02]  /*151090*/  PRMT R18, R2, 0x5410, R3 ;  /* 0x0000541002127816 */ /* 0x000fe40000000003 */
[----:B------:R-:W-:-:S05]  /*1510a0*/  IADD3 R2, P1, PT, R27, R14, RZ ;  /* 0x0000000e1b027210 */ /* 0x000fca0007f3e0ff */
[----:B------:R-:W-:Y:S01]  /*1510b0*/  IMAD.X R3, R26, 0x1, R15, P1 ;  /* 0x000000011a037824 */ /* 0x000fe200008e060f */
[----:B------:R-:W-:Y:S04]  /*1510c0*/  STL [R1+0x16e8], R18 ;  /* 0x0016e81201007387 */ /* 0x000fe80000100800 */
[----:B------:R0:W-:Y:S04]  /*1510d0*/  STL.64 [R1+0xb88], R2 ;  /* 0x000b880201007387 */ /* 0x0001e80000100a00 */
[----:B0-----:R-:W2:Y:S04]  /*1510e0*/  LDL.LU R2, [R1+0x54a8] ;  /* 0x0054a80001027983 */ /* 0x001ea80000300800 */
[----:B------:R-:W4:Y:S04]  /*1510f0*/  LDL.LU R3, [R1+0x3b4] ;  /* 0x0003b40001037983 */ /* 0x000f280000300800 */
[----:B------:R-:W4:Y:S04]  /*151100*/  LDL.LU R18, [R1+0x5e8] ;  /* 0x0005e80001127983 */ /* 0x000f280000300800 */
[----:B------:R-:W4:Y:S01]  /*151110*/  LDL.LU R19, [R1+0x3b0] ;  /* 0x0003b00001137983 */ /* 0x000f220000300800 */
[----:B------:R-:W-:-:S02]  /*151120*/  SHF.R.U32.HI R4, RZ, 0x8, R4 ;  /* 0x00000008ff047819 */ /* 0x000fc40000011604 */
[----:B------:R-:W-:Y:S02]  /*151130*/  SHF.R.U32.HI R24, RZ, 0x8, R17 ;  /* 0x00000008ff187819 */ /* 0x000fe40000011611 */
[----:B------:R-:W-:Y:S01]  /*151140*/  LOP3.LUT R22, R4, 0xffff, RZ, 0xc0, !PT ;  /* 0x0000ffff04167812 */ /* 0x000fe200078ec0ff */
[----:B------:R-:W4:Y:S04]  /*151150*/  LDL.LU R17, [R1+0x54ac] ;  /* 0x0054ac0001117983 */ /* 0x000f280000300800 */
[----:B------:R-:W4:Y:S01]  /*151160*/  LDL.LU R4, [R1+0x5ec] ;  /* 0x0005ec0001047983 */ /* 0x000f220000300800 */
[----:B------:R-:W-:-:S04]  /*151170*/  LOP3.LUT R24, R24, 0xffff, RZ, 0xc0, !PT ;  /* 0x0000ffff18187812 */ /* 0x000fc800078ec0ff */
[----:B------:R-:W-:-:S05]  /*151180*/  PRMT R24, R22, 0x3340, R24 ;  /* 0x0000334016187816 */ /* 0x000fca0000000018 */
[----:B------:R0:W-:Y:S01]  /*151190*/  STL [R1+0x414], R24 ;  /* 0x0004141801007387 */ /* 0x0001e20000100800 */
[----:B------:R-:W-:-:S04]  /*1511a0*/  SHF.R.U32.HI R20, RZ, 0x8, R20 ;  /* 0x00000008ff147819 */ /* 0x000fc80000011614 */
[----:B------:R-:W-:-:S04]  /*1511b0*/  LOP3.LUT R20, R20, 0xffff, RZ, 0xc0, !PT ;  /* 0x0000ffff14147812 */ /* 0x000fc800078ec0ff */
[--C-:B------:R-:W-:Y:S02]  /*1511c0*/  PRMT R20, R20, 0x3340, R0.reuse ;  /* 0x0000334014147816 */ /* 0x100fe40000000000 */
[----:B---3--:R-:W-:Y:S02]  /*1511d0*/  LOP3.LUT R22, R21, 0xffff, RZ, 0xc0, !PT ;  /* 0x0000ffff15167812 */ /* 0x008fe400078ec0ff */
[----:B------:R-:W-:Y:S02]  /*1511e0*/  LOP3.LUT R21, R5, 0xffff, RZ, 0xc0, !PT ;  /* 0x0000ffff05157812 */ /* 0x000fe400078ec0ff */
[----:B------:R-:W-:Y:S01]  /*1511f0*/  LOP3.LUT R23, R23, 0xffff, RZ, 0xc0, !PT ;  /* 0x0000ffff17177812 */ /* 0x000fe200078ec0ff */
[----:B------:R-:W3:Y:S01]  /*151200*/  LDL.LU R5, [R1+0x5a40] ;  /* 0x005a400001057983 */ /* 0x000ee20000300800 */
[----:B------:R-:W-:Y:S02]  /*151210*/  PRMT R25, R21, 0x3340, R0 ;  /* 0x0000334015197816 */ /* 0x000fe40000000000 */
[----:B0-----:R-:W-:-:S02]  /*151220*/  PRMT R24, R22, 0x3340, R23 ;  /* 0x0000334016187816 */ /* 0x001fc40000000017 */
[----:B------:R-:W-:Y:S02]  /*151230*/  SHF.R.U32.HI R22, RZ, 0x8, R22 ;  /* 0x00000008ff167819 */ /* 0x000fe40000011616 */
[----:B------:R-:W-:Y:S02]  /*151240*/  SHF.R.U32.HI R23, RZ, 0x8, R23 ;  /* 0x00000008ff177819 */ /* 0x000fe40000011617 */
[----:B------:R-:W-:Y:S02]  /*151250*/  PRMT R28, R24, 0x5410, R25 ;  /* 0x00005410181c7816 */ /* 0x000fe40000000019 */
[----:B------:R-:W-:Y:S02]  /*151260*/  SHF.R.U32.HI R21, RZ, 0x8, R21 ;  /* 0x00000008ff157819 */ /* 0x000fe40000011615 */
[----:B------:R-:W-:Y:S02]  /*151270*/  IADD3 R24, P1, PT, R27, R12, RZ ;  /* 0x0000000c1b187210 */ /* 0x000fe40007f3e0ff */
[----:B------:R-:W-:-:S02]  /*151280*/  LOP3.LUT R22, R22, 0xffff, RZ, 0xc0, !PT ;  /* 0x0000ffff16167812 */ /* 0x000fc400078ec0ff */
[----:B------:R-:W-:Y:S02]  /*151290*/  LOP3.LUT R23, R23, 0xffff, RZ, 0xc0, !PT ;  /* 0x0000ffff17177812 */ /* 0x000fe400078ec0ff */
[----:B------:R-:W-:Y:S01]  /*1512a0*/  LOP3.LUT R21, R21, 0xffff, RZ, 0xc0, !PT ;  /* 0x0000ffff15157812 */ /* 0x000fe200078ec0ff */
[----:B------:R-:W-:Y:S01]  /*1512b0*/  IMAD.X R25, R26, 0x1, R13, P1 ;  /* 0x000000011a197824 */ /* 0x000fe200008e060d */
[----:B------:R-:W-:Y:S02]  /*1512c0*/  PRMT R22, R22, 0x3340, R23 ;  /* 0x0000334016167816 */ /* 0x000fe40000000017 */
[----:B------:R-:W-:Y:S01]  /*1512d0*/  PRMT R21, R21, 0x3340, R0 ;  /* 0x0000334015157816 */ /* 0x000fe20000000000 */
[----:B------:R0:W-:Y:S04]  /*1512e0*/  STL [R1+0x16cc], R28 ;  /* 0x0016cc1c01007387 */ /* 0x0001e80000100800 */
[----:B------:R-:W-:Y:S04]  /*1512f0*/  STL.64 [R1+0xb80], R24 ;  /* 0x000b801801007387 */ /* 0x000fe80000100a00 */
[----:B------:R2:W-:Y:S04]  /*151300*/  STL [R1+0x410], R22 ;  /* 0x0004101601007387 */ /* 0x0005e80000100800 */
[----:B------:R4:W-:Y:S04]  /*151310*/  STL [R1+0x260], R21 ;  /* 0x0002601501007387 */ /* 0x0009e80000100800 */
[----:B------:R1:W-:Y:S01]  /*151320*/  STL [R1+0x25c], R20 ;  /* 0x00025c1401007387 */ /* 0x0003e20000100800 */
[----:B------:R-:W-:Y:S01]  /*151330*/  VIADD R27, R27, UR6 ;  /* 0x000000061b1b7c36 */ /* 0x000fe20008000000 */
[----:B------:R-:W1:Y:S04]  /*151340*/  LDCU UR6, c[0x0][0x3b8] ;  /* 0x00007700ff0677ac */ /* 0x000e680008000800 */
[----:B0-----:R-:W-:-:S02]  /*151350*/  SHF.R.S32.HI R28, RZ, 0x1f, R27 ;  /* 0x0000001fff1c7819 */ /* 0x001fc4000001141b */
[----:B--2---:R-:W-:Y:S02]  /*151360*/  LOP3.LUT R22, R2, 0xffff, RZ, 0xc0, !PT ;  /* 0x0000ffff02167812 */ /* 0x004fe400078ec0ff */
[----:B----4-:R-:W-:Y:S02]  /*151370*/  LOP3.LUT R21, R3, 0xffff, RZ, 0xc0, !PT ;  /* 0x0000ffff03157812 */ /* 0x010fe400078ec0ff */
[----:B------:R-:W-:Y:S02]  /*151380*/  LOP3.LUT R24, R18, 0xffff, RZ, 0xc0, !PT ;  /* 0x0000ffff12187812 */ /* 0x000fe400078ec0ff */
[----:B------:R-:W-:Y:S02]  /*151390*/  PRMT R3, R21, 0x3340, R0 ;  /* 0x0000334015037816 */ /* 0x000fe40000000000 */
[----:B------:R-:W-:-:S04]  /*1513a0*/  PRMT R2, R22, 0x3340, R24 ;  /* 0x0000334016027816 */ /* 0x000fc80000000018 */
[----:B------:R-:W-:Y:S02]  /*1513b0*/  PRMT R2, R2, 0x5410, R3 ;  /* 0x0000541002027816 */ /* 0x000fe40000000003 */
[----:B-1----:R-:W-:-:S03]  /*1513c0*/  LOP3.LUT R20, R19, 0xffff, RZ, 0xc0, !PT ;  /* 0x0000ffff13147812 */ /* 0x002fc600078ec0ff */
[----:B------:R0:W-:Y:S04]  /*1513d0*/  STL [R1+0x1688], R2 ;  /* 0x0016880201007387 */ /* 0x0001e80000100800 */
[----:B------:R-:W2:Y:S04]  /*1513e0*/  LDL.LU R23, [R1+0x7d0] ;  /* 0x0007d00001177983 */ /* 0x000ea80000300800 */
[----:B------:R-:W4:Y:S04]  /*1513f0*/  LDL.LU R18, [R1+0x38c] ;  /* 0x00038c0001127983 */ /* 0x000f280000300800 */
[----:B------:R-:W3:Y:S01]  /*151400*/  LDL.LU R19, [R1+0x558] ;  /* 0x0005580001137983 */ /* 0x000ee20000300800 */
[----:B------:R-:W-:-:S02]  /*151410*/  LOP3.LUT R17, R17, 0xffff, RZ, 0xc0, !PT ;  /* 0x0000ffff11117812 */ /* 0x000fc400078ec0ff */
[----:B------:R-:W-:Y:S02]  /*151420*/  LOP3.LUT R4, R4, 0xffff, RZ, 0xc0, !PT ;  /* 0x0000ffff04047812 */ /* 0x000fe400078ec0ff */
[----:B------:R-:W-:Y:S02]  /*151430*/  PRMT R3, R20, 0x3340, R0 ;  /* 0x0000334014037816 */ /* 0x000fe40000000000 */
[----:B0-----:R-:W-:-:S04]  /*151440*/  PRMT R2, R17, 0x3340, R4 ;  /* 0x0000334011027816 */ /* 0x001fc80000000004 */
[----:B------:R-:W-:Y:S02]  /*151450*/  PRMT R25, R2, 0x5410, R3 ;  /* 0x0000541002197816 */ /* 0x000fe40000000003 */
[----:B------:R-:W-:Y:S02]  /*151460*/  IADD3 R2, P1, PT, R27, R6, RZ ;  /* 0x000000061b027210 */ /* 0x000fe40007f3e0ff */
[----:B------:R-:W-:-:S03]  /*151470*/  SHF.R.U32.HI R17, RZ, 0x8, R17 ;  /* 0x00000008ff117819 */ /* 0x000fc60000011611 */
[----:B------:R-:W-:Y:S01]  /*151480*/  IMAD.X R3, R28, 0x1, R9, P1 ;  /* 0x000000011c037824 */ /* 0x000fe200008e0609 */
[----:B------:R-:W-:Y:S01]  /*151490*/  SHF.R.U32.HI R4, RZ, 0x8, R4 ;  /* 0x00000008ff047819 */ /* 0x000fe20000011604 */
[----:B------:R0:W-:Y:S04]  /*1514a0*/  STL [R1+0x1680], R25 ;  /* 0x0016801901007387 */ /* 0x0001e80000100800 */
[----:B------:R1:W-:Y:S01]  /*1514b0*/  STL.64 [R1+0xb68], R2 ;  /* 0x000b680201007387 */ /* 0x0003e20000100a00 */
[----:B------:R-:W-:Y:S02]  /*1514c0*/  LOP3.LUT R26, R4, 0xffff, RZ, 0xc0, !PT ;  /* 0x0000ffff041a7812 */ /* 0x000fe400078ec0ff */
[----:B0-----:R-:W-:Y:S01]  /*1514d0*/  LOP3.LUT R25, R17, 0xffff, RZ, 0xc0, !PT ;  /* 0x0000ffff11197812 */ /* 0x001fe200078ec0ff */
[----:B-1----:R-:W3:Y:S04]  /*1514e0*/  LDL.LU.64 R2, [R1+0x5a38] ;  /* 0x005a380001027983 */ /* 0x002ee80000300a00 */
[----:B------:R-:W3:Y:S04]  /*1514f0*/  LDL.LU R17, [R1+0x7d4] ;  /* 0x0007d40001117983 */ /* 0x000ee80000300800 */
[----:B------:R-:W3:Y:S04]  /*151500*/  LDL.LU R29, [R1+0x390] ;  /* 0x00039000011d7983 */ /* 0x000ee80000300800 */
[----:B------:R-:W3:Y:S01]  /*151510*/  LDL.LU R4, [R1+0x598] ;  /* 0x0005980001047983 */ /* 0x000ee20000300800 */
[----:B------:R-:W-:-:S02]  /*151520*/  SHF.R.U32.HI R22, RZ, 0x8, R22 ;  /* 0x00000008ff167819 */ /* 0x000fc40000011616 */
[----:B------:R-:W-:Y:S02]  /*151530*/  SHF.R.U32.HI R24, RZ, 0x8, R24 ;  /* 0x00000008ff187819 */ /* 0x000fe40000011618 */
[----:B------:R-:W-:Y:S02]  /*151540*/  LOP3.LUT R22, R22, 0xffff, RZ, 0xc0, !PT ;  /* 0x0000ffff16167812 */ /* 0x000fe400078ec0ff */
[----:B------:R-:W-:-:S04]  /*151550*/  LOP3.LUT R24, R24, 0xffff, RZ, 0xc0, !PT ;  /* 0x0000ffff18187812 */ /* 0x000fc800078ec0ff */
[----:B------:R-:W-:Y:S02]  /*151560*/  PRMT R22, R22, 0x3340, R24 ;  /* 0x0000334016167816 */ /* 0x000fe40000000018 */
[----:B------:R-:W-:Y:S02]  /*151570*/  IADD3 R24, P1, PT, R27, R10, RZ ;  /* 0x0000000a1b187210 */ /* 0x000fe40007f3e0ff */
[----:B------:R-:W-:Y:S02]  /*151580*/  PRMT R26, R25, 0x3340, R26 ;  /* 0x00003340191a7816 */ /* 0x000fe4000000001a */
[----:B------:R-:W-:Y:S01]  /*151590*/  SHF.R.U32.HI R21, RZ, 0x8, R21 ;  /* 0x00000008ff157819 */ /* 0x000fe20000011615 */
[----:B------:R-:W-:Y:S01]  /*1515a0*/  IMAD.X R25, R28, 0x1, R11, P1 ;  /* 0x000000011c197824 */ /* 0x000fe200008e060b */
[----:B------:R-:W-:Y:S01]  /*1515b0*/  SHF.R.U32.HI R20, RZ, 0x8, R20 ;  /* 0x00000008ff147819 */ /* 0x000fe20000011614 */
[----:B------:R-:W-:Y:S01]  /*1515c0*/  STL [R1+0x40c], R26 ;  /* 0x00040c1a01007387 */ /* 0x000fe20000100800 */
[----:B------:R-:W-:-:S03]  /*1515d0*/  LOP3.LUT R21, R21, 0xffff, RZ, 0xc0, !PT ;  /* 0x0000ffff15157812 */ /* 0x000fc600078ec0ff */
[----:B------:R-:W-:Y:S01]  /*1515e0*/  STL [R1+0x408], R22 ;  /* 0x0004081601007387 */ /* 0x000fe20000100800 */
[----:B------:R-:W-:-:S03]  /*1515f0*/  LOP3.LUT R20, R20, 0xffff, RZ, 0xc0, !PT ;  /* 0x0000ffff14147812 */ /* 0x000fc600078ec0ff */
[----:B------:R0:W-:Y:S02]  /*151600*/  STL.64 [R1+0xb70], R24 ;  /* 0x000b701801007387 */ /* 0x0001e40000100a00 */
[--C-:B0-----:R-:W-:Y:S02]  /*151610*/  PRMT R24, R21, 0x3340, R0.reuse ;  /* 0x0000334015187816 */ /* 0x101fe40000000000 */
[----:B------:R-:W-:-:S03]  /*151620*/  PRMT R21, R20, 0x3340, R0 ;  /* 0x0000334014157816 */ /* 0x000fc60000000000 */
[----:B------:R-:W-:Y:S04]  /*151630*/  STL [R1+0x258], R24 ;  /* 0x0002581801007387 */ /* 0x000fe80000100800 */
[----:B------:R0:W-:Y:S04]  /*151640*/  STL [R1+0x254], R21 ;  /* 0x0002541501007387 */ /* 0x0001e80000100800 */
[----:B0-----:R-:W3:Y:S04]  /*151650*/  LDL.LU R21, [R1+0x1e4] ;  /* 0x0001e40001157983 */ /* 0x001ee80000300800 */
[----:B------:R-:W3:Y:S01]  /*151660*/  LDL.LU R26, [R1+0x728] ;  /* 0x00072800011a7983 */ /* 0x000ee20000300800 */
[----:B--2---:R-:W-:-:S02]  /*151670*/  LOP3.LUT R22, R23, 0xffff, RZ, 0xc0, !PT ;  /* 0x0000ffff17167812 */ /* 0x004fc400078ec0ff */
[----:B----4-:R-:W-:Y:S02]  /*151680*/  LOP3.LUT R20, R18, 0xffff, RZ, 0xc0, !PT ;  /* 0x0000ffff12147812 */ /* 0x010fe400078ec0ff */
[----:B---3--:R-:W-:Y:S02]  /*151690*/  LOP3.LUT R24, R19, 0xffff, RZ, 0xc0, !PT ;  /* 0x0000ffff13187812 */ /* 0x008fe400078ec0ff */
[----:B------:R-:W-:Y:S02]  /*1516a0*/  PRMT R19, R20, 0x3340, R0 ;  /* 0x0000334014137816 */ /* 0x000fe40000000000 */
[----:B------:R-:W-:-:S04]  /*1516b0*/  PRMT R18, R22, 0x3340, R24 ;  /* 0x0000334016127816 */ /* 0x000fc80000000018 */
[----:B------:R-:W-:-:S05]  /*1516c0*/  PRMT R18, R18, 0x5410, R19 ;  /* 0x0000541012127816 */ /* 0x000fca0000000013 */
[----:B------:R0:W-:Y:S04]  /*1516d0*/  STL [R1+0x162c], R18 ;  /* 0x00162c1201007387 */ /* 0x0001e80000100800 */
[----:B------:R-:W2:Y:S01]  /*1516e0*/  LDL.LU R23, [R1+0x514] ;  /* 0x0005140001177983 */ /* 0x000ea20000300800 */
[----:B------:R-:W-:Y:S02]  /*1516f0*/  SHF.R.U32.HI R22, RZ, 0x8, R22 ;  /* 0x00000008ff167819 */ /* 0x000fe40000011616 */
[----:B------:R-:W-:Y:S02]  /*151700*/  SHF.R.U32.HI R24, RZ, 0x8, R24 ;  /* 0x00000008ff187819 */ /* 0x000fe40000011618 */
[----:B0-----:R-:W-:Y:S02]  /*151710*/  IADD3 R18, P1, PT, R27, R14, RZ ;  /* 0x0000000e1b127210 */ /* 0x001fe40007f3e0ff */
[----:B------:R-:W-:-:S02]  /*151720*/  LOP3.LUT R22, R22, 0xffff, RZ, 0xc0, !PT ;  /* 0x0000ffff16167812 */ /* 0x000fc400078ec0ff */
[----:B------:R-:W-:Y:S01]  /*151730*/  LOP3.LUT R24, R24, 0xffff, RZ, 0xc0, !PT ;  /* 0x0000ffff18187812 */ /* 0x000fe200078ec0ff */
[----:B------:R-:W-:-:S03]  /*151740*/  IMAD.X R19, R28, 0x1, R15, P1 ;  /* 0x000000011c137824 */ /* 0x000fc600008e060f */
[----:B------:R-:W-:Y:S02]  /*151750*/  PRMT R24, R22, 0x3340, R24 ;  /* 0x0000334016187816 */ /* 0x000fe40000000018 */
[----:B------:R0:W-:Y:S01]  /*151760*/  STL.64 [R1+0xb60], R18 ;  /* 0x000b601201007387 */ /* 0x0001e20000100a00 */
[----:B------:R-:W-:Y:S02]  /*151770*/  LOP3.LUT R17, R17, 0xffff, RZ, 0xc0, !PT ;  /* 0x0000ffff11117812 */ /* 0x000fe400078ec0ff */
[----:B------:R-:W-:Y:S01]  /*151780*/  LOP3.LUT R22, R29, 0xffff, RZ, 0xc0, !PT ;  /* 0x0000ffff1d167812 */ /* 0x000fe200078ec0ff */
[----:B0-----:R-:W3:Y:S01]  /*151790*/  LDL.LU.64 R18, [R1+0x5a30] ;  /* 0x005a300001127983 */ /* 0x001ee20000300a00 */
[----:B------:R-:W-:-:S03]  /*1517a0*/  LOP3.LUT R4, R4, 0xffff, RZ, 0xc0, !PT ;  /* 0x0000ffff04047812 */ /* 0x000fc600078ec0ff */
[----:B------:R0:W-:Y:S01]  /*1517b0*/  STL [R1+0x11b0], R24 ;  /* 0x0011b01801007387 */ /* 0x0001e20000100800 */
[----:B------:R-:W-:Y:S02]  /*1517c0*/  PRMT R25, R22, 0x3340, R0 ;  /* 0x0000334016197816 */ /* 0x000fe40000000000 */
        /* <DEDUP_REMOVED lines=11> */
[----:B------:R-:W3:Y:S01]  /*151880*/  LDL.LU R4, [R1+0x520] ;  /* 0x0005200001047983 */ /* 0x000ee20000300800 */
[----:B------:R-:W-:Y:S02]  /*151890*/  SHF.R.U32.HI R22, RZ, 0x8, R22 ;  /* 0x00000008ff167819 */ /* 0x000fe40000011616 */
[----:B------:R-:W-:Y:S02]  /*1518a0*/  SHF.R.U32.HI R20, RZ, 0x8, R20 ;  /* 0x00000008ff147819 */ /* 0x000fe40000011614 */
[----:B------:R-:W-:Y:S02]  /*1518b0*/  PRMT R24, R24, 0x3340, R25 ;  /* 0x0000334018187816 */ /* 0x000fe40000000019 */
[----:B------:R-:W-:Y:S02]  /*1518c0*/  LOP3.LUT R22, R22, 0xffff, RZ, 0xc0, !PT ;  /* 0x0000ffff16167812 */ /* 0x000fe400078ec0ff */
[----:B------:R-:W-:Y:S01]  /*1518d0*/  LOP3.LUT R20, R20, 0xffff, RZ, 0xc0, !PT ;  /* 0x0000ffff14147812 */ /* 0x000fe200078ec0ff */
[----:B------:R0:W-:Y:S01]  /*1518e0*/  STL [R1+0x404], R24 ;  /* 0x0004041801007387 */ /* 0x0001e20000100800 */
[----:B------:R-:W-:-:S05]  /*1518f0*/  PRMT R22, R22, 0x3340, R0 ;  /* 0x0000334016167816 */ /* 0x000fca0000000000 */
[----:B------:R1:W-:Y:S01]  /*151900*/  STL [R1+0x250], R22 ;  /* 0x0002501601007387 */ /* 0x0003e20000100800 */
[----:B0-----:R-:W-:Y:S02]  /*151910*/  PRMT R24, R20, 0x3340, R0 ;  /* 0x0000334014187816 */ /* 0x001fe40000000000 */
[----:B------:R-:W-:-:S03]  /*151920*/  LOP3.LUT R20, R21, 0xffff, RZ, 0xc0, !PT ;  /* 0x0000ffff15147812 */ /* 0x000fc600078ec0ff */
[----:B------:R2:W-:Y:S01]  /*151930*/  STL [R1+0x24c], R24 ;  /* 0x00024c1801007387 */ /* 0x0005e20000100800 */
[----:B-1----:R-:W-:Y:S01]  /*151940*/  LOP3.LUT R22, R26, 0xffff, RZ, 0xc0, !PT ;  /* 0x0000ffff1a167812 */ /* 0x002fe200078ec0ff */
[----:B------:R-:W-:Y:S01]  /*151950*/  VIADD R27, R27, UR6 ;  /* 0x000000061b1b7c36 */ /* 0x000fe20008000000 */
[----:B------:R-:W0:Y:S04]  /*151960*/  LDCU UR6, c[0x0][0x3b8] ;  /* 0x00007700ff0677ac */ /* 0x000e280008000800 */
[----:B------:R-:W-:Y:S02]  /*151970*/  IADD3 R28, P1, PT, R27, R6, RZ ;  /* 0x000000061b1c7210 */ /* 0x000fe40007f3e0ff */
[----:B--2---:R-:W-:Y:S02]  /*151980*/  LOP3.LUT R24, R23, 0xffff, RZ, 0xc0, !PT ;  /* 0x0000ffff17187812 */ /* 0x004fe400078ec0ff */
[----:B------:R-:W-:-:S02]  /*151990*/  PRMT R23, R20, 0x3340, R0 ;  /* 0x0000334014177816 */ /* 0x000fc40000000000 */
[----:B------:R-:W-:-:S04]  /*1519a0*/  PRMT R21, R22, 0x3340, R24 ;  /* 0x0000334016157816 */ /* 0x000fc80000000018 */
[----:B------:R-:W-:Y:S02]  /*1519b0*/  PRMT R23, R21, 0x5410, R23 ;  /* 0x0000541015177816 */ /* 0x000fe40000000017 */
[----:B------:R-:W2:Y:S04]  /*1519c0*/  LDL.LU R21, [R1+0x6c8] ;  /* 0x0006c80001157983 */ /* 0x000ea80000300800 */
[----:B------:R-:W2:Y:S01]  /*1519d0*/  LDL.LU R26, [R1+0x4c0] ;  /* 0x0004c000011a7983 */ /* 0x000ea20000300800 */
[----:B------:R-:W-:Y:S02]  /*1519e0*/  SHF.R.U32.HI R22, RZ, 0x8, R22 ;  /* 0x00000008ff167819 */ /* 0x000fe40000011616 */
[----:B------:R-:W-:Y:S01]  /*1519f0*/  SHF.R.U32.HI R24, RZ, 0x8, R24 ;  /* 0x00000008ff187819 */ /* 0x000fe20000011618 */
[----:B------:R1:W-:Y:S01]  /*151a00*/  STL [R1+0x1504], R23 ;  /* 0x0015041701007387 */ /* 0x0003e20000100800 */
[----:B------:R-:W-:-:S02]  /*151a10*/  SHF.R.U32.HI R20, RZ, 0x8, R20 ;  /* 0x00000008ff147819 */ /* 0x000fc40000011614 */
[----:B------:R-:W-:Y:S02]  /*151a20*/  LOP3.LUT R22, R22, 0xffff, RZ, 0xc0, !PT ;  /* 0x0000ffff16167812 */ /* 0x000fe400078ec0ff */
[----:B------:R-:W-:Y:S02]  /*151a30*/  LOP3.LUT R24, R24, 0xffff, RZ, 0xc0, !PT ;  /* 0x0000ffff18187812 */ /* 0x000fe400078ec0ff */
[----:B-1----:R-:W-:Y:S02]  /*151a40*/  SHF.R.S32.HI R23, RZ, 0x1f, R27 ;  /* 0x0000001fff177819 */ /* 0x002fe4000001141b */
[----:B------:R-:W-:Y:S02]  /*151a50*/  LOP3.LUT R20, R20, 0xffff, RZ, 0xc0, !PT ;  /* 0x0000ffff14147812 */ /* 0x000fe400078ec0ff */
[----:B------:R-:W-:Y:S01]  /*151a60*/  PRMT R24, R22, 0x3340, R24 ;  /* 0x0000334016187816 */ /* 0x000fe20000000018 */
[----:B------:R-:W-:Y:S01]  /*151a70*/  IMAD.X R29, R23, 0x1, R9, P1 ;  /* 0x00000001171d7824 */ /* 0x000fe200008e0609 */
[----:B------:R-:W-:-:S02]  /*151a80*/  PRMT R22, R20, 0x3340, R0 ;  /* 0x0000334014167816 */ /* 0x000fc40000000000 */
[----:B------:R-:W-:Y:S02]  /*151a90*/  LOP3.LUT R20, R5, 0xffff, RZ, 0xc0, !PT ;  /* 0x0000ffff05147812 */ /* 0x000fe400078ec0ff */
[----:B------:R-:W-:Y:S04]  /*151aa0*/  STL.64 [R1+0xb38], R28 ;  /* 0x000b381c01007387 */ /* 0x000fe80000100a00 */
[----:B------:R-:W-:Y:S04]  /*151ab0*/  STL [R1+0x11a4], R24 ;  /* 0x0011a41801007387 */ /* 0x000fe80000100800 */
[----:B------:R1:W-:Y:S04]  /*151ac0*/  STL [R1+0x248], R22 ;  /* 0x0002481601007387 */ /* 0x0003e80000100800 */
[----:B------:R-:W2:Y:S01]  /*151ad0*/  LDL.LU R5, [R1+0x5a28] ;  /* 0x005a280001057983 */ /* 0x000ea20000300800 */
[----:B-1----:R-:W-:-:S02]  /*151ae0*/  PRMT R22, R20, 0x3340, R0 ;  /* 0x0000334014167816 */ /* 0x002fc40000000000 */
[----:B----4-:R-:W-:Y:S02]  /*151af0*/  LOP3.LUT R17, R17, 0xffff, RZ, 0xc0, !PT ;  /* 0x0000ffff11117812 */ /* 0x010fe400078ec0ff */
[----:B---3--:R-:W-:-:S04]  /*151b00*/  LOP3.LUT R24, R4, 0xffff, RZ, 0xc0, !PT ;  /* 0x0000ffff04187812 */ /* 0x008fc800078ec0ff */
[----:B------:R-:W-:-:S04]  /*151b10*/  PRMT R4, R17, 0x3340, R24 ;  /* 0x0000334011047816 */ /* 0x000fc80000000018 */
[----:B------:R-:W-:Y:S02]  /*151b20*/  PRMT R4, R4, 0x5410, R22 ;  /* 0x0000541004047816 */ /* 0x000fe40000000016 */
[----:B------:R-:W-:-:S03]  /*151b30*/  SHF.R.U32.HI R22, RZ, 0x8, R17 ;  /* 0x00000008ff167819 */ /* 0x000fc60000011611 */
[----:B------:R1:W-:Y:S04]  /*151b40*/  STL [R1+0x14fc], R4 ;  /* 0x0014fc0401007387 */ /* 0x0003e80000100800 */
[----:B-1----:R-:W3:Y:S04]  /*151b50*/  LDL.LU R4, [R1+0x6e8] ;  /* 0x0006e80001047983 */ /* 0x002ee80000300800 */
[----:B------:R-:W4:Y:S01]  /*151b60*/  LDL.LU R17, [R1+0x4cc] ;  /* 0x0004cc0001117983 */ /* 0x000f220000300800 */
[----:B------:R-:W-:Y:S02]  /*151b70*/  SHF.R.U32.HI R24, RZ, 0x8, R24 ;  /* 0x00000008ff187819 */ /* 0x000fe40000011618 */
[----:B------:R-:W-:-:S02]  /*151b80*/  IADD3 R28, P1, PT, R27, R10, RZ ;  /* 0x0000000a1b1c7210 */ /* 0x000fc40007f3e0ff */
[----:B------:R-:W-:Y:S02]  /*151b90*/  SHF.R.U32.HI R20, RZ, 0x8, R20 ;  /* 0x00000008ff147819 */ /* 0x000fe40000011614 */
[----:B------:R-:W-:Y:S02]  /*151ba0*/  LOP3.LUT R22, R22, 0xffff, RZ, 0xc0, !PT ;  /* 0x0000ffff16167812 */ /* 0x000fe400078ec0ff */
[----:B------:R-:W-:Y:S01]  /*151bb0*/  LOP3.LUT R24, R24, 0xffff, RZ, 0xc0, !PT ;  /* 0x0000ffff18187812 */ /* 0x000fe200078ec0ff */
[----:B------:R-:W-:Y:S01]  /*151bc0*/  IMAD.X R29, R23, 0x1, R11, P1 ;  /* 0x00000001171d7824 */ /* 0x000fe200008e060b */
[----:B------:R-:W-:Y:S02]  /*151bd0*/  LOP3.LUT R20, R20, 0xffff, RZ, 0xc0, !PT ;  /* 0x0000ffff14147812 */ /* 0x000fe400078ec0ff */
[----:B------:R-:W-:Y:S02]  /*151be0*/  PRMT R22, R22, 0x3340, R24 ;  /* 0x0000334016167816 */ /* 0x000fe40000000018 */
[----:B------:R-:W-:Y:S01]  /*151bf0*/  STL.64 [R1+0xb20], R28 ;  /* 0x000b201c01007387 */ /* 0x000fe20000100a00 */
[----:B------:R-:W-:-:S03]  /*151c00*/  PRMT R20, R20, 0x3340, R0 ;  /* 0x0000334014147816 */ /* 0x000fc60000000000 */
[----:B------:R1:W-:Y:S04]  /*151c10*/  STL [R1+0x11a0], R22 ;  /* 0x0011a01601007387 */ /* 0x0003e80000100800 */
[----:B------:R0:W-:Y:S01]  /*151c20*/  STL [R1+0x244], R20 ;  /* 0x0002441401007387 */ /* 0x0001e20000100800 */
[----:B-1----:R-:W-:-:S03]  /*151c30*/  LOP3.LUT R22, R3, 0xffff, RZ, 0xc0, !PT ;  /* 0x0000ffff03167812 */ /* 0x002fc600078ec0ff */
[----:B------:R-:W4:Y:S01]  /*151c40*/  LDL.LU R3, [R1+0x5a24] ;  /* 0x005a240001037983 */ /* 0x000f220000300800 */
[----:B--2---:R-:W-:Y:S02]  /*151c50*/  LOP3.LUT R24, R21, 0xffff, RZ, 0xc0, !PT ;  /* 0x0000ffff15187812 */ /* 0x004fe400078ec0ff */
[----:B------:R-:W-:Y:S02]  /*151c60*/  LOP3.LUT R25, R26, 0xffff, RZ, 0xc0, !PT ;  /* 0x0000ffff1a197812 */ /* 0x000fe400078ec0ff */
[----:B------:R-:W-:Y:S02]  /*151c70*/  PRMT R21, R22, 0x3340, R0 ;  /* 0x0000334016157816 */ /* 0x000fe40000000000 */
[----:B0-----:R-:W-:-:S04]  /*151c80*/  PRMT R20, R24, 0x3340, R25 ;  /* 0x0000334018147816 */ /* 0x001fc80000000019 */
[----:B------:R-:W-:Y:S02]  /*151c90*/  PRMT R26, R20, 0x5410, R21 ;  /* 0x00005410141a7816 */ /* 0x000fe40000000015 */
[----:B------:R-:W-:-:S05]  /*151ca0*/  IADD3 R20, P1, PT, R27, R14, RZ ;  /* 0x0000000e1b147210 */ /* 0x000fca0007f3e0ff */
[----:B------:R-:W-:Y:S01]  /*151cb0*/  IMAD.X R21, R23, 0x1, R15, P1 ;  /* 0x0000000117157824 */ /* 0x000fe200008e060f */
[----:B------:R-:W-:Y:S04]  /*151cc0*/  STL [R1+0x14b8], R26 ;  /* 0x0014b81a01007387 */ /* 0x000fe80000100800 */
[----:B------:R0:W-:Y:S01]  /*151cd0*/  STL.64 [R1+0xb50], R20 ;  /* 0x000b501401007387 */ /* 0x0001e20000100a00 */
[----:B------:R-:W-:Y:S02]  /*151ce0*/  SHF.R.U32.HI R24, RZ, 0x8, R24 ;  /* 0x00000008ff187819 */ /* 0x000fe40000011618 */
[----:B------:R-:W-:Y:S01]  /*151cf0*/  SHF.R.U32.HI R25, RZ, 0x8, R25 ;  /* 0x00000008ff197819 */ /* 0x000fe20000011619 */
[----:B0-----:R-:W2:Y:S04]  /*151d00*/  LDL.LU R21, [R1+0x3bc] ;  /* 0x0003bc0001157983 */ /* 0x001ea80000300800 */
[----:B------:R-:W2:Y:S04]  /*151d10*/  LDL.LU R20, [R1+0x54b4] ;  /* 0x0054b40001147983 */ /* 0x000ea80000300800 */
[----:B------:R-:W2:Y:S01]  /*151d20*/  LDL.LU R26, [R1+0x660] ;  /* 0x00066000011a7983 */ /* 0x000ea20000300800 */
[----:B------:R-:W-:-:S02]  /*151d30*/  LOP3.LUT R24, R24, 0xffff, RZ, 0xc0, !PT ;  /* 0x0000ffff18187812 */ /* 0x000fc400078ec0ff */
[----:B------:R-:W-:Y:S02]  /*151d40*/  LOP3.LUT R25, R25, 0xffff, RZ, 0xc0, !PT ;  /* 0x0000ffff19197812 */ /* 0x000fe400078ec0ff */
[----:B------:R-:W-:Y:S02]  /*151d50*/  SHF.R.U32.HI R22, RZ, 0x8, R22 ;  /* 0x00000008ff167819 */ /* 0x000fe40000011616 */
[----:B------:R-:W-:Y:S02]  /*151d60*/  PRMT R28, R24, 0x3340, R25 ;  /* 0x00003340181c7816 */ /* 0x000fe40000000019 */
[----:B------:R-:W-:Y:S02]  /*151d70*/  IADD3 R24, P1, PT, R27, R12, RZ ;  /* 0x0000000c1b187210 */ /* 0x000fe40007f3e0ff */
[----:B------:R-:W-:-:S03]  /*151d80*/  LOP3.LUT R22, R22, 0xffff, RZ, 0xc0, !PT ;  /* 0x0000ffff16167812 */ /* 0x000fc600078ec0ff */
[----:B------:R-:W-:Y:S01]  /*151d90*/  IMAD.X R25, R23, 0x1, R13, P1 ;  /* 0x0000000117197824 */ /* 0x000fe200008e060d */
[----:B------:R-:W-:Y:S01]  /*151da0*/  PRMT R23, R22, 0x3340, R0 ;  /* 0x0000334016177816 */ /* 0x000fe20000000000 */
[----:B------:R-:W-:Y:S01]  /*151db0*/  STL [R1+0x3cc], R28 ;  /* 0x0003cc1c01007387 */ /* 0x000fe20000100800 */
[----:B------:R-:W-:-:S03]  /*151dc0*/  LOP3.LUT R22, R7, 0xffff, RZ, 0xc0, !PT ;  /* 0x0000ffff07167812 */ /* 0x000fc600078ec0ff */
[----:B------:R0:W-:Y:S04]  /*151dd0*/  STL.64 [R1+0xb78], R24 ;  /* 0x000b781801007387 */ /* 0x0001e80000100a00 */
[----:B------:R4:W-:Y:S04]  /*151de0*/  STL [R1+0x240], R23 ;  /* 0x0002401701007387 */ /* 0x0009e80000100800 */
[----:B------:R-:W2:Y:S01]  /*151df0*/  LDL.LU R7, [R1+0x5a20] ;  /* 0x005a200001077983 */ /* 0x000ea20000300800 */
[----:B0-----:R-:W-:Y:S02]  /*151e00*/  PRMT R24, R22, 0x3340, R0 ;  /* 0x0000334016187816 */ /* 0x001fe40000000000 */
[----:B---3--:R-:W-:-:S02]  /*151e10*/  LOP3.LUT R4, R4, 0xffff, RZ, 0xc0, !PT ;  /* 0x0000ffff04047812 */ /* 0x008fc400078ec0ff */
[----:B----4-:R-:W-:-:S04]  /*151e20*/  LOP3.LUT R23, R17, 0xffff, RZ, 0xc0, !PT ;  /* 0x0000ffff11177812 */ /* 0x010fc800078ec0ff */
[----:B------:R-:W-:-:S04]  /*151e30*/  PRMT R17, R4, 0x3340, R23 ;  /* 0x0000334004117816 */ /* 0x000fc80000000017 */
[----:B------:R-:W-:Y:S02]  /*151e40*/  PRMT R17, R17, 0x5410, R24 ;  /* 0x0000541011117816 */ /* 0x000fe40000000018 */
[----:B------:R-:W-:-:S03]  /*151e50*/  SHF.R.U32.HI R24, RZ, 0x8, R4 ;  /* 0x00000008ff187819 */ /* 0x000fc60000011604 */
[----:B------:R0:W-:Y:S04]  /*151e60*/  STL [R1+0x14a8], R17 ;  /* 0x0014a81101007387 */ /* 0x0001e80000100800 */
[----:B0-----:R-:W3:Y:S04]  /*151e70*/  LDL.LU R17, [R1+0x54b8] ;  /* 0x0054b80001117983 */ /* 0x001ee80000300800 */
[----:B------:R-:W4:Y:S01]  /*151e80*/  LDL.LU R4, [R1+0x3c0] ;  /* 0x0003c00001047983 */ /* 0x000f220000300800 */
[----:B------:R-:W-:Y:S02]  /*151e90*/  SHF.R.U32.HI R25, RZ, 0x8, R23 ;  /* 0x00000008ff197819 */ /* 0x000fe40000011617 */
[----:B------:R-:W-:Y:S01]  /*151ea0*/  SHF.R.U32.HI R22, RZ, 0x8, R22 ;  /* 0x00000008ff167819 */ /* 0x000fe20000011616 */
[----:B------:R-:W4:Y:S01]  /*151eb0*/  LDL.LU R23, [R1+0x690] ;  /* 0x0006900001177983 */ /* 0x000f220000300800 */
[----:B------:R-:W-:-:S02]  /*151ec0*/  LOP3.LUT R24, R24, 0xffff, RZ, 0xc0, !PT ;  /* 0x0000ffff18187812 */ /* 0x000fc400078ec0ff */
[----:B------:R-:W-:Y:S02]  /*151ed0*/  LOP3.LUT R25, R25, 0xffff, RZ, 0xc0, !PT ;  /* 0x0000ffff19197812 */ /* 0x000fe400078ec0ff */
[----:B------:R-:W-:Y:S02]  /*151ee0*/  LOP3.LUT R22, R22, 0xffff, RZ, 0xc0, !PT ;  /* 0x0000ffff16167812 */ /* 0x000fe400078ec0ff */
[----:B------:R-:W-:Y:S02]  /*151ef0*/  PRMT R25, R24, 0x3340, R25 ;  /* 0x0000334018197816 */ /* 0x000fe40000000019 */
[----:B------:R-:W-:Y:S01]  /*151f00*/  PRMT R24, R22, 0x3340, R0 ;  /* 0x0000334016187816 */ /* 0x000fe20000000000 */
[----:B------:R-:W-:Y:S01]  /*151f10*/  VIADD R27, R27, UR6 ;  /* 0x000000061b1b7c36 */ /* 0x000fe20008000000 */
[----:B------:R-:W-:Y:S01]  /*151f20*/  LOP3.LUT R5, R5, 0xffff, RZ, 0xc0, !PT ;  /* 0x0000ffff05057812 */ /* 0x000fe200078ec0ff */
[----:B------:R-:W-:Y:S01]  /*151f30*/  STL [R1+0x1170], R25 ;  /* 0x0011701901007387 */ /* 0x000fe20000100800 */
[----:B------:R-:W0:Y:S03]  /*151f40*/  LDCU UR6, c[0x0][0x3b8] ;  /* 0x00007700ff0677ac */ /* 0x000e260008000800 */
[----:B------:R1:W-:Y:S01]  /*151f50*/  STL [R1+0x23c], R24 ;  /* 0x00023c1801007387 */ /* 0x0003e20000100800 */
[----:B------:R-:W-:-:S02]  /*151f60*/  IADD3 R28, P1, PT, R27, R6, RZ ;  /* 0x000000061b1c7210 */ /* 0x000fc40007f3e0ff */
[----:B--2---:R-:W-:Y:S02]  /*151f70*/  LOP3.LUT R21, R21, 0xffff, RZ, 0xc0, !PT ;  /* 0x0000ffff15157812 */ /* 0x004fe400078ec0ff */
[----:B------:R-:W-:Y:S02]  /*151f80*/  LOP3.LUT R22, R20, 0xffff, RZ, 0xc0, !PT ;  /* 0x0000ffff14167812 */ /* 0x000fe400078ec0ff */
[----:B-1----:R-:W-:Y:S02]  /*151f90*/  LOP3.LUT R24, R26, 0xffff, RZ, 0xc0, !PT ;  /* 0x0000ffff1a187812 */ /* 0x002fe400078ec0ff */
[----:B------:R-:W-:Y:S02]  /*151fa0*/  PRMT R25, R21, 0x3340, R0 ;  /* 0x0000334015197816 */ /* 0x000fe40000000000 */
[----:B------:R-:W-:Y:S02]  /*151fb0*/  PRMT R20, R22, 0x3340, R24 ;  /* 0x0000334016147816 */ /* 0x000fe40000000018 */
[----:B------:R-:W-:-:S02]  /*151fc0*/  SHF.R.S32.HI R26, RZ, 0x1f, R27 ;  /* 0x0000001fff1a7819 */ /* 0x000fc4000001141b */
[----:B------:R-:W-:-:S03]  /*151fd0*/  PRMT R20, R20, 0x5410, R25 ;  /* 0x0000541014147816 */ /* 0x000fc60000000019 */
[----:B------:R-:W-:Y:S02]  /*151fe0*/  IMAD.X R29, R26, 0x1, R9, P1 ;  /* 0x000000011a1d7824 */ /* 0x000fe400008e0609 */
[----:B------:R1:W-:Y:S04]  /*151ff0*/  STL [R1+0x146c], R20 ;  /* 0x00146c1401007387 */ /* 0x0003e80000100800 */
[----:B-1----:R-:W2:Y:S04]  /*152000*/  LDL.LU R20, [R1+0x7fc] ;  /* 0x0007fc0001147983 */ /* 0x002ea80000300800 */
[----:B------:R1:W-:Y:S04]  /*152010*/  STL.64 [R1+0xb48], R28 ;  /* 0x000b481c01007387 */ /* 0x0003e80000100a00 */
[----:B-1----:R-:W2:Y:S04]  /*152020*/  LDL.LU R29, [R1+0x394] ;  /* 0x00039400011d7983 */ /* 0x002ea80000300800 */
[----:B------:R-:W2:Y:S01]  /*152030*/  LDL.LU R28, [R1+0x5f0] ;  /* 0x0005f000011c7983 */ /* 0x000ea20000300800 */
        /* <DEDUP_REMOVED lines=8> */
[----:B------:R-:W-:Y:S04]  /*1520c0*/  STL [R1+0x115c], R24 ;  /* 0x00115c1801007387 */ /* 0x000fe80000100800 */
[----:B------:R1:W-:Y:S01]  /*1520d0*/  STL [R1+0x238], R21 ;  /* 0x0002381501007387 */ /* 0x0003e20000100800 */
[----:B---3--:R-:W-:Y:S02]  /*1520e0*/  LOP3.LUT R22, R17, 0xffff, RZ, 0xc0, !PT ;  /* 0x0000ffff11167812 */ /* 0x008fe400078ec0ff */
[----:B----4-:R-:W-:Y:S02]  /*1520f0*/  LOP3.LUT R17, R4, 0xffff, RZ, 0xc0, !PT ;  /* 0x0000ffff04117812 */ /* 0x010fe400078ec0ff */
[----:B------:R-:W3:Y:S01]  /*152100*/  LDL.LU R4, [R1+0x76c] ;  /* 0x00076c0001047983 */ /* 0x000ee20000300800 */
[----:B------:R-:W-:-:S02]  /*152110*/  LOP3.LUT R23, R23, 0xffff, RZ, 0xc0, !PT ;  /* 0x0000ffff17177812 */ /* 0x000fc400078ec0ff */
[----:B------:R-:W-:Y:S01]  /*152120*/  PRMT R25, R17, 0x3340, R0 ;  /* 0x0000334011197816 */ /* 0x000fe20000000000 */
[----:B-1----:R-:W4:Y:S01]  /*152130*/  LDL.LU R21, [R1+0x548] ;  /* 0x0005480001157983 */ /* 0x002f220000300800 */
[----:B------:R-:W-:-:S04]  /*152140*/  PRMT R24, R22, 0x3340, R23 ;  /* 0x0000334016187816 */ /* 0x000fc80000000017 */
[----:B------:R-:W-:Y:S02]  /*152150*/  PRMT R25, R24, 0x5410, R25 ;  /* 0x0000541018197816 */ /* 0x000fe40000000019 */
[----:B------:R-:W-:Y:S02]  /*152160*/  IADD3 R24, P1, PT, R27, R10, RZ ;  /* 0x0000000a1b187210 */ /* 0x000fe40007f3e0ff */
[----:B------:R-:W-:Y:S01]  /*152170*/  SHF.R.U32.HI R22, RZ, 0x8, R22 ;  /* 0x00000008ff167819 */ /* 0x000fe20000011616 */
[----:B------:R1:W-:Y:S01]  /*152180*/  STL [R1+0x1444], R25 ;  /* 0x0014441901007387 */ /* 0x0003e20000100800 */
[----:B------:R-:W-:Y:S02]  /*152190*/  SHF.R.U32.HI R23, RZ, 0x8, R23 ;  /* 0x00000008ff177819 */ /* 0x000fe40000011617 */
[----:B------:R-:W-:Y:S02]  /*1521a0*/  SHF.R.U32.HI R17, RZ, 0x8, R17 ;  /* 0x00000008ff117819 */ /* 0x000fe40000011611 */
[----:B------:R-:W-:-:S02]  /*1521b0*/  LOP3.LUT R22, R22, 0xffff, RZ, 0xc0, !PT ;  /* 0x0000ffff16167812 */ /* 0x000fc400078ec0ff */
[----:B------:R-:W-:Y:S01]  /*1521c0*/  LOP3.LUT R23, R23, 0xffff, RZ, 0xc0, !PT ;  /* 0x0000ffff17177812 */ /* 0x000fe200078ec0ff */
[----:B-1----:R-:W-:Y:S01]  /*1521d0*/  IMAD.X R25, R26, 0x1, R11, P1 ;  /* 0x000000011a197824 */ /* 0x002fe200008e060b */
[----:B------:R-:W-:-:S04]  /*1521e0*/  LOP3.LUT R17, R17, 0xffff, RZ, 0xc0, !PT ;  /* 0x0000ffff11117812 */ /* 0x000fc800078ec0ff */
[----:B------:R1:W-:Y:S02]  /*1521f0*/  STL.64 [R1+0xb40], R24 ;  /* 0x000b401801007387 */ /* 0x0003e40000100a00 */
[----:B-1----:R-:W-:Y:S02]  /*152200*/  PRMT R24, R22, 0x3340, R23 ;  /* 0x0000334016187816 */ /* 0x002fe40000000017 */
[----:B------:R-:W-:Y:S01]  /*152210*/  PRMT R22, R17, 0x3340, R0 ;  /* 0x0000334011167816 */ /* 0x000fe20000000000 */
[----:B------:R-:W4:Y:S04]  /*152220*/  LDL.LU R23, [R1+0x79c] ;  /* 0x00079c0001177983 */ /* 0x000f280000300800 */
[----:B------:R-:W-:Y:S04]  /*152230*/  STL [R1+0x113c], R24 ;  /* 0x00113c1801007387 */ /* 0x000fe80000100800 */
[----:B------:R-:W4:Y:S04]  /*152240*/  LDL.LU R17, [R1+0x56c] ;  /* 0x00056c0001117983 */ /* 0x000f280000300800 */
[----:B------:R1:W-:Y:S01]  /*152250*/  STL [R1+0x234], R22 ;  /* 0x0002341601007387 */ /* 0x0003e20000100800 */
[----:B--2---:R-:W-:-:S02]  /*152260*/  LOP3.LUT R20, R20, 0xffff, RZ, 0xc0, !PT ;  /* 0x0000ffff14147812 */ /* 0x004fc400078ec0ff */
[----:B------:R-:W-:Y:S02]  /*152270*/  LOP3.LUT R29, R29, 0xffff, RZ, 0xc0, !PT ;  /* 0x0000ffff1d1d7812 */ /* 0x000fe400078ec0ff */
[----:B-1----:R-:W-:Y:S02]  /*152280*/  LOP3.LUT R22, R28, 0xffff, RZ, 0xc0, !PT ;  /* 0x0000ffff1c167812 */ /* 0x002fe400078ec0ff */
[----:B------:R-:W-:Y:S02]  /*152290*/  PRMT R25, R29, 0x3340, R0 ;  /* 0x000033401d197816 */ /* 0x000fe40000000000 */
[----:B------:R-:W-:-:S04]  /*1522a0*/  PRMT R24, R20, 0x3340, R22 ;  /* 0x0000334014187816 */ /* 0x000fc80000000016 */
[----:B------:R-:W-:Y:S02]  /*1522b0*/  PRMT R28, R24, 0x5410, R25 ;  /* 0x00005410181c7816 */ /* 0x000fe40000000019 */
[----:B------:R-:W-:Y:S02]  /*1522c0*/  IADD3 R24, P1, PT, R27, R14, RZ ;  /* 0x0000000e1b187210 */ /* 0x000fe40007f3e0ff */
[----:B------:R-:W-:Y:S02]  /*1522d0*/  SHF.R.U32.HI R20, RZ, 0x8, R20 ;  /* 0x00000008ff147819 */ /* 0x000fe40000011614 */
[----:B------:R-:W-:Y:S01]  /*1522e0*/  SHF.R.U32.HI R22, RZ, 0x8, R22 ;  /* 0x00000008ff167819 */ /* 0x000fe20000011616 */
[----:B------:R-:W-:Y:S01]  /*1522f0*/  IMAD.X R25, R26, 0x1, R15, P1 ;  /* 0x000000011a197824 */ /* 0x000fe200008e060f */
[----:B------:R-:W-:Y:S02]  /*152300*/  LOP3.LUT R20, R20, 0xffff, RZ, 0xc0, !PT ;  /* 0x0000ffff14147812 */ /* 0x000fe400078ec0ff */
[----:B------:R-:W-:Y:S01]  /*152310*/  LOP3.LUT R22, R22, 0xffff, RZ, 0xc0, !PT ;  /* 0x0000ffff16167812 */ /* 0x000fe200078ec0ff */
[----:B------:R-:W-:Y:S04]  /*152320*/  STL [R1+0x142c], R28 ;  /* 0x00142c1c01007387 */ /* 0x000fe80000100800 */
[----:B------:R1:W-:Y:S02]  /*152330*/  STL.64 [R1+0xb30], R24 ;  /* 0x000b301801007387 */ /* 0x0003e40000100a00 */
[----:B-1----:R-:W-:-:S02]  /*152340*/  PRMT R24, R20, 0x3340, R22 ;  /* 0x0000334014187816 */ /* 0x002fc40000000016 */
[----:B------:R-:W-:Y:S02]  /*152350*/  LOP3.LUT R22, R3, 0xffff, RZ, 0xc0, !PT ;  /* 0x0000ffff03167812 */ /* 0x000fe400078ec0ff */
[----:B---3--:R-:W-:Y:S01]  /*152360*/  LOP3.LUT R20, R4, 0xffff, RZ, 0xc0, !PT ;  /* 0x0000ffff04147812 */ /* 0x008fe200078ec0ff */
[----:B------:R1:W-:Y:S04]  /*152370*/  STL [R1+0x11cc], R24 ;  /* 0x0011cc1801007387 */ /* 0x0003e80000100800 */
[----:B------:R-:W2:Y:S04]  /*152380*/  LDL.LU R3, [R1+0x71c] ;  /* 0x00071c0001037983 */ /* 0x000ea80000300800 */
[----:B------:R-:W3:Y:S01]  /*152390*/  LDL.LU R4, [R1+0x4f0] ;  /* 0x0004f00001047983 */ /* 0x000ee20000300800 */
[----:B----4-:R-:W-:-:S02]  /*1523a0*/  LOP3.LUT R21, R21, 0xffff, RZ, 0xc0, !PT ;  /* 0x0000ffff15157812 */ /* 0x010fc400078ec0ff */
[----:B------:R-:W-:Y:S02]  /*1523b0*/  PRMT R25, R22, 0x3340, R0 ;  /* 0x0000334016197816 */ /* 0x000fe40000000000 */
[--C-:B-1----:R-:W-:Y:S02]  /*1523c0*/  PRMT R24, R20, 0x3340, R21.reuse ;  /* 0x0000334014187816 */ /* 0x102fe40000000015 */
        /* <DEDUP_REMOVED lines=11> */
[----:B------:R-:W-:-:S02]  /*152480*/  LOP3.LUT R20, R23, 0xffff, RZ, 0xc0, !PT ;  /* 0x0000ffff17147812 */ /* 0x000fc400078ec0ff */
[----:B------:R-:W-:Y:S02]  /*152490*/  PRMT R23, R5, 0x3340, R0 ;  /* 0x0000334005177816 */ /* 0x000fe40000000000 */
[----:B-1----:R-:W-:-:S04]  /*1524a0*/  LOP3.LUT R21, R17, 0xffff, RZ, 0xc0, !PT ;  /* 0x0000ffff11157812 */ /* 0x002fc800078ec0ff */
[----:B------:R-:W-:-:S04]  /*1524b0*/  PRMT R17, R20, 0x3340, R21 ;  /* 0x0000334014117816 */ /* 0x000fc80000000015 */
[----:B------:R-:W-:Y:S02]  /*1524c0*/  PRMT R23, R17, 0x5410, R23 ;  /* 0x0000541011177816 */ /* 0x000fe40000000017 */
[----:B------:R-:W4:Y:S01]  /*1524d0*/  LDL.LU R17, [R1+0x738] ;  /* 0x0007380001117983 */ /* 0x000f220000300800 */
[----:B------:R-:W-:-:S03]  /*1524e0*/  SHF.R.U32.HI R22, RZ, 0x8, R22 ;  /* 0x00000008ff167819 */ /* 0x000fc60000011616 */
[----:B------:R1:W-:Y:S01]  /*1524f0*/  STL [R1+0x1390], R23 ;  /* 0x0013901701007387 */ /* 0x0003e20000100800 */
[----:B------:R-:W-:Y:S02]  /*152500*/  SHF.R.U32.HI R20, RZ, 0x8, R20 ;  /* 0x00000008ff147819 */ /* 0x000fe40000011614 */
[----:B------:R-:W-:Y:S01]  /*152510*/  SHF.R.U32.HI R21, RZ, 0x8, R21 ;  /* 0x00000008ff157819 */ /* 0x000fe20000011615 */
[----:B-1----:R-:W4:Y:S01]  /*152520*/  LDL.LU R23, [R1+0x510] ;  /* 0x0005100001177983 */ /* 0x002f220000300800 */
[----:B------:R-:W-:Y:S02]  /*152530*/  LOP3.LUT R22, R22, 0xffff, RZ, 0xc0, !PT ;  /* 0x0000ffff16167812 */ /* 0x000fe400078ec0ff */
[----:B------:R-:W-:Y:S02]  /*152540*/  LOP3.LUT R20, R20, 0xffff, RZ, 0xc0, !PT ;  /* 0x0000ffff14147812 */ /* 0x000fe400078ec0ff */
[----:B------:R-:W-:Y:S02]  /*152550*/  LOP3.LUT R21, R21, 0xffff, RZ, 0xc0, !PT ;  /* 0x0000ffff15157812 */ /* 0x000fe400078ec0ff */
[----:B------:R-:W-:-:S02]  /*152560*/  PRMT R22, R22, 0x3340, R0 ;  /* 0x0000334016167816 */ /* 0x000fc40000000000 */
[----:B------:R-:W-:Y:S02]  /*152570*/  PRMT R20, R20, 0x3340, R21 ;  /* 0x0000334014147816 */ /* 0x000fe40000000015 */
[----:B------:R-:W-:Y:S01]  /*152580*/  LOP3.LUT R2, R2, 0xffff, RZ, 0xc0, !PT ;  /* 0x0000ffff02027812 */ /* 0x000fe200078ec0ff */
[----:B------:R-:W-:Y:S01]  /*152590*/  STL [R1+0x230], R22 ;  /* 0x0002301601007387 */ /* 0x000fe20000100800 */
[----:B0-----:R-:W-:Y:S01]  /*1525a0*/  VIADD R27, R27, UR6 ;  /* 0x000000061b1b7c36 */ /* 0x001fe20008000000 */
[----:B------:R-:W-:Y:S01]  /*1525b0*/  SHF.R.U32.HI R5, RZ, 0x8, R5 ;  /* 0x00000008ff057819 */ /* 0x000fe20000011605 */
[----:B------:R-:W0:Y:S01]  /*1525c0*/  LDCU UR6, c[0x0][0x3b8] ;  /* 0x00007700ff0677ac */ /* 0x000e220008000800 */
[----:B------:R1:W-:Y:S01]  /*1525d0*/  STL [R1+0x1118], R20 ;  /* 0x0011181401007387 */ /* 0x0003e20000100800 */
[----:B------:R-:W-:Y:S02]  /*1525e0*/  PRMT R21, R2, 0x3340, R0 ;  /* 0x0000334002157816 */ /* 0x000fe40000000000 */
[----:B------:R-:W-:-:S02]  /*1525f0*/  SHF.R.S32.HI R25, RZ, 0x1f, R27 ;  /* 0x0000001fff197819 */ /* 0x000fc4000001141b */
[----:B--2---:R-:W-:Y:S02]  /*152600*/  LOP3.LUT R3, R3, 0xffff, RZ, 0xc0, !PT ;  /* 0x0000ffff03037812 */ /* 0x004fe400078ec0ff */
[----:B---3--:R-:W-:-:S04]  /*152610*/  LOP3.LUT R4, R4, 0xffff, RZ, 0xc0, !PT ;  /* 0x0000ffff04047812 */ /* 0x008fc800078ec0ff */
[----:B-1----:R-:W-:-:S04]  /*152620*/  PRMT R20, R3, 0x3340, R4 ;  /* 0x0000334003147816 */ /* 0x002fc80000000004 */
[----:B------:R-:W-:Y:S02]  /*152630*/  PRMT R22, R20, 0x5410, R21 ;  /* 0x0000541014167816 */ /* 0x000fe40000000015 */
[----:B------:R-:W-:Y:S02]  /*152640*/  IADD3 R20, P1, PT, R27, R6, RZ ;  /* 0x000000061b147210 */ /* 0x000fe40007f3e0ff */
[----:B------:R-:W-:-:S03]  /*152650*/  SHF.R.U32.HI R3, RZ, 0x8, R3 ;  /* 0x00000008ff037819 */ /* 0x000fc60000011603 */
[----:B------:R-:W-:Y:S01]  /*152660*/  IMAD.X R21, R25, 0x1, R9, P1 ;  /* 0x0000000119157824 */ /* 0x000fe200008e0609 */
[----:B------:R-:W-:Y:S01]  /*152670*/  SHF.R.U32.HI R4, RZ, 0x8, R4 ;  /* 0x00000008ff047819 */ /* 0x000fe20000011604 */
[----:B------:R1:W-:Y:S04]  /*152680*/  STL [R1+0x1368], R22 ;  /* 0x0013681601007387 */ /* 0x0003e80000100800 */
[----:B------:R2:W-:Y:S01]  /*152690*/  STL.64 [R1+0xb18], R20 ;  /* 0x000b181401007387 */ /* 0x0005e20000100a00 */
[----:B-1----:R-:W-:Y:S02]  /*1526a0*/  LOP3.LUT R22, R5, 0xffff, RZ, 0xc0, !PT ;  /* 0x0000ffff05167812 */ /* 0x002fe400078ec0ff */
[----:B--2---:R-:W-:Y:S02]  /*1526b0*/  LOP3.LUT R20, R3, 0xffff, RZ, 0xc0, !PT ;  /* 0x0000ffff03147812 */ /* 0x004fe400078ec0ff */
[----:B------:R-:W2:Y:S01]  /*1526c0*/  LDL.LU R3, [R1+0x54b0] ;  /* 0x0054b00001037983 */ /* 0x000ea20000300800 */
[----:B------:R-:W-:-:S03]  /*1526d0*/  LOP3.LUT R21, R4, 0xffff, RZ, 0xc0, !PT ;  /* 0x0000ffff04157812 */ /* 0x000fc600078ec0ff */
[----:B------:R-:W3:Y:S04]  /*1526e0*/  LDL.LU R4, [R1+0x4b8] ;  /* 0x0004b80001047983 */ /* 0x000ee80000300800 */
[----:B------:R-:W3:Y:S01]  /*1526f0*/  LDL.LU R5, [R1+0x6c4] ;  /* 0x0006c40001057983 */ /* 0x000ee20000300800 */
[----:B------:R-:W-:Y:S02]  /*152700*/  PRMT R22, R22, 0x3340, R0 ;  /* 0x0000334016167816 */ /* 0x000fe40000000000 */
[----:B------:R-:W-:-:S03]  /*152710*/  PRMT R20, R20, 0x3340, R21 ;  /* 0x0000334014147816 */ /* 0x000fc60000000015 */
[----:B------:R1:W-:Y:S01]  /*152720*/  STL [R1+0x22c], R22 ;  /* 0x00022c1601007387 */ /* 0x0003e20000100800 */
[----:B------:R-:W-:Y:S02]  /*152730*/  LOP3.LUT R16, R16, 0xffff, RZ, 0xc0, !PT ;  /* 0x0000ffff10107812 */ /* 0x000fe400078ec0ff */
[----:B----4-:R-:W-:Y:S01]  /*152740*/  LOP3.LUT R17, R17, 0xffff, RZ, 0xc0, !PT ;  /* 0x0000ffff11117812 */ /* 0x010fe200078ec0ff */
[----:B------:R4:W-:Y:S01]  /*152750*/  STL [R1+0x1108], R20 ;  /* 0x0011081401007387 */ /* 0x0009e20000100800 */
[----:B-1----:R-:W-:Y:S02]  /*152760*/  PRMT R22, R16, 0x3340, R0 ;  /* 0x0000334010167816 */ /* 0x002fe40000000000 */
[----:B----4-:R-:W-:-:S04]  /*152770*/  LOP3.LUT R20, R23, 0xffff, RZ, 0xc0, !PT ;  /* 0x0000ffff17147812 */ /* 0x010fc800078ec0ff */
        /* <DEDUP_REMOVED lines=11> */
[----:B-1----:R-:W4:Y:S01]  /*152830*/  LDL.LU R21, [R1+0x54cc] ;  /* 0x0054cc0001157983 */ /* 0x002f220000300800 */
[----:B------:R-:W-:-:S03]  /*152840*/  SHF.R.U32.HI R2, RZ, 0x8, R2 ;  /* 0x00000008ff027819 */ /* 0x000fc60000011602 */
[----:B------:R1:W-:Y:S01]  /*152850*/  STL.64 [R1+0xb10], R22 ;  /* 0x000b101601007387 */ /* 0x0003e20000100a00 */
[----:B------:R-:W-:Y:S02]  /*152860*/  LOP3.LUT R2, R2, 0xffff, RZ, 0xc0, !PT ;  /* 0x0000ffff02027812 */ /* 0x000fe400078ec0ff */
[----:B-1----:R-:W-:Y:S01]  /*152870*/  PRMT R22, R17, 0x3340, R20 ;  /* 0x0000334011167816 */ /* 0x002fe20000000014 */
[----:B------:R-:W4:Y:S01]  /*152880*/  LDL.LU R23, [R1+0x4bc] ;  /* 0x0004bc0001177983 */ /* 0x000f220000300800 */
[--C-:B------:R-:W-:Y:S02]  /*152890*/  PRMT R20, R16, 0x3340, R0.reuse ;  /* 0x0000334010147816 */ /* 0x100fe40000000000 */
[----:B------:R-:W-:Y:S01]  /*1528a0*/  IADD3 R16, P1, PT, R27, R14, RZ ;  /* 0x0000000e1b107210 */ /* 0x000fe20007f3e0ff */
[----:B------:R-:W4:Y:S04]  /*1528b0*/  LDL.LU R26, [R1+0x6e0] ;  /* 0x0006e000011a7983 */ /* 0x000f280000300800 */
[----:B------:R-:W-:Y:S01]  /*1528c0*/  IMAD.X R17, R25, 0x1, R15, P1 ;  /* 0x0000000119117824 */ /* 0x000fe200008e060f */
[----:B------:R1:W-:Y:S04]  /*1528d0*/  STL [R1+0x10d0], R22 ;  /* 0x0010d01601007387 */ /* 0x0003e80000100800 */
[----:B------:R-:W-:Y:S04]  /*1528e0*/  STL [R1+0x228], R20 ;  /* 0x0002281401007387 */ /* 0x000fe80000100800 */
[----:B------:R0:W-:Y:S01]  /*1528f0*/  STL.64 [R1+0xb08], R16 ;  /* 0x000b081001007387 */ /* 0x0001e20000100a00 */
[----:B-1----:R-:W-:-:S03]  /*152900*/  PRMT R22, R2, 0x3340, R0 ;  /* 0x0000334002167816 */ /* 0x002fc60000000000 */
[----:B0-----:R-:W4:Y:S04]  /*152910*/  LDL.LU.64 R16, [R1+0x5a18] ;  /* 0x005a180001107983 */ /* 0x001f280000300a00 */
[----:B------:R-:W4:Y:S04]  /*152920*/  LDL.LU R2, [R1+0x83c] ;  /* 0x00083c0001027983 */ /* 0x000f280000300800 */
[----:B------:R3:W-:Y:S01]  /*152930*/  STL [R1+0x224], R22 ;  /* 0x0002241601007387 */ /* 0x0007e20000100800 */
[----:B--2---:R-:W-:-:S03]  /*152940*/  LOP3.LUT R20, R3, 0xffff, RZ, 0xc0, !PT ;  /* 0x0000ffff03147812 */ /* 0x004fc600078ec0ff */
[----:B------:R-:W2:Y:S01]  /*152950*/  LDL.LU R3, [R1+0x63c] ;  /* 0x00063c0001037983 */ /* 0x000ea20000300800 */
[----:B---3--:R-:W-:Y:S02]  /*152960*/  LOP3.LUT R22, R4, 0xffff, RZ, 0xc0, !PT ;  /* 0x0000ffff04167812 */ /* 0x008fe400078ec0ff */
        /* <DEDUP_REMOVED lines=11> */
[----:B------:R-:W-:Y:S02]  /*152a20*/  LOP3.LUT R20, R20, 0xffff, RZ, 0xc0, !PT ;  /* 0x0000ffff14147812 */ /* 0x000fe400078ec0ff */
[----:B------:R-:W-:-:S04]  /*152a30*/  LOP3.LUT R24, R24, 0xffff, RZ, 0xc0, !PT ;  /* 0x0000ffff18187812 */ /* 0x000fc800078ec0ff */
[----:B------:R-:W-:Y:S02]  /*152a40*/  PRMT R24, R20, 0x3340, R24 ;  /* 0x0000334014187816 */ /* 0x000fe40000000018 */
[----:B------:R-:W-:Y:S02]  /*152a50*/  SHF.R.U32.HI R22, RZ, 0x8, R22 ;  /* 0x00000008ff167819 */ /* 0x000fe40000011616 */
[----:B----4-:R-:W-:Y:S01]  /*152a60*/  LOP3.LUT R20, R21, 0xffff, RZ, 0xc0, !PT ;  /* 0x0000ffff15147812 */ /* 0x010fe200078ec0ff */
[----:B------:R0:W-:Y:S01]  /*152a70*/  STL [R1+0x95c], R24 ;  /* 0x00095c1801007387 */ /* 0x0001e20000100800 */
[----:B------:R-:W-:-:S04]  /*152a80*/  LOP3.LUT R22, R22, 0xffff, RZ, 0xc0, !PT ;  /* 0x0000ffff16167812 */ /* 0x000fc800078ec0ff */
[--C-:B------:R-:W-:Y:S02]  /*152a90*/  PRMT R22, R22, 0x3340, R0.reuse ;  /* 0x0000334016167816 */ /* 0x100fe40000000000 */
[----:B------:R-:W-:Y:S02]  /*152aa0*/  LOP3.LUT R23, R23, 0xffff, RZ, 0xc0, !PT ;  /* 0x0000ffff17177812 */ /* 0x000fe400078ec0ff */
[----:B------:R-:W-:Y:S02]  /*152ab0*/  LOP3.LUT R21, R26, 0xffff, RZ, 0xc0, !PT ;  /* 0x0000ffff1a157812 */ /* 0x000fe400078ec0ff */
[----:B------:R-:W-:Y:S01]  /*152ac0*/  PRMT R25, R23, 0x3340, R0 ;  /* 0x0000334017197816 */ /* 0x000fe20000000000 */
[----:B------:R-:W4:Y:S01]  /*152ad0*/  LDL.LU R26, [R1+0x854] ;  /* 0x00085400011a7983 */ /* 0x000f220000300800 */
[----:B0-----:R-:W-:Y:S02]  /*152ae0*/  PRMT R24, R20, 0x3340, R21 ;  /* 0x0000334014187816 */ /* 0x001fe40000000015 */
[----:B------:R-:W-:-:S02]  /*152af0*/  SHF.R.U32.HI R20, RZ, 0x8, R20 ;  /* 0x00000008ff147819 */ /* 0x000fc40000011614 */
[----:B------:R-:W-:Y:S02]  /*152b00*/  SHF.R.U32.HI R21, RZ, 0x8, R21 ;  /* 0x00000008ff157819 */ /* 0x000fe40000011615 */
[----:B------:R-:W-:Y:S02]  /*152b10*/  LOP3.LUT R20, R20, 0xffff, RZ, 0xc0, !PT ;  /* 0x0000ffff14147812 */ /* 0x000fe400078ec0ff */
[----:B------:R-:W-:Y:S02]  /*152b20*/  LOP3.LUT R21, R21, 0xffff, RZ, 0xc0, !PT ;  /* 0x0000ffff15157812 */ /* 0x000fe400078ec0ff */
[----:B------:R-:W-:Y:S02]  /*152b30*/  PRMT R24, R24, 0x5410, R25 ;  /* 0x0000541018187816 */ /* 0x000fe40000000019 */
[----:B------:R-:W-:-:S03]  /*152b40*/  PRMT R21, R20, 0x3340, R21 ;  /* 0x0000334014157816 */ /* 0x000fc60000000015 */
[----:B------:R-:W-:Y:S04]  /*152b50*/  STL [R1+0x12f8], R24 ;  /* 0x0012f81801007387 */ /* 0x000fe80000100800 */
[----:B------:R0:W-:Y:S01]  /*152b60*/  STL [R1+0x220], R22 ;  /* 0x0002201601007387 */ /* 0x0001e20000100800 */
[----:B------:R-:W-:Y:S01]  /*152b70*/  VIADD R27, R27, UR6 ;  /* 0x000000061b1b7c36 */ /* 0x000fe20008000000 */
[----:B------:R-:W-:Y:S01]  /*152b80*/  SHF.R.U32.HI R23, RZ, 0x8, R23 ;  /* 0x00000008ff177819 */ /* 0x000fe20000011617 */
[----:B------:R-:W1:Y:S03]  /*152b90*/  LDCU UR6, c[0x0][0x3b8] ;  /* 0x00007700ff0677ac */ /* 0x000e660008000800 */
[----:B0-----:R-:W-:-:S02]  /*152ba0*/  SHF.R.S32.HI R22, RZ, 0x1f, R27 ;  /* 0x0000001fff167819 */ /* 0x001fc4000001141b */
[----:B--2---:R-:W-:Y:S02]  /*152bb0*/  LOP3.LUT R24, R3, 0xffff, RZ, 0xc0, !PT ;  /* 0x0000ffff03187812 */ /* 0x004fe400078ec0ff */
[----:B---3--:R-:W-:Y:S02]  /*152bc0*/  LOP3.LUT R20, R5, 0xffff, RZ, 0xc0, !PT ;  /* 0x0000ffff05147812 */ /* 0x008fe400078ec0ff */
[----:B------:R-:W2:Y:S04]  /*152bd0*/  LDL.LU R5, [R1+0x5a08] ;  /* 0x005a080001057983 */ /* 0x000ea80000300800 */
[----:B------:R0:W-:Y:S01]  /*152be0*/  STL [R1+0x848], R21 ;  /* 0x0008481501007387 */ /* 0x0001e20000100800 */
[----:B------:R-:W-:Y:S02]  /*152bf0*/  PRMT R3, R20, 0x3340, R0 ;  /* 0x0000334014037816 */ /* 0x000fe40000000000 */
[----:B0-----:R-:W-:-:S04]  /*152c00*/  LOP3.LUT R21, R2, 0xffff, RZ, 0xc0, !PT ;  /* 0x0000ffff02157812 */ /* 0x001fc800078ec0ff */
        /* <DEDUP_REMOVED lines=17> */
[----:B---3--:R-:W-:-:S03]  /*152d20*/  LOP3.LUT R28, R3, 0xffff, RZ, 0xc0, !PT ;  /* 0x0000ffff031c7812 */ /* 0x008fc600078ec0ff */
[----:B------:R-:W3:Y:S01]  /*152d30*/  LDL.LU R3, [R1+0x59f8] ;  /* 0x0059f80001037983 */ /* 0x000ee20000300800 */
[----:B0-----:R-:W-:-:S03]  /*152d40*/  LOP3.LUT R21, R2, 0xffff, RZ, 0xc0, !PT ;  /* 0x0000ffff02157812 */ /* 0x001fc600078ec0ff */
[----:B------:R-:W2:Y:S01]  /*152d50*/  LDL.LU R2, [R1+0x59f4] ;  /* 0x0059f40001027983 */ /* 0x000ea20000300800 */
[----:B----4-:R-:W-:Y:S02]  /*152d60*/  LOP3.LUT R20, R26, 0xffff, RZ, 0xc0, !PT ;  /* 0x0000ffff1a147812 */ /* 0x010fe400078ec0ff */
[----:B------:R-:W-:Y:S02]  /*152d70*/  PRMT R25, R28, 0x3340, R0 ;  /* 0x000033401c197816 */ /* 0x000fe40000000000 */
[----:B------:R-:W-:Y:S02]  /*152d80*/  PRMT R24, R20, 0x3340, R21 ;  /* 0x0000334014187816 */ /* 0x000fe40000000015 */
        /* <DEDUP_REMOVED lines=8> */
[----:B------:R-:W-:Y:S01]  /*152e10*/  PRMT R23, R23, 0x3340, R0 ;  /* 0x0000334017177816 */ /* 0x000fe20000000000 */
[----:B------:R-:W-:Y:S01]  /*152e20*/  STL.64 [R1+0x59c0], R28 ;  /* 0x0059c01c01007387 */ /* 0x000fe20000100a00 */
[----:B------:R-:W-:-:S03]  /*152e30*/  PRMT R21, R20, 0x3340, R21 ;  /* 0x0000334014157816 */ /* 0x000fc60000000015 */
[----:B------:R-:W-:Y:S01]  /*152e40*/  STL [R1+0x12e0], R26 ;  /* 0x0012e01a01007387 */ /* 0x000fe20000100800 */
[----:B------:R-:W-:-:S03]  /*152e50*/  LOP3.LUT R20, R4, 0xffff, RZ, 0xc0, !PT ;  /* 0x0000ffff04147812 */ /* 0x000fc600078ec0ff */
[----:B------:R0:W-:Y:S04]  /*152e60*/  STL.64 [R1+0xaf0], R24 ;  /* 0x000af01801007387 */ /* 0x0001e80000100a00 */
[----:B------:R-:W-:Y:S04]  /*152e70*/  STL [R1+0x218], R23 ;  /* 0x0002181701007387 */ /* 0x000fe80000100800 */
[----:B------:R3:W-:Y:S04]  /*152e80*/  STL [R1+0x11a8], R21 ;  /* 0x0011a81501007387 */ /* 0x0007e80000100800 */
[----:B------:R-:W4:Y:S01]  /*152e90*/  LDL.LU R4, [R1+0x59f0] ;  /* 0x0059f00001047983 */ /* 0x000f220000300800 */
[----:B0-----:R-:W-:-:S02]  /*152ea0*/  PRMT R24, R20, 0x3340, R0 ;  /* 0x0000334014187816 */ /* 0x001fc40000000000 */
[----:B---3--:R-:W-:Y:S02]  /*152eb0*/  LOP3.LUT R21, R3, 0xffff, RZ, 0xc0, !PT ;  /* 0x0000ffff03157812 */ /* 0x008fe400078ec0ff */
[----:B------:R-:W3:Y:S01]  /*152ec0*/  LDL.LU R3, [R1+0x59ec] ;  /* 0x0059ec0001037983 */ /* 0x000ee20000300800 */
[----:B--2---:R-:W-:-:S04]  /*152ed0*/  LOP3.LUT R2, R2, 0xffff, RZ, 0xc0, !PT ;  /* 0x0000ffff02027812 */ /* 0x004fc800078ec0ff */
[----:B------:R-:W-:-:S04]  /*152ee0*/  PRMT R23, R2, 0x3340, R21 ;  /* 0x0000334002177816 */ /* 0x000fc80000000015 */
[----:B------:R-:W-:Y:S02]  /*152ef0*/  PRMT R23, R23, 0x5410, R24 ;  /* 0x0000541017177816 */ /* 0x000fe40000000018 */
[----:B------:R-:W-:Y:S02]  /*152f00*/  IADD3 R24, P1, PT, R27, R14, RZ ;  /* 0x0000000e1b187210 */ /* 0x000fe40007f3e0ff */
[----:B------:R-:W-:Y:S01]  /*152f10*/  SHF.R.U32.HI R2, RZ, 0x8, R2 ;  /* 0x00000008ff027819 */ /* 0x000fe20000011602 */
[----:B------:R0:W-:Y:S02]  /*152f20*/  STL [R1+0x12a8], R23 ;  /* 0x0012a81701007387 */ /* 0x0001e40000100800 */
[----:B------:R-:W-:Y:S01]  /*152f30*/  IMAD.X R25, R22, 0x1, R15, P1 ;  /* 0x0000000116197824 */ /* 0x000fe200008e060f */
[----:B------:R-:W-:Y:S02]  /*152f40*/  LOP3.LUT R2, R2, 0xffff, RZ, 0xc0, !PT ;  /* 0x0000ffff02027812 */ /* 0x000fe400078ec0ff */
[----:B0-----:R-:W-:-:S02]  /*152f50*/  SHF.R.U32.HI R23, RZ, 0x8, R21 ;  /* 0x00000008ff177819 */ /* 0x001fc40000011615 */
[----:B------:R-:W2:Y:S02]  /*152f60*/  LDL.LU R21, [R1+0x544] ;  /* 0x0005440001157983 */ /* 0x000ea40000300800 */
[----:B------:R-:W-:Y:S02]  /*152f70*/  LOP3.LUT R23, R23, 0xffff, RZ, 0xc0, !PT ;  /* 0x0000ffff17177812 */ /* 0x000fe400078ec0ff */
[----:B------:R-:W-:Y:S02]  /*152f80*/  STL.64 [R1+0xae8], R24 ;  /* 0x000ae81801007387 */ /* 0x000fe40000100a00 */
[----:B------:R-:W-:Y:S02]  /*152f90*/  PRMT R2, R2, 0x3340, R23 ;  /* 0x0000334002027816 */ /* 0x000fe40000000017 */
[----:B------:R-:W2:Y:S04]  /*152fa0*/  LDL.LU R26, [R1+0x54c4] ;  /* 0x0054c400011a7983 */ /* 0x000ea80000300800 */
[----:B------:R-:W2:Y:S04]  /*152fb0*/  LDL.LU R23, [R1+0x70c] ;  /* 0x00070c0001177983 */ /* 0x000ea80000300800 */
[----:B------:R0:W-:Y:S02]  /*152fc0*/  STL [R1+0x57f8], R2 ;  /* 0x0057f80201007387 */ /* 0x0001e40000100800 */
[----:B0-----:R-:W-:-:S02]  /*152fd0*/  LOP3.LUT R2, R7, 0xffff, RZ, 0xc0, !PT ;  /* 0x0000ffff07027812 */ /* 0x001fc400078ec0ff */
[----:B------:R-:W2:Y:S01]  /*152fe0*/  LDL.LU R7, [R1+0x59e8] ;  /* 0x0059e80001077983 */ /* 0x000ea20000300800 */
[----:B----4-:R-:W-:Y:S02]  /*152ff0*/  LOP3.LUT R4, R4, 0xffff, RZ, 0xc0, !PT ;  /* 0x0000ffff04047812 */ /* 0x010fe400078ec0ff */
[----:B------:R-:W-:Y:S02]  /*153000*/  PRMT R25, R2, 0x3340, R0 ;  /* 0x0000334002197816 */ /* 0x000fe40000000000 */
[----:B---3--:R-:W-:-:S04]  /*153010*/  LOP3.LUT R3, R3, 0xffff, RZ, 0xc0, !PT ;  /* 0x0000ffff03037812 */ /* 0x008fc800078ec0ff */
[--C-:B------:R-:W-:Y:S02]  /*153020*/  PRMT R24, R3, 0x3340, R4.reuse ;  /* 0x0000334003187816 */ /* 0x100fe40000000004 */
[----:B------:R-:W-:Y:S02]  /*153030*/  SHF.R.U32.HI R3, RZ, 0x8, R3 ;  /* 0x00000008ff037819 */ /* 0x000fe40000011603 */
[----:B------:R-:W-:Y:S02]  /*153040*/  SHF.R.U32.HI R4, RZ, 0x8, R4 ;  /* 0x00000008ff047819 */ /* 0x000fe40000011604 */
[----:B------:R-:W-:Y:S02]  /*153050*/  PRMT R28, R24, 0x5410, R25 ;  /* 0x00005410181c7816 */ /* 0x000fe40000000019 */
[----:B------:R-:W-:Y:S02]  /*153060*/  LOP3.LUT R3, R3, 0xffff, RZ, 0xc0, !PT ;  /* 0x0000ffff03037812 */ /* 0x000fe400078ec0ff */
[----:B------:R-:W-:-:S02]  /*153070*/  LOP3.LUT R4, R4, 0xffff, RZ, 0xc0, !PT ;  /* 0x0000ffff04047812 */ /* 0x000fc400078ec0ff */
[----:B------:R-:W-:Y:S02]  /*153080*/  IADD3 R24, P1, PT, R27, R12, RZ ;  /* 0x0000000c1b187210 */ /* 0x000fe40007f3e0ff */
[----:B------:R-:W-:Y:S02]  /*153090*/  PRMT R4, R3, 0x3340, R4 ;  /* 0x0000334003047816 */ /* 0x000fe40000000004 */
[----:B------:R-:W-:Y:S01]  /*1530a0*/  SHF.R.U32.HI R3, RZ, 0x8, R2 ;  /* 0x00000008ff037819 */ /* 0x000fe20000011602 */
[----:B------:R-:W-:Y:S01]  /*1530b0*/  IMAD.X R25, R22, 0x1, R13, P1 ;  /* 0x0000000116197824 */ /* 0x000fe200008e060d */
[----:B------:R-:W-:Y:S01]  /*1530c0*/  SHF.R.U32.HI R2, RZ, 0x8, R20 ;  /* 0x00000008ff027819 */ /* 0x000fe20000011614 */
[----:B------:R-:W-:Y:S01]  /*1530d0*/  STL [R1+0x129c], R28 ;  /* 0x00129c1c01007387 */ /* 0x000fe20000100800 */
[----:B------:R-:W-:Y:S02]  /*1530e0*/  LOP3.LUT R3, R3, 0xffff, RZ, 0xc0, !PT ;  /* 0x0000ffff03037812 */ /* 0x000fe400078ec0ff */
[----:B------:R-:W-:Y:S01]  /*1530f0*/  LOP3.LUT R2, R2, 0xffff, RZ, 0xc0, !PT ;  /* 0x0000ffff02027812 */ /* 0x000fe200078ec0ff */
[----:B------:R-:W-:Y:S04]  /*153100*/  STL.64 [R1+0xae0], R24 ;  /* 0x000ae01801007387 */ /* 0x000fe80000100a00 */
[----:B------:R0:W-:Y:S01]  /*153110*/  STL [R1+0x57fc], R4 ;  /* 0x0057fc0401007387 */ /* 0x0001e20000100800 */
[----:B--2---:R-:W-:-:S02]  /*153120*/  LOP3.LUT R20, R21, 0xffff, RZ, 0xc0, !PT ;  /* 0x0000ffff15147812 */ /* 0x004fc400078ec0ff */
[--C-:B0-----:R-:W-:Y:S02]  /*153130*/  PRMT R4, R3, 0x3340, R0.reuse ;  /* 0x0000334003047816 */ /* 0x101fe40000000000 */
[----:B------:R-:W-:Y:S02]  /*153140*/  PRMT R3, R2, 0x3340, R0 ;  /* 0x0000334002037816 */ /* 0x000fe40000000000 */
[----:B------:R-:W-:-:S03]  /*153150*/  LOP3.LUT R2, R19, 0xffff, RZ, 0xc0, !PT ;  /* 0x0000ffff13027812 */ /* 0x000fc600078ec0ff */
[----:B------:R0:W-:Y:S04]  /*153160*/  STL [R1+0x5800], R3 ;  /* 0x0058000301007387 */ /* 0x0001e80000100800 */
[----:B------:R2:W-:Y:S01]  /*153170*/  STL [R1+0x20c], R4 ;  /* 0x00020c0401007387 */ /* 0x0005e20000100800 */
[----:B------:R-:W-:-:S03]  /*153180*/  LOP3.LUT R7, R7, 0xffff, RZ, 0xc0, !PT ;  /* 0x0000ffff07077812 */ /* 0x000fc600078ec0ff */
[----:B------:R-:W3:Y:S01]  /*153190*/  LDL.LU R19, [R1+0x59e4] ;  /* 0x0059e40001137983 */ /* 0x000ee20000300800 */
[----:B0-----:R-:W-:Y:S02]  /*1531a0*/  PRMT R3, R7, 0x3340, R20 ;  /* 0x0000334007037816 */ /* 0x001fe40000000014 */
[----:B--2---:R-:W-:-:S04]  /*1531b0*/  PRMT R4, R2, 0x3340, R0 ;  /* 0x0000334002047816 */ /* 0x004fc80000000000 */
[----:B------:R-:W-:Y:S02]  /*1531c0*/  PRMT R4, R3, 0x5410, R4 ;  /* 0x0000541003047816 */ /* 0x000fe40000000004 */
[----:B------:R-:W-:Y:S02]  /*1531d0*/  LOP3.LUT R3, R5, 0xffff, RZ, 0xc0, !PT ;  /* 0x0000ffff05037812 */ /* 0x000fe400078ec0ff */
[----:B------:R-:W2:Y:S04]  /*1531e0*/  LDL.LU R5, [R1+0x59e0] ;  /* 0x0059e00001057983 */ /* 0x000ea80000300800 */
[----:B------:R0:W-:Y:S04]  /*1531f0*/  STL [R1+0x1288], R4 ;  /* 0x0012880401007387 */ /* 0x0001e80000100800 */
[----:B------:R-:W4:Y:S01]  /*153200*/  LDL.LU R25, [R1+0x54c8] ;  /* 0x0054c80001197983 */ /* 0x000f220000300800 */
[----:B------:R-:W-:-:S03]  /*153210*/  LOP3.LUT R21, R23, 0xffff, RZ, 0xc0, !PT ;  /* 0x0000ffff17157812 */ /* 0x000fc600078ec0ff */
[----:B------:R-:W3:Y:S01]  /*153220*/  LDL.LU R22, [R1+0x4f8] ;  /* 0x0004f80001167983 */ /* 0x000ee20000300800 */
[----:B0-----:R-:W-:Y:S01]  /*153230*/  LOP3.LUT R4, R26, 0xffff, RZ, 0xc0, !PT ;  /* 0x0000ffff1a047812 */ /* 0x001fe200078ec0ff */
[----:B-1----:R-:W-:Y:S01]  /*153240*/  VIADD R27, R27, UR6 ;  /* 0x000000061b1b7c36 */ /* 0x002fe20008000000 */
[----:B------:R-:W-:Y:S01]  /*153250*/  PRMT R24, R3, 0x3340, R0 ;  /* 0x0000334003187816 */ /* 0x000fe20000000000 */
[----:B------:R-:W0:Y:S01]  /*153260*/  LDCU UR6, c[0x0][0x3b8] ;  /* 0x00007700ff0677ac */ /* 0x000e220008000800 */
[----:B------:R-:W-:Y:S02]  /*153270*/  PRMT R23, R4, 0x3340, R21 ;  /* 0x0000334004177816 */ /* 0x000fe40000000015 */
[----:B------:R-:W-:Y:S02]  /*153280*/  IADD3 R28, P1, PT, R27, R6, RZ ;  /* 0x000000061b1c7210 */ /* 0x000fe40007f3e0ff */
[----:B------:R-:W-:Y:S02]  /*153290*/  PRMT R24, R23, 0x5410, R24 ;  /* 0x0000541017187816 */ /* 0x000fe40000000018 */
[----:B------:R-:W-:-:S02]  /*1532a0*/  SHF.R.S32.HI R23, RZ, 0x1f, R27 ;  /* 0x0000001fff177819 */ /* 0x000fc4000001141b */
[----:B------:R-:W-:Y:S02]  /*1532b0*/  SHF.R.U32.HI R20, RZ, 0x8, R20 ;  /* 0x00000008ff147819 */ /* 0x000fe40000011614 */
[----:B------:R-:W-:Y:S01]  /*1532c0*/  SHF.R.U32.HI R7, RZ, 0x8, R7 ;  /* 0x00000008ff077819 */ /* 0x000fe20000011607 */
[----:B------:R-:W-:Y:S01]  /*1532d0*/  IMAD.X R29, R23, 0x1, R9, P1 ;  /* 0x00000001171d7824 */ /* 0x000fe200008e0609 */
[----:B------:R-:W-:Y:S02]  /*1532e0*/  LOP3.LUT R20, R20, 0xffff, RZ, 0xc0, !PT ;  /* 0x0000ffff14147812 */ /* 0x000fe400078ec0ff */
[----:B------:R-:W-:Y:S02]  /*1532f0*/  SHF.R.U32.HI R21, RZ, 0x8, R21 ;  /* 0x00000008ff157819 */ /* 0x000fe40000011615 */
[----:B------:R-:W-:Y:S01]  /*153300*/  LOP3.LUT R7, R7, 0xffff, RZ, 0xc0, !PT ;  /* 0x0000ffff07077812 */ /* 0x000fe200078ec0ff */
[----:B------:R1:W-:Y:S03]  /*153310*/  STL [R1+0x127c], R24 ;  /* 0x00127c1801007387 */ /* 0x0003e60000100800 */
[----:B------:R-:W-:Y:S01]  /*153320*/  PRMT R7, R7, 0x3340, R20 ;  /* 0x0000334007077816 */ /* 0x000fe20000000014 */
[----:B------:R0:W-:Y:S04]  /*153330*/  STL.64 [R1+0xad0], R28 ;  /* 0x000ad01c01007387 */ /* 0x0001e80000100a00 */
[----:B------:R-:W3:Y:S01]  /*153340*/  LDL.LU R20, [R1+0x864] ;  /* 0x0008640001147983 */ /* 0x000ee20000300800 */
[----:B-1----:R-:W-:-:S03]  /*153350*/  LOP3.LUT R24, R21, 0xffff, RZ, 0xc0, !PT ;  /* 0x0000ffff15187812 */ /* 0x002fc600078ec0ff */
[----:B------:R-:W3:Y:S04]  /*153360*/  LDL.LU R21, [R1+0x4a8] ;  /* 0x0004a80001157983 */ /* 0x000ee80000300800 */
[----:B------:R-:W3:Y:S01]  /*153370*/  LDL.LU R26, [R1+0x6b4] ;  /* 0x0006b400011a7983 */ /* 0x000ee20000300800 */
[----:B------:R-:W-:Y:S02]  /*153380*/  SHF.R.U32.HI R4, RZ, 0x8, R4 ;  /* 0x00000008ff047819 */ /* 0x000fe40000011604 */
[----:B------:R-:W-:Y:S02]  /*153390*/  SHF.R.U32.HI R3, RZ, 0x8, R3 ;  /* 0x00000008ff037819 */ /* 0x000fe40000011603 */
[----:B------:R-:W-:Y:S02]  /*1533a0*/  SHF.R.U32.HI R2, RZ, 0x8, R2 ;  /* 0x00000008ff027819 */ /* 0x000fe40000011602 */
[----:B------:R-:W-:-:S02]  /*1533b0*/  LOP3.LUT R4, R4, 0xffff, RZ, 0xc0, !PT ;  /* 0x0000ffff04047812 */ /* 0x000fc400078ec0ff */
[----:B0-----:R-:W-:Y:S01]  /*1533c0*/  IADD3 R28, P1, PT, R27, R10, RZ ;  /* 0x0000000a1b1c7210 */ /* 0x001fe20007f3e0ff */
[----:B------:R0:W-:Y:S01]  /*1533d0*/  STL [R1+0x57f0], R7 ;  /* 0x0057f00701007387 */ /* 0x0001e20000100800 */
[----:B------:R-:W-:Y:S02]  /*1533e0*/  LOP3.LUT R3, R3, 0xffff, RZ, 0xc0, !PT ;  /* 0x0000ffff03037812 */ /* 0x000fe400078ec0ff */
[----:B------:R-:W-:Y:S01]  /*1533f0*/  LOP3.LUT R2, R2, 0xffff, RZ, 0xc0, !PT ;  /* 0x0000ffff02027812 */ /* 0x000fe200078ec0ff */
[----:B------:R-:W-:Y:S01]  /*153400*/  IMAD.X R29, R23, 0x1, R11, P1 ;  /* 0x00000001171d7824 */ /* 0x000fe200008e060b */
[----:B0-----:R-:W-:Y:S02]  /*153410*/  PRMT R7, R4, 0x3340, R24 ;  /* 0x0000334004077816 */ /* 0x001fe40000000018 */
[--C-:B------:R-:W-:Y:S02]  /*153420*/  PRMT R4, R3, 0x3340, R0.reuse ;  /* 0x0000334003047816 */ /* 0x100fe40000000000 */
[----:B------:R-:W-:Y:S01]  /*153430*/  PRMT R3, R2, 0x3340, R0 ;  /* 0x0000334002037816 */ /* 0x000fe20000000000 */
[----:B------:R-:W-:Y:S04]  /*153440*/  STL [R1+0x5804], R7 ;  /* 0x0058040701007387 */ /* 0x000fe80000100800 */
[----:B------:R-:W-:Y:S04]  /*153450*/  STL.64 [R1+0xad8], R28 ;  /* 0x000ad81c01007387 */ /* 0x000fe80000100a00 */
[----:B------:R-:W-:Y:S04]  /*153460*/  STL [R1+0x1f4], R4 ;  /* 0x0001f40401007387 */ /* 0x000fe80000100800 */
[----:B------:R2:W-:Y:S02]  /*153470*/  STL [R1+0x1ec], R3 ;  /* 0x0001ec0301007387 */ /* 0x0005e40000100800 */
[----:B--2---:R-:W-:-:S02]  /*153480*/  LOP3.LUT R3, R5, 0xffff, RZ, 0xc0, !PT ;  /* 0x0000ffff05037812 */ /* 0x004fc400078ec0ff */
[----:B----4-:R-:W-:Y:S02]  /*153490*/  LOP3.LUT R2, R25, 0xffff, RZ, 0xc0, !PT ;  /* 0x0000ffff19027812 */ /* 0x010fe400078ec0ff */
[----:B---3--:R-:W-:Y:S02]  /*1534a0*/  LOP3.LUT R7, R22, 0xffff, RZ, 0xc0, !PT ;  /* 0x0000ffff16077812 */ /* 0x008fe400078ec0ff */
[----:B------:R-:W-:Y:S02]  /*1534b0*/  PRMT R4, R2, 0x3340, R3 ;  /* 0x0000334002047816 */ /* 0x000fe40000000003 */
[----:B------:R-:W-:-:S04]  /*1534c0*/  PRMT R5, R7, 0x3340, R0 ;  /* 0x0000334007057816 */ /* 0x000fc80000000000 */
[----:B------:R-:W-:Y:S02]  /*1534d0*/  PRMT R22, R4, 0x5410, R5 ;  /* 0x0000541004167816 */ /* 0x000fe40000000005 */
[----:B------:R-:W-:Y:S02]  /*1534e0*/  IADD3 R4, P1, PT, R27, R14, RZ ;  /* 0x0000000e1b047210 */ /* 0x000fe40007f3e0ff */
[----:B------:R-:W-:Y:S01]  /*1534f0*/  SHF.R.U32.HI R2, RZ, 0x8, R2 ;  /* 0x00000008ff027819 */ /* 0x000fe20000011602 */
[----:B------:R0:W-:Y:S01]  /*153500*/  STL [R1+0x126c], R22 ;  /* 0x00126c1601007387 */ /* 0x0001e20000100800 */
[----:B------:R-:W-:Y:S01]  /*153510*/  SHF.R.U32.HI R3, RZ, 0x8, R3 ;  /* 0x00000008ff037819 */ /* 0x000fe20000011603 */
[----:B------:R-:W-:Y:S02]  /*153520*/  IMAD.X R5, R23, 0x1, R15, P1 ;  /* 0x0000000117057824 */ /* 0x000fe400008e060f */
[----:B------:R-:W2:Y:S01]  /*153530*/  LDL.LU R28, [R1+0x86c] ;  /* 0x00086c00011c7983 */ /* 0x000ea20000300800 */
[----:B------:R-:W-:-:S02]  /*153540*/  LOP3.LUT R2, R2, 0xffff, RZ, 0xc0, !PT ;  /* 0x0000ffff02027812 */ /* 0x000fc400078ec0ff */
[----:B------:R-:W-:Y:S01]  /*153550*/  LOP3.LUT R3, R3, 0xffff, RZ, 0xc0, !PT ;  /* 0x0000ffff03037812 */ /* 0x000fe200078ec0ff */
[----:B------:R-:W3:Y:S04]  /*153560*/  LDL.LU R29, [R1+0x4b4] ;  /* 0x0004b400011d7983 */ /* 0x000ee80000300800 */
[----:B------:R1:W-:Y:S04]  /*153570*/  STL.64 [R1+0xac8], R4 ;  /* 0x000ac80401007387 */ /* 0x0003e80000100a00 */
[----:B0-----:R-:W4:Y:S01]  /*153580*/  LDL.LU R22, [R1+0x6d4] ;  /* 0x0006d40001167983 */ /* 0x001f220000300800 */
[----:B-1----:R-:W-:-:S02]  /*153590*/  PRMT R5, R2, 0x3340, R3 ;  /* 0x0000334002057816 */ /* 0x002fc40000000003 */
[----:B------:R-:W-:Y:S02]  /*1535a0*/  LOP3.LUT R3, R20, 0xffff, RZ, 0xc0, !PT ;  /* 0x0000ffff14037812 */ /* 0x000fe400078ec0ff */
[----:B------:R-:W-:Y:S02]  /*1535b0*/  LOP3.LUT R2, R21, 0xffff, RZ, 0xc0, !PT ;  /* 0x0000ffff15027812 */ /* 0x000fe400078ec0ff */
[----:B------:R-:W-:Y:S01]  /*1535c0*/  LOP3.LUT R4, R26, 0xffff, RZ, 0xc0, !PT ;  /* 0x0000ffff1a047812 */ /* 0x000fe200078ec0ff */
[----:B------:R0:W-:Y:S01]  /*1535d0*/  STL [R1+0x57ec], R5 ;  /* 0x0057ec0501007387 */ /* 0x0001e20000100800 */
[----:B------:R-:W-:Y:S02]  /*1535e0*/  PRMT R20, R2, 0x3340, R0 ;  /* 0x0000334002147816 */ /* 0x000fe40000000000 */
[----:B0-----:R-:W-:-:S04]  /*1535f0*/  PRMT R5, R3, 0x3340, R4 ;  /* 0x0000334003057816 */ /* 0x001fc80000000004 */
        /* <DEDUP_REMOVED lines=8> */
[----:B------:R-:W-:-:S03]  /*153680*/  SHF.R.U32.HI R5, RZ, 0x8, R7 ;  /* 0x00000008ff057819 */ /* 0x000fc60000011607 */
[----:B------:R-:W4:Y:S01]  /*153690*/  LDL.LU R24, [R1+0x84c] ;  /* 0x00084c0001187983 */ /* 0x000f220000300800 */
[----:B------:R-:W-:-:S03]  /*1536a0*/  LOP3.LUT R5, R5, 0xffff, RZ, 0xc0, !PT ;  /* 0x0000ffff05057812 */ /* 0x000fc600078ec0ff */
[----:B------:R-:W4:Y:S01]  /*1536b0*/  LDL.LU R23, [R1+0x384] ;  /* 0x0003840001177983 */ /* 0x000f220000300800 */
[----:B------:R-:W-:-:S05]  /*1536c0*/  PRMT R5, R5, 0x3340, R0 ;  /* 0x0000334005057816 */ /* 0x000fca0000000000 */
[----:B------:R-:W-:Y:S04]  /*1536d0*/  STL [R1+0x1d0], R5 ;  /* 0x0001d00501007387 */ /* 0x000fe80000100800 */
[----:B------:R-:W4:Y:S01]  /*1536e0*/  LDL.LU R25, [R1+0x650] ;  /* 0x0006500001197983 */ /* 0x000f220000300800 */
[----:B------:R-:W-:Y:S02]  /*1536f0*/  SHF.R.U32.HI R3, RZ, 0x8, R3 ;  /* 0x00000008ff037819 */ /* 0x000fe40000011603 */
[----:B------:R-:W-:Y:S02]  /*153700*/  SHF.R.U32.HI R4, RZ, 0x8, R4 ;  /* 0x00000008ff047819 */ /* 0x000fe40000011604 */
[----:B------:R-:W-:Y:S02]  /*153710*/  LOP3.LUT R3, R3, 0xffff, RZ, 0xc0, !PT ;  /* 0x0000ffff03037812 */ /* 0x000fe400078ec0ff */
[----:B------:R-:W-:-:S04]  /*153720*/  LOP3.LUT R4, R4, 0xffff, RZ, 0xc0, !PT ;  /* 0x0000ffff04047812 */ /* 0x000fc800078ec0ff */
        /* <DEDUP_REMOVED lines=17> */
[----:B------:R1:W-:Y:S01]  /*153840*/  STL [R1+0x125c], R7 ;  /* 0x00125c0701007387 */ /* 0x0003e20000100800 */
[----:B------:R-:W-:-:S02]  /*153850*/  SHF.R.U32.HI R3, RZ, 0x8, R3 ;  /* 0x00000008ff037819 */ /* 0x000fc40000011603 */
[----:B------:R-:W-:Y:S02]  /*153860*/  PRMT R22, R4, 0x3340, R5 ;  /* 0x0000334004167816 */ /* 0x000fe40000000005 */
[----:B------:R-:W-:Y:S02]  /*153870*/  IADD3 R4, P1, PT, R27, R6, RZ ;  /* 0x000000061b047210 */ /* 0x000fe40007f3e0ff */
[----:B------:R-:W-:Y:S02]  /*153880*/  LOP3.LUT R3, R3, 0xffff, RZ, 0xc0, !PT ;  /* 0x0000ffff03037812 */ /* 0x000fe400078ec0ff */
[----:B-1----:R-:W-:Y:S02]  /*153890*/  SHF.R.S32.HI R7, RZ, 0x1f, R27 ;  /* 0x0000001fff077819 */ /* 0x002fe4000001141b */
[----:B------:R-:W-:-:S03]  /*1538a0*/  PRMT R3, R3, 0x3340, R0 ;  /* 0x0000334003037816 */ /* 0x000fc60000000000 */
[----:B------:R-:W-:Y:S01]  /*1538b0*/  IMAD.X R5, R7, 0x1, R9, P1 ;  /* 0x0000000107057824 */ /* 0x000fe200008e0609 */
[----:B------:R-:W-:Y:S04]  /*1538c0*/  STL [R1+0x3b0], R22 ;  /* 0x0003b01601007387 */ /* 0x000fe80000100800 */
[----:B------:R1:W-:Y:S04]  /*1538d0*/  STL.64 [R1+0xab8], R4 ;  /* 0x000ab80401007387 */ /* 0x0003e80000100a00 */
[----:B------:R2:W-:Y:S04]  /*1538e0*/  STL [R1+0x1bc], R3 ;  /* 0x0001bc0301007387 */ /* 0x0005e80000100800 */
[----:B------:R3:W-:Y:S01]  /*1538f0*/  STL [R1+0x1b4], R2 ;  /* 0x0001b40201007387 */ /* 0x0007e20000100800 */
[----:B-1----:R-:W-:-:S03]  /*153900*/  LOP3.LUT R5, R20, 0xffff, RZ, 0xc0, !PT ;  /* 0x0000ffff14057812 */ /* 0x002fc600078ec0ff */
[----:B------:R-:W4:Y:S01]  /*153910*/  LDL.LU R20, [R1+0x7e8] ;  /* 0x0007e80001147983 */ /* 0x000f220000300800 */
[----:B------:R-:W-:-:S03]  /*153920*/  LOP3.LUT R22, R26, 0xffff, RZ, 0xc0, !PT ;  /* 0x0000ffff1a167812 */ /* 0x000fc600078ec0ff */
[----:B------:R-:W4:Y:S01]  /*153930*/  LDL.LU R26, [R1+0x5d4] ;  /* 0x0005d400011a7983 */ /* 0x000f220000300800 */
[----:B------:R-:W-:Y:S02]  /*153940*/  LOP3.LUT R21, R21, 0xffff, RZ, 0xc0, !PT ;  /* 0x0000ffff15157812 */ /* 0x000fe400078ec0ff */
[----:B--2---:R-:W-:Y:S02]  /*153950*/  LOP3.LUT R3, R24, 0xffff, RZ, 0xc0, !PT ;  /* 0x0000ffff18037812 */ /* 0x004fe400078ec0ff */
[----:B------:R-:W-:Y:S02]  /*153960*/  PRMT R24, R5, 0x3340, R0 ;  /* 0x0000334005187816 */ /* 0x000fe40000000000 */
[----:B---3--:R-:W-:Y:S02]  /*153970*/  LOP3.LUT R2, R23, 0xffff, RZ, 0xc0, !PT ;  /* 0x0000ffff17027812 */ /* 0x008fe400078ec0ff */
[----:B------:R-:W-:Y:S02]  /*153980*/  PRMT R23, R21, 0x3340, R22 ;  /* 0x0000334015177816 */ /* 0x000fe40000000016 */
[----:B------:R-:W-:-:S02]  /*153990*/  LOP3.LUT R4, R25, 0xffff, RZ, 0xc0, !PT ;  /* 0x0000ffff19047812 */ /* 0x000fc400078ec0ff */
[----:B------:R-:W-:Y:S02]  /*1539a0*/  PRMT R25, R23, 0x5410, R24 ;  /* 0x0000541017197816 */ /* 0x000fe40000000018 */
[----:B------:R-:W-:Y:S02]  /*1539b0*/  PRMT R24, R2, 0x3340, R0 ;  /* 0x0000334002187816 */ /* 0x000fe40000000000 */
[----:B------:R-:W-:-:S04]  /*1539c0*/  PRMT R23, R3, 0x3340, R4 ;  /* 0x0000334003177816 */ /* 0x000fc80000000004 */
[----:B------:R-:W-:Y:S02]  /*1539d0*/  PRMT R23, R23, 0x5410, R24 ;  /* 0x0000541017177816 */ /* 0x000fe40000000018 */
[----:B------:R-:W-:Y:S01]  /*1539e0*/  IADD3 R24, P1, PT, R27, R10, RZ ;  /* 0x0000000a1b187210 */ /* 0x000fe20007f3e0ff */
[----:B------:R1:W-:Y:S01]  /*1539f0*/  STL [R1+0x1238], R25 ;  /* 0x0012381901007387 */ /* 0x0003e20000100800 */
[----:B------:R-:W-:-:S03]  /*153a00*/  SHF.R.U32.HI R21, RZ, 0x8, R21 ;  /* 0x00000008ff157819 */ /* 0x000fc60000011615 */
[----:B------:R2:W-:Y:S01]  /*153a10*/  STL [R1+0x1234], R23 ;  /* 0x0012341701007387 */ /* 0x0005e20000100800 */
[----:B-1----:R-:W-:Y:S01]  /*153a20*/  IMAD.X R25, R7, 0x1, R11, P1 ;  /* 0x0000000107197824 */ /* 0x002fe200008e060b */
[----:B--2---:R-:W-:-:S04]  /*153a30*/  SHF.R.U32.HI R23, RZ, 0x8, R22 ;  /* 0x00000008ff177819 */ /* 0x004fc80000011616 */
[----:B------:R1:W-:Y:S01]  /*153a40*/  STL.64 [R1+0xaa8], R24 ;  /* 0x000aa81801007387 */ /* 0x0003e20000100a00 */
[----:B------:R-:W-:-:S03]  /*153a50*/  LOP3.LUT R22, R21, 0xffff, RZ, 0xc0, !PT ;  /* 0x0000ffff15167812 */ /* 0x000fc600078ec0ff */
[----:B------:R-:W2:Y:S01]  /*153a60*/  LDL.LU R21, [R1+0x820] ;  /* 0x0008200001157983 */ /* 0x000ea20000300800 */
[----:B-1----:R-:W-:-:S03]  /*153a70*/  LOP3.LUT R24, R23, 0xffff, RZ, 0xc0, !PT ;  /* 0x0000ffff17187812 */ /* 0x002fc600078ec0ff */
[----:B------:R-:W3:Y:S01]  /*153a80*/  LDL.LU R23, [R1+0x5f4] ;  /* 0x0005f40001177983 */ /* 0x000ee20000300800 */
[----:B------:R-:W-:Y:S02]  /*153a90*/  SHF.R.U32.HI R3, RZ, 0x8, R3 ;  /* 0x00000008ff037819 */ /* 0x000fe40000011603 */
[----:B------:R-:W-:Y:S02]  /*153aa0*/  SHF.R.U32.HI R4, RZ, 0x8, R4 ;  /* 0x00000008ff047819 */ /* 0x000fe40000011604 */
[----:B------:R-:W-:Y:S02]  /*153ab0*/  SHF.R.U32.HI R2, RZ, 0x8, R2 ;  /* 0x00000008ff027819 */ /* 0x000fe40000011602 */
[----:B------:R-:W-:Y:S02]  /*153ac0*/  PRMT R22, R22, 0x3340, R24 ;  /* 0x0000334016167816 */ /* 0x000fe40000000018 */
[----:B------:R-:W-:Y:S02]  /*153ad0*/  LOP3.LUT R3, R3, 0xffff, RZ, 0xc0, !PT ;  /* 0x0000ffff03037812 */ /* 0x000fe400078ec0ff */
[----:B------:R-:W-:-:S02]  /*153ae0*/  LOP3.LUT R4, R4, 0xffff, RZ, 0xc0, !PT ;  /* 0x0000ffff04047812 */ /* 0x000fc400078ec0ff */
[----:B------:R-:W-:Y:S02]  /*153af0*/  IADD3 R24, P1, PT, R27, R14, RZ ;  /* 0x0000000e1b187210 */ /* 0x000fe40007f3e0ff */
[----:B------:R-:W-:Y:S02]  /*153b00*/  LOP3.LUT R2, R2, 0xffff, RZ, 0xc0, !PT ;  /* 0x0000ffff02027812 */ /* 0x000fe400078ec0ff */
[----:B------:R-:W-:Y:S01]  /*153b10*/  PRMT R3, R3, 0x3340, R4 ;  /* 0x0000334003037816 */ /* 0x000fe20000000004 */
[----:B------:R-:W-:Y:S01]  /*153b20*/  IMAD.X R25, R7, 0x1, R15, P1 ;  /* 0x0000000107197824 */ /* 0x000fe200008e060f */
[----:B------:R-:W-:Y:S01]  /*153b30*/  PRMT R4, R2, 0x3340, R0 ;  /* 0x0000334002047816 */ /* 0x000fe20000000000 */
[----:B------:R1:W-:Y:S01]  /*153b40*/  STL [R1+0x3ac], R22 ;  /* 0x0003ac1601007387 */ /* 0x0003e20000100800 */
[----:B------:R-:W-:-:S03]  /*153b50*/  LOP3.LUT R2, R17, 0xffff, RZ, 0xc0, !PT ;  /* 0x0000ffff11027812 */ /* 0x000fc600078ec0ff */
[----:B------:R-:W-:Y:S04]  /*153b60*/  STL [R1+0x3a8], R3 ;  /* 0x0003a80301007387 */ /* 0x000fe80000100800 */
[----:B------:R0:W-:Y:S04]  /*153b70*/  STL.64 [R1+0xab0], R24 ;  /* 0x000ab01801007387 */ /* 0x0001e80000100a00 */
[----:B------:R4:W-:Y:S01]  /*153b80*/  STL [R1+0x1ac], R4 ;  /* 0x0001ac0401007387 */ /* 0x0009e20000100800 */
[----:B-1----:R-:W-:-:S03]  /*153b90*/  PRMT R22, R2, 0x3340, R0 ;  /* 0x0000334002167816 */ /* 0x002fc60000000000 */
[----:B------:R-:W3:Y:S01]  /*153ba0*/  LDL.LU R17, [R1+0x59dc] ;  /* 0x0059dc0001117983 */ /* 0x000ee20000300800 */
[----:B0-----:R-:W-:-:S05]  /*153bb0*/  IADD3 R24, P1, PT, R27, R12, RZ ;  /* 0x0000000c1b187210 */ /* 0x001fca0007f3e0ff */
[----:B------:R-:W-:Y:S01]  /*153bc0*/  IMAD.X R25, R7, 0x1, R13, P1 ;  /* 0x0000000107197824 */ /* 0x000fe200008e060d */
[----:B------:R-:W-:-:S04]  /*153bd0*/  SHF.R.U32.HI R5, RZ, 0x8, R5 ;  /* 0x00000008ff057819 */ /* 0x000fc80000011605 */
[----:B------:R-:W-:-:S04]  /*153be0*/  LOP3.LUT R5, R5, 0xffff, RZ, 0xc0, !PT ;  /* 0x0000ffff05057812 */ /* 0x000fc800078ec0ff */
[----:B------:R-:W-:Y:S02]  /*153bf0*/  PRMT R5, R5, 0x3340, R0 ;  /* 0x0000334005057816 */ /* 0x000fe40000000000 */
[----:B----4-:R-:W-:Y:S02]  /*153c00*/  LOP3.LUT R3, R20, 0xffff, RZ, 0xc0, !PT ;  /* 0x0000ffff14037812 */ /* 0x010fe400078ec0ff */
[----:B------:R-:W-:-:S04]  /*153c10*/  LOP3.LUT R4, R26, 0xffff, RZ, 0xc0, !PT ;  /* 0x0000ffff1a047812 */ /* 0x000fc800078ec0ff */
[----:B------:R-:W-:-:S04]  /*153c20*/  PRMT R20, R3, 0x3340, R4 ;  /* 0x0000334003147816 */ /* 0x000fc80000000004 */
[----:B------:R-:W-:-:S05]  /*153c30*/  PRMT R20, R20, 0x5410, R22 ;  /* 0x0000541014147816 */ /* 0x000fca0000000016 */
[----:B------:R0:W-:Y:S04]  /*153c40*/  STL [R1+0x1230], R20 ;  /* 0x0012301401007387 */ /* 0x0001e80000100800 */
[----:B------:R-:W-:Y:S04]  /*153c50*/  STL.64 [R1+0xaa0], R24 ;  /* 0x000aa01801007387 */ /* 0x000fe80000100a00 */
[----:B------:R-:W4:Y:S04]  /*153c60*/  LDL.LU R22, [R1+0x54e0] ;  /* 0x0054e00001167983 */ /* 0x000f280000300800 */
[----:B0-----:R-:W4:Y:S04]  /*153c70*/  LDL.LU R20, [R1+0x540] ;  /* 0x0005400001147983 */ /* 0x001f280000300800 */
[----:B------:R-:W4:Y:S01]  /*153c80*/  LDL.LU R26, [R1+0x7a8] ;  /* 0x0007a800011a7983 */ /* 0x000f220000300800 */
[----:B------:R-:W-:-:S02]  /*153c90*/  SHF.R.U32.HI R3, RZ, 0x8, R3 ;  /* 0x00000008ff037819 */ /* 0x000fc40000011603 */
[----:B------:R-:W-:Y:S02]  /*153ca0*/  SHF.R.U32.HI R4, RZ, 0x8, R4 ;  /* 0x00000008ff047819 */ /* 0x000fe40000011604 */
[----:B------:R-:W-:Y:S02]  /*153cb0*/  LOP3.LUT R3, R3, 0xffff, RZ, 0xc0, !PT ;  /* 0x0000ffff03037812 */ /* 0x000fe400078ec0ff */
[----:B------:R-:W-:Y:S01]  /*153cc0*/  LOP3.LUT R4, R4, 0xffff, RZ, 0xc0, !PT ;  /* 0x0000ffff04047812 */ /* 0x000fe200078ec0ff */
[----:B------:R-:W-:Y:S03]  /*153cd0*/  STL [R1+0x1a8], R5 ;  /* 0x0001a80501007387 */ /* 0x000fe60000100800 */
[----:B------:R-:W-:-:S05]  /*153ce0*/  PRMT R4, R3, 0x3340, R4 ;  /* 0x0000334003047816 */ /* 0x000fca0000000004 */
[----:B------:R0:W-:Y:S01]  /*153cf0*/  STL [R1+0x3a4], R4 ;  /* 0x0003a40401007387 */ /* 0x0001e20000100800 */
[----:B--2---:R-:W-:Y:S02]  /*153d00*/  LOP3.LUT R3, R21, 0xffff, RZ, 0xc0, !PT ;  /* 0x0000ffff15037812 */ /* 0x004fe400078ec0ff */
[----:B0-----:R-:W-:Y:S02]  /*153d10*/  LOP3.LUT R4, R16, 0xffff, RZ, 0xc0, !PT ;  /* 0x0000ffff10047812 */ /* 0x001fe400078ec0ff */
[----:B------:R-:W2:Y:S01]  /*153d20*/  LDL.LU R16, [R1+0x59d8] ;  /* 0x0059d80001107983 */ /* 0x000ea20000300800 */
[----:B---3--:R-:W-:Y:S02]  /*153d30*/  LOP3.LUT R5, R23, 0xffff, RZ, 0xc0, !PT ;  /* 0x0000ffff17057812 */ /* 0x008fe400078ec0ff */
[----:B------:R-:W-:Y:S02]  /*153d40*/  PRMT R21, R4, 0x3340, R0 ;  /* 0x0000334004157816 */ /* 0x000fe40000000000 */
[----:B------:R-:W-:-:S02]  /*153d50*/  PRMT R7, R3, 0x3340, R5 ;  /* 0x0000334003077816 */ /* 0x000fc40000000005 */
[----:B------:R-:W-:Y:S02]  /*153d60*/  SHF.R.U32.HI R3, RZ, 0x8, R3 ;  /* 0x00000008ff037819 */ /* 0x000fe40000011603 */
[----:B------:R-:W-:Y:S02]  /*153d70*/  SHF.R.U32.HI R5, RZ, 0x8, R5 ;  /* 0x00000008ff057819 */ /* 0x000fe40000011605 */
[----:B------:R-:W-:Y:S02]  /*153d80*/  LOP3.LUT R3, R3, 0xffff, RZ, 0xc0, !PT ;  /* 0x0000ffff03037812 */ /* 0x000fe400078ec0ff */
[----:B------:R-:W-:Y:S02]  /*153d90*/  LOP3.LUT R5, R5, 0xffff, RZ, 0xc0, !PT ;  /* 0x0000ffff05057812 */ /* 0x000fe400078ec0ff */
[----:B------:R-:W-:Y:S02]  /*153da0*/  PRMT R7, R7, 0x5410, R21 ;  /* 0x0000541007077816 */ /* 0x000fe40000000015 */
[----:B------:R-:W-:-:S03]  /*153db0*/  PRMT R3, R3, 0x3340, R5 ;  /* 0x0000334003037816 */ /* 0x000fc60000000005 */
[----:B------:R-:W-:Y:S04]  /*153dc0*/  STL [R1+0x1228], R7 ;  /* 0x0012280701007387 */ /* 0x000fe80000100800 */
[----:B------:R-:W3:Y:S04]  /*153dd0*/  LDL.LU R29, [R1+0x54e4] ;  /* 0x0054e400011d7983 */ /* 0x000ee80000300800 */
[----:B------:R-:W2:Y:S04]  /*153de0*/  LDL.LU R21, [R1+0x57c] ;  /* 0x00057c0001157983 */ /* 0x000ea80000300800 */
[----:B------:R0:W-:Y:S04]  /*153df0*/  STL [R1+0x398], R3 ;  /* 0x0003980301007387 */ /* 0x0001e80000100800 */
[----:B------:R-:W2:Y:S01]  /*153e00*/  LDL.LU R23, [R1+0x7d8] ;  /* 0x0007d80001177983 */ /* 0x000ea20000300800 */
[----:B------:R-:W-:Y:S01]  /*153e10*/  VIADD R27, R27, UR6 ;  /* 0x000000061b1b7c36 */ /* 0x000fe20008000000 */
[----:B------:R-:W-:Y:S01]  /*153e20*/  SHF.R.U32.HI R4, RZ, 0x8, R4 ;  /* 0x00000008ff047819 */ /* 0x000fe20000011604 */
[----:B------:R-:W1:Y:S01]  /*153e30*/  LDCU UR6, c[0x0][0x3b8] ;  /* 0x00007700ff0677ac */ /* 0x000e620008000800 */
[----:B------:R-:W-:-:S02]  /*153e40*/  SHF.R.U32.HI R2, RZ, 0x8, R2 ;  /* 0x00000008ff027819 */ /* 0x000fc40000011602 */
[----:B0-----:R-:W-:Y:S02]  /*153e50*/  SHF.R.S32.HI R3, RZ, 0x1f, R27 ;  /* 0x0000001fff037819 */ /* 0x001fe4000001141b */
[----:B------:R-:W-:Y:S02]  /*153e60*/  IADD3 R24, P1, PT, R27, R6, RZ ;  /* 0x000000061b187210 */ /* 0x000fe40007f3e0ff */
[----:B------:R-:W-:Y:S02]  /*153e70*/  LOP3.LUT R4, R4, 0xffff, RZ, 0xc0, !PT ;  /* 0x0000ffff04047812 */ /* 0x000fe400078ec0ff */
[----:B------:R-:W-:Y:S01]  /*153e80*/  LOP3.LUT R2, R2, 0xffff, RZ, 0xc0, !PT ;  /* 0x0000ffff02027812 */ /* 0x000fe200078ec0ff */
[----:B------:R-:W-:Y:S01]  /*153e90*/  IMAD.X R25, R3, 0x1, R9, P1 ;  /* 0x0000000103197824 */ /* 0x000fe200008e0609 */
[--C-:B------:R-:W-:Y:S02]  /*153ea0*/  PRMT R7, R4, 0x3340, R0.reuse ;  /* 0x0000334004077816 */ /* 0x100fe40000000000 */
[----:B------:R-:W-:-:S02]  /*153eb0*/  PRMT R5, R2, 0x3340, R0 ;  /* 0x0000334002057816 */ /* 0x000fc40000000000 */
[----:B------:R0:W-:Y:S04]  /*153ec0*/  STL.64 [R1+0xa98], R24 ;  /* 0x000a981801007387 */ /* 0x0001e80000100a00 */
[----:B------:R-:W-:Y:S04]  /*153ed0*/  STL [R1+0x1a4], R7 ;  /* 0x0001a40701007387 */ /* 0x000fe80000100800 */
[----:B------:R1:W-:Y:S01]  /*153ee0*/  STL [R1+0x1a0], R5 ;  /* 0x0001a00501007387 */ /* 0x0003e20000100800 */
[----:B0-----:R-:W-:-:S05]  /*153ef0*/  IADD3 R24, P1, PT, R27, R10, RZ ;  /* 0x0000000a1b187210 */ /* 0x001fca0007f3e0ff */
[----:B------:R-:W-:Y:S01]  /*153f00*/  IMAD.X R25, R3, 0x1, R11, P1 ;  /* 0x0000000103197824 */ /* 0x000fe200008e060b */
[----:B------:R-:W-:Y:S02]  /*153f10*/  IADD3 R28, P1, PT, R27, R14, RZ ;  /* 0x0000000e1b1c7210 */ /* 0x000fe40007f3e0ff */
[----:B----4-:R-:W-:Y:S02]  /*153f20*/  LOP3.LUT R4, R22, 0xffff, RZ, 0xc0, !PT ;  /* 0x0000ffff16047812 */ /* 0x010fe400078ec0ff */
[----:B------:R-:W-:Y:S02]  /*153f30*/  LOP3.LUT R2, R20, 0xffff, RZ, 0xc0, !PT ;  /* 0x0000ffff14027812 */ /* 0x000fe400078ec0ff */
[----:B-1----:R-:W-:Y:S02]  /*153f40*/  LOP3.LUT R5, R26, 0xffff, RZ, 0xc0, !PT ;  /* 0x0000ffff1a057812 */ /* 0x002fe400078ec0ff */
[----:B------:R-:W-:Y:S02]  /*153f50*/  PRMT R20, R2, 0x3340, R0 ;  /* 0x0000334002147816 */ /* 0x000fe40000000000 */
[----:B------:R-:W-:-:S04]  /*153f60*/  PRMT R7, R4, 0x3340, R5 ;  /* 0x0000334004077816 */ /* 0x000fc80000000005 */
[----:B------:R-:W-:-:S05]  /*153f70*/  PRMT R7, R7, 0x5410, R20 ;  /* 0x0000541007077816 */ /* 0x000fca0000000014 */
[----:B------:R-:W-:Y:S04]  /*153f80*/  STL [R1+0x1220], R7 ;  /* 0x0012200701007387 */ /* 0x000fe80000100800 */
[----:B------:R0:W-:Y:S04]  /*153f90*/  STL.64 [R1+0xa90], R24 ;  /* 0x000a901801007387 */ /* 0x0001e80000100a00 */
[----:B0-----:R-:W4:Y:S04]  /*153fa0*/  LDL.LU R24, [R1+0x868] ;  /* 0x0008680001187983 */ /* 0x001f280000300800 */
[----:B------:R-:W4:Y:S04]  /*153fb0*/  LDL.LU R25, [R1+0x6b0] ;  /* 0x0006b00001197983 */ /* 0x000f280000300800 */
[----:B------:R-:W4:Y:S04]  /*153fc0*/  LDL.LU R22, [R1+0x880] ;  /* 0x0008800001167983 */ /* 0x000f280000300800 */
        /* <DEDUP_REMOVED lines=10> */
[----:B------:R-:W-:Y:S01]  /*154070*/  STL [R1+0x38c], R7 ;  /* 0x00038c0701007387 */ /* 0x000fe20000100800 */
[----:B---3--:R-:W-:Y:S02]  /*154080*/  LOP3.LUT R4, R29, 0xffff, RZ, 0xc0, !PT ;  /* 0x0000ffff1d047812 */ /* 0x008fe400078ec0ff */
[----:B--2---:R-:W-:Y:S01]  /*154090*/  LOP3.LUT R2, R21, 0xffff, RZ, 0xc0, !PT ;  /* 0x0000ffff15027812 */ /* 0x004fe200078ec0ff */
[----:B------:R0:W-:Y:S03]  /*1540a0*/  STL [R1+0x19c], R5 ;  /* 0x00019c0501007387 */ /* 0x0001e60000100800 */
[----:B------:R-:W-:Y:S02]  /*1540b0*/  PRMT R21, R2, 0x3340, R0 ;  /* 0x0000334002157816 */ /* 0x000fe40000000000 */
[----:B0-----:R-:W-:-:S04]  /*1540c0*/  LOP3.LUT R5, R23, 0xffff, RZ, 0xc0, !PT ;  /* 0x0000ffff17057812 */ /* 0x001fc800078ec0ff */
[----:B------:R-:W-:Y:S01]  /*1540d0*/  PRMT R7, R4, 0x3340, R5 ;  /* 0x0000334004077816 */ /* 0x000fe20000000005 */
[----:B------:R-:W-:-:S03]  /*1540e0*/  IMAD.X R29, R3, 0x1, R15, P1 ;  /* 0x00000001031d7824 */ /* 0x000fc600008e060f */
[----:B------:R-:W-:-:S05]  /*1540f0*/  PRMT R7, R7, 0x5410, R21 ;  /* 0x0000541007077816 */ /* 0x000fca0000000015 */
[----:B------:R-:W-:Y:S04]  /*154100*/  STL [R1+0x121c], R7 ;  /* 0x00121c0701007387 */ /* 0x000fe80000100800 */
[----:B------:R-:W-:Y:S04]  /*154110*/  STL.64 [R1+0xa70], R28 ;  /* 0x000a701c01007387 */ /* 0x000fe80000100a00 */
[----:B------:R-:W2:Y:S04]  /*154120*/  LDL.LU R21, [R1+0x870] ;  /* 0x0008700001157983 */ /* 0x000ea80000300800 */
[----:B------:R-:W3:Y:S01]  /*154130*/  LDL.LU R23, [R1+0x6c0] ;  /* 0x0006c00001177983 */ /* 0x000ee20000300800 */
[----:B------:R-:W-:-:S02]  /*154140*/  SHF.R.U32.HI R4, RZ, 0x8, R4 ;  /* 0x00000008ff047819 */ /* 0x000fc40000011604 */
[----:B------:R-:W-:Y:S02]  /*154150*/  SHF.R.U32.HI R5, RZ, 0x8, R5 ;  /* 0x00000008ff057819 */ /* 0x000fe40000011605 */
[----:B------:R-:W-:Y:S02]  /*154160*/  LOP3.LUT R4, R4, 0xffff, RZ, 0xc0, !PT ;  /* 0x0000ffff04047812 */ /* 0x000fe400078ec0ff */
[----:B------:R-:W-:-:S04]  /*154170*/  LOP3.LUT R5, R5, 0xffff, RZ, 0xc0, !PT ;  /* 0x0000ffff05057812 */ /* 0x000fc800078ec0ff */
[----:B------:R-:W-:Y:S02]  /*154180*/  PRMT R4, R4, 0x3340, R5 ;  /* 0x0000334004047816 */ /* 0x000fe40000000005 */
[----:B------:R-:W-:-:S03]  /*154190*/  SHF.R.U32.HI R2, RZ, 0x8, R2 ;  /* 0x00000008ff027819 */ /* 0x000fc60000011602 */
[----:B------:R0:W-:Y:S01]  /*1541a0*/  STL [R1+0x388], R4 ;  /* 0x0003880401007387 */ /* 0x0001e20000100800 */
[----:B------:R-:W-:Y:S02]  /*1541b0*/  LOP3.LUT R2, R2, 0xffff, RZ, 0xc0, !PT ;  /* 0x0000ffff02027812 */ /* 0x000fe400078ec0ff */
[----:B0-----:R-:W-:-:S05]  /*1541c0*/  IADD3 R4, P1, PT, R27, R12, RZ ;  /* 0x0000000c1b047210 */ /* 0x001fca0007f3e0ff */
[----:B------:R-:W-:Y:S01]  /*1541d0*/  IMAD.X R5, R3, 0x1, R13, P1 ;  /* 0x0000000103057824 */ /* 0x000fe200008e060d */
[----:B------:R-:W-:Y:S02]  /*1541e0*/  PRMT R3, R2, 0x3340, R0 ;  /* 0x0000334002037816 */ /* 0x000fe40000000000 */
[----:B------:R-:W-:Y:S02]  /*1541f0*/  LOP3.LUT R16, R16, 0xffff, RZ, 0xc0, !PT ;  /* 0x0000ffff10107812 */ /* 0x000fe400078ec0ff */
[----:B------:R-:W-:Y:S04]  /*154200*/  STL.64 [R1+0xa88], R4 ;  /* 0x000a880401007387 */ /* 0x000fe80000100a00 */
[----:B------:R0:W-:Y:S01]  /*154210*/  STL [R1+0x198], R3 ;  /* 0x0001980301007387 */ /* 0x0001e20000100800 */
[----:B------:R-:W-:Y:S01]  /*154220*/  VIADD R27, R27, UR6 ;  /* 0x000000061b1b7c36 */ /* 0x000fe20008000000 */
[----:B------:R-:W1:Y:S01]  /*154230*/  LDCU UR6, c[0x0][0x3b8] ;  /* 0x00007700ff0677ac */ /* 0x000e620008000800 */
[----:B----4-:R-:W-:-:S02]  /*154240*/  LOP3.LUT R2, R24, 0xffff, RZ, 0xc0, !PT ;  /* 0x0000ffff18027812 */ /* 0x010fc400078ec0ff */
[----:B0-----:R-:W-:Y:S02]  /*154250*/  LOP3.LUT R3, R25, 0xffff, RZ, 0xc0, !PT ;  /* 0x0000ffff19037812 */ /* 0x001fe400078ec0ff */
[----:B------:R-:W-:Y:S02]  /*154260*/  LOP3.LUT R4, R22, 0xffff, RZ, 0xc0, !PT ;  /* 0x0000ffff16047812 */ /* 0x000fe400078ec0ff */
[----:B------:R-:W-:Y:S02]  /*154270*/  PRMT R22, R16, 0x3340, R0 ;  /* 0x0000334010167816 */ /* 0x000fe40000000000 */
[----:B------:R-:W-:Y:S02]  /*154280*/  LOP3.LUT R5, R20, 0xffff, RZ, 0xc0, !PT ;  /* 0x0000ffff14057812 */ /* 0x000fe400078ec0ff */
[----:B------:R-:W-:Y:S02]  /*154290*/  PRMT R20, R2, 0x3340, R3 ;  /* 0x0000334002147816 */ /* 0x000fe40000000003 */
[----:B------:R-:W-:-:S02]  /*1542a0*/  LOP3.LUT R7, R26, 0xffff, RZ, 0xc0, !PT ;  /* 0x0000ffff1a077812 */ /* 0x000fc400078ec0ff */
[----:B------:R-:W-:Y:S02]  /*1542b0*/  PRMT R24, R20, 0x5410, R22 ;  /* 0x0000541014187816 */ /* 0x000fe40000000016 */
[--C-:B------:R-:W-:Y:S02]  /*1542c0*/  PRMT R20, R4, 0x3340, R7.reuse ;  /* 0x0000334004147816 */ /* 0x100fe40000000007 */
[----:B------:R-:W-:Y:S02]  /*1542d0*/  SHF.R.U32.HI R4, RZ, 0x8, R4 ;  /* 0x00000008ff047819 */ /* 0x000fe40000011604 */
[----:B------:R-:W-:Y:S02]  /*1542e0*/  SHF.R.U32.HI R7, RZ, 0x8, R7 ;  /* 0x00000008ff077819 */ /* 0x000fe40000011607 */
[----:B------:R-:W-:Y:S02]  /*1542f0*/  PRMT R22, R5, 0x3340, R0 ;  /* 0x0000334005167816 */ /* 0x000fe40000000000 */
[----:B------:R-:W-:-:S02]  /*154300*/  SHF.R.U32.HI R2, RZ, 0x8, R2 ;  /* 0x00000008ff027819 */ /* 0x000fc40000011602 */
[----:B------:R-:W-:Y:S02]  /*154310*/  SHF.R.U32.HI R3, RZ, 0x8, R3 ;  /* 0x00000008ff037819 */ /* 0x000fe40000011603 */
[----:B------:R-:W-:Y:S02]  /*154320*/  LOP3.LUT R4, R4, 0xffff, RZ, 0xc0, !PT ;  /* 0x0000ffff04047812 */ /* 0x000fe400078ec0ff */
[----:B------:R-:W-:Y:S02]  /*154330*/  LOP3.LUT R7, R7, 0xffff, RZ, 0xc0, !PT ;  /* 0x0000ffff07077812 */ /* 0x000fe400078ec0ff */
[----:B------:R-:W-:Y:S02]  /*154340*/  PRMT R20, R20, 0x5410, R22 ;  /* 0x0000541014147816 */ /* 0x000fe40000000016 */
[----:B------:R-:W-:Y:S02]  /*154350*/  LOP3.LUT R2, R2, 0xffff, RZ, 0xc0, !PT ;  /* 0x0000ffff02027812 */ /* 0x000fe400078ec0ff */
[----:B------:R-:W-:-:S02]  /*154360*/  LOP3.LUT R3, R3, 0xffff, RZ, 0xc0, !PT ;  /* 0x0000ffff03037812 */ /* 0x000fc400078ec0ff */
[----:B------:R-:W-:Y:S01]  /*154370*/  PRMT R4, R4, 0x3340, R7 ;  /* 0x0000334004047816 */ /* 0x000fe20000000007 */
[----:B------:R-:W-:Y:S01]  /*154380*/  STL [R1+0x11fc], R24 ;  /* 0x0011fc1801007387 */ /* 0x000fe20000100800 */
[----:B------:R-:W-:-:S03]  /*154390*/  PRMT R3, R2, 0x3340, R3 ;  /* 0x0000334002037816 */ /* 0x000fc60000000003 */
[----:B------:R-:W4:Y:S01]  /*1543a0*/  LDL.LU R26, [R1+0x840] ;  /* 0x00084000011a7983 */ /* 0x000f220000300800 */
[----:B------:R-:W-:-:S03]  /*1543b0*/  LOP3.LUT R2, R17, 0xffff, RZ, 0xc0, !PT ;  /* 0x0000ffff11027812 */ /* 0x000fc600078ec0ff */
[----:B------:R0:W-:Y:S04]  /*1543c0*/  STL [R1+0x1214], R20 ;  /* 0x0012141401007387 */ /* 0x0001e80000100800 */
[----:B------:R-:W-:Y:S04]  /*1543d0*/  STL [R1+0x7e8], R4 ;  /* 0x0007e80401007387 */ /* 0x000fe80000100800 */
[----:B------:R-:W4:Y:S04]  /*1543e0*/  LDL.LU R17, [R1+0x59d4] ;  /* 0x0059d40001117983 */ /* 0x000f280000300800 */
[----:B------:R2:W-:Y:S01]  /*1543f0*/  STL [R1+0x384], R3 ;  /* 0x0003840301007387 */ /* 0x0005e20000100800 */
[----:B0-----:R-:W-:-:S02]  /*154400*/  PRMT R20, R2, 0x3340, R0 ;  /* 0x0000334002147816 */ /* 0x001fc40000000000 */
[----:B--2---:R-:W-:Y:S02]  /*154410*/  LOP3.LUT R3, R21, 0xffff, RZ, 0xc0, !PT ;  /* 0x0000ffff15037812 */ /* 0x004fe400078ec0ff */
[----:B---3--:R-:W-:-:S04]  /*154420*/  LOP3.LUT R4, R23, 0xffff, RZ, 0xc0, !PT ;  /* 0x0000ffff17047812 */ /* 0x008fc800078ec0ff */
[----:B------:R-:W-:-:S04]  /*154430*/  PRMT R7, R3, 0x3340, R4 ;  /* 0x0000334003077816 */ /* 0x000fc80000000004 */
[----:B------:R-:W-:Y:S02]  /*154440*/  PRMT R22, R7, 0x5410, R20 ;  /* 0x0000541007167816 */ /* 0x000fe40000000014 */
[----:B------:R-:W-:Y:S02]  /*154450*/  SHF.R.S32.HI R7, RZ, 0x1f, R27 ;  /* 0x0000001fff077819 */ /* 0x000fe4000001141b */
[----:B------:R-:W-:Y:S01]  /*154460*/  IADD3 R20, P1, PT, R27, R6, RZ ;  /* 0x000000061b147210 */ /* 0x000fe20007f3e0ff */
[----:B------:R-:W-:Y:S04]  /*154470*/  STL [R1+0x11f8], R22 ;  /* 0x0011f81601007387 */ /* 0x000fe80000100800 */
[----:B------:R-:W-:-:S05]  /*154480*/  IMAD.X R21, R7, 0x1, R9, P1 ;  /* 0x0000000107157824 */ /* 0x000fca00008e0609 */
[----:B------:R0:W-:Y:S04]  /*154490*/  STL.64 [R1+0xa50], R20 ;  /* 0x000a501401007387 */ /* 0x0001e80000100a00 */
[----:B------:R-:W2:Y:S01]  /*1544a0*/  LDL.LU R23, [R1+0x858] ;  /* 0x0008580001177983 */ /* 0x000ea20000300800 */
[----:B------:R-:W-:Y:S02]  /*1544b0*/  SHF.R.U32.HI R16, RZ, 0x8, R16 ;  /* 0x00000008ff107819 */ /* 0x000fe40000011610 */
[----:B------:R-:W-:Y:S02]  /*1544c0*/  SHF.R.U32.HI R3, RZ, 0x8, R3 ;  /* 0x00000008ff037819 */ /* 0x000fe40000011603 */
[----:B------:R-:W-:Y:S02]  /*1544d0*/  SHF.R.U32.HI R4, RZ, 0x8, R4 ;  /* 0x00000008ff047819 */ /* 0x000fe40000011604 */
[----:B------:R-:W-:-:S02]  /*1544e0*/  LOP3.LUT R16, R16, 0xffff, RZ, 0xc0, !PT ;  /* 0x0000ffff10107812 */ /* 0x000fc400078ec0ff */
[----:B------:R-:W-:Y:S02]  /*1544f0*/  LOP3.LUT R3, R3, 0xffff, RZ, 0xc0, !PT ;  /* 0x0000ffff03037812 */ /* 0x000fe400078ec0ff */
[----:B------:R-:W-:Y:S02]  /*154500*/  LOP3.LUT R4, R4, 0xffff, RZ, 0xc0, !PT ;  /* 0x0000ffff04047812 */ /* 0x000fe400078ec0ff */
[----:B0-----:R-:W-:Y:S02]  /*154510*/  PRMT R20, R16, 0x3340, R0 ;  /* 0x0000334010147816 */ /* 0x001fe40000000000 */
[----:B------:R-:W-:Y:S02]  /*154520*/  PRMT R16, R3, 0x3340, R4 ;  /* 0x0000334003107816 */ /* 0x000fe40000000004 */
[----:B------:R-:W-:-:S03]  /*154530*/  LOP3.LUT R3, R19, 0xffff, RZ, 0xc0, !PT ;  /* 0x0000ffff13037812 */ /* 0x000fc600078ec0ff */
[----:B------:R-:W-:Y:S04]  /*154540*/  STL [R1+0x57a0], R16 ;  /* 0x0057a01001007387 */ /* 0x000fe80000100800 */
[----:B------:R0:W-:Y:S04]  /*154550*/  STL [R1+0xd4], R20 ;  /* 0x0000d41401007387 */ /* 0x0001e80000100800 */
[----:B------:R-:W3:Y:S01]  /*154560*/  LDL.LU R19, [R1+0x59d0] ;  /* 0x0059d00001137983 */ /* 0x000ee20000300800 */
[----:B0-----:R-:W-:Y:S02]  /*154570*/  PRMT R20, R3, 0x3340, R0 ;  /* 0x0000334003147816 */ /* 0x001fe40000000000 */
[----:B------:R-:W-:-:S04]  /*154580*/  SHF.R.U32.HI R3, RZ, 0x8, R3 ;  /* 0x00000008ff037819 */ /* 0x000fc80000011603 */
[----:B------:R-:W-:Y:S02]  /*154590*/  LOP3.LUT R3, R3, 0xffff, RZ, 0xc0, !PT ;  /* 0x0000ffff03037812 */ /* 0x000fe400078ec0ff */
[----:B------:R-:W-:Y:S02]  /*1545a0*/  SHF.R.U32.HI R2, RZ, 0x8, R2 ;  /* 0x00000008ff027819 */ /* 0x000fe40000011602 */
[----:B------:R-:W-:Y:S02]  /*1545b0*/  PRMT R3, R3, 0x3340, R0 ;  /* 0x0000334003037816 */ /* 0x000fe40000000000 */
[----:B------:R-:W-:Y:S02]  /*1545c0*/  LOP3.LUT R2, R2, 0xffff, RZ, 0xc0, !PT ;  /* 0x0000ffff02027812 */ /* 0x000fe400078ec0ff */
[----:B----4-:R-:W-:Y:S02]  /*1545d0*/  LOP3.LUT R4, R26, 0xffff, RZ, 0xc0, !PT ;  /* 0x0000ffff1a047812 */ /* 0x010fe400078ec0ff */
[----:B------:R-:W-:-:S04]  /*1545e0*/  LOP3.LUT R16, R17, 0xffff, RZ, 0xc0, !PT ;  /* 0x0000ffff11107812 */ /* 0x000fc800078ec0ff */
[----:B------:R-:W-:-:S04]  /*1545f0*/  PRMT R17, R4, 0x3340, R16 ;  /* 0x0000334004117816 */ /* 0x000fc80000000010 */
[----:B------:R-:W-:Y:S02]  /*154600*/  PRMT R17, R17, 0x5410, R20 ;  /* 0x0000541011117816 */ /* 0x000fe40000000014 */
[----:B------:R-:W-:-:S05]  /*154610*/  IADD3 R20, P1, PT, R27, R10, RZ ;  /* 0x0000000a1b147210 */ /* 0x000fca0007f3e0ff */
[----:B------:R-:W-:Y:S01]  /*154620*/  IMAD.X R21, R7, 0x1, R11, P1 ;  /* 0x0000000107157824 */ /* 0x000fe200008e060b */
[----:B------:R-:W-:Y:S04]  /*154630*/  STL [R1+0x11f4], R17 ;  /* 0x0011f41101007387 */ /* 0x000fe80000100800 */
[----:B------:R0:W-:Y:S04]  /*154640*/  STL.64 [R1+0xa38], R20 ;  /* 0x000a381401007387 */ /* 0x0001e80000100a00 */
[----:B------:R-:W4:Y:S04]  /*154650*/  LDL.LU R22, [R1+0x5500] ;  /* 0x0055000001167983 */ /* 0x000f280000300800 */
[----:B0-----:R-:W4:Y:S04]  /*154660*/  LDL.LU R20, [R1+0x5d0] ;  /* 0x0005d00001147983 */ /* 0x001f280000300800 */
[----:B------:R-:W4:Y:S01]  /*154670*/  LDL.LU R21, [R1+0x818] ;  /* 0x0008180001157983 */ /* 0x000f220000300800 */
[----:B------:R-:W-:-:S02]  /*154680*/  SHF.R.U32.HI R4, RZ, 0x8, R4 ;  /* 0x00000008ff047819 */ /* 0x000fc40000011604 */
[----:B------:R-:W-:Y:S02]  /*154690*/  SHF.R.U32.HI R16, RZ, 0x8, R16 ;  /* 0x00000008ff107819 */ /* 0x000fe40000011610 */
[----:B------:R-:W-:Y:S02]  /*1546a0*/  LOP3.LUT R4, R4, 0xffff, RZ, 0xc0, !PT ;  /* 0x0000ffff04047812 */ /* 0x000fe400078ec0ff */
[----:B------:R-:W-:-:S04]  /*1546b0*/  LOP3.LUT R16, R16, 0xffff, RZ, 0xc0, !PT ;  /* 0x0000ffff10107812 */ /* 0x000fc800078ec0ff */
[----:B------:R-:W-:Y:S02]  /*1546c0*/  PRMT R4, R4, 0x3340, R16 ;  /* 0x0000334004047816 */ /* 0x000fe40000000010 */
[----:B------:R-:W-:-:S05]  /*1546d0*/  IADD3 R16, P1, PT, R27, R14, RZ ;  /* 0x0000000e1b107210 */ /* 0x000fca0007f3e0ff */
[----:B------:R-:W-:Y:S01]  /*1546e0*/  IMAD.X R17, R7, 0x1, R15, P1 ;  /* 0x0000000107117824 */ /* 0x000fe200008e060f */
[----:B------:R0:W-:Y:S04]  /*1546f0*/  STL [R1+0x37c], R4 ;  /* 0x00037c0401007387 */ /* 0x0001e80000100800 */
[----:B------:R-:W-:Y:S04]  /*154700*/  STL [R1+0xbc], R3 ;  /* 0x0000bc0301007387 */ /* 0x000fe80000100800 */
[----:B------:R1:W-:Y:S01]  /*154710*/  STL.64 [R1+0xa30], R16 ;  /* 0x000a301001007387 */ /* 0x0003e20000100a00 */
[----:B0-----:R-:W-:-:S02]  /*154720*/  LOP3.LUT R4, R18, 0xffff, RZ, 0xc0, !PT ;  /* 0x0000ffff12047812 */ /* 0x001fc400078ec0ff */
[----:B-1----:R-:W-:Y:S02]  /*154730*/  PRMT R17, R2, 0x3340, R0 ;  /* 0x0000334002117816 */ /* 0x002fe40000000000 */
[----:B--2---:R-:W-:-:S03]  /*154740*/  LOP3.LUT R2, R23, 0xffff, RZ, 0xc0, !PT ;  /* 0x0000ffff17027812 */ /* 0x004fc600078ec0ff */
[----:B------:R0:W-:Y:S04]  /*154750*/  STL [R1+0x57a4], R17 ;  /* 0x0057a41101007387 */ /* 0x0001e80000100800 */
[----:B------:R-:W2:Y:S04]  /*154760*/  LDL.LU R18, [R1+0x59cc] ;  /* 0x0059cc0001127983 */ /* 0x000ea80000300800 */
[----:B------:R-:W2:Y:S04]  /*154770*/  LDL.LU R25, [R1+0x5dc] ;  /* 0x0005dc0001197983 */ /* 0x000ea80000300800 */
[----:B------:R-:W2:Y:S04]  /*154780*/  LDL.LU R26, [R1+0x5504] ;  /* 0x00550400011a7983 */ /* 0x000ea80000300800 */
[----:B------:R-:W2:Y:S01]  /*154790*/  LDL.LU R23, [R1+0x82c] ;  /* 0x00082c0001177983 */ /* 0x000ea20000300800 */
[----:B---3--:R-:W-:-:S02]  /*1547a0*/  LOP3.LUT R3, R19, 0xffff, RZ, 0xc0, !PT ;  /* 0x0000ffff13037812 */ /* 0x008fc400078ec0ff */
[----:B0-----:R-:W-:Y:S02]  /*1547b0*/  PRMT R17, R4, 0x3340, R0 ;  /* 0x0000334004117816 */ /* 0x001fe40000000000 */
        /* <DEDUP_REMOVED lines=8> */
[----:B------:R0:W-:Y:S04]  /*154840*/  STL [R1+0x11f0], R19 ;  /* 0x0011f01301007387 */ /* 0x0001e80000100800 */
[----:B------:R1:W-:Y:S01]  /*154850*/  STL.64 [R1+0x8d0], R16 ;  /* 0x0008d01001007387 */ /* 0x0003e20000100a00 */
[----:B0-----:R-:W-:-:S05]  /*154860*/  PRMT R19, R2, 0x3340, R3 ;  /* 0x0000334002137816 */ /* 0x001fca0000000003 */
[----:B------:R-:W-:Y:S01]  /*154870*/  STL [R1+0x57a8], R19 ;  /* 0x0057a81301007387 */ /* 0x000fe20000100800 */
[----:B------:R-:W-:-:S04]  /*154880*/  SHF.R.U32.HI R4, RZ, 0x8, R4 ;  /* 0x00000008ff047819 */ /* 0x000fc80000011604 */
[----:B------:R-:W-:Y:S01]  /*154890*/  LOP3.LUT R4, R4, 0xffff, RZ, 0xc0, !PT ;  /* 0x0000ffff04047812 */ /* 0x000fe200078ec0ff */
[----:B------:R-:W-:Y:S01]  /*1548a0*/  VIADD R27, R27, UR6 ;  /* 0x000000061b1b7c36 */ /* 0x000fe20008000000 */
[----:B------:R-:W0:Y:S04]  /*1548b0*/  LDCU UR6, c[0x0][0x3b8] ;  /* 0x00007700ff0677ac */ /* 0x000e280008000800 */
[----:B------:R-:W-:Y:S02]  /*1548c0*/  IADD3 R24, P1, PT, R27, R6, RZ ;  /* 0x000000061b187210 */ /* 0x000fe40007f3e0ff */
[----:B----4-:R-:W-:Y:S02]  /*1548d0*/  LOP3.LUT R2, R22, 0xffff, RZ, 0xc0, !PT ;  /* 0x0000ffff16027812 */ /* 0x010fe400078ec0ff */
[----:B-1----:R-:W-:-:S02]  /*1548e0*/  LOP3.LUT R16, R20, 0xffff, RZ, 0xc0, !PT ;  /* 0x0000ffff14107812 */ /* 0x002fc400078ec0ff */
[----:B------:R-:W-:Y:S02]  /*1548f0*/  LOP3.LUT R3, R21, 0xffff, RZ, 0xc0, !PT ;  /* 0x0000ffff15037812 */ /* 0x000fe400078ec0ff */
[----:B------:R-:W-:Y:S02]  /*154900*/  PRMT R17, R16, 0x3340, R0 ;  /* 0x0000334010117816 */ /* 0x000fe40000000000 */
[----:B------:R-:W-:-:S04]  /*154910*/  PRMT R7, R2, 0x3340, R3 ;  /* 0x0000334002077816 */ /* 0x000fc80000000003 */
[----:B------:R-:W-:-:S05]  /*154920*/  PRMT R7, R7, 0x5410, R17 ;  /* 0x0000541007077816 */ /* 0x000fca0000000011 */
[----:B------:R1:W-:Y:S04]  /*154930*/  STL [R1+0x11dc], R7 ;  /* 0x0011dc0701007387 */ /* 0x0003e80000100800 */
[----:B------:R-:W3:Y:S04]  /*154940*/  LDL.LU R22, [R1+0x894] ;  /* 0x0008940001167983 */ /* 0x000ee80000300800 */
[----:B------:R-:W4:Y:S04]  /*154950*/  LDL.LU R20, [R1+0x538] ;  /* 0x0005380001147983 */ /* 0x000f280000300800 */
[----:B------:R-:W4:Y:S01]  /*154960*/  LDL.LU R21, [R1+0x798] ;  /* 0x0007980001157983 */ /* 0x000f220000300800 */
[----:B------:R-:W-:-:S02]  /*154970*/  SHF.R.U32.HI R2, RZ, 0x8, R2 ;  /* 0x00000008ff027819 */ /* 0x000fc40000011602 */
[----:B------:R-:W-:Y:S02]  /*154980*/  SHF.R.U32.HI R3, RZ, 0x8, R3 ;  /* 0x00000008ff037819 */ /* 0x000fe40000011603 */
[----:B------:R-:W-:Y:S02]  /*154990*/  LOP3.LUT R2, R2, 0xffff, RZ, 0xc0, !PT ;  /* 0x0000ffff02027812 */ /* 0x000fe400078ec0ff */
[----:B------:R-:W-:Y:S02]  /*1549a0*/  LOP3.LUT R3, R3, 0xffff, RZ, 0xc0, !PT ;  /* 0x0000ffff03037812 */ /* 0x000fe400078ec0ff */
[----:B-1----:R-:W-:Y:S02]  /*1549b0*/  PRMT R7, R4, 0x3340, R0 ;  /* 0x0000334004077816 */ /* 0x002fe40000000000 */
[----:B------:R-:W-:-:S03]  /*1549c0*/  PRMT R4, R2, 0x3340, R3 ;  /* 0x0000334002047816 */ /* 0x000fc60000000003 */
[----:B------:R1:W-:Y:S04]  /*1549d0*/  STL [R1+0x204], R7 ;  /* 0x0002040701007387 */ /* 0x0003e80000100800 */
[----:B------:R0:W-:Y:S01]  /*1549e0*/  STL [R1+0x5a4], R4 ;  /* 0x0005a40401007387 */ /* 0x0001e20000100800 */
[----:B--2---:R-:W-:Y:S02]  /*1549f0*/  LOP3.LUT R2, R25, 0xffff, RZ, 0xc0, !PT ;  /* 0x0000ffff19027812 */ /* 0x004fe400078ec0ff */
[----:B------:R-:W-:Y:S02]  /*154a00*/  LOP3.LUT R3, R26, 0xffff, RZ, 0xc0, !PT ;  /* 0x0000ffff1a037812 */ /* 0x000fe400078ec0ff */
[----:B-1----:R-:W-:Y:S02]  /*154a10*/  LOP3.LUT R7, R23, 0xffff, RZ, 0xc0, !PT ;  /* 0x0000ffff17077812 */ /* 0x002fe400078ec0ff */
[----:B------:R-:W-:-:S02]  /*154a20*/  PRMT R17, R2, 0x3340, R0 ;  /* 0x0000334002117816 */ /* 0x000fc40000000000 */
[----:B0-----:R-:W-:-:S04]  /*154a30*/  PRMT R4, R3, 0x3340, R7 ;  /* 0x0000334003047816 */ /* 0x001fc80000000007 */
[----:B------:R-:W-:Y:S02]  /*154a40*/  PRMT R17, R4, 0x5410, R17 ;  /* 0x0000541004117816 */ /* 0x000fe40000000011 */
[----:B------:R-:W-:-:S05]  /*154a50*/  SHF.R.S32.HI R4, RZ, 0x1f, R27 ;  /* 0x0000001fff047819 */ /* 0x000fca000001141b */
[----:B------:R-:W-:Y:S01]  /*154a60*/  IMAD.X R25, R4, 0x1, R9, P1 ;  /* 0x0000000104197824 */ /* 0x000fe200008e0609 */
[----:B------:R-:W-:Y:S04]  /*154a70*/  STL [R1+0x11d8], R17 ;  /* 0x0011d81101007387 */ /* 0x000fe80000100800 */
[----:B------:R0:W-:Y:S04]  /*154a80*/  STL.64 [R1+0x898], R24 ;  /* 0x0008981801007387 */ /* 0x0001e80000100a00 */
[----:B------:R-:W2:Y:S04]  /*154a90*/  LDL.LU R26, [R1+0x8a8] ;  /* 0x0008a800011a7983 */ /* 0x000ea80000300800 */
[----:B------:R-:W2:Y:S01]  /*154aa0*/  LDL.LU R23, [R1+0x55c] ;  /* 0x00055c0001177983 */ /* 0x000ea20000300800 */
[----:B------:R-:W-:-:S02]  /*154ab0*/  SHF.R.U32.HI R3, RZ, 0x8, R3 ;  /* 0x00000008ff037819 */ /* 0x000fc40000011603 */
[----:B------:R-:W-:Y:S01]  /*154ac0*/  SHF.R.U32.HI R7, RZ, 0x8, R7 ;  /* 0x00000008ff077819 */ /* 0x000fe20000011607 */
[----:B0-----:R-:W2:Y:S01]  /*154ad0*/  LDL.LU R24, [R1+0x7bc] ;  /* 0x0007bc0001187983 */ /* 0x001ea20000300800 */
        /* <DEDUP_REMOVED lines=8> */
[----:B------:R-:W-:-:S04]  /*154b60*/  SHF.R.U32.HI R16, RZ, 0x8, R16 ;  /* 0x00000008ff107819 */ /* 0x000fc80000011610 */
[----:B------:R-:W-:Y:S02]  /*154b70*/  LOP3.LUT R16, R16, 0xffff, RZ, 0xc0, !PT ;  /* 0x0000ffff10107812 */ /* 0x000fe400078ec0ff */
[----:B---3--:R-:W-:Y:S02]  /*154b80*/  LOP3.LUT R3, R22, 0xffff, RZ, 0xc0, !PT ;  /* 0x0000ffff16037812 */ /* 0x008fe400078ec0ff */
[----:B----4-:R-:W-:Y:S02]  /*154b90*/  LOP3.LUT R2, R20, 0xffff, RZ, 0xc0, !PT ;  /* 0x0000ffff14027812 */ /* 0x010fe400078ec0ff */
[----:B0-----:R-:W-:Y:S02]  /*154ba0*/  LOP3.LUT R7, R21, 0xffff, RZ, 0xc0, !PT ;  /* 0x0000ffff15077812 */ /* 0x001fe400078ec0ff */
[----:B------:R-:W-:Y:S02]  /*154bb0*/  PRMT R19, R2, 0x3340, R0 ;  /* 0x0000334002137816 */ /* 0x000fe40000000000 */
[----:B------:R-:W-:-:S02]  /*154bc0*/  PRMT R17, R3, 0x3340, R7 ;  /* 0x0000334003117816 */ /* 0x000fc40000000007 */
[----:B------:R-:W-:Y:S02]  /*154bd0*/  IADD3 R20, P1, PT, R27, R10, RZ ;  /* 0x0000000a1b147210 */ /* 0x000fe40007f3e0ff */
[----:B------:R-:W-:-:S03]  /*154be0*/  PRMT R17, R17, 0x5410, R19 ;  /* 0x0000541011117816 */ /* 0x000fc60000000013 */
[----:B------:R-:W-:Y:S02]  /*154bf0*/  IMAD.X R21, R4, 0x1, R11, P1 ;  /* 0x0000000104157824 */ /* 0x000fe400008e060b */
[----:B------:R-:W-:Y:S04]  /*154c00*/  STL [R1+0x11d4], R17 ;  /* 0x0011d41101007387 */ /* 0x000fe80000100800 */
[----:B------:R-:W3:Y:S04]  /*154c10*/  LDL.LU R25, [R1+0x884] ;  /* 0x0008840001197983 */ /* 0x000ee80000300800 */
[----:B------:R-:W4:Y:S04]  /*154c20*/  LDL.LU R22, [R1+0x4f4] ;  /* 0x0004f40001167983 */ /* 0x000f280000300800 */
[----:B------:R0:W-:Y:S01]  /*154c30*/  STL.64 [R1+0x8a0], R20 ;  /* 0x0008a01401007387 */ /* 0x0001e20000100a00 */
[----:B------:R-:W-:-:S03]  /*154c40*/  SHF.R.U32.HI R3, RZ, 0x8, R3 ;  /* 0x00000008ff037819 */ /* 0x000fc60000011603 */
[----:B0-----:R-:W4:Y:S01]  /*154c50*/  LDL.LU R20, [R1+0x72c] ;  /* 0x00072c0001147983 */ /* 0x001f220000300800 */
[----:B------:R-:W-:Y:S02]  /*154c60*/  SHF.R.U32.HI R7, RZ, 0x8, R7 ;  /* 0x00000008ff077819 */ /* 0x000fe40000011607 */
[----:B------:R-:W-:Y:S02]  /*154c70*/  LOP3.LUT R3, R3, 0xffff, RZ, 0xc0, !PT ;  /* 0x0000ffff03037812 */ /* 0x000fe400078ec0ff */
[----:B------:R-:W-:Y:S02]  /*154c80*/  LOP3.LUT R7, R7, 0xffff, RZ, 0xc0, !PT ;  /* 0x0000ffff07077812 */ /* 0x000fe400078ec0ff */
[----:B------:R-:W-:Y:S02]  /*154c90*/  SHF.R.U32.HI R2, RZ, 0x8, R2 ;  /* 0x00000008ff027819 */ /* 0x000fe40000011602 */
[----:B------:R-:W-:Y:S02]  /*154ca0*/  PRMT R19, R16, 0x3340, R0 ;  /* 0x0000334010137816 */ /* 0x000fe40000000000 */
[----:B------:R-:W-:-:S02]  /*154cb0*/  PRMT R3, R3, 0x3340, R7 ;  /* 0x0000334003037816 */ /* 0x000fc40000000007 */
[----:B------:R-:W-:Y:S02]  /*154cc0*/  IADD3 R16, P1, PT, R27, R14, RZ ;  /* 0x0000000e1b107210 */ /* 0x000fe40007f3e0ff */
[----:B------:R-:W-:Y:S01]  /*154cd0*/  LOP3.LUT R2, R2, 0xffff, RZ, 0xc0, !PT ;  /* 0x0000ffff02027812 */ /* 0x000fe200078ec0ff */
[----:B------:R-:W-:Y:S02]  /*154ce0*/  STL [R1+0x1f8], R19 ;  /* 0x0001f81301007387 */ /* 0x000fe40000100800 */
[----:B------:R-:W-:Y:S02]  /*154cf0*/  IMAD.X R17, R4, 0x1, R15, P1 ;  /* 0x0000000104117824 */ /* 0x000fe400008e060f */
[----:B------:R0:W-:Y:S04]  /*154d00*/  STL [R1+0x580], R3 ;  /* 0x0005800301007387 */ /* 0x0001e80000100800 */
[----:B------:R1:W-:Y:S01]  /*154d10*/  STL.64 [R1+0x8b0], R16 ;  /* 0x0008b01001007387 */ /* 0x0003e20000100a00 */
[----:B0-----:R-:W-:-:S02]  /*154d20*/  PRMT R3, R2, 0x3340, R0 ;  /* 0x0000334002037816 */ /* 0x001fc40000000000 */
[----:B--2---:R-:W-:-:S03]  /*154d30*/  LOP3.LUT R2, R26, 0xffff, RZ, 0xc0, !PT ;  /* 0x0000ffff1a027812 */ /* 0x004fc600078ec0ff */
[----:B------:R0:W-:Y:S01]  /*154d40*/  STL [R1+0x1fc], R3 ;  /* 0x0001fc0301007387 */ /* 0x0001e20000100800 */
[----:B-1----:R-:W-:-:S03]  /*154d50*/  LOP3.LUT R16, R23, 0xffff, RZ, 0xc0, !PT ;  /* 0x0000ffff17107812 */ /* 0x002fc600078ec0ff */
[----:B------:R-:W2:Y:S04]  /*154d60*/  LDL.LU R21, [R1+0x4fc] ;  /* 0x0004fc0001157983 */ /* 0x000ea80000300800 */
[----:B------:R-:W2:Y:S04]  /*154d70*/  LDL.LU R26, [R1+0x890] ;  /* 0x00089000011a7983 */ /* 0x000ea80000300800 */
[----:B------:R-:W2:Y:S01]  /*154d80*/  LDL.LU R23, [R1+0x778] ;  /* 0x0007780001177983 */ /* 0x000ea20000300800 */
[----:B0-----:R-:W-:-:S04]  /*154d90*/  LOP3.LUT R3, R24, 0xffff, RZ, 0xc0, !PT ;  /* 0x0000ffff18037812 */ /* 0x001fc800078ec0ff */
        /* <DEDUP_REMOVED lines=13> */
[----:B---3--:R-:W-:Y:S02]  /*154e70*/  LOP3.LUT R3, R25, 0xffff, RZ, 0xc0, !PT ;  /* 0x0000ffff19037812 */ /* 0x008fe400078ec0ff */
[----:B----4-:R-:W-:-:S02]  /*154e80*/  LOP3.LUT R2, R22, 0xffff, RZ, 0xc0, !PT ;  /* 0x0000ffff16027812 */ /* 0x010fc400078ec0ff */
[----:B------:R-:W3:Y:S02]  /*154e90*/  LDL.LU R22, [R1+0x874] ;  /* 0x0008740001167983 */ /* 0x000ee40000300800 */
[----:B------:R-:W-:Y:S02]  /*154ea0*/  PRMT R17, R2, 0x3340, R0 ;  /* 0x0000334002117816 */ /* 0x000fe40000000000 */
[----:B0-----:R-:W-:-:S04]  /*154eb0*/  LOP3.LUT R4, R20, 0xffff, RZ, 0xc0, !PT ;  /* 0x0000ffff14047812 */ /* 0x001fc800078ec0ff */
[----:B------:R-:W-:-:S04]  /*154ec0*/  PRMT R7, R3, 0x3340, R4 ;  /* 0x0000334003077816 */ /* 0x000fc80000000004 */
[----:B------:R-:W-:-:S05]  /*154ed0*/  PRMT R7, R7, 0x5410, R17 ;  /* 0x0000541007077816 */ /* 0x000fca0000000011 */
[----:B------:R-:W-:Y:S04]  /*154ee0*/  STL [R1+0x11c8], R7 ;  /* 0x0011c80701007387 */ /* 0x000fe80000100800 */
[----:B------:R-:W4:Y:S01]  /*154ef0*/  LDL.LU R20, [R1+0x6cc] ;  /* 0x0006cc0001147983 */ /* 0x000f220000300800 */
[----:B------:R-:W-:Y:S02]  /*154f00*/  SHF.R.U32.HI R3, RZ, 0x8, R3 ;  /* 0x00000008ff037819 */ /* 0x000fe40000011603 */
[----:B------:R-:W-:Y:S02]  /*154f10*/  SHF.R.U32.HI R4, RZ, 0x8, R4 ;  /* 0x00000008ff047819 */ /* 0x000fe40000011604 */
[----:B------:R-:W-:Y:S02]  /*154f20*/  SHF.R.U32.HI R2, RZ, 0x8, R2 ;  /* 0x00000008ff027819 */ /* 0x000fe40000011602 */
[----:B------:R-:W-:-:S02]  /*154f30*/  LOP3.LUT R3, R3, 0xffff, RZ, 0xc0, !PT ;  /* 0x0000ffff03037812 */ /* 0x000fc400078ec0ff */
[----:B------:R-:W-:Y:S02]  /*154f40*/  LOP3.LUT R4, R4, 0xffff, RZ, 0xc0, !PT ;  /* 0x0000ffff04047812 */ /* 0x000fe400078ec0ff */
[----:B------:R-:W-:Y:S02]  /*154f50*/  LOP3.LUT R2, R2, 0xffff, RZ, 0xc0, !PT ;  /* 0x0000ffff02027812 */ /* 0x000fe400078ec0ff */
[----:B------:R-:W-:Y:S02]  /*154f60*/  PRMT R4, R3, 0x3340, R4 ;  /* 0x0000334003047816 */ /* 0x000fe40000000004 */
[----:B------:R-:W-:-:S03]  /*154f70*/  PRMT R3, R2, 0x3340, R0 ;  /* 0x0000334002037816 */ /* 0x000fc60000000000 */
[----:B------:R0:W-:Y:S01]  /*154f80*/  STL [R1+0x55c], R4 ;  /* 0x00055c0401007387 */ /* 0x0001e20000100800 */
[----:B--2---:R-:W-:-:S03]  /*154f90*/  LOP3.LUT R2, R21, 0xffff, RZ, 0xc0, !PT ;  /* 0x0000ffff15027812 */ /* 0x004fc600078ec0ff */
[----:B------:R1:W-:Y:S01]  /*154fa0*/  STL [R1+0x1f0], R3 ;  /* 0x0001f00301007387 */ /* 0x0003e20000100800 */
[----:B0-----:R-:W-:-:S03]  /*154fb0*/  LOP3.LUT R4, R26, 0xffff, RZ, 0xc0, !PT ;  /* 0x0000ffff1a047812 */ /* 0x001fc600078ec0ff */
[----:B------:R-:W2:Y:S01]  /*154fc0*/  LDL.LU R21, [R1+0x5524] ;  /* 0x0055240001157983 */ /* 0x000ea20000300800 */
[----:B------:R-:W-:Y:S02]  /*154fd0*/  LOP3.LUT R7, R23, 0xffff, RZ, 0xc0, !PT ;  /* 0x0000ffff17077812 */ /* 0x000fe400078ec0ff */
[----:B------:R-:W-:Y:S01]  /*154fe0*/  PRMT R17, R2, 0x3340, R0 ;  /* 0x0000334002117816 */ /* 0x000fe20000000000 */
[----:B------:R-:W2:Y:S01]  /*154ff0*/  LDL.LU R26, [R1+0x628] ;  /* 0x00062800011a7983 */ /* 0x000ea20000300800 */
[----:B-1----:R-:W-:-:S04]  /*155000*/  PRMT R3, R4, 0x3340, R7 ;  /* 0x0000334004037816 */ /* 0x002fc80000000007 */
[----:B------:R-:W-:-:S05]  /*155010*/  PRMT R3, R3, 0x5410, R17 ;  /* 0x0000541003037816 */ /* 0x000fca0000000011 */
[----:B------:R0:W-:Y:S04]  /*155020*/  STL [R1+0x11c4], R3 ;  /* 0x0011c40301007387 */ /* 0x0001e80000100800 */
[----:B------:R-:W2:Y:S01]  /*155030*/  LDL.LU R23, [R1+0x850] ;  /* 0x0008500001177983 */ /* 0x000ea20000300800 */
[----:B------:R-:W-:Y:S01]  /*155040*/  VIADD R27, R27, UR6 ;  /* 0x000000061b1b7c36 */ /* 0x000fe20008000000 */
[----:B------:R-:W-:Y:S01]  /*155050*/  SHF.R.U32.HI R4, RZ, 0x8, R4 ;  /* 0x00000008ff047819 */ /* 0x000fe20000011604 */
[----:B------:R-:W1:Y:S01]  /*155060*/  LDCU UR6, c[0x0][0x3b8] ;  /* 0x00007700ff0677ac */ /* 0x000e620008000800 */
[----:B------:R-:W-:Y:S02]  /*155070*/  SHF.R.U32.HI R7, RZ, 0x8, R7 ;  /* 0x00000008ff077819 */ /* 0x000fe40000011607 */
[----:B------:R-:W-:-:S02]  /*155080*/  SHF.R.U32.HI R2, RZ, 0x8, R2 ;  /* 0x00000008ff027819 */ /* 0x000fc40000011602 */
[----:B0-----:R-:W-:Y:S02]  /*155090*/  SHF.R.S32.HI R3, RZ, 0x1f, R27 ;  /* 0x0000001fff037819 */ /* 0x001fe4000001141b */
[----:B------:R-:W-:Y:S02]  /*1550a0*/  IADD3 R24, P1, PT, R27, R6, RZ ;  /* 0x000000061b187210 */ /* 0x000fe40007f3e0ff */
[----:B------:R-:W-:Y:S02]  /*1550b0*/  LOP3.LUT R4, R4, 0xffff, RZ, 0xc0, !PT ;  /* 0x0000ffff04047812 */ /* 0x000fe400078ec0ff */
[----:B------:R-:W-:Y:S02]  /*1550c0*/  LOP3.LUT R7, R7, 0xffff, RZ, 0xc0, !PT ;  /* 0x0000ffff07077812 */ /* 0x000fe400078ec0ff */
[----:B------:R-:W-:Y:S01]  /*1550d0*/  LOP3.LUT R2, R2, 0xffff, RZ, 0xc0, !PT ;  /* 0x0000ffff02027812 */ /* 0x000fe200078ec0ff */
[----:B------:R-:W-:Y:S01]  /*1550e0*/  IMAD.X R25, R3, 0x1, R9, P1 ;  /* 0x0000000103197824 */ /* 0x000fe200008e0609 */
[----:B------:R-:W-:-:S02]  /*1550f0*/  PRMT R17, R4, 0x3340, R7 ;  /* 0x0000334004117816 */ /* 0x000fc40000000007 */
[----:B------:R-:W-:Y:S02]  /*155100*/  PRMT R7, R2, 0x3340, R0 ;  /* 0x0000334002077816 */ /* 0x000fe40000000000 */
[----:B------:R0:W-:Y:S01]  /*155110*/  STL.64 [R1+0x8a8], R24 ;  /* 0x0008a81801007387 */ /* 0x0001e20000100a00 */
[----:B------:R-:W-:-:S03]  /*155120*/  LOP3.LUT R2, R18, 0xffff, RZ, 0xc0, !PT ;  /* 0x0000ffff12027812 */ /* 0x000fc600078ec0ff */
[----:B------:R-:W-:Y:S04]  /*155130*/  STL [R1+0x558], R17 ;  /* 0x0005581101007387 */ /* 0x000fe80000100800 */
[----:B------:R4:W-:Y:S01]  /*155140*/  STL [R1+0x1e8], R7 ;  /* 0x0001e80701007387 */ /* 0x0009e20000100800 */
[----:B------:R-:W-:Y:S02]  /*155150*/  PRMT R19, R2, 0x3340, R0 ;  /* 0x0000334002137816 */ /* 0x000fe40000000000 */
[----:B0-----:R-:W-:Y:S01]  /*155160*/  IADD3 R24, P1, PT, R27, R10, RZ ;  /* 0x0000000a1b187210 */ /* 0x001fe20007f3e0ff */
[----:B------:R-:W2:Y:S04]  /*155170*/  LDL.LU R18, [R1+0x59c8] ;  /* 0x0059c80001127983 */ /* 0x000ea80000300800 */
[----:B------:R-:W-:Y:S01]  /*155180*/  IMAD.X R25, R3, 0x1, R11, P1 ;  /* 0x0000000103197824 */ /* 0x000fe200008e060b */
[----:B------:R-:W-:-:S04]  /*155190*/  SHF.R.U32.HI R2, RZ, 0x8, R2 ;  /* 0x00000008ff027819 */ /* 0x000fc80000011602 */
[----:B------:R-:W-:Y:S02]  /*1551a0*/  LOP3.LUT R2, R2, 0xffff, RZ, 0xc0, !PT ;  /* 0x0000ffff02027812 */ /* 0x000fe400078ec0ff */
[----:B---3--:R-:W-:Y:S02]  /*1551b0*/  LOP3.LUT R4, R22, 0xffff, RZ, 0xc0, !PT ;  /* 0x0000ffff16047812 */ /* 0x008fe400078ec0ff */
[----:B----4-:R-:W-:-:S04]  /*1551c0*/  LOP3.LUT R7, R20, 0xffff, RZ, 0xc0, !PT ;  /* 0x0000ffff14077812 */ /* 0x010fc800078ec0ff */
[----:B------:R-:W-:-:S04]  /*1551d0*/  PRMT R17, R4, 0x3340, R7 ;  /* 0x0000334004117816 */ /* 0x000fc80000000007 */
[----:B------:R-:W-:Y:S02]  /*1551e0*/  PRMT R17, R17, 0x5410, R19 ;  /* 0x0000541011117816 */ /* 0x000fe40000000013 */
[----:B------:R-:W-:-:S03]  /*1551f0*/  SHF.R.U32.HI R4, RZ, 0x8, R4 ;  /* 0x00000008ff047819 */ /* 0x000fc60000011604 */
[----:B------:R-:W-:Y:S04]  /*155200*/  STL [R1+0x11c0], R17 ;  /* 0x0011c01101007387 */ /* 0x000fe80000100800 */
[----:B------:R0:W-:Y:S01]  /*155210*/  STL.64 [R1+0x8c0], R24 ;  /* 0x0008c01801007387 */ /* 0x0001e20000100a00 */
[----:B------:R-:W-:Y:S02]  /*155220*/  SHF.R.U32.HI R7, RZ, 0x8, R7 ;  /* 0x00000008ff077819 */ /* 0x000fe40000011607 */
[----:B------:R-:W-:Y:S02]  /*155230*/  LOP3.LUT R4, R4, 0xffff, RZ, 0xc0, !PT ;  /* 0x0000ffff04047812 */ /* 0x000fe400078ec0ff */
[----:B------:R-:W-:Y:S01]  /*155240*/  LOP3.LUT R7, R7, 0xffff, RZ, 0xc0, !PT ;  /* 0x0000ffff07077812 */ /* 0x000fe200078ec0ff */
[----:B0-----:R-:W3:Y:S04]  /*155250*/  LDL.LU R25, [R1+0x5528] ;  /* 0x0055280001197983 */ /* 0x001ee80000300800 */
[----:B------:R-:W4:Y:S04]  /*155260*/  LDL.LU R22, [R1+0x648] ;  /* 0x0006480001167983 */ /* 0x000f280000300800 */
[----:B------:R-:W4:Y:S01]  /*155270*/  LDL.LU R20, [R1+0x85c] ;  /* 0x00085c0001147983 */ /* 0x000f220000300800 */
[----:B------:R-:W-:-:S02]  /*155280*/  PRMT R17, R4, 0x3340, R7 ;  /* 0x0000334004117816 */ /* 0x000fc40000000007 */
[----:B------:R-:W-:Y:S02]  /*155290*/  PRMT R7, R2, 0x3340, R0 ;  /* 0x0000334002077816 */ /* 0x000fe40000000000 */
[----:B--2---:R-:W-:Y:S01]  /*1552a0*/  LOP3.LUT R4, R21, 0xffff, RZ, 0xc0, !PT ;  /* 0x0000ffff15047812 */ /* 0x004fe200078ec0ff */
[----:B------:R-:W-:Y:S04]  /*1552b0*/  STL [R1+0x554], R17 ;  /* 0x0005541101007387 */ /* 0x000fe80000100800 */
[----:B------:R0:W-:Y:S01]  /*1552c0*/  STL [R1+0x1e4], R7 ;  /* 0x0001e40701007387 */ /* 0x0001e20000100800 */
[----:B------:R-:W-:-:S04]  /*1552d0*/  LOP3.LUT R2, R26, 0xffff, RZ, 0xc0, !PT ;  /* 0x0000ffff1a027812 */ /* 0x000fc800078ec0ff */
[----:B------:R-:W-:Y:S02]  /*1552e0*/  PRMT R19, R2, 0x3340, R0 ;  /* 0x0000334002137816 */ /* 0x000fe40000000000 */
[----:B0-----:R-:W-:-:S04]  /*1552f0*/  LOP3.LUT R7, R23, 0xffff, RZ, 0xc0, !PT ;  /* 0x0000ffff17077812 */ /* 0x001fc800078ec0ff */
[----:B------:R-:W-:-:S04]  /*155300*/  PRMT R17, R4, 0x3340, R7 ;  /* 0x0000334004117816 */ /* 0x000fc80000000007 */
[----:B------:R-:W-:-:S05]  /*155310*/  PRMT R17, R17, 0x5410, R19 ;  /* 0x0000541011117816 */ /* 0x000fca0000000013 */
[----:B------:R-:W-:Y:S04]  /*155320*/  STL [R1+0x11bc], R17 ;  /* 0x0011bc1101007387 */ /* 0x000fe80000100800 */
[----:B------:R-:W2:Y:S04]  /*155330*/  LDL.LU R21, [R1+0x5c0] ;  /* 0x0005c00001157983 */ /* 0x000ea80000300800 */
[----:B------:R-:W2:Y:S04]  /*155340*/  LDL.LU R26, [R1+0x8dc] ;  /* 0x0008dc00011a7983 */ /* 0x000ea80000300800 */
[----:B------:R-:W2:Y:S01]  /*155350*/  LDL.LU R23, [R1+0x81c] ;  /* 0x00081c0001177983 */ /* 0x000ea20000300800 */
[----:B------:R-:W-:-:S02]  /*155360*/  IADD3 R28, P1, PT, R27, R14, RZ ;  /* 0x0000000e1b1c7210 */ /* 0x000fc40007f3e0ff */
[----:B------:R-:W-:Y:S02]  /*155370*/  SHF.R.U32.HI R4, RZ, 0x8, R4 ;  /* 0x00000008ff047819 */ /* 0x000fe40000011604 */
[----:B------:R-:W-:Y:S01]  /*155380*/  SHF.R.U32.HI R7, RZ, 0x8, R7 ;  /* 0x00000008ff077819 */ /* 0x000fe20000011607 */
[----:B------:R-:W-:Y:S01]  /*155390*/  IMAD.X R29, R3, 0x1, R15, P1 ;  /* 0x00000001031d7824 */ /* 0x000fe200008e060f */
[----:B------:R-:W-:Y:S02]  /*1553a0*/  LOP3.LUT R4, R4, 0xffff, RZ, 0xc0, !PT ;  /* 0x0000ffff04047812 */ /* 0x000fe400078ec0ff */
[----:B------:R-:W-:Y:S02]  /*1553b0*/  LOP3.LUT R7, R7, 0xffff, RZ, 0xc0, !PT ;  /* 0x0000ffff07077812 */ /* 0x000fe400078ec0ff */
[----:B------:R-:W-:Y:S01]  /*1553c0*/  SHF.R.U32.HI R2, RZ, 0x8, R2 ;  /* 0x00000008ff027819 */ /* 0x000fe20000011602 */
[----:B------:R0:W-:Y:S01]  /*1553d0*/  STL.64 [R1+0xa48], R28 ;  /* 0x000a481c01007387 */ /* 0x0001e20000100a00 */
[----:B------:R-:W-:-:S02]  /*1553e0*/  PRMT R4, R4, 0x3340, R7 ;  /* 0x0000334004047816 */ /* 0x000fc40000000007 */
[----:B------:R-:W-:-:S03]  /*1553f0*/  LOP3.LUT R2, R2, 0xffff, RZ, 0xc0, !PT ;  /* 0x0000ffff02027812 */ /* 0x000fc600078ec0ff */
[----:B------:R1:W-:Y:S01]  /*155400*/  STL [R1+0x574], R4 ;  /* 0x0005740401007387 */ /* 0x0003e20000100800 */
[----:B0-----:R-:W-:Y:S02]  /*155410*/  IADD3 R28, P1, PT, R27, R12, RZ ;  /* 0x0000000c1b1c7210 */ /* 0x001fe40007f3e0ff */
[----:B-1----:R-:W-:-:S03]  /*155420*/  PRMT R4, R2, 0x3340, R0 ;  /* 0x0000334002047816 */ /* 0x002fc60000000000 */
[----:B------:R-:W-:-:S05]  /*155430*/  IMAD.X R29, R3, 0x1, R13, P1 ;  /* 0x00000001031d7824 */ /* 0x000fca00008e060d */
[----:B------:R-:W-:Y:S04]  /*155440*/  STL.64 [R1+0xa40], R28 ;  /* 0x000a401c01007387 */ /* 0x000fe80000100a00 */
[----:B------:R0:W-:Y:S01]  /*155450*/  STL [R1+0x1e0], R4 ;  /* 0x0001e00401007387 */ /* 0x0001e20000100800 */
[----:B---3--:R-:W-:Y:S02]  /*155460*/  LOP3.LUT R3, R25, 0xffff, RZ, 0xc0, !PT ;  /* 0x0000ffff19037812 */ /* 0x008fe400078ec0ff */
[----:B----4-:R-:W-:Y:S02]  /*155470*/  LOP3.LUT R2, R22, 0xffff, RZ, 0xc0, !PT ;  /* 0x0000ffff16027812 */ /* 0x010fe400078ec0ff */
[----:B0-----:R-:W-:Y:S02]  /*155480*/  LOP3.LUT R4, R20, 0xffff, RZ, 0xc0, !PT ;  /* 0x0000ffff14047812 */ /* 0x001fe400078ec0ff */
[----:B------:R-:W-:-:S02]  /*155490*/  PRMT R17, R2, 0x3340, R0 ;  /* 0x0000334002117816 */ /* 0x000fc40000000000 */
[----:B------:R-:W-:-:S04]  /*1554a0*/  PRMT R7, R3, 0x3340, R4 ;  /* 0x0000334003077816 */ /* 0x000fc80000000004 */
[----:B------:R-:W-:Y:S02]  /*1554b0*/  PRMT R7, R7, 0x5410, R17 ;  /* 0x0000541007077816 */ /* 0x000fe40000000011 */
[----:B------:R-:W-:-:S03]  /*1554c0*/  SHF.R.U32.HI R3, RZ, 0x8, R3 ;  /* 0x00000008ff037819 */ /* 0x000fc60000011603 */
        /* <DEDUP_REMOVED lines=12> */
[----:B--2---:R-:W-:Y:S02]  /*155590*/  LOP3.LUT R2, R21, 0xffff, RZ, 0xc0, !PT ;  /* 0x0000ffff15027812 */ /* 0x004fe400078ec0ff */
[----:B0-----:R-:W-:Y:S01]  /*1555a0*/  LOP3.LUT R7, R23, 0xffff, RZ, 0xc0, !PT ;  /* 0x0000ffff17077812 */ /* 0x001fe200078ec0ff */
[----:B------:R0:W-:Y:S01]  /*1555b0*/  STL [R1+0x1dc], R4 ;  /* 0x0001dc0401007387 */ /* 0x0001e20000100800 */
[----:B-1----:R-:W-:Y:S02]  /*1555c0*/  LOP3.LUT R3, R26, 0xffff, RZ, 0xc0, !PT ;  /* 0x0000ffff1a037812 */ /* 0x002fe400078ec0ff */
[----:B------:R-:W-:Y:S01]  /*1555d0*/  PRMT R17, R2, 0x3340, R0 ;  /* 0x0000334002117816 */ /* 0x000fe20000000000 */
[----:B------:R-:W2:Y:S04]  /*1555e0*/  LDL.LU R21, [R1+0x8b8] ;  /* 0x0008b80001157983 */ /* 0x000ea80000300800 */
[----:B------:R-:W2:Y:S01]  /*1555f0*/  LDL.LU R26, [R1+0x53c] ;  /* 0x00053c00011a7983 */ /* 0x000ea20000300800 */
[----:B0-----:R-:W-:-:S04]  /*155600*/  PRMT R4, R3, 0x3340, R7 ;  /* 0x0000334003047816 */ /* 0x001fc80000000007 */
[----:B------:R-:W-:-:S05]  /*155610*/  PRMT R4, R4, 0x5410, R17 ;  /* 0x0000541004047816 */ /* 0x000fca0000000011 */
[----:B------:R0:W-:Y:S04]  /*155620*/  STL [R1+0x11b4], R4 ;  /* 0x0011b40401007387 */ /* 0x0001e80000100800 */
[----:B------:R-:W2:Y:S01]  /*155630*/  LDL.LU R23, [R1+0x7b8] ;  /* 0x0007b80001177983 */ /* 0x000ea20000300800 */
[----:B------:R-:W-:Y:S01]  /*155640*/  VIADD R27, R27, UR6 ;  /* 0x000000061b1b7c36 */ /* 0x000fe20008000000 */
[----:B------:R-:W-:Y:S02]  /*155650*/  SHF.R.U32.HI R3, RZ, 0x8, R3 ;  /* 0x00000008ff037819 */ /* 0x000fe40000011603 */
[----:B------:R-:W-:Y:S02]  /*155660*/  SHF.R.U32.HI R7, RZ, 0x8, R7 ;  /* 0x00000008ff077819 */ /* 0x000fe40000011607 */
[----:B------:R-:W-:Y:S01]  /*155670*/  SHF.R.U32.HI R2, RZ, 0x8, R2 ;  /* 0x00000008ff027819 */ /* 0x000fe20000011602 */
[----:B------:R-:W1:Y:S01]  /*155680*/  LDCU UR6, c[0x0][0x3b8] ;  /* 0x00007700ff0677ac */ /* 0x000e620008000800 */
[----:B------:R-:W-:-:S02]  /*155690*/  IADD3 R28, P1, PT, R27, R6, RZ ;  /* 0x000000061b1c7210 */ /* 0x000fc40007f3e0ff */
[----:B------:R-:W-:Y:S02]  /*1556a0*/  LOP3.LUT R3, R3, 0xffff, RZ, 0xc0, !PT ;  /* 0x0000ffff03037812 */ /* 0x000fe400078ec0ff */
[----:B0-----:R-:W-:Y:S02]  /*1556b0*/  SHF.R.S32.HI R4, RZ, 0x1f, R27 ;  /* 0x0000001fff047819 */ /* 0x001fe4000001141b */
[----:B------:R-:W-:Y:S02]  /*1556c0*/  LOP3.LUT R7, R7, 0xffff, RZ, 0xc0, !PT ;  /* 0x0000ffff07077812 */ /* 0x000fe400078ec0ff */
[----:B------:R-:W-:Y:S01]  /*1556d0*/  LOP3.LUT R2, R2, 0xffff, RZ, 0xc0, !PT ;  /* 0x0000ffff02027812 */ /* 0x000fe200078ec0ff */
[----:B------:R-:W-:Y:S01]  /*1556e0*/  IMAD.X R29, R4, 0x1, R9, P1 ;  /* 0x00000001041d7824 */ /* 0x000fe200008e0609 */
[----:B------:R-:W-:Y:S02]  /*1556f0*/  PRMT R17, R3, 0x3340, R7 ;  /* 0x0000334003117816 */ /* 0x000fe40000000007 */
[----:B------:R-:W-:-:S02]  /*155700*/  PRMT R3, R2, 0x3340, R0 ;  /* 0x0000334002037816 */ /* 0x000fc40000000000 */
[----:B------:R-:W-:Y:S04]  /*155710*/  STL.64 [R1+0x8d8], R28 ;  /* 0x0008d81c01007387 */ /* 0x000fe80000100a00 */
[----:B------:R-:W-:Y:S04]  /*155720*/  STL [R1+0x54c], R17 ;  /* 0x00054c1101007387 */ /* 0x000fe80000100800 */
[----:B------:R0:W-:Y:S01]  /*155730*/  STL [R1+0x1d8], R3 ;  /* 0x0001d80301007387 */ /* 0x0001e20000100800 */
[----:B------:R-:W-:Y:S02]  /*155740*/  IADD3 R24, P1, PT, R27, R10, RZ ;  /* 0x0000000a1b187210 */ /* 0x000fe40007f3e0ff */
[----:B---3--:R-:W-:-:S02]  /*155750*/  LOP3.LUT R7, R25, 0xffff, RZ, 0xc0, !PT ;  /* 0x0000ffff19077812 */ /* 0x008fc400078ec0ff */
[----:B----4-:R-:W-:Y:S02]  /*155760*/  LOP3.LUT R2, R22, 0xffff, RZ, 0xc0, !PT ;  /* 0x0000ffff16027812 */ /* 0x010fe400078ec0ff */
[----:B0-----:R-:W-:Y:S02]  /*155770*/  LOP3.LUT R3, R20, 0xffff, RZ, 0xc0, !PT ;  /* 0x0000ffff14037812 */ /* 0x001fe400078ec0ff */
[----:B------:R-:W-:Y:S02]  /*155780*/  PRMT R19, R2, 0x3340, R0 ;  /* 0x0000334002137816 */ /* 0x000fe40000000000 */
[----:B------:R-:W-:-:S04]  /*155790*/  PRMT R17, R7, 0x3340, R3 ;  /* 0x0000334007117816 */ /* 0x000fc80000000003 */
[----:B------:R-:W-:Y:S02]  /*1557a0*/  PRMT R17, R17, 0x5410, R19 ;  /* 0x0000541011117816 */ /* 0x000fe40000000013 */
[----:B------:R-:W-:Y:S01]  /*1557b0*/  SHF.R.U32.HI R7, RZ, 0x8, R7 ;  /* 0x00000008ff077819 */ /* 0x000fe20000011607 */
[----:B------:R-:W-:Y:S02]  /*1557c0*/  IMAD.X R25, R4, 0x1, R11, P1 ;  /* 0x0000000104197824 */ /* 0x000fe400008e060b */
[----:B------:R0:W-:Y:S01]  /*1557d0*/  STL [R1+0x11ac], R17 ;  /* 0x0011ac1101007387 */ /* 0x0001e20000100800 */
[----:B------:R-:W-:-:S03]  /*1557e0*/  LOP3.LUT R7, R7, 0xffff, RZ, 0xc0, !PT ;  /* 0x0000ffff07077812 */ /* 0x000fc600078ec0ff */
[----:B------:R3:W-:Y:S01]  /*1557f0*/  STL.64 [R1+0xa68], R24 ;  /* 0x000a681801007387 */ /* 0x0007e20000100a00 */
[----:B0-----:R-:W-:Y:S02]  /*155800*/  SHF.R.U32.HI R17, RZ, 0x8, R3 ;  /* 0x00000008ff117819 */ /* 0x001fe40000011603 */
[----:B------:R-:W-:Y:S02]  /*155810*/  SHF.R.U32.HI R3, RZ, 0x8, R2 ;  /* 0x00000008ff037819 */ /* 0x000fe40000011602 */
[----:B------:R-:W4:Y:S01]  /*155820*/  LDL.LU R2, [R1+0x8bc] ;  /* 0x0008bc0001027983 */ /* 0x000f220000300800 */
[----:B------:R-:W-:Y:S02]  /*155830*/  LOP3.LUT R17, R17, 0xffff, RZ, 0xc0, !PT ;  /* 0x0000ffff11117812 */ /* 0x000fe400078ec0ff */
[----:B------:R-:W-:Y:S01]  /*155840*/  LOP3.LUT R3, R3, 0xffff, RZ, 0xc0, !PT ;  /* 0x0000ffff03037812 */ /* 0x000fe200078ec0ff */
[----:B---3--:R-:W3:Y:S04]  /*155850*/  LDL.LU R24, [R1+0x578] ;  /* 0x0005780001187983 */ /* 0x008ee80000300800 */
[----:B------:R-:W3:Y:S01]  /*155860*/  LDL.LU R25, [R1+0x7dc] ;  /* 0x0007dc0001197983 */ /* 0x000ee20000300800 */
[----:B------:R-:W-:-:S02]  /*155870*/  PRMT R19, R7, 0x3340, R17 ;  /* 0x0000334007137816 */ /* 0x000fc40000000011 */
[--C-:B------:R-:W-:Y:S02]  /*155880*/  PRMT R17, R3, 0x3340, R0.reuse ;  /* 0x0000334003117816 */ /* 0x100fe40000000000 */
[----:B--2---:R-:W-:Y:S02]  /*155890*/  LOP3.LUT R7, R21, 0xffff, RZ, 0xc0, !PT ;  /* 0x0000ffff15077812 */ /* 0x004fe400078ec0ff */
[----:B------:R-:W-:Y:S01]  /*1558a0*/  LOP3.LUT R3, R26, 0xffff, RZ, 0xc0, !PT ;  /* 0x0000ffff1a037812 */ /* 0x000fe200078ec0ff */
[----:B------:R-:W-:Y:S04]  /*1558b0*/  STL [R1+0x548], R19 ;  /* 0x0005481301007387 */ /* 0x000fe80000100800 */
[----:B------:R0:W-:Y:S01]  /*1558c0*/  STL [R1+0x1d4], R17 ;  /* 0x0001d41101007387 */ /* 0x0001e20000100800 */
[----:B------:R-:W-:-:S03]  /*1558d0*/  PRMT R20, R3, 0x3340, R0 ;  /* 0x0000334003147816 */ /* 0x000fc60000000000 */
[----:B------:R-:W2:Y:S01]  /*1558e0*/  LDL.LU R22, [R1+0x888] ;  /* 0x0008880001167983 */ /* 0x000ea20000300800 */
[----:B0-----:R-:W-:-:S04]  /*1558f0*/  LOP3.LUT R17, R23, 0xffff, RZ, 0xc0, !PT ;  /* 0x0000ffff17117812 */ /* 0x001fc800078ec0ff */
[----:B------:R-:W-:-:S04]  /*155900*/  PRMT R19, R7, 0x3340, R17 ;  /* 0x0000334007137816 */ /* 0x000fc80000000011 */
[----:B------:R-:W-:Y:S02]  /*155910*/  PRMT R19, R19, 0x5410, R20 ;  /* 0x0000541013137816 */ /* 0x000fe40000000014 */
[----:B------:R-:W2:Y:S04]  /*155920*/  LDL.LU R20, [R1+0x4e8] ;  /* 0x0004e80001147983 */ /* 0x000ea80000300800 */
[----:B------:R-:W-:Y:S04]  /*155930*/  STL [R1+0x1194], R19 ;  /* 0x0011941301007387 */ /* 0x000fe80000100800 */
[----:B------:R-:W2:Y:S01]  /*155940*/  LDL.LU R21, [R1+0x748] ;  /* 0x0007480001157983 */ /* 0x000ea20000300800 */
        /* <DEDUP_REMOVED lines=9> */
[----:B------:R-:W-:Y:S01]  /*1559e0*/  PRMT R7, R7, 0x3340, R17 ;  /* 0x0000334007077816 */ /* 0x000fe20000000011 */
[----:B------:R-:W2:Y:S04]  /*1559f0*/  LDL.LU R23, [R1+0x88c] ;  /* 0x00088c0001177983 */ /* 0x000ea80000300800 */
[----:B------:R-:W2:Y:S01]  /*155a00*/  LDL.LU R26, [R1+0x758] ;  /* 0x00075800011a7983 */ /* 0x000ea20000300800 */
[----:B0-----:R-:W-:-:S03]  /*155a10*/  IADD3 R28, P1, PT, R27, R12, RZ ;  /* 0x0000000c1b1c7210 */ /* 0x001fc60007f3e0ff */
[----:B------:R-:W-:Y:S02]  /*155a20*/  STL [R1+0x570], R7 ;  /* 0x0005700701007387 */ /* 0x000fe40000100800 */
[----:B------:R-:W-:Y:S01]  /*155a30*/  IMAD.X R29, R4, 0x1, R13, P1 ;  /* 0x00000001041d7824 */ /* 0x000fe200008e060d */
[----:B------:R-:W-:-:S04]  /*155a40*/  PRMT R4, R3, 0x3340, R0 ;  /* 0x0000334003047816 */ /* 0x000fc80000000000 */
[----:B------:R0:W-:Y:S04]  /*155a50*/  STL.64 [R1+0xa80], R28 ;  /* 0x000a801c01007387 */ /* 0x0001e80000100a00 */
[----:B0-----:R-:W2:Y:S04]  /*155a60*/  LDL.LU.64 R28, [R1+0x59c0] ;  /* 0x0059c000011c7983 */ /* 0x001ea80000300a00 */
[----:B------:R0:W-:Y:S01]  /*155a70*/  STL [R1+0x1cc], R4 ;  /* 0x0001cc0401007387 */ /* 0x0001e20000100800 */
[----:B----4-:R-:W-:Y:S02]  /*155a80*/  LOP3.LUT R3, R2, 0xffff, RZ, 0xc0, !PT ;  /* 0x0000ffff02037812 */ /* 0x010fe400078ec0ff */
[----:B---3--:R-:W-:-:S02]  /*155a90*/  LOP3.LUT R2, R24, 0xffff, RZ, 0xc0, !PT ;  /* 0x0000ffff18027812 */ /* 0x008fc400078ec0ff */
[----:B0-----:R-:W-:Y:S02]  /*155aa0*/  LOP3.LUT R4, R25, 0xffff, RZ, 0xc0, !PT ;  /* 0x0000ffff19047812 */ /* 0x001fe400078ec0ff */
[----:B------:R-:W-:Y:S02]  /*155ab0*/  PRMT R17, R2, 0x3340, R0 ;  /* 0x0000334002117816 */ /* 0x000fe40000000000 */
[--C-:B------:R-:W-:Y:S02]  /*155ac0*/  PRMT R7, R3, 0x3340, R4.reuse ;  /* 0x0000334003077816 */ /* 0x100fe40000000004 */
[----:B------:R-:W-:Y:S02]  /*155ad0*/  SHF.R.U32.HI R3, RZ, 0x8, R3 ;  /* 0x00000008ff037819 */ /* 0x000fe40000011603 */
[----:B------:R-:W-:Y:S02]  /*155ae0*/  SHF.R.U32.HI R4, RZ, 0x8, R4 ;  /* 0x00000008ff047819 */ /* 0x000fe40000011604 */
[----:B------:R-:W-:-:S02]  /*155af0*/  SHF.R.U32.HI R2, RZ, 0x8, R2 ;  /* 0x00000008ff027819 */ /* 0x000fc40000011602 */
[----:B------:R-:W-:Y:S02]  /*155b00*/  LOP3.LUT R3, R3, 0xffff, RZ, 0xc0, !PT ;  /* 0x0000ffff03037812 */ /* 0x000fe400078ec0ff */
[----:B------:R-:W-:Y:S02]  /*155b10*/  LOP3.LUT R4, R4, 0xffff, RZ, 0xc0, !PT ;  /* 0x0000ffff04047812 */ /* 0x000fe400078ec0ff */
[----:B------:R-:W-:Y:S02]  /*155b20*/  LOP3.LUT R2, R2, 0xffff, RZ, 0xc0, !PT ;  /* 0x0000ffff02027812 */ /* 0x000fe400078ec0ff */
[----:B------:R-:W-:Y:S02]  /*155b30*/  PRMT R7, R7, 0x5410, R17 ;  /* 0x0000541007077816 */ /* 0x000fe40000000011 */
[----:B------:R-:W-:Y:S02]  /*155b40*/  PRMT R3, R3, 0x3340, R4 ;  /* 0x0000334003037816 */ /* 0x000fe40000000004 */
[----:B------:R-:W-:Y:S01]  /*155b50*/  PRMT R2, R2, 0x3340, R0 ;  /* 0x0000334002027816 */ /* 0x000fe20000000000 */
[----:B------:R-:W-:Y:S04]  /*155b60*/  STL [R1+0x1190], R7 ;  /* 0x0011900701007387 */ /* 0x000fe80000100800 */
[----:B------:R-:W-:Y:S04]  /*155b70*/  STL [R1+0x544], R3 ;  /* 0x0005440301007387 */ /* 0x000fe80000100800 */
[----:B------:R0:W-:Y:S01]  /*155b80*/  STL [R1+0x1c8], R2 ;  /* 0x0001c80201007387 */ /* 0x0001e20000100800 */
[----:B--2---:R-:W-:-:S02]  /*155b90*/  LOP3.LUT R19, R22, 0xffff, RZ, 0xc0, !PT ;  /* 0x0000ffff16137812 */ /* 0x004fc400078ec0ff */
[----:B0-----:R-:W-:Y:S02]  /*155ba0*/  LOP3.LUT R2, R20, 0xffff, RZ, 0xc0, !PT ;  /* 0x0000ffff14027812 */ /* 0x001fe400078ec0ff */
[----:B------:R-:W-:Y:S02]  /*155bb0*/  LOP3.LUT R21, R21, 0xffff, RZ, 0xc0, !PT ;  /* 0x0000ffff15157812 */ /* 0x000fe400078ec0ff */
[----:B------:R-:W-:Y:S02]  /*155bc0*/  PRMT R4, R2, 0x3340, R0 ;  /* 0x0000334002047816 */ /* 0x000fe40000000000 */
[----:B------:R-:W-:-:S04]  /*155bd0*/  PRMT R3, R19, 0x3340, R21 ;  /* 0x0000334013037816 */ /* 0x000fc80000000015 */
[----:B------:R-:W-:Y:S02]  /*155be0*/  PRMT R4, R3, 0x5410, R4 ;  /* 0x0000541003047816 */ /* 0x000fe40000000004 */
[----:B------:R-:W-:Y:S02]  /*155bf0*/  LOP3.LUT R3, R18, 0xffff, RZ, 0xc0, !PT ;  /* 0x0000ffff12037812 */ /* 0x000fe400078ec0ff */
[----:B------:R-:W2:Y:S04]  /*155c00*/  LDL.LU R18, [R1+0x59bc] ;  /* 0x0059bc0001127983 */ /* 0x000ea80000300800 */
[----:B------:R0:W-:Y:S04]  /*155c10*/  STL [R1+0x117c], R4 ;  /* 0x00117c0401007387 */ /* 0x0001e80000100800 */
[----:B------:R-:W3:Y:S01]  /*155c20*/  LDL.LU R20, [R1+0x5558] ;  /* 0x0055580001147983 */ /* 0x000ee20000300800 */
[----:B------:R-:W-:-:S02]  /*155c30*/  LOP3.LUT R17, R26, 0xffff, RZ, 0xc0, !PT ;  /* 0x0000ffff1a117812 */ /* 0x000fc400078ec0ff */
[----:B------:R-:W-:Y:S01]  /*155c40*/  PRMT R22, R3, 0x3340, R0 ;  /* 0x0000334003167816 */ /* 0x000fe20000000000 */
[----:B-1----:R-:W-:Y:S01]  /*155c50*/  VIADD R27, R27, UR6 ;  /* 0x000000061b1b7c36 */ /* 0x002fe20008000000 */
[----:B0-----:R-:W-:Y:S02]  /*155c60*/  LOP3.LUT R4, R23, 0xffff, RZ, 0xc0, !PT ;  /* 0x0000ffff17047812 */ /* 0x001fe400078ec0ff */
[----:B------:R-:W-:Y:S01]  /*155c70*/  SHF.R.U32.HI R19, RZ, 0x8, R19 ;  /* 0x00000008ff137819 */ /* 0x000fe20000011613 */
[----:B------:R-:W4:Y:S01]  /*155c80*/  LDL.LU R23, [R1+0x878] ;  /* 0x0008780001177983 */ /* 0x000f220000300800 */
[----:B------:R-:W-:Y:S02]  /*155c90*/  SHF.R.U32.HI R21, RZ, 0x8, R21 ;  /* 0x00000008ff157819 */ /* 0x000fe40000011615 */
[----:B------:R-:W-:Y:S02]  /*155ca0*/  PRMT R7, R4, 0x3340, R17 ;  /* 0x0000334004077816 */ /* 0x000fe40000000011 */
[----:B------:R-:W-:-:S02]  /*155cb0*/  IADD3 R24, P1, PT, R27, R6, RZ ;  /* 0x000000061b187210 */ /* 0x000fc40007f3e0ff */
[----:B------:R-:W-:Y:S02]  /*155cc0*/  SHF.R.U32.HI R3, RZ, 0x8, R3 ;  /* 0x00000008ff037819 */ /* 0x000fe40000011603 */
[----:B------:R-:W-:Y:S02]  /*155cd0*/  SHF.R.U32.HI R2, RZ, 0x8, R2 ;  /* 0x00000008ff027819 */ /* 0x000fe40000011602 */
[----:B------:R-:W-:Y:S02]  /*155ce0*/  PRMT R22, R7, 0x5410, R22 ;  /* 0x0000541007167816 */ /* 0x000fe40000000016 */
[----:B------:R-:W-:Y:S02]  /*155cf0*/  SHF.R.S32.HI R7, RZ, 0x1f, R27 ;  /* 0x0000001fff077819 */ /* 0x000fe4000001141b */
[----:B------:R-:W-:Y:S02]  /*155d00*/  SHF.R.U32.HI R4, RZ, 0x8, R4 ;  /* 0x00000008ff047819 */ /* 0x000fe40000011604 */
[----:B------:R-:W-:Y:S01]  /*155d10*/  SHF.R.U32.HI R17, RZ, 0x8, R17 ;  /* 0x00000008ff117819 */ /* 0x000fe20000011611 */
[----:B------:R-:W0:Y:S01]  /*155d20*/  LDCU UR6, c[0x0][0x3b8] ;  /* 0x00007700ff0677ac */ /* 0x000e220008000800 */
[----:B------:R-:W-:Y:S01]  /*155d30*/  IMAD.X R25, R7, 0x1, R9, P1 ;  /* 0x0000000107197824 */ /* 0x000fe200008e0609 */
[----:B------:R-:W-:-:S02]  /*155d40*/  LOP3.LUT R19, R19, 0xffff, RZ, 0xc0, !PT ;  /* 0x0000ffff13137812 */ /* 0x000fc400078ec0ff */
[----:B------:R-:W-:Y:S01]  /*155d50*/  LOP3.LUT R21, R21, 0xffff, RZ, 0xc0, !PT ;  /* 0x0000ffff15157812 */ /* 0x000fe200078ec0ff */
[----:B------:R-:W-:Y:S01]  /*155d60*/  STL [R1+0x1174], R22 ;  /* 0x0011741601007387 */ /* 0x000fe20000100800 */
[----:B------:R-:W-:Y:S02]  /*155d70*/  LOP3.LUT R4, R4, 0xffff, RZ, 0xc0, !PT ;  /* 0x0000ffff04047812 */ /* 0x000fe400078ec0ff */
[----:B------:R-:W-:Y:S01]  /*155d80*/  LOP3.LUT R17, R17, 0xffff, RZ, 0xc0, !PT ;  /* 0x0000ffff11117812 */ /* 0x000fe200078ec0ff */
[----:B------:R1:W-:Y:S01]  /*155d90*/  STL.64 [R1+0xa58], R24 ;  /* 0x000a581801007387 */ /* 0x0003e20000100a00 */
[----:B------:R-:W-:Y:S02]  /*155da0*/  PRMT R19, R19, 0x3340, R21 ;  /* 0x0000334013137816 */ /* 0x000fe40000000015 */
[----:B------:R-:W-:Y:S02]  /*155db0*/  LOP3.LUT R3, R3, 0xffff, RZ, 0xc0, !PT ;  /* 0x0000ffff03037812 */ /* 0x000fe400078ec0ff */
[----:B------:R-:W-:-:S02]  /*155dc0*/  PRMT R4, R4, 0x3340, R17 ;  /* 0x0000334004047816 */ /* 0x000fc40000000011 */
[----:B------:R-:W-:Y:S01]  /*155dd0*/  LOP3.LUT R2, R2, 0xffff, RZ, 0xc0, !PT ;  /* 0x0000ffff02027812 */ /* 0x000fe200078ec0ff */
[----:B------:R-:W-:Y:S01]  /*155de0*/  STL [R1+0x540], R19 ;  /* 0x0005401301007387 */ /* 0x000fe20000100800 */
[----:B-1----:R-:W-:Y:S02]  /*155df0*/  IADD3 R24, P1, PT, R27, R10, RZ ;  /* 0x0000000a1b187210 */ /* 0x002fe40007f3e0ff */
[--C-:B------:R-:W-:Y:S01]  /*155e00*/  PRMT R3, R3, 0x3340, R0.reuse ;  /* 0x0000334003037816 */ /* 0x100fe20000000000 */
[----:B------:R-:W-:Y:S01]  /*155e10*/  STL [R1+0x4f8], R4 ;  /* 0x0004f80401007387 */ /* 0x000fe20000100800 */
[----:B------:R-:W-:-:S03]  /*155e20*/  PRMT R2, R2, 0x3340, R0 ;  /* 0x0000334002027816 */ /* 0x000fc60000000000 */
[----:B------:R-:W4:Y:S01]  /*155e30*/  LDL.LU R21, [R1+0x5568] ;  /* 0x0055680001157983 */ /* 0x000f220000300800 */
[----:B------:R-:W-:-:S03]  /*155e40*/  IMAD.X R25, R7, 0x1, R11, P1 ;  /* 0x0000000107197824 */ /* 0x000fc600008e060b */
[----:B------:R-:W4:Y:S04]  /*155e50*/  LDL.LU R26, [R1+0x6f4] ;  /* 0x0006f400011a7983 */ /* 0x000f280000300800 */
[----:B------:R-:W-:Y:S04]  /*155e60*/  STL.64 [R1+0xa78], R24 ;  /* 0x000a781801007387 */ /* 0x000fe80000100a00 */
[----:B------:R2:W-:Y:S04]  /*155e70*/  STL [R1+0x1c4], R3 ;  /* 0x0001c40301007387 */ /* 0x0005e80000100800 */
[----:B------:R4:W-:Y:S01]  /*155e80*/  STL [R1+0x1c0], R2 ;  /* 0x0001c00201007387 */ /* 0x0009e20000100800 */
[----:B--2---:R-:W-:-:S03]  /*155e90*/  LOP3.LUT R3, R18, 0xffff, RZ, 0xc0, !PT ;  /* 0x0000ffff12037812 */ /* 0x004fc600078ec0ff */
[----:B------:R-:W2:Y:S01]  /*155ea0*/  LDL.LU R18, [R1+0x59b8] ;  /* 0x0059b80001127983 */ /* 0x000ea20000300800 */
[----:B---3--:R-:W-:Y:S02]  /*155eb0*/  LOP3.LUT R4, R20, 0xffff, RZ, 0xc0, !PT ;  /* 0x0000ffff14047812 */ /* 0x008fe400078ec0ff */
[----:B------:R-:W-:Y:S02]  /*155ec0*/  PRMT R19, R3, 0x3340, R0 ;  /* 0x0000334003137816 */ /* 0x000fe40000000000 */
[----:B------:R-:W-:Y:S02]  /*155ed0*/  IADD3 R22, P1, PT, R27, R14, RZ ;  /* 0x0000000e1b167210 */ /* 0x000fe40007f3e0ff */
[----:B----4-:R-:W-:-:S04]  /*155ee0*/  LOP3.LUT R2, R23, 0xffff, RZ, 0xc0, !PT ;  /* 0x0000ffff17027812 */ /* 0x010fc800078ec0ff */
[----:B------:R-:W-:Y:S01]  /*155ef0*/  PRMT R17, R4, 0x3340, R2 ;  /* 0x0000334004117816 */ /* 0x000fe20000000002 */
[----:B------:R-:W-:Y:S01]  /*155f00*/  IMAD.X R23, R7, 0x1, R15, P1 ;  /* 0x0000000107177824 */ /* 0x000fe200008e060f */
[----:B------:R-:W-:Y:S02]  /*155f10*/  SHF.R.U32.HI R4, RZ, 0x8, R4 ;  /* 0x00000008ff047819 */ /* 0x000fe40000011604 */
[----:B------:R-:W-:Y:S02]  /*155f20*/  PRMT R17, R17, 0x5410, R19 ;  /* 0x0000541011117816 */ /* 0x000fe40000000013 */
[----:B------:R-:W-:Y:S02]  /*155f30*/  SHF.R.U32.HI R2, RZ, 0x8, R2 ;  /* 0x00000008ff027819 */ /* 0x000fe40000011602 */
[----:B------:R-:W-:Y:S01]  /*155f40*/  SHF.R.U32.HI R3, RZ, 0x8, R3 ;  /* 0x00000008ff037819 */ /* 0x000fe20000011603 */
[----:B------:R1:W-:Y:S01]  /*155f50*/  STL [R1+0x1158], R17 ;  /* 0x0011581101007387 */ /* 0x0003e20000100800 */
[----:B------:R-:W-:-:S03]  /*155f60*/  LOP3.LUT R19, R2, 0xffff, RZ, 0xc0, !PT ;  /* 0x0000ffff02137812 */ /* 0x000fc600078ec0ff */
[----:B------:R3:W-:Y:S04]  /*155f70*/  STL.64 [R1+0x8b8], R22 ;  /* 0x0008b81601007387 */ /* 0x0007e80000100a00 */
[----:B------:R-:W4:Y:S01]  /*155f80*/  LDL.LU R2, [R1+0x552c] ;  /* 0x00552c0001027983 */ /* 0x000f220000300800 */
[----:B------:R-:W-:Y:S02]  /*155f90*/  LOP3.LUT R3, R3, 0xffff, RZ, 0xc0, !PT ;  /* 0x0000ffff03037812 */ /* 0x000fe400078ec0ff */
[----:B-1----:R-:W-:Y:S02]  /*155fa0*/  LOP3.LUT R17, R4, 0xffff, RZ, 0xc0, !PT ;  /* 0x0000ffff04117812 */ /* 0x002fe400078ec0ff */
[----:B------:R-:W4:Y:S04]  /*155fb0*/  LDL.LU R4, [R1+0x5bc] ;  /* 0x0005bc0001047983 */ /* 0x000f280000300800 */
[----:B------:R-:W4:Y:S01]  /*155fc0*/  LDL.LU R24, [R1+0x814] ;  /* 0x0008140001187983 */ /* 0x000f220000300800 */
[----:B---3--:R-:W-:-:S02]  /*155fd0*/  IADD3 R22, P1, PT, R27, R12, RZ ;  /* 0x0000000c1b167210 */ /* 0x008fc40007f3e0ff */
[----:B------:R-:W-:-:S03]  /*155fe0*/  PRMT R17, R17, 0x3340, R19 ;  /* 0x0000334011117816 */ /* 0x000fc60000000013 */
[----:B------:R-:W-:Y:S02]  /*155ff0*/  IMAD.X R23, R7, 0x1, R13, P1 ;  /* 0x0000000107177824 */ /* 0x000fe400008e060d */
[----:B------:R1:W-:Y:S04]  /*156000*/  STL [R1+0x56c], R17 ;  /* 0x00056c1101007387 */ /* 0x0003e80000100800 */
[----:B------:R-:W3:Y:S04]  /*156010*/  LDL.LU R25, [R1+0x680] ;  /* 0x0006800001197983 */ /* 0x000ee80000300800 */
[----:B------:R0:W-:Y:S01]  /*156020*/  STL.64 [R1+0x890], R22 ;  /* 0x0008901601007387 */ /* 0x0001e20000100a00 */
[----:B-1----:R-:W-:-:S02]  /*156030*/  PRMT R17, R3, 0x3340, R0 ;  /* 0x0000334003117816 */ /* 0x002fc40000000000 */
[----:B------:R-:W-:Y:S02]  /*156040*/  LOP3.LUT R7, R21, 0xffff, RZ, 0xc0, !PT ;  /* 0x0000ffff15077812 */ /* 0x000fe400078ec0ff */
[----:B------:R-:W-:Y:S01]  /*156050*/  LOP3.LUT R3, R26, 0xffff, RZ, 0xc0, !PT ;  /* 0x0000ffff1a037812 */ /* 0x000fe200078ec0ff */
[----:B0-----:R-:W3:Y:S04]  /*156060*/  LDL.LU R22, [R1+0x5578] ;  /* 0x0055780001167983 */ /* 0x001ee80000300800 */
[----:B------:R-:W3:Y:S04]  /*156070*/  LDL.LU R23, [R1+0x860] ;  /* 0x0008600001177983 */ /* 0x000ee80000300800 */
[----:B------:R2:W-:Y:S01]  /*156080*/  STL [R1+0x1b8], R17 ;  /* 0x0001b81101007387 */ /* 0x0005e20000100800 */
[----:B------:R-:W-:-:S02]  /*156090*/  PRMT R19, R3, 0x3340, R0 ;  /* 0x0000334003137816 */ /* 0x000fc40000000000 */
[----:B------:R-:W-:-:S04]  /*1560a0*/  SHF.R.U32.HI R3, RZ, 0x8, R3 ;  /* 0x00000008ff037819 */ /* 0x000fc80000011603 */
[----:B------:R-:W-:-:S04]  /*1560b0*/  LOP3.LUT R3, R3, 0xffff, RZ, 0xc0, !PT ;  /* 0x0000ffff03037812 */ /* 0x000fc800078ec0ff */
[----:B------:R-:W-:Y:S02]  /*1560c0*/  PRMT R3, R3, 0x3340, R0 ;  /* 0x0000334003037816 */ /* 0x000fe40000000000 */
[----:B--2---:R-:W-:-:S04]  /*1560d0*/  LOP3.LUT R17, R18, 0xffff, RZ, 0xc0, !PT ;  /* 0x0000ffff12117812 */ /* 0x004fc800078ec0ff */
[----:B------:R-:W-:Y:S02]  /*1560e0*/  PRMT R18, R7, 0x3340, R17 ;  /* 0x0000334007127816 */ /* 0x000fe40000000011 */
[----:B------:R-:W-:Y:S02]  /*1560f0*/  SHF.R.U32.HI R7, RZ, 0x8, R7 ;  /* 0x00000008ff077819 */ /* 0x000fe40000011607 */
[----:B------:R-:W-:Y:S02]  /*156100*/  SHF.R.U32.HI R17, RZ, 0x8, R17 ;  /* 0x00000008ff117819 */ /* 0x000fe40000011611 */
[----:B------:R-:W-:Y:S02]  /*156110*/  PRMT R18, R18, 0x5410, R19 ;  /* 0x0000541012127816 */ /* 0x000fe40000000013 */
[----:B------:R-:W-:Y:S02]  /*156120*/  LOP3.LUT R7, R7, 0xffff, RZ, 0xc0, !PT ;  /* 0x0000ffff07077812 */ /* 0x000fe400078ec0ff */
[----:B------:R-:W-:Y:S01]  /*156130*/  LOP3.LUT R17, R17, 0xffff, RZ, 0xc0, !PT ;  /* 0x0000ffff11117812 */ /* 0x000fe200078ec0ff */
[----:B------:R0:W-:Y:S03]  /*156140*/  STL [R1+0x1150], R18 ;  /* 0x0011501201007387 */ /* 0x0001e60000100800 */
[----:B0-----:R-:W-:-:S05]  /*156150*/  PRMT R18, R7, 0x3340, R17 ;  /* 0x0000334007127816 */ /* 0x001fca0000000011 */
[----:B------:R-:W-:Y:S04]  /*156160*/  STL [R1+0x57ac], R18 ;  /* 0x0057ac1201007387 */ /* 0x000fe80000100800 */
[----:B------:R-:W2:Y:S04]  /*156170*/  LDL.LU R20, [R1+0x5540] ;  /* 0x0055400001147983 */ /* 0x000ea80000300800 */
[----:B------:R-:W2:Y:S04]  /*156180*/  LDL.LU R21, [R1+0x5d8] ;  /* 0x0005d80001157983 */ /* 0x000ea80000300800 */
[----:B------:R0:W-:Y:S04]  /*156190*/  STL [R1+0x1b0], R3 ;  /* 0x0001b00301007387 */ /* 0x0001e80000100800 */
[----:B------:R-:W2:Y:S01]  /*1561a0*/  LDL.LU R26, [R1+0x838] ;  /* 0x00083800011a7983 */ /* 0x000ea20000300800 */
[----:B----4-:R-:W-:-:S02]  /*1561b0*/  LOP3.LUT R2, R2, 0xffff, RZ, 0xc0, !PT ;  /* 0x0000ffff02027812 */ /* 0x010fc400078ec0ff */
[----:B0-----:R-:W-:Y:S02]  /*1561c0*/  LOP3.LUT R3, R4, 0xffff, RZ, 0xc0, !PT ;  /* 0x0000ffff04037812 */ /* 0x001fe400078ec0ff */
[----:B------:R-:W-:Y:S02]  /*1561d0*/  LOP3.LUT R4, R24, 0xffff, RZ, 0xc0, !PT ;  /* 0x0000ffff18047812 */ /* 0x000fe400078ec0ff */
[----:B------:R-:W-:Y:S02]  /*1561e0*/  PRMT R17, R3, 0x3340, R0 ;  /* 0x0000334003117816 */ /* 0x000fe40000000000 */
[----:B------:R-:W-:-:S04]  /*1561f0*/  PRMT R7, R2, 0x3340, R4 ;  /* 0x0000334002077816 */ /* 0x000fc80000000004 */
[----:B------:R-:W-:Y:S01]  /*156200*/  PRMT R18, R7, 0x5410, R17 ;  /* 0x0000541007127816 */ /* 0x000fe20000000011 */
[----:B------:R-:W-:Y:S01]  /*156210*/  VIADD R27, R27, UR6 ;  /* 0x000000061b1b7c36 */ /* 0x000fe20008000000 */
[----:B---3--:R-:W-:Y:S02]  /*156220*/  LOP3.LUT R17, R25, 0xffff, RZ, 0xc0, !PT ;  /* 0x0000ffff19117812 */ /* 0x008fe400078ec0ff */
[----:B------:R-:W-:Y:S02]  /*156230*/  SHF.R.U32.HI R2, RZ, 0x8, R2 ;  /* 0x00000008ff027819 */ /* 0x000fe40000011602 */
[----:B------:R-:W-:Y:S01]  /*156240*/  SHF.R.U32.HI R4, RZ, 0x8, R4 ;  /* 0x00000008ff047819 */ /* 0x000fe20000011604 */
[----:B------:R0:W-:Y:S01]  /*156250*/  STL [R1+0x110c], R18 ;  /* 0x00110c1201007387 */ /* 0x0001e20000100800 */
[----:B------:R-:W1:Y:S01]  /*156260*/  LDCU UR6, c[0x0][0x3b8] ;  /* 0x00007700ff0677ac */ /* 0x000e620008000800 */
[----:B------:R-:W-:Y:S02]  /*156270*/  LOP3.LUT R7, R22, 0xffff, RZ, 0xc0, !PT ;  /* 0x0000ffff16077812 */ /* 0x000fe400078ec0ff */
[----:B0-----:R-:W-:-:S02]  /*156280*/  LOP3.LUT R18, R23, 0xffff, RZ, 0xc0, !PT ;  /* 0x0000ffff17127812 */ /* 0x001fc400078ec0ff */
[----:B------:R-:W-:Y:S02]  /*156290*/  PRMT R22, R17, 0x3340, R0 ;  /* 0x0000334011167816 */ /* 0x000fe40000000000 */
[--C-:B------:R-:W-:Y:S02]  /*1562a0*/  PRMT R19, R7, 0x3340, R18.reuse ;  /* 0x0000334007137816 */ /* 0x100fe40000000012 */
[----:B------:R-:W-:Y:S02]  /*1562b0*/  SHF.R.U32.HI R7, RZ, 0x8, R7 ;  /* 0x00000008ff077819 */ /* 0x000fe40000011607 */
[----:B------:R-:W-:Y:S02]  /*1562c0*/  SHF.R.U32.HI R18, RZ, 0x8, R18 ;  /* 0x00000008ff127819 */ /* 0x000fe40000011612 */
[----:B------:R-:W-:Y:S02]  /*1562d0*/  SHF.R.S32.HI R23, RZ, 0x1f, R27 ;  /* 0x0000001fff177819 */ /* 0x000fe4000001141b */
[----:B------:R-:W-:-:S02]  /*1562e0*/  IADD3 R24, P1, PT, R27, R6, RZ ;  /* 0x000000061b187210 */ /* 0x000fc40007f3e0ff */
[----:B------:R-:W-:Y:S02]  /*1562f0*/  LOP3.LUT R7, R7, 0xffff, RZ, 0xc0, !PT ;  /* 0x0000ffff07077812 */ /* 0x000fe400078ec0ff */
[----:B------:R-:W-:Y:S02]  /*156300*/  LOP3.LUT R18, R18, 0xffff, RZ, 0xc0, !PT ;  /* 0x0000ffff12127812 */ /* 0x000fe400078ec0ff */
[----:B------:R-:W-:Y:S02]  /*156310*/  LOP3.LUT R2, R2, 0xffff, RZ, 0xc0, !PT ;  /* 0x0000ffff02027812 */ /* 0x000fe400078ec0ff */
[----:B------:R-:W-:Y:S02]  /*156320*/  LOP3.LUT R4, R4, 0xffff, RZ, 0xc0, !PT ;  /* 0x0000ffff04047812 */ /* 0x000fe400078ec0ff */
[----:B------:R-:W-:Y:S01]  /*156330*/  PRMT R19, R19, 0x5410, R22 ;  /* 0x0000541013137816 */ /* 0x000fe20000000016 */
[----:B------:R-:W-:Y:S01]  /*156340*/  IMAD.X R25, R23, 0x1, R9, P1 ;  /* 0x0000000117197824 */ /* 0x000fe200008e0609 */
[----:B------:R-:W-:-:S02]  /*156350*/  PRMT R7, R7, 0x3340, R18 ;  /* 0x0000334007077816 */ /* 0x000fc40000000012 */
[----:B------:R-:W-:Y:S01]  /*156360*/  PRMT R2, R2, 0x3340, R4 ;  /* 0x0000334002027816 */ /* 0x000fe20000000004 */
[----:B------:R0:W-:Y:S04]  /*156370*/  STL [R1+0x1134], R19 ;  /* 0x0011341301007387 */ /* 0x0001e80000100800 */
[----:B------:R-:W-:Y:S04]  /*156380*/  STL.64 [R1+0x888], R24 ;  /* 0x0008881801007387 */ /* 0x000fe80000100a00 */
[----:B------:R-:W-:Y:S04]  /*156390*/  STL [R1+0x6f4], R7 ;  /* 0x0006f40701007387 */ /* 0x000fe80000100800 */
[----:B------:R3:W-:Y:S01]  /*1563a0*/  STL [R1+0x520], R2 ;  /* 0x0005200201007387 */ /* 0x0007e20000100800 */
[----:B--2---:R-:W-:-:S02]  /*1563b0*/  LOP3.LUT R4, R20, 0xffff, RZ, 0xc0, !PT ;  /* 0x0000ffff14047812 */ /* 0x004fc400078ec0ff */
[----:B0-----:R-:W-:Y:S02]  /*1563c0*/  LOP3.LUT R19, R21, 0xffff, RZ, 0xc0, !PT ;  /* 0x0000ffff15137812 */ /* 0x001fe400078ec0ff */
[----:B---3--:R-:W-:Y:S01]  /*1563d0*/  LOP3.LUT R2, R26, 0xffff, RZ, 0xc0, !PT ;  /* 0x0000ffff1a027812 */ /* 0x008fe200078ec0ff */
[----:B-1----:R-:W-:Y:S01]  /*1563e0*/  VIADD R20, R27, UR6 ;  /* 0x000000061b147c36 */ /* 0x002fe20008000000 */
[----:B------:R-:W-:Y:S02]  /*1563f0*/  PRMT R18, R19, 0x3340, R0 ;  /* 0x0000334013127816 */ /* 0x000fe40000000000 */
[----:B------:R-:W-:Y:S02]  /*156400*/  SHF.R.U32.HI R5, RZ, 0x8, R5 ;  /* 0x00000008ff057819 */ /* 0x000fe40000011605 */
[----:B------:R-:W-:Y:S01]  /*156410*/  PRMT R7, R4, 0x3340, R2 ;  /* 0x0000334004077816 */ /* 0x000fe20000000002 */
[----:B------:R-:W0:Y:S01]  /*156420*/  LDCU UR6, c[0x0][0x398] ;  /* 0x00007300ff0677ac */ /* 0x000e220008000800 */
[----:B------:R-:W-:-:S02]  /*156430*/  SHF.R.S32.HI R26, RZ, 0x1f, R20 ;  /* 0x0000001fff1a7819 */ /* 0x000fc40000011414 */
[----:B------:R-:W-:Y:S02]  /*156440*/  IADD3 R6, P1, PT, R20, R6, RZ ;  /* 0x0000000614067210 */ /* 0x000fe40007f3e0ff */
[----:B------:R-:W-:-:S05]  /*156450*/  PRMT R7, R7, 0x5410, R18 ;  /* 0x0000541007077816 */ /* 0x000fca0000000012 */
[----:B------:R1:W-:Y:S04]  /*156460*/  STL [R1+0x10fc], R7 ;  /* 0x0010fc0701007387 */ /* 0x0003e80000100800 */
[----:B------:R-:W2:Y:S01]  /*156470*/  LDL.LU R18, [R1+0x60] ;  /* 0x0000600001127983 */ /* 0x000ea20000300800 */
[----:B-1----:R-:W-:Y:S01]  /*156480*/  IMAD.X R7, R26, 0x1, R9, P1 ;  /* 0x000000011a077824 */ /* 0x002fe200008e0609 */
[----:B------:R-:W-:-:S04]  /*156490*/  SHF.R.U32.HI R9, RZ, 0x8, R4 ;  /* 0x00000008ff097819 */ /* 0x000fc80000011604 */
[----:B------:R1:W-:Y:S01]  /*1564a0*/  STL.64 [R1+0x880], R6 ;  /* 0x0008800601007387 */ /* 0x0003e20000100a00 */
[----:B------:R-:W-:Y:S02]  /*1564b0*/  LOP3.LUT R9, R9, 0xffff, RZ, 0xc0, !PT ;  /* 0x0000ffff09097812 */ /* 0x000fe400078ec0ff */
[----:B------:R-:W-:Y:S02]  /*1564c0*/  IADD3 R24, P1, PT, R27, R10, RZ ;  /* 0x0000000a1b187210 */ /* 0x000fe40007f3e0ff */
[----:B-1----:R-:W-:Y:S01]  /*1564d0*/  SHF.R.U32.HI R6, RZ, 0x8, R2 ;  /* 0x00000008ff067819 */ /* 0x002fe20000011602 */
[----:B------:R-:W2:Y:S04]  /*1564e0*/  LDL.LU R7, [R1+0x90] ;  /* 0x0000900001077983 */ /* 0x000ea80000300800 */
[----:B------:R-:W3:Y:S01]  /*1564f0*/  LDL.LU R4, [R1+0x94] ;  /* 0x0000940001047983 */ /* 0x000ee20000300800 */
[----:B------:R-:W-:Y:S01]  /*156500*/  IMAD.X R25, R23, 0x1, R11, P1 ;  /* 0x0000000117197824 */ /* 0x000fe200008e060b */
[----:B------:R-:W-:-:S02]  /*156510*/  LOP3.LUT R6, R6, 0xffff, RZ, 0xc0, !PT ;  /* 0x0000ffff06067812 */ /* 0x000fc400078ec0ff */
[----:B------:R-:W4:Y:S02]  /*156520*/  LDL.LU R2, [R1+0x624] ;  /* 0x0006240001027983 */ /* 0x000f240000300800 */
[----:B------:R-:W-:Y:S02]  /*156530*/  PRMT R21, R9, 0x3340, R6 ;  /* 0x0000334009157816 */ /* 0x000fe40000000006 */
[----:B------:R-:W2:Y:S04]  /*156540*/  LDL.LU R9, [R1+0x54] ;  /* 0x0000540001097983 */ /* 0x000ea80000300800 */
[----:B------:R-:W2:Y:S04]  /*156550*/  LDL.LU R6, [R1+0x4c] ;  /* 0x00004c0001067983 */ /* 0x000ea80000300800 */
[----:B------:R-:W-:Y:S04]  /*156560*/  STL [R1+0x4b4], R21 ;  /* 0x0004b41501007387 */ /* 0x000fe80000100800 */
[----:B------:R1:W-:Y:S04]  /*156570*/  STL.64 [R1+0x878], R24 ;  /* 0x0008781801007387 */ /* 0x0003e80000100a00 */
[----:B------:R0:W-:Y:S01]  /*156580*/  STL [R1+0x57b0], R11 ;  /* 0x0057b00b01007387 */ /* 0x0001e20000100800 */
[----:B-1----:R-:W-:-:S05]  /*156590*/  IADD3 R24, P1, PT, R20, R10, RZ ;  /* 0x0000000a14187210 */ /* 0x002fca0007f3e0ff */
[----:B------:R-:W-:Y:S02]  /*1565a0*/  IMAD.X R25, R26, 0x1, R11, P1 ;  /* 0x000000011a197824 */ /* 0x000fe400008e060b */
[----:B0-----:R-:W2:Y:S04]  /*1565b0*/  LDL.LU R11, [R1+0x620] ;  /* 0x00062000010b7983 */ /* 0x001ea80000300800 */
[----:B------:R0:W-:Y:S02]  /*1565c0*/  STL.64 [R1+0x870], R24 ;  /* 0x0008701801007387 */ /* 0x0001e40000100a00 */
[----:B0-----:R-:W-:-:S05]  /*1565d0*/  IADD3 R24, P1, PT, R27, R14, RZ ;  /* 0x0000000e1b187210 */ /* 0x001fca0007f3e0ff */
[----:B------:R-:W-:-:S05]  /*1565e0*/  IMAD.X R25, R23, 0x1, R15, P1 ;  /* 0x0000000117197824 */ /* 0x000fca00008e060f */
[----:B------:R0:W-:Y:S01]  /*1565f0*/  STL.64 [R1+0x868], R24 ;  /* 0x0008681801007387 */ /* 0x0001e20000100a00 */
[----:B------:R-:W-:-:S03]  /*156600*/  IMAD.MOV.U32 R21, RZ, RZ, R26 ;  /* 0x000000ffff157224 */ /* 0x000fc600078e001a */
[----:B------:R1:W-:Y:S01]  /*156610*/  STL [R1+0x57b4], R14 ;  /* 0x0057b40e01007387 */ /* 0x0003e20000100800 */
[----:B0-----:R-:W-:-:S03]  /*156620*/  IADD3 R24, P1, PT, R20, R14, RZ ;  /* 0x0000000e14187210 */ /* 0x001fc60007f3e0ff */
[----:B-1----:R-:W2:Y:S02]  /*156630*/  LDL.LU R14, [R1+0x50] ;  /* 0x00005000010e7983 */ /* 0x002ea40000300800 */
[----:B------:R-:W-:Y:S01]  /*156640*/  IMAD.X R25, R26, 0x1, R15, P1 ;  /* 0x000000011a197824 */ /* 0x000fe200008e060f */
[----:B------:R-:W-:-:S04]  /*156650*/  IADD3 R20, P1, PT, R20, R12, RZ ;  /* 0x0000000c14147210 */ /* 0x000fc80007f3e0ff */
[----:B------:R0:W-:Y:S01]  /*156660*/  STL.64 [R1+0x860], R24 ;  /* 0x0008601801007387 */ /* 0x0001e20000100a00 */
[----:B------:R-:W-:-:S03]  /*156670*/  IMAD.X R21, R21, 0x1, R13, P1 ;  /* 0x0000000115157824 */ /* 0x000fc600008e060d */
[----:B0-----:R-:W2:Y:S04]  /*156680*/  LDL.LU.64 R24, [R1+0x59b0] ;  /* 0x0059b00001187983 */ /* 0x001ea80000300a00 */
[----:B------:R-:W2:Y:S04]  /*156690*/  LDL.LU R22, [R1+0x551c] ;  /* 0x00551c0001167983 */ /* 0x000ea80000300800 */
[----:B------:R0:W-:Y:S04]  /*1566a0*/  STL [R1+0x57b8], R15 ;  /* 0x0057b80f01007387 */ /* 0x0001e80000100800 */
[----:B0-----:R-:W2:Y:S04]  /*1566b0*/  LDL.LU R15, [R1+0x38] ;  /* 0x00003800010f7983 */ /* 0x001ea80000300800 */
[----:B------:R-:W2:Y:S04]  /*1566c0*/  LDL.LU R26, [R1+0x7f0] ;  /* 0x0007f000011a7983 */ /* 0x000ea80000300800 */
[----:B------:R0:W-:Y:S04]  /*1566d0*/  STL.64 [R1+0x858], R20 ;  /* 0x0008581401007387 */ /* 0x0001e80000100a00 */
[----:B------:R-:W-:Y:S01]  /*1566e0*/  STL [R1+0x57bc], R12 ;  /* 0x0057bc0c01007387 */ /* 0x000fe20000100800 */
[----:B0-----:R-:W-:-:S05]  /*1566f0*/  IADD3 R20, P1, PT, R27, R12, RZ ;  /* 0x0000000c1b147210 */ /* 0x001fca0007f3e0ff */
[----:B------:R-:W-:Y:S02]  /*156700*/  IMAD.X R21, R23, 0x1, R13, P1 ;  /* 0x0000000117157824 */ /* 0x000fe400008e060d */
[----:B------:R-:W3:Y:S04]  /*156710*/  LDL.LU R23, [R1+0x59a8] ;  /* 0x0059a80001177983 */ /* 0x000ee80000300800 */
[----:B------:R0:W-:Y:S04]  /*156720*/  STL.64 [R1+0x850], R20 ;  /* 0x0008501401007387 */ /* 0x0001e80000100a00 */
[----:B0-----:R-:W2:Y:S04]  /*156730*/  LDL.LU.64 R20, [R1+0x59a0] ;  /* 0x0059a00001147983 */ /* 0x001ea80000300a00 */
[----:B------:R0:W-:Y:S01]  /*156740*/  STL [R1+0x57c0], R13 ;  /* 0x0057c00d01007387 */ /* 0x0001e20000100800 */
[----:B--2---:R-:W-:-:S03]  /*156750*/  PRMT R15, R20, 0x3340, R15 ;  /* 0x00003340140f7816 */ /* 0x004fc6000000000f */
[----:B------:R-:W2:Y:S01]  /*156760*/  LDL.LU R20, [R1+0x599c] ;  /* 0x00599c0001147983 */ /* 0x000ea20000300800 */
[----:B------:R-:W-:-:S03]  /*156770*/  PRMT R27, R21, 0x3340, R0 ;  /* 0x00003340151b7816 */ /* 0x000fc60000000000 */
[----:B------:R-:W2:Y:S01]  /*156780*/  LDL.LU R21, [R1+0x5998] ;  /* 0x0059980001157983 */ /* 0x000ea20000300800 */
[----:B------:R-:W-:Y:S02]  /*156790*/  PRMT R14, R9, 0x3340, R14 ;  /* 0x00003340090e7816 */ /* 0x000fe4000000000e */
[--C-:B------:R-:W-:Y:S02]  /*1567a0*/  PRMT R9, R6, 0x3340, R0.reuse ;  /* 0x0000334006097816 */ /* 0x100fe40000000000 */
[----:B------:R-:W-:Y:S02]  /*1567b0*/  PRMT R6, R24, 0x3340, R0 ;  /* 0x0000334018067816 */ /* 0x000fe40000000000 */
[----:B------:R-:W2:Y:S01]  /*1567c0*/  LDL.LU R24, [R1+0x5994] ;  /* 0x0059940001187983 */ /* 0x000ea20000300800 */
[----:B0-----:R-:W-:Y:S02]  /*1567d0*/  PRMT R13, R7, 0x3340, R18 ;  /* 0x00003340070d7816 */ /* 0x001fe40000000012 */
[----:B---3--:R-:W-:-:S02]  /*1567e0*/  PRMT R4, R23, 0x3340, R4 ;  /* 0x0000334017047816 */ /* 0x008fc40000000004 */
[----:B------:R-:W3:Y:S01]  /*1567f0*/  LDL.LU R23, [R1+0x5990] ;  /* 0x0059900001177983 */ /* 0x000ee20000300800 */
[----:B----4-:R-:W-:Y:S02]  /*156800*/  LOP3.LUT R12, R2, 0xffff, RZ, 0xc0, !PT ;  /* 0x0000ffff020c7812 */ /* 0x010fe400078ec0ff */
[----:B------:R-:W-:Y:S02]  /*156810*/  PRMT R15, R15, 0x5410, R27 ;  /* 0x000054100f0f7816 */ /* 0x000fe4000000001b */
[----:B------:R-:W-:Y:S02]  /*156820*/  PRMT R10, R12, 0x3340, R10 ;  /* 0x000033400c0a7816 */ /* 0x000fe4000000000a */
[----:B------:R-:W-:Y:S02]  /*156830*/  PRMT R9, R14, 0x5410, R9 ;  /* 0x000054100e097816 */ /* 0x000fe40000000009 */
[----:B--2---:R-:W-:Y:S02]  /*156840*/  PRMT R7, R20, 0x3340, R0 ;  /* 0x0000334014077816 */ /* 0x004fe40000000000 */
[----:B------:R-:W2:Y:S04]  /*156850*/  LDL.LU R20, [R1+0x598c] ;  /* 0x00598c0001147983 */ /* 0x000ea80000300800 */
[----:B------:R-:W4:Y:S01]  /*156860*/  LDL.LU R2, [R1+0x5520] ;  /* 0x0055200001027983 */ /* 0x000f220000300800 */
[----:B------:R-:W-:-:S03]  /*156870*/  PRMT R10, R21, 0x5410, R10 ;  /* 0x00005410150a7816 */ /* 0x000fc6000000000a */
[----:B------:R-:W4:Y:S04]  /*156880*/  LDL.LU R21, [R1+0x5988] ;  /* 0x0059880001157983 */ /* 0x000f280000300800 */
[----:B------:R-:W-:Y:S04]  /*156890*/  STL [R1+0x131c], R15 ;  /* 0x00131c0f01007387 */ /* 0x000fe80000100800 */
[----:B------:R-:W4:Y:S01]  /*1568a0*/  LDL.LU R18, [R1+0x7f4] ;  /* 0x0007f40001127983 */ /* 0x000f220000300800 */
[----:B------:R-:W-:-:S03]  /*1568b0*/  LOP3.LUT R11, R11, 0xffff, RZ, 0xc0, !PT ;  /* 0x0000ffff0b0b7812 */ /* 0x000fc600078ec0ff */
[----:B------:R0:W-:Y:S04]  /*1568c0*/  STL [R1+0x132c], R10 ;  /* 0x00132c0a01007387 */ /* 0x0001e80000100800 */
[----:B------:R1:W-:Y:S01]  /*1568d0*/  STL [R1+0x1358], R9 ;  /* 0x0013580901007387 */ /* 0x0003e20000100800 */
[----:B0-----:R-:W-:Y:S02]  /*1568e0*/  PRMT R10, R13, 0x5410, R6 ;  /* 0x000054100d0a7816 */ /* 0x001fe40000000006 */
[----:B------:R-:W-:Y:S02]  /*1568f0*/  PRMT R6, R11, 0x3340, R0 ;  /* 0x000033400b067816 */ /* 0x000fe40000000000 */
[----:B-1----:R-:W-:Y:S01]  /*156900*/  SHF.R.U32.HI R9, RZ, 0x8, R19 ;  /* 0x00000008ff097819 */ /* 0x002fe20000011613 */
[----:B------:R0:W-:Y:S01]  /*156910*/  STL [R1+0x138c], R10 ;  /* 0x00138c0a01007387 */ /* 0x0001e20000100800 */
[----:B------:R-:W-:-:S02]  /*156920*/  PRMT R7, R4, 0x5410, R7 ;  /* 0x0000541004077816 */ /* 0x000fc40000000007 */
[----:B0-----:R-:W-:Y:S02]  /*156930*/  PRMT R10, R24, 0x5410, R6 ;  /* 0x00005410180a7816 */ /* 0x001fe40000000006 */
[----:B------:R-:W-:Y:S01]  /*156940*/  LOP3.LUT R6, R9, 0xffff, RZ, 0xc0, !PT ;  /* 0x0000ffff09067812 */ /* 0x000fe200078ec0ff */
[----:B------:R-:W4:Y:S03]  /*156950*/  LDL.LU R24, [R1+0x5984] ;  /* 0x0059840001187983 */ /* 0x000f260000300800 */
[----:B------:R-:W-:Y:S01]  /*156960*/  PRMT R4, R6, 0x3340, R0 ;  /* 0x0000334006047816 */ /* 0x000fe20000000000 */
[----:B------:R0:W-:Y:S04]  /*156970*/  STL [R1+0x13bc], R10 ;  /* 0x0013bc0a01007387 */ /* 0x0001e80000100800 */
[----:B------:R3:W-:Y:S01]  /*156980*/  STL [R1+0x13d8], R7 ;  /* 0x0013d80701007387 */ /* 0x0007e20000100800 */
[----:B------:R-:W-:-:S03]  /*156990*/  LOP3.LUT R27, R22, 0xffff, RZ, 0xc0, !PT ;  /* 0x0000ffff161b7812 */ /* 0x000fc600078ec0ff */
[----:B------:R1:W-:Y:S01]  /*1569a0*/  STL [R1+0x194], R4 ;  /* 0x0001940401007387 */ /* 0x0003e20000100800 */
[----:B0-----:R-:W-:-:S04]  /*1569b0*/  LOP3.LUT R10, R26, 0xffff, RZ, 0xc0, !PT ;  /* 0x0000ffff1a0a7812 */ /* 0x001fc800078ec0ff */
[----:B------:R-:W-:Y:S02]  /*1569c0*/  PRMT R9, R27, 0x3340, R10 ;  /* 0x000033401b097816 */ /* 0x000fe4000000000a */
[----:B------:R-:W-:Y:S02]  /*1569d0*/  SHF.R.U32.HI R27, RZ, 0x8, R27 ;  /* 0x00000008ff1b7819 */ /* 0x000fe4000001161b */
[----:B---3--:R-:W-:Y:S02]  /*1569e0*/  LOP3.LUT R7, R23, 0xffff, RZ, 0xc0, !PT ;  /* 0x0000ffff17077812 */ /* 0x008fe400078ec0ff */
[----:B--2---:R-:W-:Y:S02]  /*1569f0*/  LOP3.LUT R13, R20, 0xffff, RZ, 0xc0, !PT ;  /* 0x0000ffff140d7812 */ /* 0x004fe400078ec0ff */
[----:B------:R-:W2:Y:S04]  /*156a00*/  LDL.LU R20, [R1+0x5980] ;  /* 0x0059800001147983 */ /* 0x000ea80000300800 */
[----:B------:R-:W3:Y:S04]  /*156a10*/  LDL.LU R22, [R1+0x5598] ;  /* 0x0055980001167983 */ /* 0x000ee80000300800 */
[----:B------:R-:W2:Y:S04]  /*156a20*/  LDL.LU R26, [R1+0x788] ;  /* 0x00078800011a7983 */ /* 0x000ea80000300800 */
[----:B------:R-:W2:Y:S01]  /*156a30*/  LDL.LU R19, [R1+0x54f8] ;  /* 0x0054f80001137983 */ /* 0x000ea20000300800 */
[----:B------:R-:W-:-:S04]  /*156a40*/  PRMT R6, R13, 0x3340, R0 ;  /* 0x000033400d067816 */ /* 0x000fc80000000000 */
[----:B-1----:R-:W-:Y:S02]  /*156a50*/  PRMT R4, R9, 0x5410, R6 ;  /* 0x0000541009047816 */ /* 0x002fe40000000006 */
[----:B------:R-:W-:Y:S02]  /*156a60*/  SHF.R.U32.HI R6, RZ, 0x8, R3 ;  /* 0x00000008ff067819 */ /* 0x000fe40000011603 */
[----:B------:R-:W-:Y:S02]  /*156a70*/  SHF.R.U32.HI R9, RZ, 0x8, R10 ;  /* 0x00000008ff097819 */ /* 0x000fe4000001160a */
[----:B------:R-:W-:Y:S02]  /*156a80*/  LOP3.LUT R10, R27, 0xffff, RZ, 0xc0, !PT ;  /* 0x0000ffff1b0a7812 */ /* 0x000fe400078ec0ff */
[----:B------:R-:W-:Y:S02]  /*156a90*/  LOP3.LUT R6, R6, 0xffff, RZ, 0xc0, !PT ;  /* 0x0000ffff06067812 */ /* 0x000fe400078ec0ff */
[----:B------:R-:W-:Y:S01]  /*156aa0*/  LOP3.LUT R9, R9, 0xffff, RZ, 0xc0, !PT ;  /* 0x0000ffff09097812 */ /* 0x000fe200078ec0ff */
[----:B------:R0:W-:Y:S03]  /*156ab0*/  STL [R1+0x84c], R4 ;  /* 0x00084c0401007387 */ /* 0x0001e60000100800 */
[----:B------:R-:W-:-:S02]  /*156ac0*/  PRMT R3, R10, 0x3340, R9 ;  /* 0x000033400a037816 */ /* 0x000fc40000000009 */
[----:B0-----:R-:W-:Y:S02]  /*156ad0*/  PRMT R4, R6, 0x3340, R0 ;  /* 0x0000334006047816 */ /* 0x001fe40000000000 */
[----:B----4-:R-:W-:-:S03]  /*156ae0*/  LOP3.LUT R27, R2, 0xffff, RZ, 0xc0, !PT ;  /* 0x0000ffff021b7812 */ /* 0x010fc600078ec0ff */
[----:B------:R-:W-:Y:S04]  /*156af0*/  STL [R1+0x190], R4 ;  /* 0x0001900401007387 */ /* 0x000fe80000100800 */
[----:B------:R0:W-:Y:S04]  /*156b00*/  STL [R1+0x3d8], R3 ;  /* 0x0003d80301007387 */ /* 0x0001e80000100800 */
[----:B------:R-:W4:Y:S04]  /*156b10*/  LDL.LU R23, [R1+0x597c] ;  /* 0x00597c0001177983 */ /* 0x000f280000300800 */
[----:B------:R-:W4:Y:S04]  /*156b20*/  LDL.LU R2, [R1+0x55a4] ;  /* 0x0055a40001027983 */ /* 0x000f280000300800 */
[----:B0-----:R-:W4:Y:S04]  /*156b30*/  LDL.LU R3, [R1+0x78c] ;  /* 0x00078c0001037983 */ /* 0x001f280000300800 */
[----:B------:R-:W4:Y:S01]  /*156b40*/  LDL.LU R4, [R1+0x54fc] ;  /* 0x0054fc0001047983 */ /* 0x000f220000300800 */
[----:B------:R-:W-:-:S02]  /*156b50*/  LOP3.LUT R10, R18, 0xffff, RZ, 0xc0, !PT ;  /* 0x0000ffff120a7812 */ /* 0x000fc400078ec0ff */
[----:B------:R-:W-:Y:S02]  /*156b60*/  PRMT R6, R7, 0x3340, R0 ;  /* 0x0000334007067816 */ /* 0x000fe40000000000 */
[----:B------:R-:W-:-:S04]  /*156b70*/  PRMT R9, R27, 0x3340, R10 ;  /* 0x000033401b097816 */ /* 0x000fc8000000000a */
[----:B------:R-:W-:Y:S02]  /*156b80*/  PRMT R9, R9, 0x5410, R6 ;  /* 0x0000541009097816 */ /* 0x000fe40000000006 */
[----:B------:R-:W-:Y:S02]  /*156b90*/  SHF.R.U32.HI R6, RZ, 0x8, R13 ;  /* 0x00000008ff067819 */ /* 0x000fe4000001160d */
[----:B------:R-:W-:Y:S01]  /*156ba0*/  SHF.R.U32.HI R27, RZ, 0x8, R27 ;  /* 0x00000008ff1b7819 */ /* 0x000fe2000001161b */
[----:B------:R0:W-:Y:S01]  /*156bb0*/  STL [R1+0x844], R9 ;  /* 0x0008440901007387 */ /* 0x0001e20000100800 */
[----:B------:R-:W-:Y:S02]  /*156bc0*/  LOP3.LUT R6, R6, 0xffff, RZ, 0xc0, !PT ;  /* 0x0000ffff06067812 */ /* 0x000fe400078ec0ff */
[----:B0-----:R-:W-:Y:S02]  /*156bd0*/  SHF.R.U32.HI R9, RZ, 0x8, R10 ;  /* 0x00000008ff097819 */ /* 0x001fe4000001160a */
[----:B------:R-:W-:-:S02]  /*156be0*/  LOP3.LUT R10, R27, 0xffff, RZ, 0xc0, !PT ;  /* 0x0000ffff1b0a7812 */ /* 0x000fc400078ec0ff */
[----:B------:R-:W-:Y:S02]  /*156bf0*/  PRMT R13, R6, 0x3340, R0 ;  /* 0x00003340060d7816 */ /* 0x000fe40000000000 */
[----:B------:R-:W-:-:S04]  /*156c00*/  LOP3.LUT R9, R9, 0xffff, RZ, 0xc0, !PT ;  /* 0x0000ffff09097812 */ /* 0x000fc800078ec0ff */
[----:B------:R-:W-:Y:S01]  /*156c10*/  PRMT R6, R10, 0x3340, R9 ;  /* 0x000033400a067816 */ /* 0x000fe20000000009 */
[----:B------:R2:W-:Y:S01]  /*156c20*/  STL [R1+0x18c], R13 ;  /* 0x00018c0d01007387 */ /* 0x0005e20000100800 */
[----:B---3--:R-:W-:Y:S02]  /*156c30*/  LOP3.LUT R27, R22, 0xffff, RZ, 0xc0, !PT ;  /* 0x0000ffff161b7812 */ /* 0x008fe400078ec0ff */
[----:B--2---:R-:W-:Y:S01]  /*156c40*/  LOP3.LUT R13, R26, 0xffff, RZ, 0xc0, !PT ;  /* 0x0000ffff1a0d7812 */ /* 0x004fe200078ec0ff */
[----:B------:R-:W2:Y:S04]  /*156c50*/  LDL.LU R22, [R1+0x55b0] ;  /* 0x0055b00001167983 */ /* 0x000ea80000300800 */
[----:B------:R0:W-:Y:S04]  /*156c60*/  STL [R1+0x3d4], R6 ;  /* 0x0003d40601007387 */ /* 0x0001e80000100800 */
[----:B------:R-:W3:Y:S01]  /*156c70*/  LDL.LU R26, [R1+0x54d4] ;  /* 0x0054d400011a7983 */ /* 0x000ee20000300800 */
[----:B------:R-:W-:-:S04]  /*156c80*/  LOP3.LUT R10, R19, 0xffff, RZ, 0xc0, !PT ;  /* 0x0000ffff130a7812 */ /* 0x000fc800078ec0ff */
[----:B------:R-:W-:Y:S02]  /*156c90*/  PRMT R9, R27, 0x3340, R10 ;  /* 0x000033401b097816 */ /* 0x000fe4000000000a */
[----:B0-----:R-:W-:-:S04]  /*156ca0*/  PRMT R6, R13, 0x3340, R0 ;  /* 0x000033400d067816 */ /* 0x001fc80000000000 */
[----:B------:R-:W-:Y:S02]  /*156cb0*/  PRMT R9, R9, 0x5410, R6 ;  /* 0x0000541009097816 */ /* 0x000fe40000000006 */
[----:B------:R-:W-:Y:S02]  /*156cc0*/  SHF.R.U32.HI R6, RZ, 0x8, R7 ;  /* 0x00000008ff067819 */ /* 0x000fe40000011607 */
[----:B------:R-:W-:Y:S01]  /*156cd0*/  SHF.R.U32.HI R27, RZ, 0x8, R27 ;  /* 0x00000008ff1b7819 */ /* 0x000fe2000001161b */
[----:B------:R0:W-:Y:S01]  /*156ce0*/  STL [R1+0x840], R9 ;  /* 0x0008400901007387 */ /* 0x0001e20000100800 */
[----:B------:R-:W-:Y:S02]  /*156cf0*/  LOP3.LUT R6, R6, 0xffff, RZ, 0xc0, !PT ;  /* 0x0000ffff06067812 */ /* 0x000fe400078ec0ff */
[----:B0-----:R-:W-:Y:S02]  /*156d00*/  SHF.R.U32.HI R9, RZ, 0x8, R10 ;  /* 0x00000008ff097819 */ /* 0x001fe4000001160a */
[----:B------:R-:W-:-:S02]  /*156d10*/  LOP3.LUT R10, R27, 0xffff, RZ, 0xc0, !PT ;  /* 0x0000ffff1b0a7812 */ /* 0x000fc400078ec0ff */
[----:B------:R-:W-:Y:S02]  /*156d20*/  LOP3.LUT R9, R9, 0xffff, RZ, 0xc0, !PT ;  /* 0x0000ffff09097812 */ /* 0x000fe400078ec0ff */
[----:B------:R-:W-:Y:S02]  /*156d30*/  PRMT R7, R6, 0x3340, R0 ;  /* 0x0000334006077816 */ /* 0x000fe40000000000 */
[----:B----4-:R-:W-:Y:S02]  /*156d40*/  LOP3.LUT R2, R2, 0xffff, RZ, 0xc0, !PT ;  /* 0x0000ffff02027812 */ /* 0x010fe400078ec0ff */
[----:B------:R-:W-:Y:S02]  /*156d50*/  PRMT R6, R10, 0x3340, R9 ;  /* 0x000033400a067816 */ /* 0x000fe40000000009 */
[----:B------:R-:W-:Y:S02]  /*156d60*/  LOP3.LUT R10, R3, 0xffff, RZ, 0xc0, !PT ;  /* 0x0000ffff030a7812 */ /* 0x000fe400078ec0ff */
[----:B------:R-:W-:Y:S01]  /*156d70*/  LOP3.LUT R27, R4, 0xffff, RZ, 0xc0, !PT ;  /* 0x0000ffff041b7812 */ /* 0x000fe200078ec0ff */
[----:B------:R-:W-:Y:S04]  /*156d80*/  STL [R1+0x188], R7 ;  /* 0x0001880701007387 */ /* 0x000fe80000100800 */
[----:B------:R0:W-:Y:S04]  /*156d90*/  STL [R1+0x3ec], R6 ;  /* 0x0003ec0601007387 */ /* 0x0001e80000100800 */
[----:B------:R-:W4:Y:S01]  /*156da0*/  LDL.LU R18, [R1+0x55b8] ;  /* 0x0055b80001127983 */ /* 0x000f220000300800 */
[----:B------:R-:W-:-:S03]  /*156db0*/  PRMT R9, R2, 0x3340, R27 ;  /* 0x0000334002097816 */ /* 0x000fc6000000001b */
[----:B------:R-:W4:Y:S01]  /*156dc0*/  LDL.LU R19, [R1+0x708] ;  /* 0x0007080001137983 */ /* 0x000f220000300800 */
[----:B0-----:R-:W-:Y:S02]  /*156dd0*/  PRMT R6, R10, 0x3340, R0 ;  /* 0x000033400a067816 */ /* 0x001fe40000000000 */
[----:B------:R-:W-:Y:S02]  /*156de0*/  SHF.R.U32.HI R10, RZ, 0x8, R10 ;  /* 0x00000008ff0a7819 */ /* 0x000fe4000001160a */
[----:B------:R-:W-:Y:S02]  /*156df0*/  PRMT R3, R9, 0x5410, R6 ;  /* 0x0000541009037816 */ /* 0x000fe40000000006 */
[----:B------:R-:W-:Y:S02]  /*156e00*/  SHF.R.U32.HI R9, RZ, 0x8, R2 ;  /* 0x00000008ff097819 */ /* 0x000fe40000011602 */
[----:B------:R-:W-:Y:S02]  /*156e10*/  SHF.R.U32.HI R6, RZ, 0x8, R27 ;  /* 0x00000008ff067819 */ /* 0x000fe4000001161b */
[----:B------:R-:W-:-:S02]  /*156e20*/  LOP3.LUT R10, R10, 0xffff, RZ, 0xc0, !PT ;  /* 0x0000ffff0a0a7812 */ /* 0x000fc400078ec0ff */
[----:B------:R-:W-:Y:S02]  /*156e30*/  LOP3.LUT R9, R9, 0xffff, RZ, 0xc0, !PT ;  /* 0x0000ffff09097812 */ /* 0x000fe400078ec0ff */
[----:B------:R-:W-:Y:S01]  /*156e40*/  LOP3.LUT R6, R6, 0xffff, RZ, 0xc0, !PT ;  /* 0x0000ffff06067812 */ /* 0x000fe200078ec0ff */
[----:B------:R0:W-:Y:S01]  /*156e50*/  STL [R1+0x83c], R3 ;  /* 0x00083c0301007387 */ /* 0x0001e20000100800 */
[----:B------:R-:W-:Y:S02]  /*156e60*/  PRMT R2, R10, 0x3340, R0 ;  /* 0x000033400a027816 */ /* 0x000fe40000000000 */
[----:B------:R-:W-:Y:S02]  /*156e70*/  LOP3.LUT R14, R23, 0xffff, RZ, 0xc0, !PT ;  /* 0x0000ffff170e7812 */ /* 0x000fe400078ec0ff */
[----:B0-----:R-:W-:-:S05]  /*156e80*/  PRMT R3, R9, 0x3340, R6 ;  /* 0x0000334009037816 */ /* 0x001fca0000000006 */
[----:B------:R-:W-:Y:S04]  /*156e90*/  STL [R1+0x3d0], R3 ;  /* 0x0003d00301007387 */ /* 0x000fe80000100800 */
[----:B------:R0:W-:Y:S04]  /*156ea0*/  STL [R1+0x184], R2 ;  /* 0x0001840201007387 */ /* 0x0001e80000100800 */
[----:B------:R-:W4:Y:S04]  /*156eb0*/  LDL.LU R23, [R1+0x5978] ;  /* 0x0059780001177983 */ /* 0x000f280000300800 */
[----:B0-----:R-:W4:Y:S04]  /*156ec0*/  LDL.LU R2, [R1+0x5584] ;  /* 0x0055840001027983 */ /* 0x001f280000300800 */
[----:B------:R-:W4:Y:S04]  /*156ed0*/  LDL.LU R7, [R1+0x68c] ;  /* 0x00068c0001077983 */ /* 0x000f280000300800 */
[----:B------:R-:W4:Y:S04]  /*156ee0*/  LDL.LU R3, [R1+0x54bc] ;  /* 0x0054bc0001037983 */ /* 0x000f280000300800 */
[----:B------:R-:W4:Y:S01]  /*156ef0*/  LDL.LU R4, [R1+0x5580] ;  /* 0x0055800001047983 */ /* 0x000f220000300800 */
[----:B--2---:R-:W-:-:S02]  /*156f00*/  LOP3.LUT R27, R22, 0xffff, RZ, 0xc0, !PT ;  /* 0x0000ffff161b7812 */ /* 0x004fc400078ec0ff */
[----:B---3--:R-:W-:Y:S01]  /*156f10*/  LOP3.LUT R10, R26, 0xffff, RZ, 0xc0, !PT ;  /* 0x0000ffff1a0a7812 */ /* 0x008fe200078ec0ff */
[----:B------:R-:W2:Y:S04]  /*156f20*/  LDL.LU R22, [R1+0x688] ;  /* 0x0006880001167983 */ /* 0x000ea80000300800 */
[----:B------:R-:W3:Y:S01]  /*156f30*/  LDL.LU R26, [R1+0x54c0] ;  /* 0x0054c000011a7983 */ /* 0x000ee20000300800 */
[----:B------:R-:W-:Y:S02]  /*156f40*/  PRMT R6, R14, 0x3340, R0 ;  /* 0x000033400e067816 */ /* 0x000fe40000000000 */
[----:B------:R-:W-:-:S04]  /*156f50*/  PRMT R9, R27, 0x3340, R10 ;  /* 0x000033401b097816 */ /* 0x000fc8000000000a */
[----:B------:R-:W-:Y:S02]  /*156f60*/  PRMT R9, R9, 0x5410, R6 ;  /* 0x0000541009097816 */ /* 0x000fe40000000006 */
[----:B------:R-:W-:Y:S02]  /*156f70*/  SHF.R.U32.HI R6, RZ, 0x8, R13 ;  /* 0x00000008ff067819 */ /* 0x000fe4000001160d */
[----:B------:R-:W-:Y:S01]  /*156f80*/  SHF.R.U32.HI R27, RZ, 0x8, R27 ;  /* 0x00000008ff1b7819 */ /* 0x000fe2000001161b */
[----:B------:R0:W-:Y:S01]  /*156f90*/  STL [R1+0x838], R9 ;  /* 0x0008380901007387 */ /* 0x0001e20000100800 */
[----:B------:R-:W-:-:S04]  /*156fa0*/  LOP3.LUT R6, R6, 0xffff, RZ, 0xc0, !PT ;  /* 0x0000ffff06067812 */ /* 0x000fc800078ec0ff */
[----:B------:R-:W-:Y:S02]  /*156fb0*/  PRMT R13, R6, 0x3340, R0 ;  /* 0x00003340060d7816 */ /* 0x000fe40000000000 */
[----:B0-----:R-:W-:Y:S02]  /*156fc0*/  SHF.R.U32.HI R9, RZ, 0x8, R10 ;  /* 0x00000008ff097819 */ /* 0x001fe4000001160a */
[----:B------:R-:W-:Y:S02]  /*156fd0*/  LOP3.LUT R10, R27, 0xffff, RZ, 0xc0, !PT ;  /* 0x0000ffff1b0a7812 */ /* 0x000fe400078ec0ff */
[----:B------:R-:W-:Y:S01]  /*156fe0*/  LOP3.LUT R9, R9, 0xffff, RZ, 0xc0, !PT ;  /* 0x0000ffff09097812 */ /* 0x000fe200078ec0ff */
[----:B------:R0:W-:Y:S03]  /*156ff0*/  STL [R1+0x180], R13 ;  /* 0x0001800d01007387 */ /* 0x0001e60000100800 */
[----:B------:R-:W-:-:S05]  /*157000*/  PRMT R6, R10, 0x3340, R9 ;  /* 0x000033400a067816 */ /* 0x000fca0000000009 */
[----:B------:R1:W-:Y:S01]  /*157010*/  STL [R1+0x3e8], R6 ;  /* 0x0003e80601007387 */ /* 0x0003e20000100800 */
[----:B----4-:R-:W-:Y:S02]  /*157020*/  LOP3.LUT R27, R18, 0xffff, RZ, 0xc0, !PT ;  /* 0x0000ffff121b7812 */ /* 0x010fe400078ec0ff */
[----:B0-----:R-:W-:-:S04]  /*157030*/  LOP3.LUT R13, R19, 0xffff, RZ, 0xc0, !PT ;  /* 0x0000ffff130d7812 */ /* 0x001fc800078ec0ff */
[----:B-1----:R-:W-:Y:S02]  /*157040*/  PRMT R6, R13, 0x3340, R0 ;  /* 0x000033400d067816 */ /* 0x002fe40000000000 */
[----:B------:R-:W-:-:S04]  /*157050*/  LOP3.LUT R10, R23, 0xffff, RZ, 0xc0, !PT ;  /* 0x0000ffff170a7812 */ /* 0x000fc800078ec0ff */
[----:B------:R-:W-:-:S04]  /*157060*/  PRMT R9, R27, 0x3340, R10 ;  /* 0x000033401b097816 */ /* 0x000fc8000000000a */
[----:B------:R-:W-:Y:S02]  /*157070*/  PRMT R9, R9, 0x5410, R6 ;  /* 0x0000541009097816 */ /* 0x000fe40000000006 */
[----:B------:R-:W-:Y:S02]  /*157080*/  SHF.R.U32.HI R27, RZ, 0x8, R27 ;  /* 0x00000008ff1b7819 */ /* 0x000fe4000001161b */
[----:B------:R-:W-:Y:S01]  /*157090*/  SHF.R.U32.HI R6, RZ, 0x8, R14 ;  /* 0x00000008ff067819 */ /* 0x000fe2000001160e */
[----:B------:R0:W-:Y:S03]  /*1570a0*/  STL [R1+0x834], R9 ;  /* 0x0008340901007387 */ /* 0x0001e60000100800 */
[----:B------:R-:W-:Y:S02]  /*1570b0*/  LOP3.LUT R6, R6, 0xffff, RZ, 0xc0, !PT ;  /* 0x0000ffff06067812 */ /* 0x000fe400078ec0ff */
[----:B0-----:R-:W-:-:S02]  /*1570c0*/  SHF.R.U32.HI R9, RZ, 0x8, R10 ;  /* 0x00000008ff097819 */ /* 0x001fc4000001160a */
[----:B------:R-:W-:Y:S02]  /*1570d0*/  LOP3.LUT R10, R27, 0xffff, RZ, 0xc0, !PT ;  /* 0x0000ffff1b0a7812 */ /* 0x000fe400078ec0ff */
[----:B------:R-:W-:Y:S02]  /*1570e0*/  LOP3.LUT R9, R9, 0xffff, RZ, 0xc0, !PT ;  /* 0x0000ffff09097812 */ /* 0x000fe400078ec0ff */
[----:B------:R-:W-:Y:S02]  /*1570f0*/  PRMT R6, R6, 0x3340, R0 ;  /* 0x0000334006067816 */ /* 0x000fe40000000000 */
[----:B------:R-:W-:Y:S02]  /*157100*/  PRMT R23, R10, 0x3340, R9 ;  /* 0x000033400a177816 */ /* 0x000fe40000000009 */
[----:B------:R-:W-:-:S03]  /*157110*/  LOP3.LUT R2, R2, 0xffff, RZ, 0xc0, !PT ;  /* 0x0000ffff02027812 */ /* 0x000fc600078ec0ff */
[----:B------:R-:W-:Y:S04]  /*157120*/  STL [R1+0x5780], R23 ;  /* 0x0057801701007387 */ /* 0x000fe80000100800 */
[----:B------:R0:W-:Y:S04]  /*157130*/  STL [R1+0x17c], R6 ;  /* 0x00017c0601007387 */ /* 0x0001e80000100800 */
[----:B------:R-:W4:Y:S04]  /*157140*/  LDL.LU R18, [R1+0x5550] ;  /* 0x0055500001127983 */ /* 0x000f280000300800 */
[----:B------:R-:W4:Y:S01]  /*157150*/  LDL.LU R19, [R1+0x2238] ;  /* 0x0022380001137983 */ /* 0x000f220000300800 */
[----:B------:R-:W-:-:S02]  /*157160*/  LOP3.LUT R15, R7, 0xffff, RZ, 0xc0, !PT ;  /* 0x0000ffff070f7812 */ /* 0x000fc400078ec0ff */
[----:B------:R-:W-:Y:S02]  /*157170*/  LOP3.LUT R27, R3, 0xffff, RZ, 0xc0, !PT ;  /* 0x0000ffff031b7812 */ /* 0x000fe400078ec0ff */
[----:B------:R-:W-:Y:S02]  /*157180*/  LOP3.LUT R3, R4, 0xffff, RZ, 0xc0, !PT ;  /* 0x0000ffff04037812 */ /* 0x000fe400078ec0ff */
[----:B------:R-:W-:Y:S02]  /*157190*/  PRMT R9, R2, 0x3340, R27 ;  /* 0x0000334002097816 */ /* 0x000fe4000000001b */
[----:B0-----:R-:W-:-:S04]  /*1571a0*/  PRMT R6, R15, 0x3340, R0 ;  /* 0x000033400f067816 */ /* 0x001fc80000000000 */
[----:B------:R-:W-:-:S05]  /*1571b0*/  PRMT R4, R9, 0x5410, R6 ;  /* 0x0000541009047816 */ /* 0x000fca0000000006 */
[----:B------:R0:W-:Y:S01]  /*1571c0*/  STL [R1+0x824], R4 ;  /* 0x0008240401007387 */ /* 0x0001e20000100800 */
[----:B------:R-:W-:Y:S02]  /*1571d0*/  SHF.R.U32.HI R7, RZ, 0x8, R2 ;  /* 0x00000008ff077819 */ /* 0x000fe40000011602 */
[----:B--2---:R-:W-:Y:S02]  /*1571e0*/  LOP3.LUT R14, R22, 0xffff, RZ, 0xc0, !PT ;  /* 0x0000ffff160e7812 */ /* 0x004fe400078ec0ff */
[----:B---3--:R-:W-:Y:S02]  /*1571f0*/  LOP3.LUT R10, R26, 0xffff, RZ, 0xc0, !PT ;  /* 0x0000ffff1a0a7812 */ /* 0x008fe400078ec0ff */
[----:B------:R-:W-:Y:S02]  /*157200*/  PRMT R6, R14, 0x3340, R0 ;  /* 0x000033400e067816 */ /* 0x000fe40000000000 */
[----:B------:R-:W-:-:S04]  /*157210*/  PRMT R9, R3, 0x3340, R10 ;  /* 0x0000334003097816 */ /* 0x000fc8000000000a */
[----:B0-----:R-:W-:Y:S02]  /*157220*/  PRMT R4, R9, 0x5410, R6 ;  /* 0x0000541009047816 */ /* 0x001fe40000000006 */
[----:B------:R-:W-:-:S03]  /*157230*/  SHF.R.U32.HI R9, RZ, 0x8, R3 ;  /* 0x00000008ff097819 */ /* 0x000fc60000011603 */
[----:B------:R0:W-:Y:S04]  /*157240*/  STL [R1+0x820], R4 ;  /* 0x0008200401007387 */ /* 0x0001e80000100800 */
[----:B------:R-:W2:Y:S04]  /*157250*/  LDL.LU R3, [R1+0x55c4] ;  /* 0x0055c40001037983 */ /* 0x000ea80000300800 */
[----:B0-----:R-:W3:Y:S04]  /*157260*/  LDL.LU R4, [R1+0x7e4] ;  /* 0x0007e40001047983 */ /* 0x001ee80000300800 */
[----:B------:R-:W3:Y:S01]  /*157270*/  LDL.LU R2, [R1+0x5510] ;  /* 0x0055100001027983 */ /* 0x000ee20000300800 */
[----:B------:R-:W-:-:S02]  /*157280*/  SHF.R.U32.HI R6, RZ, 0x8, R10 ;  /* 0x00000008ff067819 */ /* 0x000fc4000001160a */
[----:B------:R-:W-:Y:S02]  /*157290*/  SHF.R.U32.HI R10, RZ, 0x8, R27 ;  /* 0x00000008ff0a7819 */ /* 0x000fe4000001161b */
[----:B------:R-:W-:Y:S02]  /*1572a0*/  LOP3.LUT R27, R7, 0xffff, RZ, 0xc0, !PT ;  /* 0x0000ffff071b7812 */ /* 0x000fe400078ec0ff */
[----:B------:R-:W3:Y:S04]  /*1572b0*/  LDL.LU R7, [R1+0x55c0] ;  /* 0x0055c00001077983 */ /* 0x000ee80000300800 */
[----:B------:R-:W3:Y:S04]  /*1572c0*/  LDL.LU R22, [R1+0x7e0] ;  /* 0x0007e00001167983 */ /* 0x000ee80000300800 */
[----:B------:R-:W3:Y:S01]  /*1572d0*/  LDL.LU R26, [R1+0x5514] ;  /* 0x00551400011a7983 */ /* 0x000ee20000300800 */
[----:B------:R-:W-:-:S02]  /*1572e0*/  LOP3.LUT R9, R9, 0xffff, RZ, 0xc0, !PT ;  /* 0x0000ffff09097812 */ /* 0x000fc400078ec0ff */
[----:B------:R-:W-:Y:S02]  /*1572f0*/  LOP3.LUT R6, R6, 0xffff, RZ, 0xc0, !PT ;  /* 0x0000ffff06067812 */ /* 0x000fe400078ec0ff */
[----:B------:R-:W-:Y:S02]  /*157300*/  LOP3.LUT R10, R10, 0xffff, RZ, 0xc0, !PT ;  /* 0x0000ffff0a0a7812 */ /* 0x000fe400078ec0ff */
[----:B------:R-:W-:Y:S02]  /*157310*/  PRMT R6, R9, 0x3340, R6 ;  /* 0x0000334009067816 */ /* 0x000fe40000000006 */
[----:B------:R-:W-:-:S03]  /*157320*/  PRMT R9, R27, 0x3340, R10 ;  /* 0x000033401b097816 */ /* 0x000fc6000000000a */
[----:B------:R0:W-:Y:S04]  /*157330*/  STL [R1+0x3e4], R6 ;  /* 0x0003e40601007387 */ /* 0x0001e80000100800 */
[----:B------:R1:W-:Y:S01]  /*157340*/  STL [R1+0x3b4], R9 ;  /* 0x0003b40901007387 */ /* 0x0003e20000100800 */
[----:B0-----:R-:W-:Y:S02]  /*157350*/  SHF.R.U32.HI R6, RZ, 0x8, R15 ;  /* 0x00000008ff067819 */ /* 0x001fe4000001160f */
[----:B-1----:R-:W-:Y:S02]  /*157360*/  SHF.R.U32.HI R9, RZ, 0x8, R14 ;  /* 0x00000008ff097819 */ /* 0x002fe4000001160e */
[----:B------:R-:W-:Y:S02]  /*157370*/  LOP3.LUT R6, R6, 0xffff, RZ, 0xc0, !PT ;  /* 0x0000ffff06067812 */ /* 0x000fe400078ec0ff */
[----:B------:R-:W-:-:S02]  /*157380*/  LOP3.LUT R9, R9, 0xffff, RZ, 0xc0, !PT ;  /* 0x0000ffff09097812 */ /* 0x000fc400078ec0ff */
[--C-:B------:R-:W-:Y:S02]  /*157390*/  PRMT R10, R6, 0x3340, R0.reuse ;  /* 0x00003340060a7816 */ /* 0x100fe40000000000 */
[----:B------:R-:W-:-:S03]  /*1573a0*/  PRMT R6, R9, 0x3340, R0 ;  /* 0x0000334009067816 */ /* 0x000fc60000000000 */
[----:B------:R0:W-:Y:S04]  /*1573b0*/  STL [R1+0x174], R10 ;  /* 0x0001740a01007387 */ /* 0x0001e80000100800 */
[----:B------:R1:W-:Y:S01]  /*1573c0*/  STL [R1+0x178], R6 ;  /* 0x0001780601007387 */ /* 0x0003e20000100800 */
[----:B0-----:R-:W-:-:S03]  /*1573d0*/  LOP3.LUT R10, R21, 0xffff, RZ, 0xc0, !PT ;  /* 0x0000ffff150a7812 */ /* 0x001fc600078ec0ff */
[----:B------:R-:W3:Y:S01]  /*1573e0*/  LDL.LU R21, [R1+0x5974] ;  /* 0x0059740001157983 */ /* 0x000ee20000300800 */
[----:B-1----:R-:W-:Y:S02]  /*1573f0*/  PRMT R6, R10, 0x3340, R0 ;  /* 0x000033400a067816 */ /* 0x002fe40000000000 */
[----:B------:R-:W-:-:S04]  /*157400*/  SHF.R.U32.HI R10, RZ, 0x8, R10 ;  /* 0x00000008ff0a7819 */ /* 0x000fc8000001160a */
[----:B------:R-:W-:Y:S02]  /*157410*/  LOP3.LUT R10, R10, 0xffff, RZ, 0xc0, !PT ;  /* 0x0000ffff0a0a7812 */ /* 0x000fe400078ec0ff */
[----:B----4-:R-:W-:Y:S02]  /*157420*/  LOP3.LUT R14, R18, 0xffff, RZ, 0xc0, !PT ;  /* 0x0000ffff120e7812 */ /* 0x010fe400078ec0ff */
[----:B------:R-:W-:-:S04]  /*157430*/  LOP3.LUT R27, R19, 0xffff, RZ, 0xc0, !PT ;  /* 0x0000ffff131b7812 */ /* 0x000fc800078ec0ff */
[----:B------:R-:W-:-:S04]  /*157440*/  PRMT R9, R14, 0x3340, R27 ;  /* 0x000033400e097816 */ /* 0x000fc8000000001b */
[----:B------:R-:W-:Y:S02]  /*157450*/  PRMT R15, R9, 0x5410, R6 ;  /* 0x00005410090f7816 */ /* 0x000fe40000000006 */
[----:B------:R-:W-:Y:S02]  /*157460*/  SHF.R.U32.HI R9, RZ, 0x8, R14 ;  /* 0x00000008ff097819 */ /* 0x000fe4000001160e */
[----:B------:R-:W-:Y:S02]  /*157470*/  SHF.R.U32.HI R6, RZ, 0x8, R27 ;  /* 0x00000008ff067819 */ /* 0x000fe4000001161b */
[----:B------:R-:W-:Y:S02]  /*157480*/  LOP3.LUT R9, R9, 0xffff, RZ, 0xc0, !PT ;  /* 0x0000ffff09097812 */ /* 0x000fe400078ec0ff */
[----:B------:R-:W-:-:S04]  /*157490*/  LOP3.LUT R6, R6, 0xffff, RZ, 0xc0, !PT ;  /* 0x0000ffff06067812 */ /* 0x000fc800078ec0ff */
[----:B------:R-:W-:Y:S02]  /*1574a0*/  PRMT R9, R9, 0x3340, R6 ;  /* 0x0000334009097816 */ /* 0x000fe40000000006 */
[----:B------:R-:W-:Y:S01]  /*1574b0*/  PRMT R6, R10, 0x3340, R0 ;  /* 0x000033400a067816 */ /* 0x000fe20000000000 */
[----:B------:R2:W-:Y:S04]  /*1574c0*/  STL [R1+0x7dc], R15 ;  /* 0x0007dc0f01007387 */ /* 0x0005e80000100800 */
[----:B------:R-:W-:Y:S04]  /*1574d0*/  STL [R1+0x3e0], R9 ;  /* 0x0003e00901007387 */ /* 0x000fe80000100800 */
[----:B------:R0:W-:Y:S01]  /*1574e0*/  STL [R1+0x170], R6 ;  /* 0x0001700601007387 */ /* 0x0001e20000100800 */
[----:B--2---:R-:W-:-:S02]  /*1574f0*/  LOP3.LUT R15, R3, 0xffff, RZ, 0xc0, !PT ;  /* 0x0000ffff030f7812 */ /* 0x004fc400078ec0ff */
[----:B---3--:R-:W-:Y:S02]  /*157500*/  LOP3.LUT R27, R2, 0xffff, RZ, 0xc0, !PT ;  /* 0x0000ffff021b7812 */ /* 0x008fe400078ec0ff */
[----:B------:R-:W-:Y:S01]  /*157510*/  LOP3.LUT R14, R4, 0xffff, RZ, 0xc0, !PT ;  /* 0x0000ffff040e7812 */ /* 0x000fe200078ec0ff */
[----:B------:R-:W2:Y:S04]  /*157520*/  LDL.LU R2, [R1+0x55e0] ;  /* 0x0055e00001027983 */ /* 0x000ea80000300800 */
[----:B------:R-:W3:Y:S04]  /*157530*/  LDL.LU R3, [R1+0x768] ;  /* 0x0007680001037983 */ /* 0x000ee80000300800 */
[----:B------:R-:W4:Y:S01]  /*157540*/  LDL.LU R4, [R1+0x54f0] ;  /* 0x0054f00001047983 */ /* 0x000f220000300800 */
[----:B0-----:R-:W-:-:S02]  /*157550*/  PRMT R6, R14, 0x3340, R0 ;  /* 0x000033400e067816 */ /* 0x001fc40000000000 */
[----:B------:R-:W-:Y:S02]  /*157560*/  PRMT R9, R15, 0x3340, R27 ;  /* 0x000033400f097816 */ /* 0x000fe4000000001b */
[----:B------:R-:W-:Y:S02]  /*157570*/  LOP3.LUT R18, R7, 0xffff, RZ, 0xc0, !PT ;  /* 0x0000ffff07127812 */ /* 0x000fe400078ec0ff */
[----:B------:R-:W-:Y:S02]  /*157580*/  LOP3.LUT R7, R22, 0xffff, RZ, 0xc0, !PT ;  /* 0x0000ffff16077812 */ /* 0x000fe400078ec0ff */
[----:B------:R-:W-:Y:S02]  /*157590*/  LOP3.LUT R10, R26, 0xffff, RZ, 0xc0, !PT ;  /* 0x0000ffff1a0a7812 */ /* 0x000fe400078ec0ff */
[----:B------:R-:W-:Y:S02]  /*1575a0*/  PRMT R19, R9, 0x5410, R6 ;  /* 0x0000541009137816 */ /* 0x000fe40000000006 */
[----:B------:R-:W-:-:S02]  /*1575b0*/  PRMT R6, R7, 0x3340, R0 ;  /* 0x0000334007067816 */ /* 0x000fc40000000000 */
[----:B------:R-:W-:Y:S01]  /*1575c0*/  PRMT R9, R18, 0x3340, R10 ;  /* 0x0000334012097816 */ /* 0x000fe2000000000a */
[----:B------:R0:W-:Y:S03]  /*1575d0*/  STL [R1+0x7f4], R19 ;  /* 0x0007f41301007387 */ /* 0x0001e60000100800 */
[----:B0-----:R-:W-:-:S05]  /*1575e0*/  PRMT R19, R9, 0x5410, R6 ;  /* 0x0000541009137816 */ /* 0x001fca0000000006 */
[----:B------:R0:W-:Y:S04]  /*1575f0*/  STL [R1+0x7f0], R19 ;  /* 0x0007f01301007387 */ /* 0x0001e80000100800 */
[----:B------:R-:W4:Y:S04]  /*157600*/  LDL.LU R22, [R1+0x55e4] ;  /* 0x0055e40001167983 */ /* 0x000f280000300800 */
[----:B------:R-:W4:Y:S04]  /*157610*/  LDL.LU R26, [R1+0x784] ;  /* 0x00078400011a7983 */ /* 0x000f280000300800 */
[----:B0-----:R-:W4:Y:S01]  /*157620*/  LDL.LU R19, [R1+0x54f4] ;  /* 0x0054f40001137983 */ /* 0x001f220000300800 */
[----:B------:R-:W-:-:S02]  /*157630*/  SHF.R.U32.HI R9, RZ, 0x8, R18 ;  /* 0x00000008ff097819 */ /* 0x000fc40000011612 */
[----:B------:R-:W-:Y:S02]  /*157640*/  SHF.R.U32.HI R6, RZ, 0x8, R10 ;  /* 0x00000008ff067819 */ /* 0x000fe4000001160a */
[----:B------:R-:W-:Y:S02]  /*157650*/  LOP3.LUT R9, R9, 0xffff, RZ, 0xc0, !PT ;  /* 0x0000ffff09097812 */ /* 0x000fe400078ec0ff */
[----:B------:R-:W-:-:S04]  /*157660*/  LOP3.LUT R6, R6, 0xffff, RZ, 0xc0, !PT ;  /* 0x0000ffff06067812 */ /* 0x000fc800078ec0ff */
[----:B------:R-:W-:Y:S02]  /*157670*/  PRMT R9, R9, 0x3340, R6 ;  /* 0x0000334009097816 */ /* 0x000fe40000000006 */
[----:B------:R-:W-:Y:S02]  /*157680*/  SHF.R.U32.HI R15, RZ, 0x8, R15 ;  /* 0x00000008ff0f7819 */ /* 0x000fe4000001160f */
[----:B------:R-:W-:Y:S02]  /*157690*/  SHF.R.U32.HI R10, RZ, 0x8, R27 ;  /* 0x00000008ff0a7819 */ /* 0x000fe4000001161b */
[----:B------:R-:W-:Y:S01]  /*1576a0*/  SHF.R.U32.HI R6, RZ, 0x8, R14 ;  /* 0x00000008ff067819 */ /* 0x000fe2000001160e */
[----:B------:R0:W-:Y:S01]  /*1576b0*/  STL [R1+0x3f0], R9 ;  /* 0x0003f00901007387 */ /* 0x0001e20000100800 */
[----:B------:R-:W-:Y:S02]  /*1576c0*/  LOP3.LUT R27, R15, 0xffff, RZ, 0xc0, !PT ;  /* 0x0000ffff0f1b7812 */ /* 0x000fe400078ec0ff */
[----:B------:R-:W-:-:S02]  /*1576d0*/  LOP3.LUT R10, R10, 0xffff, RZ, 0xc0, !PT ;  /* 0x0000ffff0a0a7812 */ /* 0x000fc400078ec0ff */
[----:B------:R-:W-:Y:S02]  /*1576e0*/  LOP3.LUT R6, R6, 0xffff, RZ, 0xc0, !PT ;  /* 0x0000ffff06067812 */ /* 0x000fe400078ec0ff */
[----:B0-----:R-:W-:Y:S02]  /*1576f0*/  SHF.R.U32.HI R9, RZ, 0x8, R7 ;  /* 0x00000008ff097819 */ /* 0x001fe40000011607 */
[----:B------:R-:W-:Y:S02]  /*157700*/  PRMT R10, R27, 0x3340, R10 ;  /* 0x000033401b0a7816 */ /* 0x000fe4000000000a */
[----:B------:R-:W-:Y:S02]  /*157710*/  LOP3.LUT R9, R9, 0xffff, RZ, 0xc0, !PT ;  /* 0x0000ffff09097812 */ /* 0x000fe400078ec0ff */
[--C-:B------:R-:W-:Y:S02]  /*157720*/  PRMT R7, R6, 0x3340, R0.reuse ;  /* 0x0000334006077816 */ /* 0x100fe40000000000 */
[----:B------:R-:W-:Y:S01]  /*157730*/  PRMT R6, R9, 0x3340, R0 ;  /* 0x0000334009067816 */ /* 0x000fe20000000000 */
[----:B------:R3:W-:Y:S04]  /*157740*/  STL [R1+0x3dc], R10 ;  /* 0x0003dc0a01007387 */ /* 0x0007e80000100800 */
[----:B------:R0:W-:Y:S04]  /*157750*/  STL [R1+0x148], R7 ;  /* 0x0001480701007387 */ /* 0x0001e80000100800 */
[----:B------:R1:W-:Y:S01]  /*157760*/  STL [R1+0x144], R6 ;  /* 0x0001440601007387 */ /* 0x0003e20000100800 */
[----:B--2---:R-:W-:-:S02]  /*157770*/  LOP3.LUT R2, R2, 0xffff, RZ, 0xc0, !PT ;  /* 0x0000ffff02027812 */ /* 0x004fc400078ec0ff */
[----:B---3--:R-:W-:Y:S02]  /*157780*/  LOP3.LUT R10, R3, 0xffff, RZ, 0xc0, !PT ;  /* 0x0000ffff030a7812 */ /* 0x008fe400078ec0ff */
[----:B----4-:R-:W-:Y:S01]  /*157790*/  LOP3.LUT R27, R4, 0xffff, RZ, 0xc0, !PT ;  /* 0x0000ffff041b7812 */ /* 0x010fe200078ec0ff */
[----:B------:R-:W2:Y:S04]  /*1577a0*/  LDL.LU R3, [R1+0x55ac] ;  /* 0x0055ac0001037983 */ /* 0x000ea80000300800 */
[----:B0-----:R-:W3:Y:S01]  /*1577b0*/  LDL.LU R7, [R1+0x54d0] ;  /* 0x0054d00001077983 */ /* 0x001ee20000300800 */
[----:B-1----:R-:W-:Y:S02]  /*1577c0*/  PRMT R6, R10, 0x3340, R0 ;  /* 0x000033400a067816 */ /* 0x002fe40000000000 */
[----:B------:R-:W-:-:S02]  /*1577d0*/  PRMT R9, R2, 0x3340, R27 ;  /* 0x0000334002097816 */ /* 0x000fc4000000001b */
[----:B------:R-:W-:Y:S02]  /*1577e0*/  SHF.R.U32.HI R10, RZ, 0x8, R10 ;  /* 0x00000008ff0a7819 */ /* 0x000fe4000001160a */
[----:B------:R-:W-:Y:S02]  /*1577f0*/  PRMT R4, R9, 0x5410, R6 ;  /* 0x0000541009047816 */ /* 0x000fe40000000006 */
[----:B------:R-:W-:Y:S02]  /*157800*/  SHF.R.U32.HI R9, RZ, 0x8, R2 ;  /* 0x00000008ff097819 */ /* 0x000fe40000011602 */
[----:B------:R-:W-:Y:S02]  /*157810*/  SHF.R.U32.HI R6, RZ, 0x8, R27 ;  /* 0x00000008ff067819 */ /* 0x000fe4000001161b */
[----:B------:R-:W-:Y:S02]  /*157820*/  LOP3.LUT R10, R10, 0xffff, RZ, 0xc0, !PT ;  /* 0x0000ffff0a0a7812 */ /* 0x000fe400078ec0ff */
[----:B------:R-:W-:-:S02]  /*157830*/  LOP3.LUT R9, R9, 0xffff, RZ, 0xc0, !PT ;  /* 0x0000ffff09097812 */ /* 0x000fc400078ec0ff */
[----:B------:R-:W-:Y:S01]  /*157840*/  LOP3.LUT R6, R6, 0xffff, RZ, 0xc0, !PT ;  /* 0x0000ffff06067812 */ /* 0x000fe200078ec0ff */
[----:B------:R0:W-:Y:S03]  /*157850*/  STL [R1+0x7e4], R4 ;  /* 0x0007e40401007387 */ /* 0x0001e60000100800 */
[----:B------:R-:W-:Y:S02]  /*157860*/  PRMT R2, R9, 0x3340, R6 ;  /* 0x0000334009027816 */ /* 0x000fe40000000006 */
[----:B0-----:R-:W-:-:S03]  /*157870*/  PRMT R4, R10, 0x3340, R0 ;  /* 0x000033400a047816 */ /* 0x001fc60000000000 */
[----:B------:R0:W-:Y:S01]  /*157880*/  STL [R1+0x400], R2 ;  /* 0x0004000201007387 */ /* 0x0001e20000100800 */
[----:B------:R-:W-:Y:S02]  /*157890*/  LOP3.LUT R14, R22, 0xffff, RZ, 0xc0, !PT ;  /* 0x0000ffff160e7812 */ /* 0x000fe400078ec0ff */
[----:B------:R-:W-:Y:S01]  /*1578a0*/  LOP3.LUT R10, R26, 0xffff, RZ, 0xc0, !PT ;  /* 0x0000ffff1a0a7812 */ /* 0x000fe200078ec0ff */
[----:B0-----:R-:W4:Y:S04]  /*1578b0*/  LDL.LU R2, [R1+0x55b4] ;  /* 0x0055b40001027983 */ /* 0x001f280000300800 */
[----:B------:R0:W-:Y:S04]  /*1578c0*/  STL [R1+0x100], R4 ;  /* 0x0001000401007387 */ /* 0x0001e80000100800 */
[----:B0-----:R-:W4:Y:S04]  /*1578d0*/  LDL.LU R4, [R1+0x6f8] ;  /* 0x0006f80001047983 */ /* 0x001f280000300800 */
[----:B------:R-:W4:Y:S04]  /*1578e0*/  LDL.LU R22, [R1+0x54d8] ;  /* 0x0054d80001167983 */ /* 0x000f280000300800 */
[----:B------:R-:W4:Y:S01]  /*1578f0*/  LDL.LU R26, [R1+0x5570] ;  /* 0x00557000011a7983 */ /* 0x000f220000300800 */
[----:B------:R-:W-:-:S02]  /*157900*/  LOP3.LUT R27, R19, 0xffff, RZ, 0xc0, !PT ;  /* 0x0000ffff131b7812 */ /* 0x000fc400078ec0ff */
[----:B------:R-:W-:Y:S02]  /*157910*/  PRMT R6, R10, 0x3340, R0 ;  /* 0x000033400a067816 */ /* 0x000fe40000000000 */
[--C-:B------:R-:W-:Y:S02]  /*157920*/  PRMT R9, R14, 0x3340, R27.reuse ;  /* 0x000033400e097816 */ /* 0x100fe4000000001b */
[----:B------:R-:W-:Y:S02]  /*157930*/  SHF.R.U32.HI R10, RZ, 0x8, R10 ;  /* 0x00000008ff0a7819 */ /* 0x000fe4000001160a */
[----:B------:R-:W-:Y:S02]  /*157940*/  PRMT R15, R9, 0x5410, R6 ;  /* 0x00005410090f7816 */ /* 0x000fe40000000006 */
[----:B------:R-:W-:Y:S02]  /*157950*/  SHF.R.U32.HI R9, RZ, 0x8, R14 ;  /* 0x00000008ff097819 */ /* 0x000fe4000001160e */
[----:B------:R-:W-:-:S02]  /*157960*/  SHF.R.U32.HI R6, RZ, 0x8, R27 ;  /* 0x00000008ff067819 */ /* 0x000fc4000001161b */
[----:B------:R-:W-:Y:S02]  /*157970*/  LOP3.LUT R10, R10, 0xffff, RZ, 0xc0, !PT ;  /* 0x0000ffff0a0a7812 */ /* 0x000fe400078ec0ff */
[----:B------:R-:W-:Y:S02]  /*157980*/  LOP3.LUT R9, R9, 0xffff, RZ, 0xc0, !PT ;  /* 0x0000ffff09097812 */ /* 0x000fe400078ec0ff */
[----:B------:R-:W-:-:S04]  /*157990*/  LOP3.LUT R6, R6, 0xffff, RZ, 0xc0, !PT ;  /* 0x0000ffff06067812 */ /* 0x000fc800078ec0ff */
[----:B------:R-:W-:Y:S02]  /*1579a0*/  PRMT R9, R9, 0x3340, R6 ;  /* 0x0000334009097816 */ /* 0x000fe40000000006 */
[----:B------:R-:W-:Y:S01]  /*1579b0*/  PRMT R6, R10, 0x3340, R0 ;  /* 0x000033400a067816 */ /* 0x000fe20000000000 */
[----:B------:R-:W-:Y:S04]  /*1579c0*/  STL [R1+0x7e0], R15 ;  /* 0x0007e00f01007387 */ /* 0x000fe80000100800 */
[----:B------:R-:W-:Y:S01]  /*1579d0*/  STL [R1+0x3fc], R9 ;  /* 0x0003fc0901007387 */ /* 0x000fe20000100800 */
[----:B------:R-:W-:-:S03]  /*1579e0*/  LOP3.LUT R10, R21, 0xffff, RZ, 0xc0, !PT ;  /* 0x0000ffff150a7812 */ /* 0x000fc600078ec0ff */
[----:B------:R0:W-:Y:S04]  /*1579f0*/  STL [R1+0xdc], R6 ;  /* 0x0000dc0601007387 */ /* 0x0001e80000100800 */
[----:B------:R-:W4:Y:S01]  /*157a00*/  LDL.LU R21, [R1+0x5970] ;  /* 0x0059700001157983 */ /* 0x000f220000300800 */
[----:B0-----:R-:W-:Y:S02]  /*157a10*/  PRMT R6, R10, 0x3340, R0 ;  /* 0x000033400a067816 */ /* 0x001fe40000000000 */
[----:B------:R-:W-:-:S04]  /*157a20*/  SHF.R.U32.HI R10, RZ, 0x8, R10 ;  /* 0x00000008ff0a7819 */ /* 0x000fc8000001160a */
[----:B------:R-:W-:Y:S02]  /*157a30*/  LOP3.LUT R10, R10, 0xffff, RZ, 0xc0, !PT ;  /* 0x0000ffff0a0a7812 */ /* 0x000fe400078ec0ff */
[----:B--2---:R-:W-:Y:S02]  /*157a40*/  LOP3.LUT R3, R3, 0xffff, RZ, 0xc0, !PT ;  /* 0x0000ffff03037812 */ /* 0x004fe400078ec0ff */
[----:B---3--:R-:W-:-:S04]  /*157a50*/  LOP3.LUT R27, R7, 0xffff, RZ, 0xc0, !PT ;  /* 0x0000ffff071b7812 */ /* 0x008fc800078ec0ff */
[----:B------:R-:W-:-:S04]  /*157a60*/  PRMT R9, R3, 0x3340, R27 ;  /* 0x0000334003097816 */ /* 0x000fc8000000001b */
[----:B------:R-:W-:Y:S02]  /*157a70*/  PRMT R7, R9, 0x5410, R6 ;  /* 0x0000541009077816 */ /* 0x000fe40000000006 */
[----:B------:R-:W-:Y:S02]  /*157a80*/  SHF.R.U32.HI R9, RZ, 0x8, R3 ;  /* 0x00000008ff097819 */ /* 0x000fe40000011603 */
[----:B------:R-:W-:Y:S02]  /*157a90*/  SHF.R.U32.HI R6, RZ, 0x8, R27 ;  /* 0x00000008ff067819 */ /* 0x000fe4000001161b */
[----:B------:R-:W-:Y:S02]  /*157aa0*/  LOP3.LUT R9, R9, 0xffff, RZ, 0xc0, !PT ;  /* 0x0000ffff09097812 */ /* 0x000fe400078ec0ff */
[----:B------:R-:W-:Y:S02]  /*157ab0*/  LOP3.LUT R6, R6, 0xffff, RZ, 0xc0, !PT ;  /* 0x0000ffff06067812 */ /* 0x000fe400078ec0ff */
[----:B------:R-:W-:-:S02]  /*157ac0*/  PRMT R3, R10, 0x3340, R0 ;  /* 0x000033400a037816 */ /* 0x000fc40000000000 */
[----:B------:R-:W-:Y:S01]  /*157ad0*/  PRMT R6, R9, 0x3340, R6 ;  /* 0x0000334009067816 */ /* 0x000fe20000000006 */
[----:B------:R0:W-:Y:S04]  /*157ae0*/  STL [R1+0x7d8], R7 ;  /* 0x0007d80701007387 */ /* 0x0001e80000100800 */
[----:B------:R1:W-:Y:S04]  /*157af0*/  STL [R1+0x420], R6 ;  /* 0x0004200601007387 */ /* 0x0003e80000100800 */
[----:B------:R2:W-:Y:S01]  /*157b00*/  STL [R1+0xd8], R3 ;  /* 0x0000d80301007387 */ /* 0x0005e20000100800 */
[----:B----4-:R-:W-:-:S03]  /*157b10*/  LOP3.LUT R14, R4, 0xffff, RZ, 0xc0, !PT ;  /* 0x0000ffff040e7812 */ /* 0x010fc600078ec0ff */
[----:B------:R-:W3:Y:S01]  /*157b20*/  LDL.LU R4, [R1+0x557c] ;  /* 0x00557c0001047983 */ /* 0x000ee20000300800 */
[----:B0-----:R-:W-:-:S03]  /*157b30*/  LOP3.LUT R7, R26, 0xffff, RZ, 0xc0, !PT ;  /* 0x0000ffff1a077812 */ /* 0x001fc600078ec0ff */
[----:B------:R-:W4:Y:S01]  /*157b40*/  LDL.LU R26, [R1+0x223c] ;  /* 0x00223c00011a7983 */ /* 0x000f220000300800 */
[----:B------:R-:W-:Y:S02]  /*157b50*/  LOP3.LUT R2, R2, 0xffff, RZ, 0xc0, !PT ;  /* 0x0000ffff02027812 */ /* 0x000fe400078ec0ff */
[----:B------:R-:W-:Y:S02]  /*157b60*/  LOP3.LUT R27, R22, 0xffff, RZ, 0xc0, !PT ;  /* 0x0000ffff161b7812 */ /* 0x000fe400078ec0ff */
[----:B-1----:R-:W-:Y:S02]  /*157b70*/  PRMT R6, R14, 0x3340, R0 ;  /* 0x000033400e067816 */ /* 0x002fe40000000000 */
[----:B--2---:R-:W-:Y:S02]  /*157b80*/  LOP3.LUT R3, R20, 0xffff, RZ, 0xc0, !PT ;  /* 0x0000ffff14037812 */ /* 0x004fe400078ec0ff */
[----:B------:R-:W-:Y:S01]  /*157b90*/  PRMT R9, R2, 0x3340, R27 ;  /* 0x0000334002097816 */ /* 0x000fe2000000001b */
[----:B------:R-:W2:Y:S03]  /*157ba0*/  LDL.LU R20, [R1+0x596c] ;  /* 0x00596c0001147983 */ /* 0x000ea60000300800 */
[----:B------:R-:W-:-:S02]  /*157bb0*/  PRMT R15, R9, 0x5410, R6 ;  /* 0x00005410090f7816 */ /* 0x000fc40000000006 */
[----:B------:R-:W-:-:S03]  /*157bc0*/  PRMT R6, R3, 0x3340, R0 ;  /* 0x0000334003067816 */ /* 0x000fc60000000000 */
[----:B------:R0:W-:Y:S01]  /*157bd0*/  STL [R1+0x7d4], R15 ;  /* 0x0007d40f01007387 */ /* 0x0001e20000100800 */
[----:B------:R-:W-:-:S04]  /*157be0*/  LOP3.LUT R10, R21, 0xffff, RZ, 0xc0, !PT ;  /* 0x0000ffff150a7812 */ /* 0x000fc800078ec0ff */
[----:B------:R-:W-:-:S04]  /*157bf0*/  PRMT R9, R7, 0x3340, R10 ;  /* 0x0000334007097816 */ /* 0x000fc8000000000a */
[----:B0-----:R-:W-:Y:S02]  /*157c00*/  PRMT R15, R9, 0x5410, R6 ;  /* 0x00005410090f7816 */ /* 0x001fe40000000006 */
[----:B------:R-:W-:Y:S02]  /*157c10*/  SHF.R.U32.HI R6, RZ, 0x8, R10 ;  /* 0x00000008ff067819 */ /* 0x000fe4000001160a */
[----:B------:R-:W-:Y:S02]  /*157c20*/  SHF.R.U32.HI R10, RZ, 0x8, R27 ;  /* 0x00000008ff0a7819 */ /* 0x000fe4000001161b */
[----:B------:R-:W-:Y:S01]  /*157c30*/  SHF.R.U32.HI R9, RZ, 0x8, R7 ;  /* 0x00000008ff097819 */ /* 0x000fe20000011607 */
[----:B------:R0:W-:Y:S04]  /*157c40*/  STL [R1+0x7d0], R15 ;  /* 0x0007d00f01007387 */ /* 0x0001e80000100800 */
[----:B------:R-:W2:Y:S01]  /*157c50*/  LDL.LU R7, [R1+0x55f4] ;  /* 0x0055f40001077983 */ /* 0x000ea20000300800 */
[----:B------:R-:W-:-:S02]  /*157c60*/  LOP3.LUT R10, R10, 0xffff, RZ, 0xc0, !PT ;  /* 0x0000ffff0a0a7812 */ /* 0x000fc400078ec0ff */
[----:B------:R-:W-:Y:S02]  /*157c70*/  LOP3.LUT R9, R9, 0xffff, RZ, 0xc0, !PT ;  /* 0x0000ffff09097812 */ /* 0x000fe400078ec0ff */
[----:B------:R-:W-:Y:S02]  /*157c80*/  LOP3.LUT R6, R6, 0xffff, RZ, 0xc0, !PT ;  /* 0x0000ffff06067812 */ /* 0x000fe400078ec0ff */
[----:B0-----:R-:W-:Y:S02]  /*157c90*/  SHF.R.U32.HI R15, RZ, 0x8, R2 ;  /* 0x00000008ff0f7819 */ /* 0x001fe40000011602 */
[----:B------:R-:W2:Y:S04]  /*157ca0*/  LDL.LU R2, [R1+0x2038] ;  /* 0x0020380001027983 */ /* 0x000ea80000300800 */
[----:B------:R-:W2:Y:S01]  /*157cb0*/  LDL.LU R22, [R1+0x5548] ;  /* 0x0055480001167983 */ /* 0x000ea20000300800 */
[----:B------:R-:W-:-:S02]  /*157cc0*/  LOP3.LUT R27, R15, 0xffff, RZ, 0xc0, !PT ;  /* 0x0000ffff0f1b7812 */ /* 0x000fc400078ec0ff */
[----:B------:R-:W-:Y:S02]  /*157cd0*/  PRMT R6, R9, 0x3340, R6 ;  /* 0x0000334009067816 */ /* 0x000fe40000000006 */
[----:B------:R-:W-:-:S05]  /*157ce0*/  PRMT R21, R27, 0x3340, R10 ;  /* 0x000033401b157816 */ /* 0x000fca000000000a */
[----:B------:R-:W-:Y:S04]  /*157cf0*/  STL [R1+0x57c4], R21 ;  /* 0x0057c41501007387 */ /* 0x000fe80000100800 */
[----:B------:R0:W-:Y:S01]  /*157d00*/  STL [R1+0x42c], R6 ;  /* 0x00042c0601007387 */ /* 0x0001e20000100800 */
[----:B------:R-:W-:Y:S02]  /*157d10*/  SHF.R.U32.HI R9, RZ, 0x8, R3 ;  /* 0x00000008ff097819 */ /* 0x000fe40000011603 */
[----:B0-----:R-:W-:-:S04]  /*157d20*/  SHF.R.U32.HI R6, RZ, 0x8, R14 ;  /* 0x00000008ff067819 */ /* 0x001fc8000001160e */
[----:B------:R-:W-:Y:S02]  /*157d30*/  LOP3.LUT R6, R6, 0xffff, RZ, 0xc0, !PT ;  /* 0x0000ffff06067812 */ /* 0x000fe400078ec0ff */
[----:B------:R-:W-:Y:S02]  /*157d40*/  LOP3.LUT R9, R9, 0xffff, RZ, 0xc0, !PT ;  /* 0x0000ffff09097812 */ /* 0x000fe400078ec0ff */
[----:B------:R-:W-:Y:S02]  /*157d50*/  LOP3.LUT R10, R24, 0xffff, RZ, 0xc0, !PT ;  /* 0x0000ffff180a7812 */ /* 0x000fe400078ec0ff */
[--C-:B------:R-:W-:Y:S02]  /*157d60*/  PRMT R6, R6, 0x3340, R0.reuse ;  /* 0x0000334006067816 */ /* 0x100fe40000000000 */
[----:B------:R-:W-:-:S03]  /*157d70*/  PRMT R3, R9, 0x3340, R0 ;  /* 0x0000334009037816 */ /* 0x000fc60000000000 */
[----:B------:R0:W-:Y:S04]  /*157d80*/  STL [R1+0xcc], R6 ;  /* 0x0000cc0601007387 */ /* 0x0001e80000100800 */
[----:B------:R1:W-:Y:S04]  /*157d90*/  STL [R1+0xd0], R3 ;  /* 0x0000d00301007387 */ /* 0x0003e80000100800 */
[----:B------:R-:W2:Y:S01]  /*157da0*/  LDL.LU R24, [R1+0x5968] ;  /* 0x0059680001187983 */ /* 0x000ea20000300800 */
[----:B0-----:R-:W-:-:S03]  /*157db0*/  PRMT R6, R10, 0x3340, R0 ;  /* 0x000033400a067816 */ /* 0x001fc60000000000 */
[----:B-1----:R-:W2:Y:S01]  /*157dc0*/  LDL.LU R3, [R1+0x55f8] ;  /* 0x0055f80001037983 */ /* 0x002ea20000300800 */
[----:B---3--:R-:W-:Y:S02]  /*157dd0*/  LOP3.LUT R14, R4, 0xffff, RZ, 0xc0, !PT ;  /* 0x0000ffff040e7812 */ /* 0x008fe400078ec0ff */
[----:B----4-:R-:W-:Y:S01]  /*157de0*/  LOP3.LUT R27, R26, 0xffff, RZ, 0xc0, !PT ;  /* 0x0000ffff1a1b7812 */ /* 0x010fe200078ec0ff */
[----:B------:R-:W3:Y:S03]  /*157df0*/  LDL.LU R4, [R1+0x2028] ;  /* 0x0020280001047983 */ /* 0x000ee60000300800 */
[----:B------:R-:W-:-:S04]  /*157e00*/  PRMT R9, R14, 0x3340, R27 ;  /* 0x000033400e097816 */ /* 0x000fc8000000001b */
[----:B------:R-:W-:-:S05]  /*157e10*/  PRMT R6, R9, 0x5410, R6 ;  /* 0x0000541009067816 */ /* 0x000fca0000000006 */
[----:B------:R0:W-:Y:S04]  /*157e20*/  STL [R1+0x7c4], R6 ;  /* 0x0007c40601007387 */ /* 0x0001e80000100800 */
[----:B------:R-:W4:Y:S01]  /*157e30*/  LDL.LU R26, [R1+0x554c] ;  /* 0x00554c00011a7983 */ /* 0x000f220000300800 */
[----:B------:R-:W-:Y:S02]  /*157e40*/  SHF.R.U32.HI R9, RZ, 0x8, R14 ;  /* 0x00000008ff097819 */ /* 0x000fe4000001160e */
[----:B------:R-:W-:Y:S02]  /*157e50*/  SHF.R.U32.HI R10, RZ, 0x8, R10 ;  /* 0x00000008ff0a7819 */ /* 0x000fe4000001160a */
[----:B------:R-:W-:Y:S02]  /*157e60*/  LOP3.LUT R9, R9, 0xffff, RZ, 0xc0, !PT ;  /* 0x0000ffff09097812 */ /* 0x000fe400078ec0ff */
[----:B0-----:R-:W-:-:S02]  /*157e70*/  SHF.R.U32.HI R6, RZ, 0x8, R27 ;  /* 0x00000008ff067819 */ /* 0x001fc4000001161b */
[----:B------:R-:W-:Y:S02]  /*157e80*/  LOP3.LUT R10, R10, 0xffff, RZ, 0xc0, !PT ;  /* 0x0000ffff0a0a7812 */ /* 0x000fe400078ec0ff */
[----:B------:R-:W-:-:S04]  /*157e90*/  LOP3.LUT R6, R6, 0xffff, RZ, 0xc0, !PT ;  /* 0x0000ffff06067812 */ /* 0x000fc800078ec0ff */
[----:B------:R-:W-:Y:S02]  /*157ea0*/  PRMT R9, R9, 0x3340, R6 ;  /* 0x0000334009097816 */ /* 0x000fe40000000006 */
[----:B------:R-:W-:-:S03]  /*157eb0*/  PRMT R6, R10, 0x3340, R0 ;  /* 0x000033400a067816 */ /* 0x000fc60000000000 */
[----:B------:R-:W-:Y:S01]  /*157ec0*/  STL [R1+0x428], R9 ;  /* 0x0004280901007387 */ /* 0x000fe20000100800 */
[----:B--2---:R-:W-:-:S03]  /*157ed0*/  LOP3.LUT R15, R7, 0xffff, RZ, 0xc0, !PT ;  /* 0x0000ffff070f7812 */ /* 0x004fc600078ec0ff */
[----:B------:R0:W-:Y:S04]  /*157ee0*/  STL [R1+0xc8], R6 ;  /* 0x0000c80601007387 */ /* 0x0001e80000100800 */
[----:B------:R-:W2:Y:S04]  /*157ef0*/  LDL.LU R7, [R1+0x55d0] ;  /* 0x0055d00001077983 */ /* 0x000ea80000300800 */
[----:B------:R-:W2:Y:S01]  /*157f00*/  LDL.LU R14, [R1+0x718] ;  /* 0x00071800010e7983 */ /* 0x000ea20000300800 */
[----:B------:R-:W-:Y:S02]  /*157f10*/  LOP3.LUT R10, R2, 0xffff, RZ, 0xc0, !PT ;  /* 0x0000ffff020a7812 */ /* 0x000fe400078ec0ff */
[----:B------:R-:W-:-:S02]  /*157f20*/  LOP3.LUT R27, R22, 0xffff, RZ, 0xc0, !PT ;  /* 0x0000ffff161b7812 */ /* 0x000fc400078ec0ff */
[----:B0-----:R-:W-:Y:S02]  /*157f30*/  PRMT R6, R10, 0x3340, R0 ;  /* 0x000033400a067816 */ /* 0x001fe40000000000 */
[----:B------:R-:W-:-:S04]  /*157f40*/  PRMT R9, R15, 0x3340, R27 ;  /* 0x000033400f097816 */ /* 0x000fc8000000001b */
[----:B------:R-:W-:-:S05]  /*157f50*/  PRMT R2, R9, 0x5410, R6 ;  /* 0x0000541009027816 */ /* 0x000fca0000000006 */
[----:B------:R0:W-:Y:S04]  /*157f60*/  STL [R1+0x7c0], R2 ;  /* 0x0007c00201007387 */ /* 0x0001e80000100800 */
[----:B------:R-:W2:Y:S04]  /*157f70*/  LDL.LU R18, [R1+0x54e8] ;  /* 0x0054e80001127983 */ /* 0x000ea80000300800 */
[----:B------:R-:W2:Y:S01]  /*157f80*/  LDL.LU R19, [R1+0x5618] ;  /* 0x0056180001137983 */ /* 0x000ea20000300800 */
[----:B------:R-:W-:Y:S02]  /*157f90*/  SHF.R.U32.HI R9, RZ, 0x8, R15 ;  /* 0x00000008ff097819 */ /* 0x000fe4000001160f */
[----:B------:R-:W-:-:S02]  /*157fa0*/  SHF.R.U32.HI R6, RZ, 0x8, R27 ;  /* 0x00000008ff067819 */ /* 0x000fc4000001161b */
[----:B------:R-:W-:Y:S01]  /*157fb0*/  SHF.R.U32.HI R10, RZ, 0x8, R10 ;  /* 0x00000008ff0a7819 */ /* 0x000fe2000001160a */
[----:B0-----:R-:W2:Y:S04]  /*157fc0*/  LDL.LU R2, [R1+0x800] ;  /* 0x0008000001027983 */ /* 0x001ea80000300800 */
[----:B------:R-:W2:Y:S01]  /*157fd0*/  LDL.LU R22, [R1+0x5518] ;  /* 0x0055180001167983 */ /* 0x000ea20000300800 */
[----:B------:R-:W-:Y:S02]  /*157fe0*/  LOP3.LUT R9, R9, 0xffff, RZ, 0xc0, !PT ;  /* 0x0000ffff09097812 */ /* 0x000fe400078ec0ff */
[----:B------:R-:W-:Y:S02]  /*157ff0*/  LOP3.LUT R6, R6, 0xffff, RZ, 0xc0, !PT ;  /* 0x0000ffff06067812 */ /* 0x000fe400078ec0ff */
[----:B------:R-:W-:-:S02]  /*158000*/  LOP3.LUT R10, R10, 0xffff, RZ, 0xc0, !PT ;  /* 0x0000ffff0a0a7812 */ /* 0x000fc400078ec0ff */
[----:B------:R-:W-:Y:S02]  /*158010*/  PRMT R9, R9, 0x3340, R6 ;  /* 0x0000334009097816 */ /* 0x000fe40000000006 */
[----:B------:R-:W-:-:S03]  /*158020*/  PRMT R6, R10, 0x3340, R0 ;  /* 0x000033400a067816 */ /* 0x000fc60000000000 */
[----:B------:R-:W-:Y:S04]  /*158030*/  STL [R1+0x434], R9 ;  /* 0x0004340901007387 */ /* 0x000fe80000100800 */
[----:B------:R0:W-:Y:S01]  /*158040*/  STL [R1+0xc4], R6 ;  /* 0x0000c40601007387 */ /* 0x0001e20000100800 */
[----:B------:R-:W-:Y:S02]  /*158050*/  LOP3.LUT R3, R3, 0xffff, RZ, 0xc0, !PT ;  /* 0x0000ffff03037812 */ /* 0x000fe400078ec0ff */
[----:B---3--:R-:W-:-:S04]  /*158060*/  LOP3.LUT R10, R4, 0xffff, RZ, 0xc0, !PT ;  /* 0x0000ffff040a7812 */ /* 0x008fc800078ec0ff */
[----:B0-----:R-:W-:Y:S02]  /*158070*/  PRMT R6, R10, 0x3340, R0 ;  /* 0x000033400a067816 */ /* 0x001fe40000000000 */
[----:B----4-:R-:W-:-:S04]  /*158080*/  LOP3.LUT R27, R26, 0xffff, RZ, 0xc0, !PT ;  /* 0x0000ffff1a1b7812 */ /* 0x010fc800078ec0ff */
[----:B------:R-:W-:-:S04]  /*158090*/  PRMT R9, R3, 0x3340, R27 ;  /* 0x0000334003097816 */ /* 0x000fc8000000001b */
[----:B------:R-:W-:Y:S02]  /*1580a0*/  PRMT R4, R9, 0x5410, R6 ;  /* 0x0000541009047816 */ /* 0x000fe40000000006 */
[----:B------:R-:W-:Y:S02]  /*1580b0*/  SHF.R.U32.HI R9, RZ, 0x8, R3 ;  /* 0x00000008ff097819 */ /* 0x000fe40000011603 */
[----:B------:R-:W3:Y:S04]  /*1580c0*/  LDL.LU R3, [R1+0x55dc] ;  /* 0x0055dc0001037983 */ /* 0x000ee80000300800 */
[----:B------:R0:W-:Y:S04]  /*1580d0*/  STL [R1+0x7bc], R4 ;  /* 0x0007bc0401007387 */ /* 0x0001e80000100800 */
[----:B0-----:R-:W4:Y:S04]  /*1580e0*/  LDL.LU R4, [R1+0x754] ;  /* 0x0007540001047983 */ /* 0x001f280000300800 */
[----:B------:R-:W3:Y:S01]  /*1580f0*/  LDL.LU R26, [R1+0x54ec] ;  /* 0x0054ec00011a7983 */ /* 0x000ee20000300800 */
[----:B------:R-:W-:-:S02]  /*158100*/  SHF.R.U32.HI R6, RZ, 0x8, R27 ;  /* 0x00000008ff067819 */ /* 0x000fc4000001161b */
[----:B------:R-:W-:Y:S02]  /*158110*/  SHF.R.U32.HI R10, RZ, 0x8, R10 ;  /* 0x00000008ff0a7819 */ /* 0x000fe4000001160a */
[----:B------:R-:W-:Y:S02]  /*158120*/  LOP3.LUT R9, R9, 0xffff, RZ, 0xc0, !PT ;  /* 0x0000ffff09097812 */ /* 0x000fe400078ec0ff */
[----:B------:R-:W-:Y:S02]  /*158130*/  LOP3.LUT R6, R6, 0xffff, RZ, 0xc0, !PT ;  /* 0x0000ffff06067812 */ /* 0x000fe400078ec0ff */
[----:B------:R-:W-:Y:S02]  /*158140*/  LOP3.LUT R10, R10, 0xffff, RZ, 0xc0, !PT ;  /* 0x0000ffff0a0a7812 */ /* 0x000fe400078ec0ff */
[----:B------:R-:W-:Y:S02]  /*158150*/  PRMT R9, R9, 0x3340, R6 ;  /* 0x0000334009097816 */ /* 0x000fe40000000006 */
[----:B------:R-:W-:-:S02]  /*158160*/  PRMT R6, R10, 0x3340, R0 ;  /* 0x000033400a067816 */ /* 0x000fc40000000000 */
[----:B--2---:R-:W-:Y:S02]  /*158170*/  LOP3.LUT R7, R7, 0xffff, RZ, 0xc0, !PT ;  /* 0x0000ffff07077812 */ /* 0x004fe400078ec0ff */
[----:B------:R-:W-:Y:S01]  /*158180*/  LOP3.LUT R15, R14, 0xffff, RZ, 0xc0, !PT ;  /* 0x0000ffff0e0f7812 */ /* 0x000fe200078ec0ff */
[----:B------:R-:W-:Y:S04]  /*158190*/  STL [R1+0x430], R9 ;  /* 0x0004300901007387 */ /* 0x000fe80000100800 */
[----:B------:R0:W-:Y:S01]  /*1581a0*/  STL [R1+0xc0], R6 ;  /* 0x0000c00601007387 */ /* 0x0001e20000100800 */
[----:B------:R-:W-:Y:S02]  /*1581b0*/  LOP3.LUT R10, R18, 0xffff, RZ, 0xc0, !PT ;  /* 0x0000ffff120a7812 */ /* 0x000fe400078ec0ff */
[----:B0-----:R-:W-:-:S02]  /*1581c0*/  PRMT R6, R15, 0x3340, R0 ;  /* 0x000033400f067816 */ /* 0x001fc40000000000 */
[----:B------:R-:W-:Y:S02]  /*1581d0*/  PRMT R9, R7, 0x3340, R10 ;  /* 0x0000334007097816 */ /* 0x000fe4000000000a */
[----:B------:R-:W-:Y:S02]  /*1581e0*/  LOP3.LUT R14, R2, 0xffff, RZ, 0xc0, !PT ;  /* 0x0000ffff020e7812 */ /* 0x000fe400078ec0ff */
[----:B------:R-:W-:Y:S01]  /*1581f0*/  LOP3.LUT R27, R22, 0xffff, RZ, 0xc0, !PT ;  /* 0x0000ffff161b7812 */ /* 0x000fe200078ec0ff */
[----:B------:R-:W2:Y:S04]  /*158200*/  LDL.LU R2, [R1+0x55a0] ;  /* 0x0055a00001027983 */ /* 0x000ea80000300800 */
[----:B------:R-:W2:Y:S01]  /*158210*/  LDL.LU R22, [R1+0x2258] ;  /* 0x0022580001167983 */ /* 0x000ea20000300800 */
[----:B------:R-:W-:-:S02]  /*158220*/  PRMT R6, R9, 0x5410, R6 ;  /* 0x0000541009067816 */ /* 0x000fc40000000006 */
[----:B------:R-:W-:-:S03]  /*158230*/  LOP3.LUT R18, R19, 0xffff, RZ, 0xc0, !PT ;  /* 0x0000ffff13127812 */ /* 0x000fc600078ec0ff */
[----:B------:R0:W-:Y:S01]  /*158240*/  STL [R1+0x7a8], R6 ;  /* 0x0007a80601007387 */ /* 0x0001e20000100800 */
[----:B------:R-:W-:Y:S02]  /*158250*/  PRMT R9, R18, 0x3340, R27 ;  /* 0x0000334012097816 */ /* 0x000fe4000000001b */
[----:B------:R-:W-:Y:S02]  /*158260*/  SHF.R.U32.HI R10, RZ, 0x8, R10 ;  /* 0x00000008ff0a7819 */ /* 0x000fe4000001160a */
[----:B0-----:R-:W-:-:S04]  /*158270*/  PRMT R6, R14, 0x3340, R0 ;  /* 0x000033400e067816 */ /* 0x001fc80000000000 */
[----:B------:R-:W-:Y:S02]  /*158280*/  PRMT R19, R9, 0x5410, R6 ;  /* 0x0000541009137816 */ /* 0x000fe40000000006 */
[----:B------:R-:W-:Y:S02]  /*158290*/  SHF.R.U32.HI R9, RZ, 0x8, R18 ;  /* 0x00000008ff097819 */ /* 0x000fe40000011612 */
[----:B------:R-:W-:Y:S02]  /*1582a0*/  SHF.R.U32.HI R6, RZ, 0x8, R27 ;  /* 0x00000008ff067819 */ /* 0x000fe4000001161b */
[----:B------:R-:W-:Y:S02]  /*1582b0*/  SHF.R.U32.HI R27, RZ, 0x8, R7 ;  /* 0x00000008ff1b7819 */ /* 0x000fe40000011607 */
[----:B------:R-:W-:Y:S02]  /*1582c0*/  LOP3.LUT R10, R10, 0xffff, RZ, 0xc0, !PT ;  /* 0x0000ffff0a0a7812 */ /* 0x000fe400078ec0ff */
[----:B------:R-:W-:-:S02]  /*1582d0*/  LOP3.LUT R9, R9, 0xffff, RZ, 0xc0, !PT ;  /* 0x0000ffff09097812 */ /* 0x000fc400078ec0ff */
[----:B------:R-:W-:Y:S02]  /*1582e0*/  LOP3.LUT R6, R6, 0xffff, RZ, 0xc0, !PT ;  /* 0x0000ffff06067812 */ /* 0x000fe400078ec0ff */
[----:B------:R-:W-:Y:S02]  /*1582f0*/  LOP3.LUT R27, R27, 0xffff, RZ, 0xc0, !PT ;  /* 0x0000ffff1b1b7812 */ /* 0x000fe400078ec0ff */
[----:B------:R-:W-:Y:S02]  /*158300*/  PRMT R7, R9, 0x3340, R6 ;  /* 0x0000334009077816 */ /* 0x000fe40000000006 */
[----:B------:R-:W-:Y:S01]  /*158310*/  PRMT R6, R27, 0x3340, R10 ;  /* 0x000033401b067816 */ /* 0x000fe2000000000a */
[----:B------:R-:W-:Y:S04]  /*158320*/  STL [R1+0x7b8], R19 ;  /* 0x0007b81301007387 */ /* 0x000fe80000100800 */
[----:B------:R0:W-:Y:S04]  /*158330*/  STL [R1+0x63c], R7 ;  /* 0x00063c0701007387 */ /* 0x0001e80000100800 */
[----:B------:R1:W-:Y:S04]  /*158340*/  STL [R1+0x440], R6 ;  /* 0x0004400601007387 */ /* 0x0003e80000100800 */
[----:B0-----:R-:W2:Y:S01]  /*158350*/  LDL.LU R7, [R1+0x55a8] ;  /* 0x0055a80001077983 */ /* 0x001ea20000300800 */
[----:B---3--:R-:W-:-:S03]  /*158360*/  LOP3.LUT R27, R26, 0xffff, RZ, 0xc0, !PT ;  /* 0x0000ffff1a1b7812 */ /* 0x008fc600078ec0ff */
[----:B------:R-:W3:Y:S01]  /*158370*/  LDL.LU R26, [R1+0x224c] ;  /* 0x00224c00011a7983 */ /* 0x000ee20000300800 */
[----:B------:R-:W-:Y:S02]  /*158380*/  LOP3.LUT R3, R3, 0xffff, RZ, 0xc0, !PT ;  /* 0x0000ffff03037812 */ /* 0x000fe400078ec0ff */
[----:B----4-:R-:W-:Y:S02]  /*158390*/  LOP3.LUT R10, R4, 0xffff, RZ, 0xc0, !PT ;  /* 0x0000ffff040a7812 */ /* 0x010fe400078ec0ff */
[----:B------:R-:W-:Y:S02]  /*1583a0*/  PRMT R9, R3, 0x3340, R27 ;  /* 0x0000334003097816 */ /* 0x000fe4000000001b */
[----:B-1----:R-:W-:Y:S02]  /*1583b0*/  PRMT R6, R10, 0x3340, R0 ;  /* 0x000033400a067816 */ /* 0x002fe40000000000 */
[----:B------:R-:W-:Y:S02]  /*1583c0*/  SHF.R.U32.HI R10, RZ, 0x8, R10 ;  /* 0x00000008ff0a7819 */ /* 0x000fe4000001160a */
[----:B------:R-:W-:-:S02]  /*1583d0*/  PRMT R4, R9, 0x5410, R6 ;  /* 0x0000541009047816 */ /* 0x000fc40000000006 */
[----:B------:R-:W-:Y:S02]  /*1583e0*/  SHF.R.U32.HI R9, RZ, 0x8, R3 ;  /* 0x00000008ff097819 */ /* 0x000fe40000011603 */
[----:B------:R-:W-:Y:S02]  /*1583f0*/  SHF.R.U32.HI R6, RZ, 0x8, R27 ;  /* 0x00000008ff067819 */ /* 0x000fe4000001161b */
[----:B------:R-:W-:Y:S02]  /*158400*/  LOP3.LUT R10, R10, 0xffff, RZ, 0xc0, !PT ;  /* 0x0000ffff0a0a7812 */ /* 0x000fe400078ec0ff */
[----:B------:R-:W-:Y:S02]  /*158410*/  LOP3.LUT R9, R9, 0xffff, RZ, 0xc0, !PT ;  /* 0x0000ffff09097812 */ /* 0x000fe400078ec0ff */
[----:B------:R-:W-:Y:S01]  /*158420*/  LOP3.LUT R6, R6, 0xffff, RZ, 0xc0, !PT ;  /* 0x0000ffff06067812 */ /* 0x000fe200078ec0ff */
[----:B------:R0:W-:Y:S03]  /*158430*/  STL [R1+0x7a0], R4 ;  /* 0x0007a00401007387 */ /* 0x0001e60000100800 */
[----:B------:R-:W-:-:S02]  /*158440*/  PRMT R3, R9, 0x3340, R6 ;  /* 0x0000334009037816 */ /* 0x000fc40000000006 */
[----:B0-----:R-:W-:-:S03]  /*158450*/  PRMT R4, R10, 0x3340, R0 ;  /* 0x000033400a047816 */ /* 0x001fc60000000000 */
[----:B------:R0:W-:Y:S04]  /*158460*/  STL [R1+0x424], R3 ;  /* 0x0004240301007387 */ /* 0x0001e80000100800 */
[----:B------:R1:W-:Y:S01]  /*158470*/  STL [R1+0xb4], R4 ;  /* 0x0000b40401007387 */ /* 0x0003e20000100800 */
[----:B--2---:R-:W-:Y:S02]  /*158480*/  LOP3.LUT R27, R2, 0xffff, RZ, 0xc0, !PT ;  /* 0x0000ffff021b7812 */ /* 0x004fe400078ec0ff */
[----:B0-----:R-:W-:Y:S02]  /*158490*/  LOP3.LUT R3, R24, 0xffff, RZ, 0xc0, !PT ;  /* 0x0000ffff18037812 */ /* 0x001fe400078ec0ff */
[----:B------:R-:W2:Y:S04]  /*1584a0*/  LDL.LU R24, [R1+0x5964] ;  /* 0x0059640001187983 */ /* 0x000ea80000300800 */
[----:B-1----:R-:W4:Y:S01]  /*1584b0*/  LDL.LU R4, [R1+0x5624] ;  /* 0x0056240001047983 */ /* 0x002f220000300800 */
[----:B------:R-:W-:-:S03]  /*1584c0*/  LOP3.LUT R10, R22, 0xffff, RZ, 0xc0, !PT ;  /* 0x0000ffff160a7812 */ /* 0x000fc600078ec0ff */
[----:B------:R-:W2:Y:S04]  /*1584d0*/  LDL.LU R2, [R1+0x2048] ;  /* 0x0020480001027983 */ /* 0x000ea80000300800 */
[----:B------:R-:W2:Y:S01]  /*1584e0*/  LDL.LU R22, [R1+0x556c] ;  /* 0x00556c0001167983 */ /* 0x000ea20000300800 */
        /* <DEDUP_REMOVED lines=11> */
[----:B------:R-:W-:-:S03]  /*1585a0*/  PRMT R6, R10, 0x3340, R9 ;  /* 0x000033400a067816 */ /* 0x000fc60000000009 */
[----:B------:R0:W-:Y:S04]  /*1585b0*/  STL [R1+0xb0], R15 ;  /* 0x0000b00f01007387 */ /* 0x0001e80000100800 */
[----:B------:R1:W-:Y:S01]  /*1585c0*/  STL [R1+0x43c], R6 ;  /* 0x00043c0601007387 */ /* 0x0003e20000100800 */
[----:B0-----:R-:W-:-:S03]  /*1585d0*/  LOP3.LUT R15, R20, 0xffff, RZ, 0xc0, !PT ;  /* 0x0000ffff140f7812 */ /* 0x001fc600078ec0ff */
[----:B------:R-:W2:Y:S04]  /*1585e0*/  LDL.LU R20, [R1+0x5960] ;  /* 0x0059600001147983 */ /* 0x000ea80000300800 */
[----:B------:R-:W2:Y:S01]  /*1585f0*/  LDL.LU R19, [R1+0x562c] ;  /* 0x00562c0001137983 */ /* 0x000ea20000300800 */
[----:B---3--:R-:W-:-:S03]  /*158600*/  LOP3.LUT R10, R26, 0xffff, RZ, 0xc0, !PT ;  /* 0x0000ffff1a0a7812 */ /* 0x008fc600078ec0ff */
[----:B------:R-:W3:Y:S01]  /*158610*/  LDL.LU R26, [R1+0x203c] ;  /* 0x00203c00011a7983 */ /* 0x000ee20000300800 */
[----:B------:R-:W-:-:S03]  /*158620*/  LOP3.LUT R27, R7, 0xffff, RZ, 0xc0, !PT ;  /* 0x0000ffff071b7812 */ /* 0x000fc600078ec0ff */
[----:B------:R-:W3:Y:S01]  /*158630*/  LDL.LU R7, [R1+0x5574] ;  /* 0x0055740001077983 */ /* 0x000ee20000300800 */
[----:B-1----:R-:W-:Y:S02]  /*158640*/  PRMT R6, R15, 0x3340, R0 ;  /* 0x000033400f067816 */ /* 0x002fe40000000000 */
        /* <DEDUP_REMOVED lines=13> */
[----:B----4-:R-:W-:Y:S02]  /*158720*/  LOP3.LUT R27, R4, 0xffff, RZ, 0xc0, !PT ;  /* 0x0000ffff041b7812 */ /* 0x010fe400078ec0ff */
[----:B--2---:R-:W-:Y:S02]  /*158730*/  LOP3.LUT R3, R2, 0xffff, RZ, 0xc0, !PT ;  /* 0x0000ffff02037812 */ /* 0x004fe400078ec0ff */
[----:B------:R-:W2:Y:S01]  /*158740*/  LDL.LU R2, [R1+0x564c] ;  /* 0x00564c0001027983 */ /* 0x000ea20000300800 */
[----:B------:R-:W-:-:S03]  /*158750*/  LOP3.LUT R10, R22, 0xffff, RZ, 0xc0, !PT ;  /* 0x0000ffff160a7812 */ /* 0x000fc600078ec0ff */
[----:B------:R-:W4:Y:S04]  /*158760*/  LDL.LU R4, [R1+0x828] ;  /* 0x0008280001047983 */ /* 0x000f280000300800 */
[----:B------:R-:W4:Y:S01]  /*158770*/  LDL.LU R22, [R1+0x5538] ;  /* 0x0055380001167983 */ /* 0x000f220000300800 */
[----:B0-----:R-:W-:Y:S02]  /*158780*/  PRMT R6, R3, 0x3340, R0 ;  /* 0x0000334003067816 */ /* 0x001fe40000000000 */
        /* <DEDUP_REMOVED lines=13> */
[----:B---3--:R-:W-:-:S03]  /*158860*/  LOP3.LUT R15, R26, 0xffff, RZ, 0xc0, !PT ;  /* 0x0000ffff1a0f7812 */ /* 0x008fc600078ec0ff */
[----:B------:R-:W3:Y:S01]  /*158870*/  LDL.LU R26, [R1+0x5654] ;  /* 0x00565400011a7983 */ /* 0x000ee20000300800 */
[----:B------:R-:W-:Y:S02]  /*158880*/  LOP3.LUT R27, R19, 0xffff, RZ, 0xc0, !PT ;  /* 0x0000ffff131b7812 */ /* 0x000fe400078ec0ff */
[----:B------:R-:W-:Y:S01]  /*158890*/  LOP3.LUT R10, R7, 0xffff, RZ, 0xc0, !PT ;  /* 0x0000ffff070a7812 */ /* 0x000fe200078ec0ff */
[----:B------:R-:W3:Y:S04]  /*1588a0*/  LDL.LU R19, [R1+0x830] ;  /* 0x0008300001137983 */ /* 0x000ee80000300800 */
[----:B------:R-:W3:Y:S01]  /*1588b0*/  LDL.LU R7, [R1+0x5544] ;  /* 0x0055440001077983 */ /* 0x000ee20000300800 */
        /* <DEDUP_REMOVED lines=12> */
[----:B------:R-:W-:Y:S01]  /*158980*/  STL [R1+0x90], R6 ;  /* 0x0000900601007387 */ /* 0x000fe20000100800 */
[----:B--2---:R-:W-:-:S03]  /*158990*/  LOP3.LUT R27, R2, 0xffff, RZ, 0xc0, !PT ;  /* 0x0000ffff021b7812 */ /* 0x004fc600078ec0ff */
[----:B------:R-:W2:Y:S04]  /*1589a0*/  LDL.LU R2, [R1+0x560c] ;  /* 0x00560c0001027983 */ /* 0x000ea80000300800 */
[----:B------:R0:W-:Y:S01]  /*1589b0*/  STL [R1+0x464], R3 ;  /* 0x0004640301007387 */ /* 0x0001e20000100800 */
[----:B----4-:R-:W-:-:S04]  /*1589c0*/  LOP3.LUT R10, R22, 0xffff, RZ, 0xc0, !PT ;  /* 0x0000ffff160a7812 */ /* 0x010fc800078ec0ff */
[----:B------:R-:W-:Y:S02]  /*1589d0*/  PRMT R9, R27, 0x3340, R10 ;  /* 0x000033401b097816 */ /* 0x000fe4000000000a */
[----:B0-----:R-:W-:Y:S02]  /*1589e0*/  LOP3.LUT R3, R4, 0xffff, RZ, 0xc0, !PT ;  /* 0x0000ffff04037812 */ /* 0x001fe400078ec0ff */
[----:B------:R-:W4:Y:S02]  /*1589f0*/  LDL.LU R4, [R1+0x5508] ;  /* 0x0055080001047983 */ /* 0x000f240000300800 */
        /* <DEDUP_REMOVED lines=11> */
[----:B------:R0:W-:Y:S04]  /*158ab0*/  STL [R1+0x80], R15 ;  /* 0x0000800f01007387 */ /* 0x0001e80000100800 */
[----:B------:R-:W4:Y:S04]  /*158ac0*/  LDL.LU R22, [R1+0x5610] ;  /* 0x0056100001167983 */ /* 0x000f280000300800 */
[----:B------:R1:W-:Y:S01]  /*158ad0*/  STL [R1+0x478], R6 ;  /* 0x0004780601007387 */ /* 0x0003e20000100800 */
[----:B---3--:R-:W-:-:S03]  /*158ae0*/  LOP3.LUT R27, R26, 0xffff, RZ, 0xc0, !PT ;  /* 0x0000ffff1a1b7812 */ /* 0x008fc600078ec0ff */
[----:B------:R-:W3:Y:S01]  /*158af0*/  LDL.LU R26, [R1+0x7f8] ;  /* 0x0007f800011a7983 */ /* 0x000ee20000300800 */
[----:B0-----:R-:W-:Y:S02]  /*158b00*/  LOP3.LUT R15, R19, 0xffff, RZ, 0xc0, !PT ;  /* 0x0000ffff130f7812 */ /* 0x001fe400078ec0ff */
[----:B------:R-:W-:Y:S02]  /*158b10*/  LOP3.LUT R10, R7, 0xffff, RZ, 0xc0, !PT ;  /* 0x0000ffff070a7812 */ /* 0x000fe400078ec0ff */
[----:B-1----:R-:W-:Y:S02]  /*158b20*/  PRMT R6, R15, 0x3340, R0 ;  /* 0x000033400f067816 */ /* 0x002fe40000000000 */
[----:B------:R-:W-:Y:S02]  /*158b30*/  PRMT R9, R27, 0x3340, R10 ;  /* 0x000033401b097816 */ /* 0x000fe4000000000a */
[----:B------:R-:W-:Y:S02]  /*158b40*/  SHF.R.U32.HI R27, RZ, 0x8, R27 ;  /* 0x00000008ff1b7819 */ /* 0x000fe4000001161b */
[----:B------:R-:W-:-:S02]  /*158b50*/  PRMT R7, R9, 0x5410, R6 ;  /* 0x0000541009077816 */ /* 0x000fc40000000006 */
[----:B------:R-:W-:Y:S02]  /*158b60*/  SHF.R.U32.HI R6, RZ, 0x8, R3 ;  /* 0x00000008ff067819 */ /* 0x000fe40000011603 */
[----:B------:R-:W-:Y:S02]  /*158b70*/  SHF.R.U32.HI R9, RZ, 0x8, R10 ;  /* 0x00000008ff097819 */ /* 0x000fe4000001160a */
[----:B------:R-:W-:Y:S02]  /*158b80*/  LOP3.LUT R10, R27, 0xffff, RZ, 0xc0, !PT ;  /* 0x0000ffff1b0a7812 */ /* 0x000fe400078ec0ff */
[----:B------:R-:W-:Y:S02]  /*158b90*/  LOP3.LUT R6, R6, 0xffff, RZ, 0xc0, !PT ;  /* 0x0000ffff06067812 */ /* 0x000fe400078ec0ff */
[----:B------:R-:W-:Y:S02]  /*158ba0*/  LOP3.LUT R9, R9, 0xffff, RZ, 0xc0, !PT ;  /* 0x0000ffff09097812 */ /* 0x000fe400078ec0ff */
[----:B------:R-:W-:-:S02]  /*158bb0*/  PRMT R6, R6, 0x3340, R0 ;  /* 0x0000334006067816 */ /* 0x000fc40000000000 */
[----:B------:R-:W-:Y:S01]  /*158bc0*/  PRMT R3, R10, 0x3340, R9 ;  /* 0x000033400a037816 */ /* 0x000fe20000000009 */
[----:B------:R-:W-:Y:S04]  /*158bd0*/  STL [R1+0x790], R7 ;  /* 0x0007900701007387 */ /* 0x000fe80000100800 */
[----:B------:R-:W-:Y:S01]  /*158be0*/  STL [R1+0x6c], R6 ;  /* 0x00006c0601007387 */ /* 0x000fe20000100800 */
[----:B------:R-:W-:-:S03]  /*158bf0*/  LOP3.LUT R10, R20, 0xffff, RZ, 0xc0, !PT ;  /* 0x0000ffff140a7812 */ /* 0x000fc600078ec0ff */
[----:B------:R0:W-:Y:S04]  /*158c00*/  STL [R1+0x634], R3 ;  /* 0x0006340301007387 */ /* 0x0001e80000100800 */
[----:B------:R-:W3:Y:S04]  /*158c10*/  LDL.LU R20, [R1+0x595c] ;  /* 0x00595c0001147983 */ /* 0x000ee80000300800 */
[----:B0-----:R-:W3:Y:S04]  /*158c20*/  LDL.LU R3, [R1+0x55d8] ;  /* 0x0055d80001037983 */ /* 0x001ee80000300800 */
[----:B------:R-:W3:Y:S01]  /*158c30*/  LDL.LU R19, [R1+0x2268] ;  /* 0x0022680001137983 */ /* 0x000ee20000300800 */
[----:B------:R-:W-:-:S02]  /*158c40*/  PRMT R6, R10, 0x3340, R0 ;  /* 0x000033400a067816 */ /* 0x000fc40000000000 */
[----:B--2---:R-:W-:Y:S02]  /*158c50*/  LOP3.LUT R2, R2, 0xffff, RZ, 0xc0, !PT ;  /* 0x0000ffff02027812 */ /* 0x004fe400078ec0ff */
[----:B------:R-:W-:Y:S02]  /*158c60*/  SHF.R.U32.HI R10, RZ, 0x8, R10 ;  /* 0x00000008ff0a7819 */ /* 0x000fe4000001160a */
[----:B----4-:R-:W-:-:S04]  /*158c70*/  LOP3.LUT R27, R4, 0xffff, RZ, 0xc0, !PT ;  /* 0x0000ffff041b7812 */ /* 0x010fc800078ec0ff */
[----:B------:R-:W-:-:S04]  /*158c80*/  PRMT R9, R2, 0x3340, R27 ;  /* 0x0000334002097816 */ /* 0x000fc8000000001b */
[----:B------:R-:W-:Y:S02]  /*158c90*/  PRMT R4, R9, 0x5410, R6 ;  /* 0x0000541009047816 */ /* 0x000fe40000000006 */
[----:B------:R-:W-:Y:S02]  /*158ca0*/  SHF.R.U32.HI R9, RZ, 0x8, R2 ;  /* 0x00000008ff097819 */ /* 0x000fe40000011602 */
[----:B------:R-:W-:Y:S02]  /*158cb0*/  SHF.R.U32.HI R6, RZ, 0x8, R27 ;  /* 0x00000008ff067819 */ /* 0x000fe4000001161b */
[----:B------:R-:W-:Y:S02]  /*158cc0*/  LOP3.LUT R10, R10, 0xffff, RZ, 0xc0, !PT ;  /* 0x0000ffff0a0a7812 */ /* 0x000fe400078ec0ff */
[----:B------:R-:W-:Y:S02]  /*158cd0*/  LOP3.LUT R9, R9, 0xffff, RZ, 0xc0, !PT ;  /* 0x0000ffff09097812 */ /* 0x000fe400078ec0ff */
[----:B------:R-:W-:Y:S01]  /*158ce0*/  LOP3.LUT R6, R6, 0xffff, RZ, 0xc0, !PT ;  /* 0x0000ffff06067812 */ /* 0x000fe200078ec0ff */
[----:B------:R0:W-:Y:S01]  /*158cf0*/  STL [R1+0x774], R4 ;  /* 0x0007740401007387 */ /* 0x0001e20000100800 */
[----:B------:R-:W-:-:S02]  /*158d00*/  PRMT R2, R10, 0x3340, R0 ;  /* 0x000033400a027816 */ /* 0x000fc40000000000 */
[----:B0-----:R-:W-:-:S05]  /*158d10*/  PRMT R4, R9, 0x3340, R6 ;  /* 0x0000334009047816 */ /* 0x001fca0000000006 */
[----:B------:R0:W-:Y:S04]  /*158d20*/  STL [R1+0x460], R4 ;  /* 0x0004600401007387 */ /* 0x0001e80000100800 */
[----:B------:R1:W-:Y:S01]  /*158d30*/  STL [R1+0x68], R2 ;  /* 0x0000680201007387 */ /* 0x0003e20000100800 */
[----:B------:R-:W-:-:S03]  /*158d40*/  LOP3.LUT R7, R22, 0xffff, RZ, 0xc0, !PT ;  /* 0x0000ffff16077812 */ /* 0x000fc600078ec0ff */
[----:B0-----:R-:W2:Y:S04]  /*158d50*/  LDL.LU R4, [R1+0x568c] ;  /* 0x00568c0001047983 */ /* 0x001ea80000300800 */
[----:B------:R-:W4:Y:S01]  /*158d60*/  LDL.LU R22, [R1+0x2058] ;  /* 0x0020580001167983 */ /* 0x000f220000300800 */
[----:B---3--:R-:W-:-:S03]  /*158d70*/  LOP3.LUT R10, R26, 0xffff, RZ, 0xc0, !PT ;  /* 0x0000ffff1a0a7812 */ /* 0x008fc600078ec0ff */
[----:B------:R-:W3:Y:S01]  /*158d80*/  LDL.LU R26, [R1+0x5590] ;  /* 0x00559000011a7983 */ /* 0x000ee20000300800 */
[----:B------:R-:W-:Y:S02]  /*158d90*/  PRMT R6, R10, 0x3340, R0 ;  /* 0x000033400a067816 */ /* 0x000fe40000000000 */
[----:B------:R-:W-:Y:S02]  /*158da0*/  SHF.R.U32.HI R10, RZ, 0x8, R10 ;  /* 0x00000008ff0a7819 */ /* 0x000fe4000001160a */
[----:B------:R-:W-:Y:S02]  /*158db0*/  LOP3.LUT R27, R20, 0xffff, RZ, 0xc0, !PT ;  /* 0x0000ffff141b7812 */ /* 0x000fe400078ec0ff */
[----:B------:R-:W2:Y:S04]  /*158dc0*/  LDL.LU R20, [R1+0x5688] ;  /* 0x0056880001147983 */ /* 0x000ea80000300800 */
[----:B-1----:R-:W2:Y:S01]  /*158dd0*/  LDL.LU R2, [R1+0x204c] ;  /* 0x00204c0001027983 */ /* 0x002ea20000300800 */
[----:B------:R-:W-:-:S04]  /*158de0*/  PRMT R9, R7, 0x3340, R27 ;  /* 0x0000334007097816 */ /* 0x000fc8000000001b */
[----:B------:R-:W-:Y:S02]  /*158df0*/  PRMT R6, R9, 0x5410, R6 ;  /* 0x0000541009067816 */ /* 0x000fe40000000006 */
[----:B------:R-:W-:-:S03]  /*158e00*/  SHF.R.U32.HI R9, RZ, 0x8, R7 ;  /* 0x00000008ff097819 */ /* 0x000fc60000011607 */
[----:B------:R0:W-:Y:S04]  /*158e10*/  STL [R1+0x770], R6 ;  /* 0x0007700601007387 */ /* 0x0001e80000100800 */
[----:B------:R-:W2:Y:S01]  /*158e20*/  LDL.LU R7, [R1+0x5594] ;  /* 0x0055940001077983 */ /* 0x000ea20000300800 */
[----:B------:R-:W-:Y:S02]  /*158e30*/  LOP3.LUT R9, R9, 0xffff, RZ, 0xc0, !PT ;  /* 0x0000ffff09097812 */ /* 0x000fe400078ec0ff */
[----:B------:R-:W-:Y:S02]  /*158e40*/  LOP3.LUT R10, R10, 0xffff, RZ, 0xc0, !PT ;  /* 0x0000ffff0a0a7812 */ /* 0x000fe400078ec0ff */
[----:B0-----:R-:W-:-:S04]  /*158e50*/  SHF.R.U32.HI R6, RZ, 0x8, R27 ;  /* 0x00000008ff067819 */ /* 0x001fc8000001161b */
[----:B------:R-:W-:Y:S02]  /*158e60*/  LOP3.LUT R6, R6, 0xffff, RZ, 0xc0, !PT ;  /* 0x0000ffff06067812 */ /* 0x000fe400078ec0ff */
[----:B------:R-:W-:Y:S02]  /*158e70*/  LOP3.LUT R3, R3, 0xffff, RZ, 0xc0, !PT ;  /* 0x0000ffff03037812 */ /* 0x000fe400078ec0ff */
[----:B------:R-:W-:Y:S02]  /*158e80*/  PRMT R9, R9, 0x3340, R6 ;  /* 0x0000334009097816 */ /* 0x000fe40000000006 */
[----:B------:R-:W-:Y:S02]  /*158e90*/  PRMT R6, R10, 0x3340, R0 ;  /* 0x000033400a067816 */ /* 0x000fe40000000000 */
[----:B------:R-:W-:Y:S02]  /*158ea0*/  LOP3.LUT R10, R24, 0xffff, RZ, 0xc0, !PT ;  /* 0x0000ffff180a7812 */ /* 0x000fe400078ec0ff */
[----:B------:R-:W-:Y:S01]  /*158eb0*/  LOP3.LUT R27, R19, 0xffff, RZ, 0xc0, !PT ;  /* 0x0000ffff131b7812 */ /* 0x000fe200078ec0ff */
[----:B------:R0:W-:Y:S04]  /*158ec0*/  STL [R1+0x474], R9 ;  /* 0x0004740901007387 */ /* 0x0001e80000100800 */
[----:B------:R1:W-:Y:S04]  /*158ed0*/  STL [R1+0x64], R6 ;  /* 0x0000640601007387 */ /* 0x0003e80000100800 */
[----:B------:R-:W2:Y:S01]  /*158ee0*/  LDL.LU R24, [R1+0x5958] ;  /* 0x0059580001187983 */ /* 0x000ea20000300800 */
[----:B0-----:R-:W-:-:S02]  /*158ef0*/  PRMT R9, R3, 0x3340, R27 ;  /* 0x0000334003097816 */ /* 0x001fc4000000001b */
[----:B-1----:R-:W-:Y:S02]  /*158f00*/  PRMT R6, R10, 0x3340, R0 ;  /* 0x000033400a067816 */ /* 0x002fe40000000000 */
[----:B------:R-:W-:Y:S02]  /*158f10*/  SHF.R.U32.HI R10, RZ, 0x8, R10 ;  /* 0x00000008ff0a7819 */ /* 0x000fe4000001160a */
[----:B------:R-:W-:Y:S02]  /*158f20*/  PRMT R18, R9, 0x5410, R6 ;  /* 0x0000541009127816 */ /* 0x000fe40000000006 */
[----:B------:R-:W-:Y:S02]  /*158f30*/  SHF.R.U32.HI R9, RZ, 0x8, R3 ;  /* 0x00000008ff097819 */ /* 0x000fe40000011603 */
[----:B------:R-:W-:Y:S02]  /*158f40*/  SHF.R.U32.HI R6, RZ, 0x8, R27 ;  /* 0x00000008ff067819 */ /* 0x000fe4000001161b */
[----:B------:R-:W-:-:S02]  /*158f50*/  LOP3.LUT R10, R10, 0xffff, RZ, 0xc0, !PT ;  /* 0x0000ffff0a0a7812 */ /* 0x000fc400078ec0ff */
[----:B------:R-:W-:Y:S02]  /*158f60*/  LOP3.LUT R9, R9, 0xffff, RZ, 0xc0, !PT ;  /* 0x0000ffff09097812 */ /* 0x000fe400078ec0ff */
[----:B------:R-:W-:Y:S02]  /*158f70*/  LOP3.LUT R6, R6, 0xffff, RZ, 0xc0, !PT ;  /* 0x0000ffff06067812 */ /* 0x000fe400078ec0ff */
[----:B------:R-:W-:Y:S02]  /*158f80*/  PRMT R3, R10, 0x3340, R0 ;  /* 0x000033400a037816 */ /* 0x000fe40000000000 */
[----:B------:R-:W-:Y:S01]  /*158f90*/  PRMT R6, R9, 0x3340, R6 ;  /* 0x0000334009067816 */ /* 0x000fe20000000006 */
[----:B------:R4:W-:Y:S04]  /*158fa0*/  STL [R1+0x768], R18 ;  /* 0x0007681201007387 */ /* 0x0009e80000100800 */
[----:B------:R-:W-:Y:S04]  /*158fb0*/  STL [R1+0x470], R6 ;  /* 0x0004700601007387 */ /* 0x000fe80000100800 */
[----:B------:R0:W-:Y:S01]  /*158fc0*/  STL [R1+0x60], R3 ;  /* 0x0000600301007387 */ /* 0x0001e20000100800 */
[----:B----4-:R-:W-:-:S03]  /*158fd0*/  LOP3.LUT R18, R22, 0xffff, RZ, 0xc0, !PT ;  /* 0x0000ffff16127812 */ /* 0x010fc600078ec0ff */
[----:B0-----:R-:W4:Y:S04]  /*158fe0*/  LDL.LU R3, [R1+0x5678] ;  /* 0x0056780001037983 */ /* 0x001f280000300800 */
[----:B------:R-:W4:Y:S01]  /*158ff0*/  LDL.LU R22, [R1+0x1e40] ;  /* 0x001e400001167983 */ /* 0x000f220000300800 */
[----:B---3--:R-:W-:-:S03]  /*159000*/  LOP3.LUT R27, R26, 0xffff, RZ, 0xc0, !PT ;  /* 0x0000ffff1a1b7812 */ /* 0x008fc600078ec0ff */
[----:B------:R-:W3:Y:S01]  /*159010*/  LDL.LU R26, [R1+0x5560] ;  /* 0x00556000011a7983 */ /* 0x000ee20000300800 */
[----:B--2---:R-:W-:-:S03]  /*159020*/  LOP3.LUT R21, R4, 0xffff, RZ, 0xc0, !PT ;  /* 0x0000ffff04157812 */ /* 0x004fc600078ec0ff */
[----:B------:R-:W2:Y:S01]  /*159030*/  LDL.LU R4, [R1+0x567c] ;  /* 0x00567c0001047983 */ /* 0x000ea20000300800 */
[----:B------:R-:W-:Y:S02]  /*159040*/  PRMT R6, R18, 0x3340, R0 ;  /* 0x0000334012067816 */ /* 0x000fe40000000000 */
[----:B------:R-:W-:-:S04]  /*159050*/  PRMT R9, R21, 0x3340, R27 ;  /* 0x0000334015097816 */ /* 0x000fc8000000001b */
[----:B------:R-:W-:Y:S02]  /*159060*/  PRMT R9, R9, 0x5410, R6 ;  /* 0x0000541009097816 */ /* 0x000fe40000000006 */
[----:B------:R-:W-:Y:S02]  /*159070*/  LOP3.LUT R19, R2, 0xffff, RZ, 0xc0, !PT ;  /* 0x0000ffff02137812 */ /* 0x000fe400078ec0ff */
[----:B------:R-:W2:Y:S01]  /*159080*/  LDL.LU R2, [R1+0x1e44] ;  /* 0x001e440001027983 */ /* 0x000ea20000300800 */
[----:B------:R-:W-:Y:S02]  /*159090*/  LOP3.LUT R20, R20, 0xffff, RZ, 0xc0, !PT ;  /* 0x0000ffff14147812 */ /* 0x000fe400078ec0ff */
[----:B------:R-:W-:Y:S02]  /*1590a0*/  LOP3.LUT R10, R7, 0xffff, RZ, 0xc0, !PT ;  /* 0x0000ffff070a7812 */ /* 0x000fe400078ec0ff */
[----:B------:R-:W2:Y:S04]  /*1590b0*/  LDL.LU R7, [R1+0x5564] ;  /* 0x0055640001077983 */ /* 0x000ea80000300800 */
[----:B------:R0:W-:Y:S01]  /*1590c0*/  STL [R1+0x788], R9 ;  /* 0x0007880901007387 */ /* 0x0001e20000100800 */
[----:B------:R-:W-:-:S02]  /*1590d0*/  PRMT R6, R19, 0x3340, R0 ;  /* 0x0000334013067816 */ /* 0x000fc40000000000 */
[----:B0-----:R-:W-:-:S04]  /*1590e0*/  PRMT R9, R20, 0x3340, R10 ;  /* 0x0000334014097816 */ /* 0x001fc8000000000a */
[----:B------:R-:W-:Y:S02]  /*1590f0*/  PRMT R23, R9, 0x5410, R6 ;  /* 0x0000541009177816 */ /* 0x000fe40000000006 */
[----:B------:R-:W-:Y:S02]  /*159100*/  SHF.R.U32.HI R9, RZ, 0x8, R21 ;  /* 0x00000008ff097819 */ /* 0x000fe40000011615 */
[----:B------:R-:W-:Y:S02]  /*159110*/  SHF.R.U32.HI R6, RZ, 0x8, R27 ;  /* 0x00000008ff067819 */ /* 0x000fe4000001161b */
[----:B------:R-:W-:Y:S02]  /*159120*/  SHF.R.U32.HI R27, RZ, 0x8, R20 ;  /* 0x00000008ff1b7819 */ /* 0x000fe40000011614 */
[----:B------:R-:W-:Y:S02]  /*159130*/  SHF.R.U32.HI R10, RZ, 0x8, R10 ;  /* 0x00000008ff0a7819 */ /* 0x000fe4000001160a */
[----:B------:R-:W-:-:S02]  /*159140*/  LOP3.LUT R9, R9, 0xffff, RZ, 0xc0, !PT ;  /* 0x0000ffff09097812 */ /* 0x000fc400078ec0ff */
[----:B------:R-:W-:Y:S02]  /*159150*/  LOP3.LUT R6, R6, 0xffff, RZ, 0xc0, !PT ;  /* 0x0000ffff06067812 */ /* 0x000fe400078ec0ff */
[----:B------:R-:W-:Y:S02]  /*159160*/  LOP3.LUT R27, R27, 0xffff, RZ, 0xc0, !PT ;  /* 0x0000ffff1b1b7812 */ /* 0x000fe400078ec0ff */
[----:B------:R-:W-:Y:S02]  /*159170*/  LOP3.LUT R10, R10, 0xffff, RZ, 0xc0, !PT ;  /* 0x0000ffff0a0a7812 */ /* 0x000fe400078ec0ff */
[----:B------:R-:W-:Y:S02]  /*159180*/  PRMT R20, R9, 0x3340, R6 ;  /* 0x0000334009147816 */ /* 0x000fe40000000006 */
[----:B------:R-:W-:Y:S02]  /*159190*/  SHF.R.U32.HI R6, RZ, 0x8, R19 ;  /* 0x00000008ff067819 */ /* 0x000fe40000011613 */
[----:B------:R-:W-:-:S02]  /*1591a0*/  SHF.R.U32.HI R9, RZ, 0x8, R18 ;  /* 0x00000008ff097819 */ /* 0x000fc40000011612 */
[----:B------:R-:W-:Y:S01]  /*1591b0*/  PRMT R10, R27, 0x3340, R10 ;  /* 0x000033401b0a7816 */ /* 0x000fe2000000000a */
[----:B------:R-:W-:Y:S01]  /*1591c0*/  STL [R1+0x784], R23 ;  /* 0x0007841701007387 */ /* 0x000fe20000100800 */
[----:B------:R-:W-:Y:S02]  /*1591d0*/  LOP3.LUT R6, R6, 0xffff, RZ, 0xc0, !PT ;  /* 0x0000ffff06067812 */ /* 0x000fe400078ec0ff */
[----:B------:R-:W-:Y:S01]  /*1591e0*/  LOP3.LUT R9, R9, 0xffff, RZ, 0xc0, !PT ;  /* 0x0000ffff09097812 */ /* 0x000fe200078ec0ff */
[----:B------:R-:W-:Y:S04]  /*1591f0*/  STL [R1+0x57c8], R20 ;  /* 0x0057c81401007387 */ /* 0x000fe80000100800 */
[----:B------:R0:W-:Y:S02]  /*159200*/  STL [R1+0x46c], R10 ;  /* 0x00046c0a01007387 */ /* 0x0001e40000100800 */
[----:B0-----:R-:W-:-:S02]  /*159210*/  PRMT R10, R6, 0x3340, R0 ;  /* 0x00003340060a7816 */ /* 0x001fc40000000000 */
[----:B------:R-:W-:-:S03]  /*159220*/  PRMT R6, R9, 0x3340, R0 ;  /* 0x0000334009067816 */ /* 0x000fc60000000000 */
[----:B------:R-:W-:Y:S04]  /*159230*/  STL [R1+0x5c], R10 ;  /* 0x00005c0a01007387 */ /* 0x000fe80000100800 */
[----:B------:R0:W-:Y:S01]  /*159240*/  STL [R1+0x58], R6 ;  /* 0x0000580601007387 */ /* 0x0001e20000100800 */
[----:B----4-:R-:W-:Y:S02]  /*159250*/  LOP3.LUT R20, R3, 0xffff, RZ, 0xc0, !PT ;  /* 0x0000ffff03147812 */ /* 0x010fe400078ec0ff */
[----:B------:R-:W-:Y:S02]  /*159260*/  LOP3.LUT R3, R22, 0xffff, RZ, 0xc0, !PT ;  /* 0x0000ffff16037812 */ /* 0x000fe400078ec0ff */
[----:B------:R-:W4:Y:S01]  /*159270*/  LDL.LU R22, [R1+0x5648] ;  /* 0x0056480001167983 */ /* 0x000f220000300800 */
[----:B---3--:R-:W-:-:S03]  /*159280*/  LOP3.LUT R27, R26, 0xffff, RZ, 0xc0, !PT ;  /* 0x0000ffff1a1b7812 */ /* 0x008fc600078ec0ff */
[----:B------:R-:W3:Y:S01]  /*159290*/  LDL.LU R26, [R1+0x810] ;  /* 0x00081000011a7983 */ /* 0x000ee20000300800 */
[----:B0-----:R-:W-:Y:S02]  /*1592a0*/  PRMT R6, R3, 0x3340, R0 ;  /* 0x0000334003067816 */ /* 0x001fe40000000000 */
[----:B------:R-:W-:Y:S01]  /*1592b0*/  PRMT R9, R20, 0x3340, R27 ;  /* 0x0000334014097816 */ /* 0x000fe2000000001b */
[----:B------:R-:W3:Y:S01]  /*1592c0*/  LDL.LU R18, [R1+0x5530] ;  /* 0x0055300001127983 */ /* 0x000ee20000300800 */
[----:B--2---:R-:W-:-:S03]  /*1592d0*/  LOP3.LUT R21, R4, 0xffff, RZ, 0xc0, !PT ;  /* 0x0000ffff04157812 */ /* 0x004fc600078ec0ff */
[----:B------:R-:W2:Y:S01]  /*1592e0*/  LDL.LU R19, [R1+0x5644] ;  /* 0x0056440001137983 */ /* 0x000ea20000300800 */
[----:B------:R-:W-:-:S03]  /*1592f0*/  PRMT R9, R9, 0x5410, R6 ;  /* 0x0000541009097816 */ /* 0x000fc60000000006 */
[----:B------:R-:W2:Y:S01]  /*159300*/  LDL.LU R4, [R1+0x80c] ;  /* 0x00080c0001047983 */ /* 0x000ea20000300800 */
[----:B------:R-:W-:-:S04]  /*159310*/  LOP3.LUT R2, R2, 0xffff, RZ, 0xc0, !PT ;  /* 0x0000ffff02027812 */ /* 0x000fc800078ec0ff */
[----:B------:R-:W-:Y:S02]  /*159320*/  PRMT R6, R2, 0x3340, R0 ;  /* 0x0000334002067816 */ /* 0x000fe40000000000 */
[----:B------:R-:W-:Y:S02]  /*159330*/  LOP3.LUT R10, R7, 0xffff, RZ, 0xc0, !PT ;  /* 0x0000ffff070a7812 */ /* 0x000fe400078ec0ff */
[----:B------:R-:W2:Y:S04]  /*159340*/  LDL.LU R7, [R1+0x5534] ;  /* 0x0055340001077983 */ /* 0x000ea80000300800 */
[----:B------:R0:W-:Y:S02]  /*159350*/  STL [R1+0x780], R9 ;  /* 0x0007800901007387 */ /* 0x0001e40000100800 */
[----:B0-----:R-:W-:-:S04]  /*159360*/  PRMT R9, R21, 0x3340, R10 ;  /* 0x0000334015097816 */ /* 0x001fc8000000000a */
[----:B------:R-:W-:Y:S02]  /*159370*/  PRMT R23, R9, 0x5410, R6 ;  /* 0x0000541009177816 */ /* 0x000fe40000000006 */
[----:B------:R-:W-:Y:S02]  /*159380*/  SHF.R.U32.HI R9, RZ, 0x8, R21 ;  /* 0x00000008ff097819 */ /* 0x000fe40000011615 */
[----:B------:R-:W-:Y:S02]  /*159390*/  SHF.R.U32.HI R6, RZ, 0x8, R10 ;  /* 0x00000008ff067819 */ /* 0x000fe4000001160a */
[----:B------:R-:W-:Y:S02]  /*1593a0*/  LOP3.LUT R9, R9, 0xffff, RZ, 0xc0, !PT ;  /* 0x0000ffff09097812 */ /* 0x000fe400078ec0ff */
[----:B------:R-:W-:-:S04]  /*1593b0*/  LOP3.LUT R6, R6, 0xffff, RZ, 0xc0, !PT ;  /* 0x0000ffff06067812 */ /* 0x000fc800078ec0ff */
[----:B------:R-:W-:Y:S01]  /*1593c0*/  PRMT R9, R9, 0x3340, R6 ;  /* 0x0000334009097816 */ /* 0x000fe20000000006 */
[----:B------:R-:W-:Y:S01]  /*1593d0*/  STL [R1+0x778], R23 ;  /* 0x0007781701007387 */ /* 0x000fe20000100800 */
        /* <DEDUP_REMOVED lines=12> */
[----:B------:R-:W-:Y:S04]  /*1594a0*/  STL [R1+0x47c], R10 ;  /* 0x00047c0a01007387 */ /* 0x000fe80000100800 */
[----:B------:R-:W-:Y:S04]  /*1594b0*/  STL [R1+0x4c], R3 ;  /* 0x00004c0301007387 */ /* 0x000fe80000100800 */
[----:B------:R0:W-:Y:S01]  /*1594c0*/  STL [R1+0x48], R2 ;  /* 0x0000480201007387 */ /* 0x0001e20000100800 */
[----:B----4-:R-:W-:-:S03]  /*1594d0*/  LOP3.LUT R20, R22, 0xffff, RZ, 0xc0, !PT ;  /* 0x0000ffff16147812 */ /* 0x010fc600078ec0ff */
[----:B0-----:R-:W4:Y:S04]  /*1594e0*/  LDL.LU R2, [R1+0x5600] ;  /* 0x0056000001027983 */ /* 0x001f280000300800 */
[----:B------:R-:W4:Y:S01]  /*1594f0*/  LDL.LU R22, [R1+0x7b4] ;  /* 0x0007b40001167983 */ /* 0x000f220000300800 */
[----:B---3--:R-:W-:-:S03]  /*159500*/  LOP3.LUT R3, R26, 0xffff, RZ, 0xc0, !PT ;  /* 0x0000ffff1a037812 */ /* 0x008fc600078ec0ff */
[----:B------:R-:W3:Y:S01]  /*159510*/  LDL.LU R26, [R1+0x2278] ;  /* 0x00227800011a7983 */ /* 0x000ee20000300800 */
[----:B------:R-:W-:Y:S02]  /*159520*/  LOP3.LUT R27, R18, 0xffff, RZ, 0xc0, !PT ;  /* 0x0000ffff121b7812 */ /* 0x000fe400078ec0ff */
[----:B------:R-:W-:Y:S02]  /*159530*/  PRMT R6, R3, 0x3340, R0 ;  /* 0x0000334003067816 */ /* 0x000fe40000000000 */
[----:B--2---:R-:W-:Y:S02]  /*159540*/  LOP3.LUT R19, R19, 0xffff, RZ, 0xc0, !PT ;  /* 0x0000ffff13137812 */ /* 0x004fe400078ec0ff */
[----:B------:R-:W-:Y:S02]  /*159550*/  PRMT R9, R20, 0x3340, R27 ;  /* 0x0000334014097816 */ /* 0x000fe4000000001b */
[----:B------:R-:W-:Y:S02]  /*159560*/  LOP3.LUT R18, R4, 0xffff, RZ, 0xc0, !PT ;  /* 0x0000ffff04127812 */ /* 0x000fe400078ec0ff */
[----:B------:R-:W2:Y:S01]  /*159570*/  LDL.LU R4, [R1+0x55fc] ;  /* 0x0055fc0001047983 */ /* 0x000ea20000300800 */
[----:B------:R-:W-:-:S02]  /*159580*/  PRMT R21, R9, 0x5410, R6 ;  /* 0x0000541009157816 */ /* 0x000fc40000000006 */
[----:B------:R-:W-:Y:S02]  /*159590*/  PRMT R6, R18, 0x3340, R0 ;  /* 0x0000334012067816 */ /* 0x000fe40000000000 */
[----:B------:R-:W-:Y:S02]  /*1595a0*/  LOP3.LUT R10, R7, 0xffff, RZ, 0xc0, !PT ;  /* 0x0000ffff070a7812 */ /* 0x000fe400078ec0ff */
[----:B------:R-:W2:Y:S02]  /*1595b0*/  LDL.LU R7, [R1+0x226c] ;  /* 0x00226c0001077983 */ /* 0x000ea40000300800 */
[--C-:B------:R-:W-:Y:S02]  /*1595c0*/  PRMT R9, R19, 0x3340, R10.reuse ;  /* 0x0000334013097816 */ /* 0x100fe4000000000a */
[----:B------:R0:W-:Y:S01]  /*1595d0*/  STL [R1+0x760], R21 ;  /* 0x0007601501007387 */ /* 0x0001e20000100800 */
[----:B------:R-:W-:Y:S02]  /*1595e0*/  SHF.R.U32.HI R10, RZ, 0x8, R10 ;  /* 0x00000008ff0a7819 */ /* 0x000fe4000001160a */
[----:B0-----:R-:W-:-:S02]  /*1595f0*/  PRMT R21, R9, 0x5410, R6 ;  /* 0x0000541009157816 */ /* 0x001fc40000000006 */
[----:B------:R-:W-:Y:S02]  /*159600*/  SHF.R.U32.HI R9, RZ, 0x8, R20 ;  /* 0x00000008ff097819 */ /* 0x000fe40000011614 */
[----:B------:R-:W-:Y:S02]  /*159610*/  SHF.R.U32.HI R6, RZ, 0x8, R27 ;  /* 0x00000008ff067819 */ /* 0x000fe4000001161b */
[----:B------:R-:W-:Y:S02]  /*159620*/  LOP3.LUT R9, R9, 0xffff, RZ, 0xc0, !PT ;  /* 0x0000ffff09097812 */ /* 0x000fe400078ec0ff */
[----:B------:R-:W-:Y:S02]  /*159630*/  LOP3.LUT R6, R6, 0xffff, RZ, 0xc0, !PT ;  /* 0x0000ffff06067812 */ /* 0x000fe400078ec0ff */
[----:B------:R-:W-:Y:S02]  /*159640*/  SHF.R.U32.HI R27, RZ, 0x8, R19 ;  /* 0x00000008ff1b7819 */ /* 0x000fe40000011613 */
[----:B------:R-:W-:-:S02]  /*159650*/  PRMT R9, R9, 0x3340, R6 ;  /* 0x0000334009097816 */ /* 0x000fc40000000006 */
[----:B------:R-:W-:Y:S02]  /*159660*/  LOP3.LUT R27, R27, 0xffff, RZ, 0xc0, !PT ;  /* 0x0000ffff1b1b7812 */ /* 0x000fe400078ec0ff */
[----:B------:R-:W-:Y:S01]  /*159670*/  LOP3.LUT R10, R10, 0xffff, RZ, 0xc0, !PT ;  /* 0x0000ffff0a0a7812 */ /* 0x000fe200078ec0ff */
[----:B------:R-:W-:Y:S01]  /*159680*/  STL [R1+0x758], R21 ;  /* 0x0007581501007387 */ /* 0x000fe20000100800 */
[----:B------:R-:W-:-:S03]  /*159690*/  SHF.R.U32.HI R6, RZ, 0x8, R18 ;  /* 0x00000008ff067819 */ /* 0x000fc60000011612 */
[----:B------:R0:W-:Y:S01]  /*1596a0*/  STL [R1+0x4a8], R9 ;  /* 0x0004a80901007387 */ /* 0x0001e20000100800 */
[----:B------:R-:W-:Y:S02]  /*1596b0*/  PRMT R10, R27, 0x3340, R10 ;  /* 0x000033401b0a7816 */ /* 0x000fe4000000000a */
[----:B------:R-:W-:Y:S02]  /*1596c0*/  LOP3.LUT R6, R6, 0xffff, RZ, 0xc0, !PT ;  /* 0x0000ffff06067812 */ /* 0x000fe400078ec0ff */
[----:B0-----:R-:W-:Y:S01]  /*1596d0*/  SHF.R.U32.HI R9, RZ, 0x8, R3 ;  /* 0x00000008ff097819 */ /* 0x001fe20000011603 */
[----:B------:R0:W-:Y:S03]  /*1596e0*/  STL [R1+0x494], R10 ;  /* 0x0004940a01007387 */ /* 0x0001e60000100800 */
[----:B------:R-:W-:Y:S02]  /*1596f0*/  LOP3.LUT R9, R9, 0xffff, RZ, 0xc0, !PT ;  /* 0x0000ffff09097812 */ /* 0x000fe400078ec0ff */
[----:B0-----:R-:W-:-:S02]  /*159700*/  PRMT R10, R6, 0x3340, R0 ;  /* 0x00003340060a7816 */ /* 0x001fc40000000000 */
[----:B------:R-:W-:-:S03]  /*159710*/  PRMT R6, R9, 0x3340, R0 ;  /* 0x0000334009067816 */ /* 0x000fc60000000000 */
[----:B------:R-:W-:Y:S04]  /*159720*/  STL [R1+0x3c], R10 ;  /* 0x00003c0a01007387 */ /* 0x000fe80000100800 */
[----:B------:R0:W-:Y:S01]  /*159730*/  STL [R1+0x38], R6 ;  /* 0x0000380601007387 */ /* 0x0001e20000100800 */
[----:B----4-:R-:W-:Y:S02]  /*159740*/  LOP3.LUT R3, R2, 0xffff, RZ, 0xc0, !PT ;  /* 0x0000ffff02037812 */ /* 0x010fe400078ec0ff */
[----:B------:R-:W-:Y:S01]  /*159750*/  LOP3.LUT R19, R22, 0xffff, RZ, 0xc0, !PT ;  /* 0x0000ffff16137812 */ /* 0x000fe200078ec0ff */
[----:B------:R-:W4:Y:S04]  /*159760*/  LDL.LU R2, [R1+0x56bc] ;  /* 0x0056bc0001027983 */ /* 0x000f280000300800 */
[----:B------:R-:W4:Y:S01]  /*159770*/  LDL.LU R22, [R1+0x2068] ;  /* 0x0020680001167983 */ /* 0x000f220000300800 */
[----:B---3--:R-:W-:-:S03]  /*159780*/  LOP3.LUT R27, R26, 0xffff, RZ, 0xc0, !PT ;  /* 0x0000ffff1a1b7812 */ /* 0x008fc600078ec0ff */
[----:B------:R-:W3:Y:S01]  /*159790*/  LDL.LU R26, [R1+0x55cc] ;  /* 0x0055cc00011a7983 */ /* 0x000ee20000300800 */
[----:B0-----:R-:W-:Y:S02]  /*1597a0*/  PRMT R6, R19, 0x3340, R0 ;  /* 0x0000334013067816 */ /* 0x001fe40000000000 */
[----:B------:R-:W-:Y:S02]  /*1597b0*/  PRMT R9, R3, 0x3340, R27 ;  /* 0x0000334003097816 */ /* 0x000fe4000000001b */
[----:B------:R-:W-:Y:S02]  /*1597c0*/  LOP3.LUT R18, R24, 0xffff, RZ, 0xc0, !PT ;  /* 0x0000ffff18127812 */ /* 0x000fe400078ec0ff */
[----:B------:R-:W3:Y:S01]  /*1597d0*/  LDL.LU R24, [R1+0x5954] ;  /* 0x0059540001187983 */ /* 0x000ee20000300800 */
[----:B--2---:R-:W-:Y:S02]  /*1597e0*/  LOP3.LUT R4, R4, 0xffff, RZ, 0xc0, !PT ;  /* 0x0000ffff04047812 */ /* 0x004fe400078ec0ff */
[----:B------:R-:W-:-:S02]  /*1597f0*/  SHF.R.U32.HI R3, RZ, 0x8, R3 ;  /* 0x00000008ff037819 */ /* 0x000fc40000011603 */
[----:B------:R-:W-:Y:S02]  /*159800*/  LOP3.LUT R10, R7, 0xffff, RZ, 0xc0, !PT ;  /* 0x0000ffff070a7812 */ /* 0x000fe400078ec0ff */
[----:B------:R-:W-:Y:S02]  /*159810*/  PRMT R7, R9, 0x5410, R6 ;  /* 0x0000541009077816 */ /* 0x000fe40000000006 */
[----:B------:R-:W-:Y:S02]  /*159820*/  PRMT R6, R18, 0x3340, R0 ;  /* 0x0000334012067816 */ /* 0x000fe40000000000 */
[----:B------:R-:W-:Y:S01]  /*159830*/  PRMT R9, R4, 0x3340, R10 ;  /* 0x0000334004097816 */ /* 0x000fe2000000000a */
[----:B------:R0:W-:Y:S03]  /*159840*/  STL [R1+0x754], R7 ;  /* 0x0007540701007387 */ /* 0x0001e60000100800 */
[----:B0-----:R-:W-:-:S02]  /*159850*/  PRMT R7, R9, 0x5410, R6 ;  /* 0x0000541009077816 */ /* 0x001fc40000000006 */
[----:B------:R-:W-:Y:S02]  /*159860*/  SHF.R.U32.HI R9, RZ, 0x8, R4 ;  /* 0x00000008ff097819 */ /* 0x000fe40000011604 */
[----:B------:R-:W-:Y:S02]  /*159870*/  SHF.R.U32.HI R6, RZ, 0x8, R10 ;  /* 0x00000008ff067819 */ /* 0x000fe4000001160a */
[----:B------:R-:W-:Y:S02]  /*159880*/  SHF.R.U32.HI R10, RZ, 0x8, R27 ;  /* 0x00000008ff0a7819 */ /* 0x000fe4000001161b */
[----:B------:R-:W-:Y:S02]  /*159890*/  LOP3.LUT R9, R9, 0xffff, RZ, 0xc0, !PT ;  /* 0x0000ffff09097812 */ /* 0x000fe400078ec0ff */
[----:B------:R-:W-:Y:S01]  /*1598a0*/  LOP3.LUT R6, R6, 0xffff, RZ, 0xc0, !PT ;  /* 0x0000ffff06067812 */ /* 0x000fe200078ec0ff */
[----:B------:R0:W-:Y:S01]  /*1598b0*/  STL [R1+0x750], R7 ;  /* 0x0007500701007387 */ /* 0x0001e20000100800 */
[----:B------:R-:W-:-:S03]  /*1598c0*/  LOP3.LUT R27, R3, 0xffff, RZ, 0xc0, !PT ;  /* 0x0000ffff031b7812 */ /* 0x000fc600078ec0ff */
[----:B------:R-:W2:Y:S01]  /*1598d0*/  LDL.LU R3, [R1+0x56c0] ;  /* 0x0056c00001037983 */ /* 0x000ea20000300800 */
[----:B------:R-:W-:Y:S02]  /*1598e0*/  LOP3.LUT R10, R10, 0xffff, RZ, 0xc0, !PT ;  /* 0x0000ffff0a0a7812 */ /* 0x000fe400078ec0ff */
[----:B------:R-:W-:Y:S02]  /*1598f0*/  PRMT R9, R9, 0x3340, R6 ;  /* 0x0000334009097816 */ /* 0x000fe40000000006 */
[----:B------:R-:W-:Y:S01]  /*159900*/  SHF.R.U32.HI R6, RZ, 0x8, R19 ;  /* 0x00000008ff067819 */ /* 0x000fe20000011613 */
[----:B0-----:R-:W2:Y:S04]  /*159910*/  LDL.LU R7, [R1+0x205c] ;  /* 0x00205c0001077983 */ /* 0x001ea80000300800 */
[----:B------:R-:W2:Y:S01]  /*159920*/  LDL.LU R4, [R1+0x55d4] ;  /* 0x0055d40001047983 */ /* 0x000ea20000300800 */
[----:B------:R-:W-:-:S03]  /*159930*/  PRMT R10, R27, 0x3340, R10 ;  /* 0x000033401b0a7816 */ /* 0x000fc6000000000a */
[----:B------:R0:W-:Y:S01]  /*159940*/  STL [R1+0x4b0], R9 ;  /* 0x0004b00901007387 */ /* 0x0001e20000100800 */
[----:B------:R-:W-:-:S03]  /*159950*/  LOP3.LUT R6, R6, 0xffff, RZ, 0xc0, !PT ;  /* 0x0000ffff06067812 */ /* 0x000fc600078ec0ff */
[----:B------:R1:W-:Y:S01]  /*159960*/  STL [R1+0x4a4], R10 ;  /* 0x0004a40a01007387 */ /* 0x0003e20000100800 */
[----:B0-----:R-:W-:-:S04]  /*159970*/  SHF.R.U32.HI R9, RZ, 0x8, R18 ;  /* 0x00000008ff097819 */ /* 0x001fc80000011612 */
[----:B------:R-:W-:Y:S02]  /*159980*/  LOP3.LUT R9, R9, 0xffff, RZ, 0xc0, !PT ;  /* 0x0000ffff09097812 */ /* 0x000fe400078ec0ff */
[--C-:B-1----:R-:W-:Y:S02]  /*159990*/  PRMT R10, R6, 0x3340, R0.reuse ;  /* 0x00003340060a7816 */ /* 0x102fe40000000000 */
[----:B------:R-:W-:-:S03]  /*1599a0*/  PRMT R6, R9, 0x3340, R0 ;  /* 0x0000334009067816 */ /* 0x000fc60000000000 */
[----:B------:R0:W-:Y:S04]  /*1599b0*/  STL [R1+0x30], R10 ;  /* 0x0000300a01007387 */ /* 0x0001e80000100800 */
[----:B------:R1:W-:Y:S04]  /*1599c0*/  STL [R1+0x2c], R6 ;  /* 0x00002c0601007387 */ /* 0x0003e80000100800 */
[----:B------:R-:W2:Y:S04]  /*1599d0*/  LDL.LU R19, [R1+0x5668] ;  /* 0x0056680001137983 */ /* 0x000ea80000300800 */
[----:B------:R-:W2:Y:S01]  /*1599e0*/  LDL.LU R23, [R1+0x1c60] ;  /* 0x001c600001177983 */ /* 0x000ea20000300800 */
[----:B----4-:R-:W-:-:S02]  /*1599f0*/  LOP3.LUT R20, R2, 0xffff, RZ, 0xc0, !PT ;  /* 0x0000ffff02147812 */ /* 0x010fc400078ec0ff */
[----:B0-----:R-:W-:-:S04]  /*159a00*/  LOP3.LUT R10, R22, 0xffff, RZ, 0xc0, !PT ;  /* 0x0000ffff160a7812 */ /* 0x001fc800078ec0ff */
[----:B-1----:R-:W-:Y:S02]  /*159a10*/  PRMT R6, R10, 0x3340, R0 ;  /* 0x000033400a067816 */ /* 0x002fe40000000000 */
[----:B---3--:R-:W-:-:S04]  /*159a20*/  LOP3.LUT R27, R26, 0xffff, RZ, 0xc0, !PT ;  /* 0x0000ffff1a1b7812 */ /* 0x008fc800078ec0ff */
[----:B------:R-:W-:-:S04]  /*159a30*/  PRMT R9, R20, 0x3340, R27 ;  /* 0x0000334014097816 */ /* 0x000fc8000000001b */
[----:B------:R-:W-:-:S05]  /*159a40*/  PRMT R2, R9, 0x5410, R6 ;  /* 0x0000541009027816 */ /* 0x000fca0000000006 */
[----:B------:R0:W-:Y:S04]  /*159a50*/  STL [R1+0x74c], R2 ;  /* 0x00074c0201007387 */ /* 0x0001e80000100800 */
[----:B------:R-:W3:Y:S04]  /*159a60*/  LDL.LU R18, [R1+0x5554] ;  /* 0x0055540001127983 */ /* 0x000ee80000300800 */
[----:B0-----:R-:W4:Y:S04]  /*159a70*/  LDL.LU R2, [R1+0x56a0] ;  /* 0x0056a00001027983 */ /* 0x001f280000300800 */
        /* <DEDUP_REMOVED lines=12> */
[----:B--2---:R-:W-:Y:S02]  /*159b40*/  LOP3.LUT R3, R3, 0xffff, RZ, 0xc0, !PT ;  /* 0x0000ffff03037812 */ /* 0x004fe400078ec0ff */
[----:B------:R-:W-:Y:S02]  /*159b50*/  LOP3.LUT R10, R7, 0xffff, RZ, 0xc0, !PT ;  /* 0x0000ffff070a7812 */ /* 0x000fe400078ec0ff */
[----:B------:R-:W-:Y:S01]  /*159b60*/  LOP3.LUT R27, R4, 0xffff, RZ, 0xc0, !PT ;  /* 0x0000ffff041b7812 */ /* 0x000fe200078ec0ff */
[----:B------:R-:W2:Y:S01]  /*159b70*/  LDL.LU R7, [R1+0x5674] ;  /* 0x0056740001077983 */ /* 0x000ea20000300800 */
[----:B0-----:R-:W-:-:S02]  /*159b80*/  PRMT R6, R10, 0x3340, R0 ;  /* 0x000033400a067816 */ /* 0x001fc40000000000 */
[----:B------:R-:W-:-:S04]  /*159b90*/  PRMT R9, R3, 0x3340, R27 ;  /* 0x0000334003097816 */ /* 0x000fc8000000001b */
[----:B------:R-:W-:Y:S02]  /*159ba0*/  PRMT R4, R9, 0x5410, R6 ;  /* 0x0000541009047816 */ /* 0x000fe40000000006 */
[----:B------:R-:W-:-:S03]  /*159bb0*/  SHF.R.U32.HI R9, RZ, 0x8, R3 ;  /* 0x00000008ff097819 */ /* 0x000fc60000011603 */
[----:B------:R0:W-:Y:S04]  /*159bc0*/  STL [R1+0x748], R4 ;  /* 0x0007480401007387 */ /* 0x0001e80000100800 */
[----:B------:R-:W2:Y:S01]  /*159bd0*/  LDL.LU R3, [R1+0x1c64] ;  /* 0x001c640001037983 */ /* 0x000ea20000300800 */
[----:B------:R-:W-:Y:S02]  /*159be0*/  SHF.R.U32.HI R6, RZ, 0x8, R27 ;  /* 0x00000008ff067819 */ /* 0x000fe4000001161b */
[----:B------:R-:W-:Y:S01]  /*159bf0*/  SHF.R.U32.HI R10, RZ, 0x8, R10 ;  /* 0x00000008ff0a7819 */ /* 0x000fe2000001160a */
[----:B0-----:R-:W2:Y:S01]  /*159c00*/  LDL.LU R4, [R1+0x555c] ;  /* 0x00555c0001047983 */ /* 0x001ea20000300800 */
[----:B------:R-:W-:Y:S02]  /*159c10*/  LOP3.LUT R9, R9, 0xffff, RZ, 0xc0, !PT ;  /* 0x0000ffff09097812 */ /* 0x000fe400078ec0ff */
[----:B------:R-:W-:-:S02]  /*159c20*/  LOP3.LUT R6, R6, 0xffff, RZ, 0xc0, !PT ;  /* 0x0000ffff06067812 */ /* 0x000fc400078ec0ff */
[----:B------:R-:W-:Y:S02]  /*159c30*/  LOP3.LUT R10, R10, 0xffff, RZ, 0xc0, !PT ;  /* 0x0000ffff0a0a7812 */ /* 0x000fe400078ec0ff */
[----:B------:R-:W-:Y:S02]  /*159c40*/  PRMT R9, R9, 0x3340, R6 ;  /* 0x0000334009097816 */ /* 0x000fe40000000006 */
[--C-:B------:R-:W-:Y:S02]  /*159c50*/  PRMT R6, R10, 0x3340, R0.reuse ;  /* 0x000033400a067816 */ /* 0x100fe40000000000 */
[----:B------:R-:W-:Y:S02]  /*159c60*/  LOP3.LUT R19, R19, 0xffff, RZ, 0xc0, !PT ;  /* 0x0000ffff13137812 */ /* 0x000fe400078ec0ff */
[----:B------:R-:W-:Y:S01]  /*159c70*/  LOP3.LUT R20, R23, 0xffff, RZ, 0xc0, !PT ;  /* 0x0000ffff17147812 */ /* 0x000fe200078ec0ff */
[----:B------:R-:W-:Y:S04]  /*159c80*/  STL [R1+0x4b8], R9 ;  /* 0x0004b80901007387 */ /* 0x000fe80000100800 */
[----:B------:R0:W-:Y:S02]  /*159c90*/  STL [R1+0x10], R6 ;  /* 0x0000100601007387 */ /* 0x0001e40000100800 */
[----:B0-----:R-:W-:-:S02]  /*159ca0*/  PRMT R6, R20, 0x3340, R0 ;  /* 0x0000334014067816 */ /* 0x001fc40000000000 */
[----:B---3--:R-:W-:-:S04]  /*159cb0*/  LOP3.LUT R10, R18, 0xffff, RZ, 0xc0, !PT ;  /* 0x0000ffff120a7812 */ /* 0x008fc800078ec0ff */
[----:B------:R-:W-:-:S04]  /*159cc0*/  PRMT R9, R19, 0x3340, R10 ;  /* 0x0000334013097816 */ /* 0x000fc8000000000a */
[----:B------:R-:W-:Y:S02]  /*159cd0*/  PRMT R6, R9, 0x5410, R6 ;  /* 0x0000541009067816 */ /* 0x000fe40000000006 */
[----:B----4-:R-:W-:Y:S02]  /*159ce0*/  LOP3.LUT R21, R2, 0xffff, RZ, 0xc0, !PT ;  /* 0x0000ffff02157812 */ /* 0x010fe400078ec0ff */
[----:B------:R-:W-:Y:S01]  /*159cf0*/  LOP3.LUT R18, R22, 0xffff, RZ, 0xc0, !PT ;  /* 0x0000ffff16127812 */ /* 0x000fe200078ec0ff */
[----:B------:R-:W3:Y:S04]  /*159d00*/  LDL.LU R2, [R1+0x5634] ;  /* 0x0056340001027983 */ /* 0x000ee80000300800 */
[----:B------:R-:W4:Y:S01]  /*159d10*/  LDL.LU R22, [R1+0x804] ;  /* 0x0008040001167983 */ /* 0x000f220000300800 */
[----:B------:R-:W-:-:S03]  /*159d20*/  LOP3.LUT R27, R26, 0xffff, RZ, 0xc0, !PT ;  /* 0x0000ffff1a1b7812 */ /* 0x000fc600078ec0ff */
[----:B------:R0:W-:Y:S04]  /*159d30*/  STL [R1+0x738], R6 ;  /* 0x0007380601007387 */ /* 0x0001e80000100800 */
[----:B------:R-:W4:Y:S01]  /*159d40*/  LDL.LU R26, [R1+0x2288] ;  /* 0x00228800011a7983 */ /* 0x000f220000300800 */
        /* <DEDUP_REMOVED lines=14> */
[----:B------:R-:W-:Y:S04]  /*159e30*/  STL [R1+0x5ec], R9 ;  /* 0x0005ec0901007387 */ /* 0x000fe80000100800 */
[----:B------:R0:W-:Y:S01]  /*159e40*/  STL [R1+0x4e8], R6 ;  /* 0x0004e80601007387 */ /* 0x0001e20000100800 */
[----:B--2---:R-:W-:-:S02]  /*159e50*/  LOP3.LUT R7, R7, 0xffff, RZ, 0xc0, !PT ;  /* 0x0000ffff07077812 */ /* 0x004fc400078ec0ff */
[----:B------:R-:W-:Y:S02]  /*159e60*/  LOP3.LUT R10, R3, 0xffff, RZ, 0xc0, !PT ;  /* 0x0000ffff030a7812 */ /* 0x000fe400078ec0ff */
[----:B------:R-:W2:Y:S01]  /*159e70*/  LDL.LU R3, [R1+0x563c] ;  /* 0x00563c0001037983 */ /* 0x000ea20000300800 */
[----:B------:R-:W-:-:S03]  /*159e80*/  LOP3.LUT R27, R4, 0xffff, RZ, 0xc0, !PT ;  /* 0x0000ffff041b7812 */ /* 0x000fc600078ec0ff */
[----:B------:R-:W2:Y:S01]  /*159e90*/  LDL.LU R4, [R1+0x227c] ;  /* 0x00227c0001047983 */ /* 0x000ea20000300800 */
[----:B0-----:R-:W-:Y:S02]  /*159ea0*/  PRMT R6, R10, 0x3340, R0 ;  /* 0x000033400a067816 */ /* 0x001fe40000000000 */
[----:B------:R-:W-:Y:S02]  /*159eb0*/  PRMT R9, R7, 0x3340, R27 ;  /* 0x0000334007097816 */ /* 0x000fe4000000001b */
[----:B------:R-:W-:Y:S02]  /*159ec0*/  SHF.R.U32.HI R10, RZ, 0x8, R10 ;  /* 0x00000008ff0a7819 */ /* 0x000fe4000001160a */
[----:B------:R-:W-:Y:S02]  /*159ed0*/  PRMT R19, R9, 0x5410, R6 ;  /* 0x0000541009137816 */ /* 0x000fe40000000006 */
[----:B------:R-:W-:Y:S02]  /*159ee0*/  SHF.R.U32.HI R9, RZ, 0x8, R7 ;  /* 0x00000008ff097819 */ /* 0x000fe40000011607 */
[----:B------:R-:W-:-:S02]  /*159ef0*/  SHF.R.U32.HI R6, RZ, 0x8, R27 ;  /* 0x00000008ff067819 */ /* 0x000fc4000001161b */
[----:B------:R-:W-:Y:S02]  /*159f00*/  LOP3.LUT R10, R10, 0xffff, RZ, 0xc0, !PT ;  /* 0x0000ffff0a0a7812 */ /* 0x000fe400078ec0ff */
[----:B------:R-:W-:Y:S02]  /*159f10*/  LOP3.LUT R9, R9, 0xffff, RZ, 0xc0, !PT ;  /* 0x0000ffff09097812 */ /* 0x000fe400078ec0ff */
[----:B------:R-:W-:Y:S02]  /*159f20*/  LOP3.LUT R6, R6, 0xffff, RZ, 0xc0, !PT ;  /* 0x0000ffff06067812 */ /* 0x000fe400078ec0ff */
[----:B------:R-:W-:Y:S02]  /*159f30*/  PRMT R10, R10, 0x3340, R0 ;  /* 0x000033400a0a7816 */ /* 0x000fe40000000000 */
[----:B------:R-:W-:Y:S01]  /*159f40*/  PRMT R6, R9, 0x3340, R6 ;  /* 0x0000334009067816 */ /* 0x000fe20000000006 */
[----:B------:R4:W-:Y:S04]  /*159f50*/  STL [R1+0x72c], R19 ;  /* 0x00072c1301007387 */ /* 0x0009e80000100800 */
[----:B------:R-:W-:Y:S04]  /*159f60*/  STL [R1+0x57cc], R10 ;  /* 0x0057cc0a01007387 */ /* 0x000fe80000100800 */
[----:B------:R0:W-:Y:S01]  /*159f70*/  STL [R1+0x4ac], R6 ;  /* 0x0004ac0601007387 */ /* 0x0001e20000100800 */
[----:B---3--:R-:W-:-:S02]  /*159f80*/  LOP3.LUT R7, R2, 0xffff, RZ, 0xc0, !PT ;  /* 0x0000ffff02077812 */ /* 0x008fc400078ec0ff */
[----:B----4-:R-:W-:Y:S01]  /*159f90*/  LOP3.LUT R19, R22, 0xffff, RZ, 0xc0, !PT ;  /* 0x0000ffff16137812 */ /* 0x010fe200078ec0ff */
[----:B------:R-:W3:Y:S04]  /*159fa0*/  LDL.LU R2, [R1+0x56d4] ;  /* 0x0056d40001027983 */ /* 0x000ee80000300800 */
[----:B------:R-:W4:Y:S01]  /*159fb0*/  LDL.LU R22, [R1+0x2080] ;  /* 0x0020800001167983 */ /* 0x000f220000300800 */
[----:B------:R-:W-:-:S03]  /*159fc0*/  LOP3.LUT R27, R26, 0xffff, RZ, 0xc0, !PT ;  /* 0x0000ffff1a1b7812 */ /* 0x000fc600078ec0ff */
        /* <DEDUP_REMOVED lines=12> */
[----:B------:R-:W-:Y:S02]  /*15a090*/  PRMT R6, R27, 0x3340, R6 ;  /* 0x000033401b067816 */ /* 0x000fe40000000006 */
[----:B------:R-:W-:Y:S01]  /*15a0a0*/  LOP3.LUT R20, R24, 0xffff, RZ, 0xc0, !PT ;  /* 0x0000ffff18147812 */ /* 0x000fe200078ec0ff */
[----:B------:R-:W-:Y:S04]  /*15a0b0*/  STL [R1+0x57d0], R9 ;  /* 0x0057d00901007387 */ /* 0x000fe80000100800 */
[----:B------:R0:W-:Y:S04]  /*15a0c0*/  STL [R1+0x4e4], R6 ;  /* 0x0004e40601007387 */ /* 0x0001e80000100800 */
[----:B------:R-:W4:Y:S01]  /*15a0d0*/  LDL.LU R24, [R1+0x5950] ;  /* 0x0059500001187983 */ /* 0x000f220000300800 */
[----:B0-----:R-:W-:-:S02]  /*15a0e0*/  PRMT R6, R20, 0x3340, R0 ;  /* 0x0000334014067816 */ /* 0x001fc40000000000 */
[----:B--2---:R-:W-:Y:S02]  /*15a0f0*/  LOP3.LUT R9, R3, 0xffff, RZ, 0xc0, !PT ;  /* 0x0000ffff03097812 */ /* 0x004fe400078ec0ff */
[----:B------:R-:W-:Y:S02]  /*15a100*/  LOP3.LUT R10, R4, 0xffff, RZ, 0xc0, !PT ;  /* 0x0000ffff040a7812 */ /* 0x000fe400078ec0ff */
[----:B------:R-:W2:Y:S04]  /*15a110*/  LDL.LU R4, [R1+0x56b4] ;  /* 0x0056b40001047983 */ /* 0x000ea80000300800 */
[----:B------:R-:W2:Y:S04]  /*15a120*/  LDL.LU R7, [R1+0x1e60] ;  /* 0x001e600001077983 */ /* 0x000ea80000300800 */
[----:B------:R-:W2:Y:S01]  /*15a130*/  LDL.LU R3, [R1+0x55bc] ;  /* 0x0055bc0001037983 */ /* 0x000ea20000300800 */
[----:B------:R-:W-:-:S02]  /*15a140*/  PRMT R27, R9, 0x3340, R10 ;  /* 0x00003340091b7816 */ /* 0x000fc4000000000a */
[----:B------:R-:W-:Y:S02]  /*15a150*/  SHF.R.U32.HI R9, RZ, 0x8, R9 ;  /* 0x00000008ff097819 */ /* 0x000fe40000011609 */
[----:B------:R-:W-:Y:S02]  /*15a160*/  PRMT R21, R27, 0x5410, R6 ;  /* 0x000054101b157816 */ /* 0x000fe40000000006 */
[----:B------:R-:W-:Y:S02]  /*15a170*/  SHF.R.U32.HI R6, RZ, 0x8, R19 ;  /* 0x00000008ff067819 */ /* 0x000fe40000011613 */
[----:B------:R-:W-:Y:S02]  /*15a180*/  SHF.R.U32.HI R27, RZ, 0x8, R10 ;  /* 0x00000008ff1b7819 */ /* 0x000fe4000001160a */
[----:B------:R-:W-:Y:S02]  /*15a190*/  LOP3.LUT R9, R9, 0xffff, RZ, 0xc0, !PT ;  /* 0x0000ffff09097812 */ /* 0x000fe400078ec0ff */
[----:B------:R-:W-:-:S02]  /*15a1a0*/  LOP3.LUT R6, R6, 0xffff, RZ, 0xc0, !PT ;  /* 0x0000ffff06067812 */ /* 0x000fc400078ec0ff */
[----:B------:R-:W-:Y:S02]  /*15a1b0*/  LOP3.LUT R27, R27, 0xffff, RZ, 0xc0, !PT ;  /* 0x0000ffff1b1b7812 */ /* 0x000fe400078ec0ff */
[----:B------:R-:W-:Y:S02]  /*15a1c0*/  PRMT R10, R6, 0x3340, R0 ;  /* 0x00003340060a7816 */ /* 0x000fe40000000000 */
[----:B------:R-:W-:Y:S01]  /*15a1d0*/  PRMT R6, R9, 0x3340, R27 ;  /* 0x0000334009067816 */ /* 0x000fe2000000001b */
[----:B------:R-:W-:Y:S04]  /*15a1e0*/  STL [R1+0x73c], R21 ;  /* 0x00073c1501007387 */ /* 0x000fe80000100800 */
[----:B------:R4:W-:Y:S04]  /*15a1f0*/  STL [R1], R10 ;  /* 0x0000000a01007387 */ /* 0x0009e80000100800 */
        /* <DEDUP_REMOVED lines=23> */
[----:B------:R-:W-:Y:S02]  /*15a370*/  LOP3.LUT R9, R3, 0xffff, RZ, 0xc0, !PT ;  /* 0x0000ffff03097812 */ /* 0x000fe400078ec0ff */
[----:B------:R-:W2:Y:S04]  /*15a380*/  LDL.LU R3, [R1+0x56c4] ;  /* 0x0056c40001037983 */ /* 0x000ea80000300800 */
[----:B------:R-:W2:Y:S01]  /*15a390*/  LDL.LU R7, [R1+0x55c8] ;  /* 0x0055c80001077983 */ /* 0x000ea20000300800 */
[----:B0-----:R-:W-:Y:S02]  /*15a3a0*/  PRMT R6, R20, 0x3340, R0 ;  /* 0x0000334014067816 */ /* 0x001fe40000000000 */
[----:B------:R-:W-:-:S02]  /*15a3b0*/  PRMT R19, R4, 0x3340, R9 ;  /* 0x0000334004137816 */ /* 0x000fc40000000009 */
[----:B------:R-:W-:Y:S02]  /*15a3c0*/  SHF.R.U32.HI R4, RZ, 0x8, R4 ;  /* 0x00000008ff047819 */ /* 0x000fe40000011604 */
[----:B------:R-:W-:Y:S02]  /*15a3d0*/  SHF.R.U32.HI R9, RZ, 0x8, R9 ;  /* 0x00000008ff097819 */ /* 0x000fe40000011609 */
[----:B------:R-:W-:Y:S02]  /*15a3e0*/  PRMT R19, R19, 0x5410, R6 ;  /* 0x0000541013137816 */ /* 0x000fe40000000006 */
[----:B------:R-:W-:Y:S02]  /*15a3f0*/  SHF.R.U32.HI R6, RZ, 0x8, R10 ;  /* 0x00000008ff067819 */ /* 0x000fe4000001160a */
[----:B------:R-:W-:Y:S02]  /*15a400*/  LOP3.LUT R4, R4, 0xffff, RZ, 0xc0, !PT ;  /* 0x0000ffff04047812 */ /* 0x000fe400078ec0ff */
[----:B------:R-:W-:-:S02]  /*15a410*/  LOP3.LUT R9, R9, 0xffff, RZ, 0xc0, !PT ;  /* 0x0000ffff09097812 */ /* 0x000fc400078ec0ff */
[----:B------:R-:W-:Y:S02]  /*15a420*/  LOP3.LUT R6, R6, 0xffff, RZ, 0xc0, !PT ;  /* 0x0000ffff06067812 */ /* 0x000fe400078ec0ff */
[----:B------:R-:W-:Y:S02]  /*15a430*/  PRMT R4, R4, 0x3340, R9 ;  /* 0x0000334004047816 */ /* 0x000fe40000000009 */
[----:B------:R-:W-:Y:S01]  /*15a440*/  PRMT R6, R6, 0x3340, R0 ;  /* 0x0000334006067816 */ /* 0x000fe20000000000 */
[----:B------:R0:W-:Y:S04]  /*15a450*/  STL [R1+0x730], R19 ;  /* 0x0007301301007387 */ /* 0x0001e80000100800 */
[----:B------:R1:W-:Y:S04]  /*15a460*/  STL [R1+0xc], R6 ;  /* 0x00000c0601007387 */ /* 0x0003e80000100800 */
[----:B------:R0:W-:Y:S01]  /*15a470*/  STL [R1+0x4f0], R4 ;  /* 0x0004f00401007387 */ /* 0x0001e20000100800 */
[----:B---3--:R-:W-:-:S02]  /*15a480*/  LOP3.LUT R9, R2, 0xffff, RZ, 0xc0, !PT ;  /* 0x0000ffff02097812 */ /* 0x008fc400078ec0ff */
[----:B----4-:R-:W-:Y:S01]  /*15a490*/  LOP3.LUT R10, R22, 0xffff, RZ, 0xc0, !PT ;  /* 0x0000ffff160a7812 */ /* 0x010fe200078ec0ff */
[----:B------:R-:W3:Y:S04]  /*15a4a0*/  LDL.LU R2, [R1+0x5694] ;  /* 0x0056940001027983 */ /* 0x000ee80000300800 */
[----:B------:R-:W4:Y:S01]  /*15a4b0*/  LDL.LU R22, [R1+0x1c70] ;  /* 0x001c700001167983 */ /* 0x000f220000300800 */
[----:B0-----:R-:W-:-:S03]  /*15a4c0*/  LOP3.LUT R19, R26, 0xffff, RZ, 0xc0, !PT ;  /* 0x0000ffff1a137812 */ /* 0x001fc600078ec0ff */
[----:B------:R-:W4:Y:S01]  /*15a4d0*/  LDL.LU R26, [R1+0x5698] ;  /* 0x00569800011a7983 */ /* 0x000f220000300800 */
[----:B-1----:R-:W-:Y:S02]  /*15a4e0*/  PRMT R6, R10, 0x3340, R0 ;  /* 0x000033400a067816 */ /* 0x002fe40000000000 */
[----:B------:R-:W-:Y:S02]  /*15a4f0*/  PRMT R4, R9, 0x3340, R19 ;  /* 0x0000334009047816 */ /* 0x000fe40000000013 */
[----:B------:R-:W-:Y:S02]  /*15a500*/  SHF.R.U32.HI R9, RZ, 0x8, R9 ;  /* 0x00000008ff097819 */ /* 0x000fe40000011609 */
[----:B------:R-:W-:Y:S02]  /*15a510*/  PRMT R21, R4, 0x5410, R6 ;  /* 0x0000541004157816 */ /* 0x000fe40000000006 */
[----:B------:R-:W-:Y:S02]  /*15a520*/  SHF.R.U32.HI R6, RZ, 0x8, R20 ;  /* 0x00000008ff067819 */ /* 0x000fe40000011614 */
[----:B------:R-:W-:-:S02]  /*15a530*/  SHF.R.U32.HI R20, RZ, 0x8, R19 ;  /* 0x00000008ff147819 */ /* 0x000fc40000011613 */
[----:B------:R-:W-:Y:S01]  /*15a540*/  LOP3.LUT R9, R9, 0xffff, RZ, 0xc0, !PT ;  /* 0x0000ffff09097812 */ /* 0x000fe200078ec0ff */
[----:B------:R-:W4:Y:S01]  /*15a550*/  LDL.LU R4, [R1+0x1c74] ;  /* 0x001c740001047983 */ /* 0x000f220000300800 */
[----:B------:R-:W-:Y:S02]  /*15a560*/  LOP3.LUT R6, R6, 0xffff, RZ, 0xc0, !PT ;  /* 0x0000ffff06067812 */ /* 0x000fe400078ec0ff */
[----:B------:R-:W-:Y:S01]  /*15a570*/  LOP3.LUT R20, R20, 0xffff, RZ, 0xc0, !PT ;  /* 0x0000ffff14147812 */ /* 0x000fe200078ec0ff */
[----:B------:R0:W-:Y:S04]  /*15a580*/  STL [R1+0x720], R21 ;  /* 0x0007201501007387 */ /* 0x0001e80000100800 */
[----:B------:R-:W4:Y:S01]  /*15a590*/  LDL.LU R19, [R1+0x558c] ;  /* 0x00558c0001137983 */ /* 0x000f220000300800 */
[----:B0-----:R-:W-:-:S02]  /*15a5a0*/  PRMT R21, R6, 0x3340, R0 ;  /* 0x0000334006157816 */ /* 0x001fc40000000000 */
[----:B------:R-:W-:Y:S02]  /*15a5b0*/  PRMT R6, R9, 0x3340, R20 ;  /* 0x0000334009067816 */ /* 0x000fe40000000014 */
[----:B------:R-:W-:Y:S01]  /*15a5c0*/  LOP3.LUT R9, R24, 0xffff, RZ, 0xc0, !PT ;  /* 0x0000ffff18097812 */ /* 0x000fe200078ec0ff */
[----:B------:R-:W-:Y:S04]  /*15a5d0*/  STL [R1+0x8], R21 ;  /* 0x0000081501007387 */ /* 0x000fe80000100800 */
[----:B------:R0:W-:Y:S04]  /*15a5e0*/  STL [R1+0x510], R6 ;  /* 0x0005100601007387 */ /* 0x0001e80000100800 */
[----:B------:R-:W4:Y:S01]  /*15a5f0*/  LDL.LU R24, [R1+0x594c] ;  /* 0x00594c0001187983 */ /* 0x000f220000300800 */
[----:B0-----:R-:W-:-:S02]  /*15a600*/  PRMT R6, R9, 0x3340, R0 ;  /* 0x0000334009067816 */ /* 0x001fc40000000000 */
[----:B--2---:R-:W-:Y:S02]  /*15a610*/  LOP3.LUT R3, R3, 0xffff, RZ, 0xc0, !PT ;  /* 0x0000ffff03037812 */ /* 0x004fe400078ec0ff */
[----:B------:R-:W-:-:S04]  /*15a620*/  LOP3.LUT R7, R7, 0xffff, RZ, 0xc0, !PT ;  /* 0x0000ffff07077812 */ /* 0x000fc800078ec0ff */
[----:B------:R-:W-:Y:S02]  /*15a630*/  PRMT R20, R3, 0x3340, R7 ;  /* 0x0000334003147816 */ /* 0x000fe40000000007 */
[----:B------:R-:W-:Y:S02]  /*15a640*/  SHF.R.U32.HI R3, RZ, 0x8, R3 ;  /* 0x00000008ff037819 */ /* 0x000fe40000011603 */
[----:B------:R-:W-:Y:S02]  /*15a650*/  SHF.R.U32.HI R7, RZ, 0x8, R7 ;  /* 0x00000008ff077819 */ /* 0x000fe40000011607 */
[----:B------:R-:W-:Y:S02]  /*15a660*/  PRMT R20, R20, 0x5410, R6 ;  /* 0x0000541014147816 */ /* 0x000fe40000000006 */
[----:B------:R-:W-:Y:S02]  /*15a670*/  SHF.R.U32.HI R6, RZ, 0x8, R10 ;  /* 0x00000008ff067819 */ /* 0x000fe4000001160a */
[----:B------:R-:W-:-:S02]  /*15a680*/  LOP3.LUT R3, R3, 0xffff, RZ, 0xc0, !PT ;  /* 0x0000ffff03037812 */ /* 0x000fc400078ec0ff */
[----:B------:R-:W-:Y:S02]  /*15a690*/  LOP3.LUT R7, R7, 0xffff, RZ, 0xc0, !PT ;  /* 0x0000ffff07077812 */ /* 0x000fe400078ec0ff */
[----:B------:R-:W-:-:S04]  /*15a6a0*/  LOP3.LUT R6, R6, 0xffff, RZ, 0xc0, !PT ;  /* 0x0000ffff06067812 */ /* 0x000fc800078ec0ff */
[----:B------:R-:W-:Y:S02]  /*15a6b0*/  PRMT R10, R6, 0x3340, R0 ;  /* 0x00003340060a7816 */ /* 0x000fe40000000000 */
[----:B------:R-:W-:Y:S01]  /*15a6c0*/  PRMT R6, R3, 0x3340, R7 ;  /* 0x0000334003067816 */ /* 0x000fe20000000007 */
[----:B------:R3:W-:Y:S04]  /*15a6d0*/  STL [R1+0x724], R20 ;  /* 0x0007241401007387 */ /* 0x0007e80000100800 */
[----:B------:R0:W-:Y:S04]  /*15a6e0*/  STL [R1+0x24], R10 ;  /* 0x0000240a01007387 */ /* 0x0001e80000100800 */
[----:B------:R1:W-:Y:S01]  /*15a6f0*/  STL [R1+0x5bc], R6 ;  /* 0x0005bc0601007387 */ /* 0x0003e20000100800 */
[----:B---3--:R-:W-:-:S02]  /*15a700*/  LOP3.LUT R20, R2, 0xffff, RZ, 0xc0, !PT ;  /* 0x0000ffff02147812 */ /* 0x008fc400078ec0ff */
[----:B----4-:R-:W-:Y:S01]  /*15a710*/  LOP3.LUT R3, R22, 0xffff, RZ, 0xc0, !PT ;  /* 0x0000ffff16037812 */ /* 0x010fe200078ec0ff */
[----:B------:R-:W2:Y:S04]  /*15a720*/  LDL.LU R2, [R1+0x566c] ;  /* 0x00566c0001027983 */ /* 0x000ea80000300800 */
[----:B------:R-:W3:Y:S01]  /*15a730*/  LDL.LU R22, [R1+0x1a70] ;  /* 0x001a700001167983 */ /* 0x000ee20000300800 */
[----:B0-----:R-:W-:-:S03]  /*15a740*/  LOP3.LUT R10, R26, 0xffff, RZ, 0xc0, !PT ;  /* 0x0000ffff1a0a7812 */ /* 0x001fc600078ec0ff */
[----:B------:R-:W4:Y:S01]  /*15a750*/  LDL.LU R26, [R1+0x22a8] ;  /* 0x0022a800011a7983 */ /* 0x000f220000300800 */
[----:B-1----:R-:W-:-:S03]  /*15a760*/  PRMT R6, R3, 0x3340, R0 ;  /* 0x0000334003067816 */ /* 0x002fc60000000000 */
[----:B------:R-:W4:Y:S04]  /*15a770*/  LDL.LU R21, [R1+0x56e8] ;  /* 0x0056e80001157983 */ /* 0x000f280000300800 */
[----:B------:R-:W4:Y:S01]  /*15a780*/  LDL.LU R23, [R1+0x2084] ;  /* 0x0020840001177983 */ /* 0x000f220000300800 */
[----:B------:R-:W-:Y:S02]  /*15a790*/  LOP3.LUT R7, R4, 0xffff, RZ, 0xc0, !PT ;  /* 0x0000ffff04077812 */ /* 0x000fe400078ec0ff */
[----:B------:R-:W-:-:S04]  /*15a7a0*/  LOP3.LUT R24, R24, 0xffff, RZ, 0xc0, !PT ;  /* 0x0000ffff18187812 */ /* 0x000fc800078ec0ff */
[----:B------:R-:W-:-:S04]  /*15a7b0*/  PRMT R4, R20, 0x3340, R24 ;  /* 0x0000334014047816 */ /* 0x000fc80000000018 */
[----:B------:R-:W-:Y:S02]  /*15a7c0*/  PRMT R27, R4, 0x5410, R6 ;  /* 0x00005410041b7816 */ /* 0x000fe40000000006 */
[----:B------:R-:W4:Y:S01]  /*15a7d0*/  LDL.LU R4, [R1+0x5628] ;  /* 0x0056280001047983 */ /* 0x000f220000300800 */
[----:B------:R-:W-:-:S03]  /*15a7e0*/  LOP3.LUT R19, R19, 0xffff, RZ, 0xc0, !PT ;  /* 0x0000ffff13137812 */ /* 0x000fc600078ec0ff */
[----:B------:R0:W-:Y:S01]  /*15a7f0*/  STL [R1+0x718], R27 ;  /* 0x0007181b01007387 */ /* 0x0001e20000100800 */
[----:B------:R-:W-:Y:S02]  /*15a800*/  PRMT R6, R7, 0x3340, R0 ;  /* 0x0000334007067816 */ /* 0x000fe40000000000 */
[----:B------:R-:W-:Y:S02]  /*15a810*/  SHF.R.U32.HI R20, RZ, 0x8, R20 ;  /* 0x00000008ff147819 */ /* 0x000fe40000011614 */
[--C-:B0-----:R-:W-:Y:S02]  /*15a820*/  PRMT R27, R10, 0x3340, R19.reuse ;  /* 0x000033400a1b7816 */ /* 0x101fe40000000013 */
[----:B------:R-:W-:Y:S02]  /*15a830*/  SHF.R.U32.HI R10, RZ, 0x8, R10 ;  /* 0x00000008ff0a7819 */ /* 0x000fe4000001160a */
[----:B------:R-:W-:Y:S02]  /*15a840*/  SHF.R.U32.HI R19, RZ, 0x8, R19 ;  /* 0x00000008ff137819 */ /* 0x000fe40000011613 */
[----:B------:R-:W-:-:S02]  /*15a850*/  PRMT R27, R27, 0x5410, R6 ;  /* 0x000054101b1b7816 */ /* 0x000fc40000000006 */
[----:B------:R-:W-:Y:S02]  /*15a860*/  SHF.R.U32.HI R6, RZ, 0x8, R24 ;  /* 0x00000008ff067819 */ /* 0x000fe40000011618 */
[----:B------:R-:W-:Y:S02]  /*15a870*/  LOP3.LUT R10, R10, 0xffff, RZ, 0xc0, !PT ;  /* 0x0000ffff0a0a7812 */ /* 0x000fe400078ec0ff */
[----:B------:R-:W-:Y:S02]  /*15a880*/  LOP3.LUT R19, R19, 0xffff, RZ, 0xc0, !PT ;  /* 0x0000ffff13137812 */ /* 0x000fe400078ec0ff */
[----:B------:R-:W-:Y:S02]  /*15a890*/  LOP3.LUT R20, R20, 0xffff, RZ, 0xc0, !PT ;  /* 0x0000ffff14147812 */ /* 0x000fe400078ec0ff */
[----:B------:R-:W-:Y:S02]  /*15a8a0*/  LOP3.LUT R6, R6, 0xffff, RZ, 0xc0, !PT ;  /* 0x0000ffff06067812 */ /* 0x000fe400078ec0ff */
[----:B------:R-:W-:-:S02]  /*15a8b0*/  PRMT R24, R10, 0x3340, R19 ;  /* 0x000033400a187816 */ /* 0x000fc40000000013 */
[----:B------:R-:W-:Y:S01]  /*15a8c0*/  PRMT R6, R20, 0x3340, R6 ;  /* 0x0000334014067816 */ /* 0x000fe20000000006 */
[----:B------:R-:W-:Y:S04]  /*15a8d0*/  STL [R1+0x714], R27 ;  /* 0x0007141b01007387 */ /* 0x000fe80000100800 */
[----:B------:R-:W-:Y:S01]  /*15a8e0*/  STL [R1+0x57d8], R24 ;  /* 0x0057d81801007387 */ /* 0x000fe20000100800 */
[----:B------:R-:W-:-:S03]  /*15a8f0*/  SHF.R.U32.HI R3, RZ, 0x8, R3 ;  /* 0x00000008ff037819 */ /* 0x000fc60000011603 */
[----:B------:R0:W-:Y:S01]  /*15a900*/  STL [R1+0x4fc], R6 ;  /* 0x0004fc0601007387 */ /* 0x0001e20000100800 */
[----:B------:R-:W-:Y:S02]  /*15a910*/  LOP3.LUT R3, R3, 0xffff, RZ, 0xc0, !PT ;  /* 0x0000ffff03037812 */ /* 0x000fe400078ec0ff */
[----:B0-----:R-:W-:-:S04]  /*15a920*/  SHF.R.U32.HI R6, RZ, 0x8, R7 ;  /* 0x00000008ff067819 */ /* 0x001fc80000011607 */
[----:B------:R-:W-:-:S04]  /*15a930*/  LOP3.LUT R6, R6, 0xffff, RZ, 0xc0, !PT ;  /* 0x0000ffff06067812 */ /* 0x000fc800078ec0ff */
[--C-:B------:R-:W-:Y:S02]  /*15a940*/  PRMT R7, R6, 0x3340, R0.reuse ;  /* 0x0000334006077816 */ /* 0x100fe40000000000 */
[----:B------:R-:W-:-:S03]  /*15a950*/  PRMT R6, R3, 0x3340, R0 ;  /* 0x0000334003067816 */ /* 0x000fc60000000000 */
[----:B------:R0:W-:Y:S04]  /*15a960*/  STL [R1+0x4], R7 ;  /* 0x0000040701007387 */ /* 0x0001e80000100800 */
[----:B------:R1:W-:Y:S04]  /*15a970*/  STL [R1+0x34], R6 ;  /* 0x0000340601007387 */ /* 0x0003e80000100800 */
[----:B0-----:R-:W4:Y:S01]  /*15a980*/  LDL.LU R7, [R1+0x56d0] ;  /* 0x0056d00001077983 */ /* 0x001f220000300800 */
[----:B--2---:R-:W-:Y:S02]  /*15a990*/  LOP3.LUT R3, R2, 0xffff, RZ, 0xc0, !PT ;  /* 0x0000ffff02037812 */ /* 0x004fe400078ec0ff */
[----:B---3--:R-:W-:-:S02]  /*15a9a0*/  LOP3.LUT R19, R22, 0xffff, RZ, 0xc0, !PT ;  /* 0x0000ffff16137812 */ /* 0x008fc400078ec0ff */
[----:B------:R-:W2:Y:S01]  /*15a9b0*/  LDL.LU R22, [R1+0x1e70] ;  /* 0x001e700001167983 */ /* 0x000ea20000300800 */
[----:B----4-:R-:W-:-:S03]  /*15a9c0*/  LOP3.LUT R2, R26, 0xffff, RZ, 0xc0, !PT ;  /* 0x0000ffff1a027812 */ /* 0x010fc600078ec0ff */
[----:B------:R-:W3:Y:S01]  /*15a9d0*/  LDL.LU R26, [R1+0x55e8] ;  /* 0x0055e800011a7983 */ /* 0x000ee20000300800 */
[----:B------:R-:W-:Y:S02]  /*15a9e0*/  LOP3.LUT R20, R21, 0xffff, RZ, 0xc0, !PT ;  /* 0x0000ffff15147812 */ /* 0x000fe400078ec0ff */
[----:B-1----:R-:W-:Y:S02]  /*15a9f0*/  PRMT R6, R19, 0x3340, R0 ;  /* 0x0000334013067816 */ /* 0x002fe40000000000 */
[----:B------:R-:W-:Y:S02]  /*15aa00*/  PRMT R21, R3, 0x3340, R2 ;  /* 0x0000334003157816 */ /* 0x000fe40000000002 */
[----:B------:R-:W-:Y:S02]  /*15aa10*/  LOP3.LUT R10, R23, 0xffff, RZ, 0xc0, !PT ;  /* 0x0000ffff170a7812 */ /* 0x000fe400078ec0ff */
[----:B------:R-:W-:Y:S02]  /*15aa20*/  PRMT R23, R21, 0x5410, R6 ;  /* 0x0000541015177816 */ /* 0x000fe40000000006 */
[----:B------:R-:W-:-:S03]  /*15aa30*/  PRMT R6, R10, 0x3340, R0 ;  /* 0x000033400a067816 */ /* 0x000fc60000000000 */
[----:B------:R-:W-:Y:S01]  /*15aa40*/  STL [R1+0x710], R23 ;  /* 0x0007101701007387 */ /* 0x000fe20000100800 */
[----:B------:R-:W-:-:S04]  /*15aa50*/  LOP3.LUT R4, R4, 0xffff, RZ, 0xc0, !PT ;  /* 0x0000ffff04047812 */ /* 0x000fc800078ec0ff */
[----:B------:R-:W-:-:S04]  /*15aa60*/  PRMT R21, R20, 0x3340, R4 ;  /* 0x0000334014157816 */ /* 0x000fc80000000004 */
[----:B------:R-:W-:Y:S02]  /*15aa70*/  PRMT R21, R21, 0x5410, R6 ;  /* 0x0000541015157816 */ /* 0x000fe40000000006 */
[----:B------:R-:W-:Y:S02]  /*15aa80*/  SHF.R.U32.HI R6, RZ, 0x8, R20 ;  /* 0x00000008ff067819 */ /* 0x000fe40000011614 */
[----:B------:R-:W-:Y:S02]  /*15aa90*/  SHF.R.U32.HI R20, RZ, 0x8, R3 ;  /* 0x00000008ff147819 */ /* 0x000fe40000011603 */
[----:B------:R-:W-:Y:S01]  /*15aaa0*/  SHF.R.U32.HI R24, RZ, 0x8, R4 ;  /* 0x00000008ff187819 */ /* 0x000fe20000011604 */
[----:B------:R0:W-:Y:S04]  /*15aab0*/  STL [R1+0x708], R21 ;  /* 0x0007081501007387 */ /* 0x0001e80000100800 */
[----:B------:R-:W4:Y:S04]  /*15aac0*/  LDL.LU R3, [R1+0x56f4] ;  /* 0x0056f40001037983 */ /* 0x000f280000300800 */
[----:B------:R-:W4:Y:S01]  /*15aad0*/  LDL.LU R4, [R1+0x2088] ;  /* 0x0020880001047983 */ /* 0x000f220000300800 */
[----:B0-----:R-:W-:-:S03]  /*15aae0*/  SHF.R.U32.HI R21, RZ, 0x8, R2 ;  /* 0x00000008ff157819 */ /* 0x001fc60000011602 */
[----:B------:R-:W4:Y:S01]  /*15aaf0*/  LDL.LU R2, [R1+0x5640] ;  /* 0x0056400001027983 */ /* 0x000f220000300800 */
[----:B------:R-:W-:Y:S02]  /*15ab00*/  LOP3.LUT R23, R6, 0xffff, RZ, 0xc0, !PT ;  /* 0x0000ffff06177812 */ /* 0x000fe400078ec0ff */
[----:B------:R-:W-:Y:S02]  /*15ab10*/  LOP3.LUT R6, R24, 0xffff, RZ, 0xc0, !PT ;  /* 0x0000ffff18067812 */ /* 0x000fe400078ec0ff */
[----:B------:R-:W-:Y:S02]  /*15ab20*/  LOP3.LUT R20, R20, 0xffff, RZ, 0xc0, !PT ;  /* 0x0000ffff14147812 */ /* 0x000fe400078ec0ff */
[----:B------:R-:W-:Y:S02]  /*15ab30*/  LOP3.LUT R21, R21, 0xffff, RZ, 0xc0, !PT ;  /* 0x0000ffff15157812 */ /* 0x000fe400078ec0ff */
[----:B------:R-:W-:Y:S02]  /*15ab40*/  PRMT R23, R23, 0x3340, R6 ;  /* 0x0000334017177816 */ /* 0x000fe40000000006 */
[----:B------:R-:W-:-:S02]  /*15ab50*/  SHF.R.U32.HI R6, RZ, 0x8, R19 ;  /* 0x00000008ff067819 */ /* 0x000fc40000011613 */
[----:B------:R-:W-:Y:S02]  /*15ab60*/  SHF.R.U32.HI R10, RZ, 0x8, R10 ;  /* 0x00000008ff0a7819 */ /* 0x000fe4000001160a */
[----:B------:R-:W-:Y:S02]  /*15ab70*/  PRMT R20, R20, 0x3340, R21 ;  /* 0x0000334014147816 */ /* 0x000fe40000000015 */
[----:B------:R-:W-:Y:S02]  /*15ab80*/  LOP3.LUT R6, R6, 0xffff, RZ, 0xc0, !PT ;  /* 0x0000ffff06067812 */ /* 0x000fe400078ec0ff */
[----:B------:R-:W-:Y:S01]  /*15ab90*/  LOP3.LUT R10, R10, 0xffff, RZ, 0xc0, !PT ;  /* 0x0000ffff0a0a7812 */ /* 0x000fe200078ec0ff */
[----:B------:R-:W-:Y:S04]  /*15aba0*/  STL [R1+0x568], R23 ;  /* 0x0005681701007387 */ /* 0x000fe80000100800 */
[----:B------:R0:W-:Y:S02]  /*15abb0*/  STL [R1+0x4ec], R20 ;  /* 0x0004ec1401007387 */ /* 0x0001e40000100800 */
[----:B0-----:R-:W-:-:S02]  /*15abc0*/  PRMT R20, R6, 0x3340, R0 ;  /* 0x0000334006147816 */ /* 0x001fc40000000000 */
[----:B------:R-:W-:-:S03]  /*15abd0*/  PRMT R6, R10, 0x3340, R0 ;  /* 0x000033400a067816 */ /* 0x000fc60000000000 */
[----:B------:R3:W-:Y:S04]  /*15abe0*/  STL [R1+0x20], R20 ;  /* 0x0000201401007387 */ /* 0x0007e80000100800 */
[----:B------:R0:W-:Y:S01]  /*15abf0*/  STL [R1+0x44], R6 ;  /* 0x0000440601007387 */ /* 0x0001e20000100800 */
[----:B------:R-:W-:-:S03]  /*15ac00*/  LOP3.LUT R19, R7, 0xffff, RZ, 0xc0, !PT ;  /* 0x0000ffff07137812 */ /* 0x000fc600078ec0ff */
[----:B------:R-:W4:Y:S01]  /*15ac10*/  LDL.LU R7, [R1+0x56d8] ;  /* 0x0056d80001077983 */ /* 0x000f220000300800 */
[----:B--2---:R-:W-:Y:S02]  /*15ac20*/  LOP3.LUT R10, R22, 0xffff, RZ, 0xc0, !PT ;  /* 0x0000ffff160a7812 */ /* 0x004fe400078ec0ff */
[----:B---3--:R-:W-:Y:S01]  /*15ac30*/  LOP3.LUT R20, R26, 0xffff, RZ, 0xc0, !PT ;  /* 0x0000ffff1a147812 */ /* 0x008fe200078ec0ff */
[----:B------:R-:W2:Y:S04]  /*15ac40*/  LDL.LU R22, [R1+0x1e74] ;  /* 0x001e740001167983 */ /* 0x000ea80000300800 */
[----:B------:R-:W3:Y:S01]  /*15ac50*/  LDL.LU R26, [R1+0x55ec] ;  /* 0x0055ec00011a7983 */ /* 0x000ee20000300800 */
        /* <DEDUP_REMOVED lines=8> */
[----:B------:R-:W-:-:S04]  /*15ace0*/  LOP3.LUT R6, R6, 0xffff, RZ, 0xc0, !PT ;  /* 0x0000ffff06067812 */ /* 0x000fc800078ec0ff */
[----:B------:R-:W-:Y:S02]  /*15acf0*/  PRMT R19, R19, 0x3340, R6 ;  /* 0x0000334013137816 */ /* 0x000fe40000000006 */
[----:B------:R-:W-:Y:S01]  /*15ad00*/  PRMT R6, R10, 0x3340, R0 ;  /* 0x000033400a067816 */ /* 0x000fe20000000000 */
[----:B------:R-:W-:Y:S04]  /*15ad10*/  STL [R1+0x71c], R21 ;  /* 0x00071c1501007387 */ /* 0x000fe80000100800 */
[----:B------:R0:W-:Y:S04]  /*15ad20*/  STL [R1+0x564], R19 ;  /* 0x0005641301007387 */ /* 0x0001e80000100800 */
[----:B------:R1:W-:Y:S01]  /*15ad30*/  STL [R1+0x40], R6 ;  /* 0x0000400601007387 */ /* 0x0003e20000100800 */
[----:B----4-:R-:W-:-:S02]  /*15ad40*/  LOP3.LUT R10, R4, 0xffff, RZ, 0xc0, !PT ;  /* 0x0000ffff040a7812 */ /* 0x010fc400078ec0ff */
[----:B------:R-:W-:Y:S01]  /*15ad50*/  LOP3.LUT R20, R3, 0xffff, RZ, 0xc0, !PT ;  /* 0x0000ffff03147812 */ /* 0x000fe200078ec0ff */
[----:B------:R-:W4:Y:S01]  /*15ad60*/  LDL.LU R4, [R1+0x5680] ;  /* 0x0056800001047983 */ /* 0x000f220000300800 */
[----:B0-----:R-:W-:-:S03]  /*15ad70*/  LOP3.LUT R19, R2, 0xffff, RZ, 0xc0, !PT ;  /* 0x0000ffff02137812 */ /* 0x001fc600078ec0ff */
[----:B------:R-:W4:Y:S04]  /*15ad80*/  LDL.LU R2, [R1+0x1a74] ;  /* 0x001a740001027983 */ /* 0x000f280000300800 */
[----:B------:R-:W4:Y:S01]  /*15ad90*/  LDL.LU R3, [R1+0x228c] ;  /* 0x00228c0001037983 */ /* 0x000f220000300800 */
        /* <DEDUP_REMOVED lines=8> */
[----:B------:R-:W-:-:S04]  /*15ae20*/  LOP3.LUT R6, R20, 0xffff, RZ, 0xc0, !PT ;  /* 0x0000ffff14067812 */ /* 0x000fc800078ec0ff */
[----:B------:R-:W-:Y:S02]  /*15ae30*/  PRMT R20, R19, 0x3340, R6 ;  /* 0x0000334013147816 */ /* 0x000fe40000000006 */
[----:B------:R-:W-:Y:S01]  /*15ae40*/  PRMT R6, R10, 0x3340, R0 ;  /* 0x000033400a067816 */ /* 0x000fe20000000000 */
[----:B------:R-:W-:Y:S04]  /*15ae50*/  STL [R1+0x6f8], R21 ;  /* 0x0006f81501007387 */ /* 0x000fe80000100800 */
[----:B------:R-:W-:Y:S04]  /*15ae60*/  STL [R1+0x57c], R20 ;  /* 0x00057c1401007387 */ /* 0x000fe80000100800 */
[----:B------:R0:W-:Y:S01]  /*15ae70*/  STL [R1+0x54], R6 ;  /* 0x0000540601007387 */ /* 0x0001e20000100800 */
[----:B------:R-:W-:-:S02]  /*15ae80*/  LOP3.LUT R19, R7, 0xffff, RZ, 0xc0, !PT ;  /* 0x0000ffff07137812 */ /* 0x000fc400078ec0ff */
[----:B--2---:R-:W-:Y:S02]  /*15ae90*/  LOP3.LUT R7, R22, 0xffff, RZ, 0xc0, !PT ;  /* 0x0000ffff16077812 */ /* 0x004fe400078ec0ff */
[----:B---3--:R-:W-:Y:S02]  /*15aea0*/  LOP3.LUT R10, R26, 0xffff, RZ, 0xc0, !PT ;  /* 0x0000ffff1a0a7812 */ /* 0x008fe400078ec0ff */
[----:B0-----:R-:W-:Y:S02]  /*15aeb0*/  PRMT R6, R7, 0x3340, R0 ;  /* 0x0000334007067816 */ /* 0x001fe40000000000 */
[----:B------:R-:W-:-:S04]  /*15aec0*/  PRMT R20, R19, 0x3340, R10 ;  /* 0x0000334013147816 */ /* 0x000fc8000000000a */
[----:B------:R-:W-:Y:S02]  /*15aed0*/  PRMT R20, R20, 0x5410, R6 ;  /* 0x0000541014147816 */ /* 0x000fe40000000006 */
[----:B------:R-:W-:Y:S02]  /*15aee0*/  SHF.R.U32.HI R6, RZ, 0x8, R10 ;  /* 0x00000008ff067819 */ /* 0x000fe4000001160a */
[----:B------:R-:W-:Y:S01]  /*15aef0*/  SHF.R.U32.HI R10, RZ, 0x8, R7 ;  /* 0x00000008ff0a7819 */ /* 0x000fe20000011607 */
[----:B------:R-:W-:Y:S04]  /*15af00*/  STL [R1+0x704], R20 ;  /* 0x0007041401007387 */ /* 0x000fe80000100800 */
[----:B------:R-:W2:Y:S04]  /*15af10*/  LDL.LU R7, [R1+0x56e0] ;  /* 0x0056e00001077983 */ /* 0x000ea80000300800 */
[----:B------:R-:W3:Y:S04]  /*15af20*/  LDL.LU R22, [R1+0x1e54] ;  /* 0x001e540001167983 */ /* 0x000ee80000300800 */
[----:B------:R-:W3:Y:S01]  /*15af30*/  LDL.LU R26, [R1+0x5604] ;  /* 0x00560400011a7983 */ /* 0x000ee20000300800 */
[----:B------:R-:W-:-:S02]  /*15af40*/  SHF.R.U32.HI R19, RZ, 0x8, R19 ;  /* 0x00000008ff137819 */ /* 0x000fc40000011613 */
[----:B------:R-:W-:Y:S02]  /*15af50*/  LOP3.LUT R6, R6, 0xffff, RZ, 0xc0, !PT ;  /* 0x0000ffff06067812 */ /* 0x000fe400078ec0ff */
[----:B------:R-:W-:Y:S02]  /*15af60*/  LOP3.LUT R10, R10, 0xffff, RZ, 0xc0, !PT ;  /* 0x0000ffff0a0a7812 */ /* 0x000fe400078ec0ff */
[----:B------:R-:W-:-:S04]  /*15af70*/  LOP3.LUT R19, R19, 0xffff, RZ, 0xc0, !PT ;  /* 0x0000ffff13137812 */ /* 0x000fc800078ec0ff */
[----:B------:R-:W-:Y:S02]  /*15af80*/  PRMT R19, R19, 0x3340, R6 ;  /* 0x0000334013137816 */ /* 0x000fe40000000006 */
[----:B------:R-:W-:-:S03]  /*15af90*/  PRMT R6, R10, 0x3340, R0 ;  /* 0x000033400a067816 */ /* 0x000fc60000000000 */
[----:B------:R-:W-:Y:S04]  /*15afa0*/  STL [R1+0x578], R19 ;  /* 0x0005781301007387 */ /* 0x000fe80000100800 */
[----:B------:R0:W-:Y:S01]  /*15afb0*/  STL [R1+0x50], R6 ;  /* 0x0000500601007387 */ /* 0x0001e20000100800 */
[----:B----4-:R-:W-:Y:S02]  /*15afc0*/  LOP3.LUT R4, R4, 0xffff, RZ, 0xc0, !PT ;  /* 0x0000ffff04047812 */ /* 0x010fe400078ec0ff */
[----:B------:R-:W-:Y:S02]  /*15afd0*/  LOP3.LUT R2, R2, 0xffff, RZ, 0xc0, !PT ;  /* 0x0000ffff02027812 */ /* 0x000fe400078ec0ff */
[----:B------:R-:W-:Y:S02]  /*15afe0*/  LOP3.LUT R3, R3, 0xffff, RZ, 0xc0, !PT ;  /* 0x0000ffff03037812 */ /* 0x000fe400078ec0ff */
[----:B0-----:R-:W-:-:S02]  /*15aff0*/  PRMT R6, R2, 0x3340, R0 ;  /* 0x0000334002067816 */ /* 0x001fc40000000000 */
[----:B------:R-:W-:-:S04]  /*15b000*/  PRMT R10, R4, 0x3340, R3 ;  /* 0x00003340040a7816 */ /* 0x000fc80000000003 */
[----:B------:R-:W-:Y:S02]  /*15b010*/  PRMT R10, R10, 0x5410, R6 ;  /* 0x000054100a0a7816 */ /* 0x000fe40000000006 */
[----:B------:R-:W-:Y:S02]  /*15b020*/  SHF.R.U32.HI R6, RZ, 0x8, R3 ;  /* 0x00000008ff067819 */ /* 0x000fe40000011603 */
[----:B------:R-:W-:Y:S01]  /*15b030*/  SHF.R.U32.HI R19, RZ, 0x8, R4 ;  /* 0x00000008ff137819 */ /* 0x000fe20000011604 */
[----:B------:R0:W-:Y:S02]  /*15b040*/  STL [R1+0x70c], R10 ;  /* 0x00070c0a01007387 */ /* 0x0001e40000100800 */
[----:B0-----:R-:W-:Y:S02]  /*15b050*/  SHF.R.U32.HI R10, RZ, 0x8, R2 ;  /* 0x00000008ff0a7819 */ /* 0x001fe40000011602 */
[----:B------:R-:W4:Y:S04]  /*15b060*/  LDL.LU R2, [R1+0x5684] ;  /* 0x0056840001027983 */ /* 0x000f280000300800 */
[----:B------:R-:W4:Y:S04]  /*15b070*/  LDL.LU R3, [R1+0x1a40] ;  /* 0x001a400001037983 */ /* 0x000f280000300800 */
[----:B------:R-:W4:Y:S01]  /*15b080*/  LDL.LU R4, [R1+0x225c] ;  /* 0x00225c0001047983 */ /* 0x000f220000300800 */
[----:B------:R-:W-:-:S02]  /*15b090*/  LOP3.LUT R19, R19, 0xffff, RZ, 0xc0, !PT ;  /* 0x0000ffff13137812 */ /* 0x000fc400078ec0ff */
[----:B------:R-:W-:Y:S02]  /*15b0a0*/  LOP3.LUT R6, R6, 0xffff, RZ, 0xc0, !PT ;  /* 0x0000ffff06067812 */ /* 0x000fe400078ec0ff */
[----:B------:R-:W-:Y:S02]  /*15b0b0*/  LOP3.LUT R10, R10, 0xffff, RZ, 0xc0, !PT ;  /* 0x0000ffff0a0a7812 */ /* 0x000fe400078ec0ff */
[----:B------:R-:W-:Y:S02]  /*15b0c0*/  PRMT R19, R19, 0x3340, R6 ;  /* 0x0000334013137816 */ /* 0x000fe40000000006 */
[----:B------:R-:W-:Y:S02]  /*15b0d0*/  SHF.R.U32.HI R6, RZ, 0x8, R9 ;  /* 0x00000008ff067819 */ /* 0x000fe40000011609 */
[----:B------:R-:W-:Y:S02]  /*15b0e0*/  SHF.R.U32.HI R9, RZ, 0x8, R18 ;  /* 0x00000008ff097819 */ /* 0x000fe40000011612 */
[----:B------:R-:W-:-:S02]  /*15b0f0*/  PRMT R10, R10, 0x3340, R0 ;  /* 0x000033400a0a7816 */ /* 0x000fc40000000000 */
[----:B------:R-:W-:Y:S02]  /*15b100*/  LOP3.LUT R6, R6, 0xffff, RZ, 0xc0, !PT ;  /* 0x0000ffff06067812 */ /* 0x000fe400078ec0ff */
[----:B------:R-:W-:Y:S01]  /*15b110*/  LOP3.LUT R9, R9, 0xffff, RZ, 0xc0, !PT ;  /* 0x0000ffff09097812 */ /* 0x000fe200078ec0ff */
[----:B------:R-:W-:Y:S04]  /*15b120*/  STL [R1+0x5a0], R19 ;  /* 0x0005a01301007387 */ /* 0x000fe80000100800 */
[----:B------:R2:W-:Y:S01]  /*15b130*/  STL [R1+0x70], R10 ;  /* 0x0000700a01007387 */ /* 0x0005e20000100800 */
[--C-:B------:R-:W-:Y:S02]  /*15b140*/  PRMT R18, R6, 0x3340, R0.reuse ;  /* 0x0000334006127816 */ /* 0x100fe40000000000 */
[----:B------:R-:W-:-:S03]  /*15b150*/  PRMT R6, R9, 0x3340, R0 ;  /* 0x0000334009067816 */ /* 0x000fc60000000000 */
[----:B------:R-:W-:Y:S04]  /*15b160*/  STL [R1+0x78], R18 ;  /* 0x0000781201007387 */ /* 0x000fe80000100800 */
[----:B------:R0:W-:Y:S01]  /*15b170*/  STL [R1+0x9c], R6 ;  /* 0x00009c0601007387 */ /* 0x0001e20000100800 */
[----:B--2---:R-:W-:Y:S02]  /*15b180*/  LOP3.LUT R10, R7, 0xffff, RZ, 0xc0, !PT ;  /* 0x0000ffff070a7812 */ /* 0x004fe400078ec0ff */
[----:B---3--:R-:W-:Y:S02]  /*15b190*/  LOP3.LUT R7, R22, 0xffff, RZ, 0xc0, !PT ;  /* 0x0000ffff16077812 */ /* 0x008fe400078ec0ff */
[----:B------:R-:W-:Y:S02]  /*15b1a0*/  LOP3.LUT R9, R26, 0xffff, RZ, 0xc0, !PT ;  /* 0x0000ffff1a097812 */ /* 0x000fe400078ec0ff */
[----:B0-----:R-:W-:-:S02]  /*15b1b0*/  PRMT R6, R7, 0x3340, R0 ;  /* 0x0000334007067816 */ /* 0x001fc40000000000 */
        /* <DEDUP_REMOVED lines=20> */
[----:B------:R-:W-:Y:S02]  /*15b300*/  PRMT R9, R2, 0x3340, R4 ;  /* 0x0000334002097816 */ /* 0x000fe40000000004 */
[----:B------:R-:W-:Y:S02]  /*15b310*/  SHF.R.U32.HI R2, RZ, 0x8, R2 ;  /* 0x00000008ff027819 */ /* 0x000fe40000011602 */
[----:B------:R-:W-:Y:S02]  /*15b320*/  PRMT R9, R9, 0x5410, R6 ;  /* 0x0000541009097816 */ /* 0x000fe40000000006 */
[----:B------:R-:W-:Y:S02]  /*15b330*/  SHF.R.U32.HI R6, RZ, 0x8, R4 ;  /* 0x00000008ff067819 */ /* 0x000fe40000011604 */
[----:B------:R-:W-:Y:S01]  /*15b340*/  LOP3.LUT R10, R2, 0xffff, RZ, 0xc0, !PT ;  /* 0x0000ffff020a7812 */ /* 0x000fe200078ec0ff */
[----:B------:R0:W-:Y:S04]  /*15b350*/  STL [R1+0x764], R9 ;  /* 0x0007640901007387 */ /* 0x0001e80000100800 */
[----:B------:R-:W4:Y:S04]  /*15b360*/  LDL.LU R4, [R1+0x5690] ;  /* 0x0056900001047983 */ /* 0x000f280000300800 */
[----:B------:R-:W4:Y:S01]  /*15b370*/  LDL.LU R2, [R1+0x1a10] ;  /* 0x001a100001027983 */ /* 0x000f220000300800 */
[----:B0-----:R-:W-:-:S03]  /*15b380*/  SHF.R.U32.HI R9, RZ, 0x8, R3 ;  /* 0x00000008ff097819 */ /* 0x001fc60000011603 */
[----:B------:R-:W4:Y:S01]  /*15b390*/  LDL.LU R3, [R1+0x2228] ;  /* 0x0022280001037983 */ /* 0x000f220000300800 */
[----:B------:R-:W-:Y:S02]  /*15b3a0*/  LOP3.LUT R6, R6, 0xffff, RZ, 0xc0, !PT ;  /* 0x0000ffff06067812 */ /* 0x000fe400078ec0ff */
[----:B------:R-:W-:Y:S02]  /*15b3b0*/  LOP3.LUT R9, R9, 0xffff, RZ, 0xc0, !PT ;  /* 0x0000ffff09097812 */ /* 0x000fe400078ec0ff */
[----:B------:R-:W-:Y:S02]  /*15b3c0*/  PRMT R18, R10, 0x3340, R6 ;  /* 0x000033400a127816 */ /* 0x000fe40000000006 */
[----:B------:R-:W-:Y:S02]  /*15b3d0*/  SHF.R.U32.HI R6, RZ, 0x8, R15 ;  /* 0x00000008ff067819 */ /* 0x000fe4000001160f */
[----:B------:R-:W-:Y:S02]  /*15b3e0*/  PRMT R10, R9, 0x3340, R0 ;  /* 0x00003340090a7816 */ /* 0x000fe40000000000 */
[----:B------:R-:W-:-:S02]  /*15b3f0*/  SHF.R.U32.HI R9, RZ, 0x8, R14 ;  /* 0x00000008ff097819 */ /* 0x000fc4000001160e */
[----:B------:R-:W-:Y:S01]  /*15b400*/  LOP3.LUT R6, R6, 0xffff, RZ, 0xc0, !PT ;  /* 0x0000ffff06067812 */ /* 0x000fe200078ec0ff */
[----:B------:R-:W-:Y:S04]  /*15b410*/  STL [R1+0x5b0], R18 ;  /* 0x0005b01201007387 */ /* 0x000fe80000100800 */
[----:B------:R0:W-:Y:S01]  /*15b420*/  STL [R1+0xe0], R10 ;  /* 0x0000e00a01007387 */ /* 0x0001e20000100800 */
[----:B------:R-:W-:Y:S02]  /*15b430*/  LOP3.LUT R9, R9, 0xffff, RZ, 0xc0, !PT ;  /* 0x0000ffff09097812 */ /* 0x000fe400078ec0ff */
[--C-:B0-----:R-:W-:Y:S02]  /*15b440*/  PRMT R10, R6, 0x3340, R0.reuse ;  /* 0x00003340060a7816 */ /* 0x101fe40000000000 */
[----:B------:R-:W-:-:S03]  /*15b450*/  PRMT R6, R9, 0x3340, R0 ;  /* 0x0000334009067816 */ /* 0x000fc60000000000 */
[----:B------:R0:W-:Y:S04]  /*15b460*/  STL [R1+0x140], R10 ;  /* 0x0001400a01007387 */ /* 0x0001e80000100800 */
[----:B------:R1:W-:Y:S01]  /*15b470*/  STL [R1+0x16c], R6 ;  /* 0x00016c0601007387 */ /* 0x0003e20000100800 */
[----:B--2---:R-:W-:Y:S02]  /*15b480*/  LOP3.LUT R7, R7, 0xffff, RZ, 0xc0, !PT ;  /* 0x0000ffff07077812 */ /* 0x004fe400078ec0ff */
[----:B---3--:R-:W-:Y:S02]  /*15b490*/  LOP3.LUT R9, R22, 0xffff, RZ, 0xc0, !PT ;  /* 0x0000ffff16097812 */ /* 0x008fe400078ec0ff */
[----:B0-----:R-:W-:Y:S02]  /*15b4a0*/  LOP3.LUT R10, R26, 0xffff, RZ, 0xc0, !PT ;  /* 0x0000ffff1a0a7812 */ /* 0x001fe400078ec0ff */
[----:B-1----:R-:W-:-:S02]  /*15b4b0*/  PRMT R6, R9, 0x3340, R0 ;  /* 0x0000334009067816 */ /* 0x002fc40000000000 */
[----:B------:R-:W-:Y:S02]  /*15b4c0*/  PRMT R14, R7, 0x3340, R10 ;  /* 0x00003340070e7816 */ /* 0x000fe4000000000a */
[----:B------:R-:W-:Y:S02]  /*15b4d0*/  SHF.R.U32.HI R7, RZ, 0x8, R7 ;  /* 0x00000008ff077819 */ /* 0x000fe40000011607 */
[----:B------:R-:W-:Y:S02]  /*15b4e0*/  PRMT R14, R14, 0x5410, R6 ;  /* 0x000054100e0e7816 */ /* 0x000fe40000000006 */
[----:B------:R-:W-:Y:S02]  /*15b4f0*/  SHF.R.U32.HI R6, RZ, 0x8, R10 ;  /* 0x00000008ff067819 */ /* 0x000fe4000001160a */
[----:B------:R-:W-:Y:S01]  /*15b500*/  LOP3.LUT R10, R7, 0xffff, RZ, 0xc0, !PT ;  /* 0x0000ffff070a7812 */ /* 0x000fe200078ec0ff */
[----:B------:R-:W-:Y:S04]  /*15b510*/  STL [R1+0x78c], R14 ;  /* 0x00078c0e01007387 */ /* 0x000fe80000100800 */
[----:B------:R-:W2:Y:S04]  /*15b520*/  LDL.LU R7, [R1+0x56ec] ;  /* 0x0056ec0001077983 */ /* 0x000ea80000300800 */
[----:B------:R-:W3:Y:S04]  /*15b530*/  LDL.LU R22, [R1+0x1df0] ;  /* 0x001df00001167983 */ /* 0x000ee80000300800 */
[----:B------:R-:W3:Y:S01]  /*15b540*/  LDL.LU R26, [R1+0x561c] ;  /* 0x00561c00011a7983 */ /* 0x000ee20000300800 */
[----:B------:R-:W-:-:S02]  /*15b550*/  SHF.R.U32.HI R9, RZ, 0x8, R9 ;  /* 0x00000008ff097819 */ /* 0x000fc40000011609 */
[----:B------:R-:W-:Y:S02]  /*15b560*/  LOP3.LUT R6, R6, 0xffff, RZ, 0xc0, !PT ;  /* 0x0000ffff06067812 */ /* 0x000fe400078ec0ff */
[----:B------:R-:W-:Y:S02]  /*15b570*/  LOP3.LUT R9, R9, 0xffff, RZ, 0xc0, !PT ;  /* 0x0000ffff09097812 */ /* 0x000fe400078ec0ff */
[----:B------:R-:W-:Y:S02]  /*15b580*/  PRMT R23, R10, 0x3340, R6 ;  /* 0x000033400a177816 */ /* 0x000fe40000000006 */
[----:B------:R-:W-:-:S03]  /*15b590*/  PRMT R6, R9, 0x3340, R0 ;  /* 0x0000334009067816 */ /* 0x000fc60000000000 */
[----:B------:R-:W-:Y:S04]  /*15b5a0*/  STL [R1+0x57dc], R23 ;  /* 0x0057dc1701007387 */ /* 0x000fe80000100800 */
[----:B------:R0:W-:Y:S01]  /*15b5b0*/  STL [R1+0x13c], R6 ;  /* 0x00013c0601007387 */ /* 0x0001e20000100800 */
[----:B----4-:R-:W-:Y:S02]  /*15b5c0*/  LOP3.LUT R4, R4, 0xffff, RZ, 0xc0, !PT ;  /* 0x0000ffff04047812 */ /* 0x010fe400078ec0ff */
[----:B------:R-:W-:-:S04]  /*15b5d0*/  LOP3.LUT R2, R2, 0xffff, RZ, 0xc0, !PT ;  /* 0x0000ffff02027812 */ /* 0x000fc800078ec0ff */
[----:B0-----:R-:W-:Y:S02]  /*15b5e0*/  PRMT R6, R2, 0x3340, R0 ;  /* 0x0000334002067816 */ /* 0x001fe40000000000 */
[----:B------:R-:W-:-:S04]  /*15b5f0*/  LOP3.LUT R3, R3, 0xffff, RZ, 0xc0, !PT ;  /* 0x0000ffff03037812 */ /* 0x000fc800078ec0ff */
[----:B------:R-:W-:-:S04]  /*15b600*/  PRMT R9, R4, 0x3340, R3 ;  /* 0x0000334004097816 */ /* 0x000fc80000000003 */
[----:B------:R-:W-:Y:S02]  /*15b610*/  PRMT R9, R9, 0x5410, R6 ;  /* 0x0000541009097816 */ /* 0x000fe40000000006 */
[----:B------:R-:W-:Y:S02]  /*15b620*/  SHF.R.U32.HI R10, RZ, 0x8, R4 ;  /* 0x00000008ff0a7819 */ /* 0x000fe40000011604 */
[----:B------:R-:W-:Y:S01]  /*15b630*/  SHF.R.U32.HI R6, RZ, 0x8, R3 ;  /* 0x00000008ff067819 */ /* 0x000fe20000011603 */
[----:B------:R0:W-:Y:S04]  /*15b640*/  STL [R1+0x7b4], R9 ;  /* 0x0007b40901007387 */ /* 0x0001e80000100800 */
[----:B------:R-:W4:Y:S01]  /*15b650*/  LDL.LU R4, [R1+0x569c] ;  /* 0x00569c0001047983 */ /* 0x000f220000300800 */
[----:B0-----:R-:W-:-:S03]  /*15b660*/  SHF.R.U32.HI R9, RZ, 0x8, R2 ;  /* 0x00000008ff097819 */ /* 0x001fc60000011602 */
[----:B------:R-:W4:Y:S04]  /*15b670*/  LDL.LU R2, [R1+0x19e0] ;  /* 0x0019e00001027983 */ /* 0x000f280000300800 */
[----:B------:R-:W4:Y:S01]  /*15b680*/  LDL.LU R3, [R1+0x21f8] ;  /* 0x0021f80001037983 */ /* 0x000f220000300800 */
[----:B------:R-:W-:Y:S02]  /*15b690*/  LOP3.LUT R10, R10, 0xffff, RZ, 0xc0, !PT ;  /* 0x0000ffff0a0a7812 */ /* 0x000fe400078ec0ff */
[----:B------:R-:W-:Y:S02]  /*15b6a0*/  LOP3.LUT R6, R6, 0xffff, RZ, 0xc0, !PT ;  /* 0x0000ffff06067812 */ /* 0x000fe400078ec0ff */
[----:B------:R-:W-:Y:S02]  /*15b6b0*/  LOP3.LUT R9, R9, 0xffff, RZ, 0xc0, !PT ;  /* 0x0000ffff09097812 */ /* 0x000fe400078ec0ff */
[----:B------:R-:W-:-:S02]  /*15b6c0*/  PRMT R14, R10, 0x3340, R6 ;  /* 0x000033400a0e7816 */ /* 0x000fc40000000006 */
[--C-:B------:R-:W-:Y:S02]  /*15b6d0*/  PRMT R10, R9, 0x3340, R0.reuse ;  /* 0x00003340090a7816 */ /* 0x100fe40000000000 */
[----:B------:R-:W-:Y:S02]  /*15b6e0*/  SHF.R.U32.HI R6, RZ, 0x8, R13 ;  /* 0x00000008ff067819 */ /* 0x000fe4000001160d */
[----:B------:R-:W-:Y:S02]  /*15b6f0*/  SHF.R.U32.HI R9, RZ, 0x8, R17 ;  /* 0x00000008ff097819 */ /* 0x000fe40000011611 */
[----:B------:R-:W-:Y:S02]  /*15b700*/  LOP3.LUT R6, R6, 0xffff, RZ, 0xc0, !PT ;  /* 0x0000ffff06067812 */ /* 0x000fe400078ec0ff */
[----:B------:R-:W-:Y:S01]  /*15b710*/  LOP3.LUT R9, R9, 0xffff, RZ, 0xc0, !PT ;  /* 0x0000ffff09097812 */ /* 0x000fe200078ec0ff */
[----:B------:R-:W-:Y:S04]  /*15b720*/  STL [R1+0x5b8], R14 ;  /* 0x0005b80e01007387 */ /* 0x000fe80000100800 */
[----:B------:R2:W-:Y:S01]  /*15b730*/  STL [R1+0x138], R10 ;  /* 0x0001380a01007387 */ /* 0x0005e20000100800 */
[----:B------:R-:W-:-:S02]  /*15b740*/  PRMT R13, R6, 0x3340, R0 ;  /* 0x00003340060d7816 */ /* 0x000fc40000000000 */
        /* <DEDUP_REMOVED lines=23> */
[----:B------:R-:W-:Y:S02]  /*15b8c0*/  LOP3.LUT R5, R5, 0xffff, RZ, 0xc0, !PT ;  /* 0x0000ffff05057812 */ /* 0x000fe400078ec0ff */
[----:B----4-:R-:W-:Y:S02]  /*15b8d0*/  LOP3.LUT R4, R4, 0xffff, RZ, 0xc0, !PT ;  /* 0x0000ffff04047812 */ /* 0x010fe400078ec0ff */
[----:B------:R-:W-:Y:S02]  /*15b8e0*/  LOP3.LUT R2, R2, 0xffff, RZ, 0xc0, !PT ;  /* 0x0000ffff02027812 */ /* 0x000fe400078ec0ff */
[----:B------:R-:W-:-:S02]  /*15b8f0*/  LOP3.LUT R3, R3, 0xffff, RZ, 0xc0, !PT ;  /* 0x0000ffff03037812 */ /* 0x000fc400078ec0ff */
[----:B0-----:R-:W-:Y:S02]  /*15b900*/  PRMT R6, R2, 0x3340, R0 ;  /* 0x0000334002067816 */ /* 0x001fe40000000000 */
        /* <DEDUP_REMOVED lines=13> */
[----:B------:R-:W-:Y:S02]  /*15b9e0*/  SHF.R.U32.HI R6, RZ, 0x8, R16 ;  /* 0x00000008ff067819 */ /* 0x000fe40000011610 */
[--C-:B------:R-:W-:Y:S02]  /*15b9f0*/  PRMT R9, R9, 0x3340, R0.reuse ;  /* 0x0000334009097816 */ /* 0x100fe40000000000 */
[----:B------:R-:W-:Y:S01]  /*15ba00*/  LOP3.LUT R6, R6, 0xffff, RZ, 0xc0, !PT ;  /* 0x0000ffff06067812 */ /* 0x000fe200078ec0ff */
[----:B------:R0:W-:Y:S04]  /*15ba10*/  STL [R1+0x5e0], R10 ;  /* 0x0005e00a01007387 */ /* 0x0001e80000100800 */
[----:B------:R2:W-:Y:S01]  /*15ba20*/  STL [R1+0x12c], R9 ;  /* 0x00012c0901007387 */ /* 0x0005e20000100800 */
[----:B0-----:R-:W-:-:S02]  /*15ba30*/  PRMT R10, R6, 0x3340, R0 ;  /* 0x00003340060a7816 */ /* 0x001fc40000000000 */
        /* <DEDUP_REMOVED lines=9> */
[----:B------:R-:W-:-:S03]  /*15bad0*/  SHF.R.U32.HI R6, RZ, 0x8, R7 ;  /* 0x00000008ff067819 */ /* 0x000fc60000011607 */
[----:B------:R-:W-:Y:S04]  /*15bae0*/  STL [R1+0x804], R10 ;  /* 0x0008040a01007387 */ /* 0x000fe80000100800 */
[----:B------:R-:W2:Y:S04]  /*15baf0*/  LDL.LU R7, [R1+0x56f8] ;  /* 0x0056f80001077983 */ /* 0x000ea80000300800 */
[----:B------:R-:W3:Y:S04]  /*15bb00*/  LDL.LU R22, [R1+0x1d90] ;  /* 0x001d900001167983 */ /* 0x000ee80000300800 */
[----:B------:R-:W3:Y:S01]  /*15bb10*/  LDL.LU R26, [R1+0x5630] ;  /* 0x00563000011a7983 */ /* 0x000ee20000300800 */
[----:B------:R-:W-:-:S02]  /*15bb20*/  SHF.R.U32.HI R9, RZ, 0x8, R9 ;  /* 0x00000008ff097819 */ /* 0x000fc40000011609 */
[----:B------:R-:W-:Y:S02]  /*15bb30*/  SHF.R.U32.HI R5, RZ, 0x8, R5 ;  /* 0x00000008ff057819 */ /* 0x000fe40000011605 */
[----:B------:R-:W-:Y:S02]  /*15bb40*/  LOP3.LUT R6, R6, 0xffff, RZ, 0xc0, !PT ;  /* 0x0000ffff06067812 */ /* 0x000fe400078ec0ff */
[----:B------:R-:W-:Y:S02]  /*15bb50*/  LOP3.LUT R9, R9, 0xffff, RZ, 0xc0, !PT ;  /* 0x0000ffff09097812 */ /* 0x000fe400078ec0ff */
[----:B------:R-:W-:Y:S02]  /*15bb60*/  LOP3.LUT R5, R5, 0xffff, RZ, 0xc0, !PT ;  /* 0x0000ffff05057812 */ /* 0x000fe400078ec0ff */
[----:B------:R-:W-:Y:S02]  /*15bb70*/  PRMT R6, R9, 0x3340, R6 ;  /* 0x0000334009067816 */ /* 0x000fe40000000006 */
[----:B------:R-:W-:-:S03]  /*15bb80*/  PRMT R5, R5, 0x3340, R0 ;  /* 0x0000334005057816 */ /* 0x000fc60000000000 */
[----:B------:R0:W-:Y:S04]  /*15bb90*/  STL [R1+0x5e4], R6 ;  /* 0x0005e40601007387 */ /* 0x0001e80000100800 */
[----:B------:R1:W-:Y:S01]  /*15bba0*/  STL [R1+0x124], R5 ;  /* 0x0001240501007387 */ /* 0x0003e20000100800 */
[----:B----4-:R-:W-:Y:S02]  /*15bbb0*/  LOP3.LUT R4, R4, 0xffff, RZ, 0xc0, !PT ;  /* 0x0000ffff04047812 */ /* 0x010fe400078ec0ff */
[----:B------:R-:W-:Y:S02]  /*15bbc0*/  LOP3.LUT R2, R2, 0xffff, RZ, 0xc0, !PT ;  /* 0x0000ffff02027812 */ /* 0x000fe400078ec0ff */
[----:B------:R-:W-:Y:S02]  /*15bbd0*/  LOP3.LUT R3, R3, 0xffff, RZ, 0xc0, !PT ;  /* 0x0000ffff03037812 */ /* 0x000fe400078ec0ff */
[----:B0-----:R-:W-:-:S02]  /*15bbe0*/  PRMT R6, R2, 0x3340, R0 ;  /* 0x0000334002067816 */ /* 0x001fc40000000000 */
[----:B-1----:R-:W-:-:S04]  /*15bbf0*/  PRMT R5, R4, 0x3340, R3 ;  /* 0x0000334004057816 */ /* 0x002fc80000000003 */
        /* <DEDUP_REMOVED lines=12> */
[----:B------:R-:W-:Y:S02]  /*15bcc0*/  PRMT R5, R5, 0x3340, R0 ;  /* 0x0000334005057816 */ /* 0x000fe40000000000 */
[----:B------:R-:W-:Y:S01]  /*15bcd0*/  SHF.R.U32.HI R6, RZ, 0x8, R28 ;  /* 0x00000008ff067819 */ /* 0x000fe2000001161c */
[----:B------:R-:W-:Y:S04]  /*15bce0*/  STL [R1+0x5e8], R9 ;  /* 0x0005e80901007387 */ /* 0x000fe80000100800 */
[----:B------:R-:W4:Y:S04]  /*15bcf0*/  LDL.LU R28, [R1+0x5948] ;  /* 0x00594800011c7983 */ /* 0x000f280000300800 */
[----:B------:R0:W-:Y:S01]  /*15bd00*/  STL [R1+0x120], R5 ;  /* 0x0001200501007387 */ /* 0x0001e20000100800 */
[----:B------:R-:W-:-:S02]  /*15bd10*/  LOP3.LUT R6, R6, 0xffff, RZ, 0xc0, !PT ;  /* 0x0000ffff06067812 */ /* 0x000fc400078ec0ff */
[----:B0-----:R-:W-:Y:S02]  /*15bd20*/  SHF.R.U32.HI R5, RZ, 0x8, R29 ;  /* 0x00000008ff057819 */ /* 0x001fe4000001161d */
[----:B------:R-:W-:Y:S01]  /*15bd30*/  PRMT R10, R6, 0x3340, R0 ;  /* 0x00003340060a7816 */ /* 0x000fe20000000000 */
[----:B------:R-:W4:Y:S01]  /*15bd40*/  LDL.LU R29, [R1+0x5944] ;  /* 0x00594400011d7983 */ /* 0x000f220000300800 */
[----:B------:R-:W-:-:S04]  /*15bd50*/  LOP3.LUT R5, R5, 0xffff, RZ, 0xc0, !PT ;  /* 0x0000ffff05057812 */ /* 0x000fc800078ec0ff */
[----:B------:R-:W-:Y:S01]  /*15bd60*/  PRMT R6, R5, 0x3340, R0 ;  /* 0x0000334005067816 */ /* 0x000fe20000000000 */
[----:B------:R-:W-:Y:S04]  /*15bd70*/  STL [R1+0x11c], R10 ;  /* 0x00011c0a01007387 */ /* 0x000fe80000100800 */
[----:B------:R0:W-:Y:S01]  /*15bd80*/  STL [R1+0x160], R6 ;  /* 0x0001600601007387 */ /* 0x0001e20000100800 */
[----:B--2---:R-:W-:Y:S02]  /*15bd90*/  LOP3.LUT R9, R7, 0xffff, RZ, 0xc0, !PT ;  /* 0x0000ffff07097812 */ /* 0x004fe400078ec0ff */
[----:B---3--:R-:W-:Y:S02]  /*15bda0*/  LOP3.LUT R5, R22, 0xffff, RZ, 0xc0, !PT ;  /* 0x0000ffff16057812 */ /* 0x008fe400078ec0ff */
[----:B------:R-:W-:-:S02]  /*15bdb0*/  LOP3.LUT R7, R26, 0xffff, RZ, 0xc0, !PT ;  /* 0x0000ffff1a077812 */ /* 0x000fc400078ec0ff */
[----:B0-----:R-:W-:Y:S02]  /*15bdc0*/  PRMT R6, R5, 0x3340, R0 ;  /* 0x0000334005067816 */ /* 0x001fe40000000000 */
        /* <DEDUP_REMOVED lines=20> */
[----:B-1----:R-:W-:Y:S02]  /*15bf10*/  PRMT R5, R2, 0x3340, R4 ;  /* 0x0000334002057816 */ /* 0x002fe40000000004 */
[----:B------:R-:W-:Y:S02]  /*15bf20*/  SHF.R.U32.HI R2, RZ, 0x8, R2 ;  /* 0x00000008ff027819 */ /* 0x000fe40000011602 */
[----:B------:R-:W-:Y:S02]  /*15bf30*/  PRMT R5, R5, 0x5410, R6 ;  /* 0x0000541005057816 */ /* 0x000fe40000000006 */
[----:B------:R-:W-:Y:S02]  /*15bf40*/  LOP3.LUT R9, R2, 0xffff, RZ, 0xc0, !PT ;  /* 0x0000ffff02097812 */ /* 0x000fe400078ec0ff */
        /* <DEDUP_REMOVED lines=8> */
[----:B------:R-:W-:Y:S02]  /*15bfd0*/  PRMT R9, R9, 0x3340, R6 ;  /* 0x0000334009097816 */ /* 0x000fe40000000006 */
[----:B------:R-:W-:-:S02]  /*15bfe0*/  PRMT R5, R5, 0x3340, R0 ;  /* 0x0000334005057816 */ /* 0x000fc40000000000 */
        /* <DEDUP_REMOVED lines=8> */
[----:B------:R-:W-:-:S03]  /*15c070*/  LOP3.LUT R5, R5, 0xffff, RZ, 0xc0, !PT ;  /* 0x0000ffff05057812 */ /* 0x000fc600078ec0ff */
[----:B------:R0:W-:Y:S01]  /*15c080*/  STL [R1+0x110], R9 ;  /* 0x0001100901007387 */ /* 0x0001e20000100800 */
[----:B------:R-:W-:-:S05]  /*15c090*/  PRMT R6, R5, 0x3340, R0 ;  /* 0x0000334005067816 */ /* 0x000fca0000000000 */
[----:B------:R1:W-:Y:S01]  /*15c0a0*/  STL [R1+0x15c], R6 ;  /* 0x00015c0601007387 */ /* 0x0003e20000100800 */
[----:B--2---:R-:W-:Y:S02]  /*15c0b0*/  LOP3.LUT R7, R7, 0xffff, RZ, 0xc0, !PT ;  /* 0x0000ffff07077812 */ /* 0x004fe400078ec0ff */
[----:B---3--:R-:W-:Y:S02]  /*15c0c0*/  LOP3.LUT R5, R22, 0xffff, RZ, 0xc0, !PT ;  /* 0x0000ffff16057812 */ /* 0x008fe400078ec0ff */
[----:B0-----:R-:W-:Y:S02]  /*15c0d0*/  LOP3.LUT R9, R26, 0xffff, RZ, 0xc0, !PT ;  /* 0x0000ffff1a097812 */ /* 0x001fe400078ec0ff */
[----:B-1----:R-:W-:Y:S02]  /*15c0e0*/  PRMT R6, R5, 0x3340, R0 ;  /* 0x0000334005067816 */ /* 0x002fe40000000000 */
[----:B------:R-:W-:-:S04]  /*15c0f0*/  PRMT R10, R7, 0x3340, R9 ;  /* 0x00003340070a7816 */ /* 0x000fc80000000009 */
[----:B------:R-:W-:-:S05]  /*15c100*/  PRMT R10, R10, 0x5410, R6 ;  /* 0x000054100a0a7816 */ /* 0x000fca0000000006 */
[----:B------:R-:W-:Y:S04]  /*15c110*/  STL [R1+0x814], R10 ;  /* 0x0008140a01007387 */ /* 0x000fe80000100800 */
[----:B------:R-:W2:Y:S04]  /*15c120*/  LDL.LU R19, [R1+0x5700] ;  /* 0x0057000001137983 */ /* 0x000ea80000300800 */
[----:B------:R-:W3:Y:S04]  /*15c130*/  LDL.LU R17, [R1+0x1d30] ;  /* 0x001d300001117983 */ /* 0x000ee80000300800 */
        /* <DEDUP_REMOVED lines=11> */
[----:B----4-:R-:W-:Y:S02]  /*15c1f0*/  LOP3.LUT R2, R2, 0xffff, RZ, 0xc0, !PT ;  /* 0x0000ffff02027812 */ /* 0x010fe400078ec0ff */
[----:B------:R-:W-:Y:S02]  /*15c200*/  LOP3.LUT R3, R3, 0xffff, RZ, 0xc0, !PT ;  /* 0x0000ffff03037812 */ /* 0x000fe400078ec0ff */
[----:B------:R-:W-:Y:S02]  /*15c210*/  LOP3.LUT R4, R4, 0xffff, RZ, 0xc0, !PT ;  /* 0x0000ffff04047812 */ /* 0x000fe400078ec0ff */
[----:B------:R-:W-:-:S02]  /*15c220*/  PRMT R6, R3, 0x3340, R0 ;  /* 0x0000334003067816 */ /* 0x000fc40000000000 */
[----:B0-----:R-:W-:Y:S02]  /*15c230*/  PRMT R5, R2, 0x3340, R4 ;  /* 0x0000334002057816 */ /* 0x001fe40000000004 */
[----:B------:R-:W-:Y:S02]  /*15c240*/  SHF.R.U32.HI R2, RZ, 0x8, R2 ;  /* 0x00000008ff027819 */ /* 0x000fe40000011602 */
[----:B------:R-:W-:Y:S02]  /*15c250*/  PRMT R5, R5, 0x5410, R6 ;  /* 0x0000541005057816 */ /* 0x000fe40000000006 */
[----:B------:R-:W-:Y:S02]  /*15c260*/  SHF.R.U32.HI R6, RZ, 0x8, R4 ;  /* 0x00000008ff067819 */ /* 0x000fe40000011604 */
[----:B------:R-:W-:Y:S02]  /*15c270*/  LOP3.LUT R2, R2, 0xffff, RZ, 0xc0, !PT ;  /* 0x0000ffff02027812 */ /* 0x000fe400078ec0ff */
[----:B------:R-:W-:-:S02]  /*15c280*/  LOP3.LUT R6, R6, 0xffff, RZ, 0xc0, !PT ;  /* 0x0000ffff06067812 */ /* 0x000fc400078ec0ff */
[----:B------:R-:W-:Y:S01]  /*15c290*/  SHF.R.U32.HI R3, RZ, 0x8, R3 ;  /* 0x00000008ff037819 */ /* 0x000fe20000011603 */
[----:B------:R0:W-:Y:S04]  /*15c2a0*/  STL [R1+0x818], R5 ;  /* 0x0008180501007387 */ /* 0x0001e80000100800 */
[----:B------:R-:W4:Y:S01]  /*15c2b0*/  LDL.LU R16, [R1+0x6bc] ;  /* 0x0006bc0001107983 */ /* 0x000f220000300800 */
[----:B------:R-:W-:Y:S02]  /*15c2c0*/  PRMT R2, R2, 0x3340, R6 ;  /* 0x0000334002027816 */ /* 0x000fe40000000006 */
[----:B------:R-:W-:Y:S01]  /*15c2d0*/  LOP3.LUT R9, R3, 0xffff, RZ, 0xc0, !PT ;  /* 0x0000ffff03097812 */ /* 0x000fe200078ec0ff */
[----:B0-----:R-:W4:Y:S04]  /*15c2e0*/  LDL.LU R5, [R1+0x10dc] ;  /* 0x0010dc0001057983 */ /* 0x001f280000300800 */
[----:B------:R0:W-:Y:S04]  /*15c2f0*/  STL [R1+0x5fc], R2 ;  /* 0x0005fc0201007387 */ /* 0x0001e80000100800 */
[----:B------:R-:W4:Y:S04]  /*15c300*/  LDL.LU R7, [R1+0x6ac] ;  /* 0x0006ac0001077983 */ /* 0x000f280000300800 */
[----:B------:R-:W4:Y:S04]  /*15c310*/  LDL.LU R3, [R1+0x10e0] ;  /* 0x0010e00001037983 */ /* 0x000f280000300800 */
[----:B------:R-:W4:Y:S01]  /*15c320*/  LDL.LU R4, [R1+0x6a8] ;  /* 0x0006a80001047983 */ /* 0x000f220000300800 */
[----:B------:R-:W-:-:S02]  /*15c330*/  PRMT R9, R9, 0x3340, R0 ;  /* 0x0000334009097816 */ /* 0x000fc40000000000 */
[----:B------:R-:W-:Y:S01]  /*15c340*/  SHF.R.U32.HI R6, RZ, 0x8, R28 ;  /* 0x00000008ff067819 */ /* 0x000fe2000001161c */
[----:B0-----:R-:W4:Y:S04]  /*15c350*/  LDL.LU R2, [R1+0x10e8] ;  /* 0x0010e80001027983 */ /* 0x001f280000300800 */
        /* <DEDUP_REMOVED lines=8> */
[----:B------:R3:W-:Y:S04]  /*15c3e0*/  STL [R1+0x104], R10 ;  /* 0x0001040a01007387 */ /* 0x0007e80000100800 */
[----:B------:R0:W-:Y:S04]  /*15c3f0*/  STL [R1+0x158], R6 ;  /* 0x0001580601007387 */ /* 0x0001e80000100800 */
[----:B------:R-:W4:Y:S01]  /*15c400*/  LDL.LU R9, [R1+0x56b0] ;  /* 0x0056b00001097983 */ /* 0x000f220000300800 */
[----:B--2---:R-:W-:-:S03]  /*15c410*/  LOP3.LUT R14, R26, 0xffff, RZ, 0xc0, !PT ;  /* 0x0000ffff1a0e7812 */ /* 0x004fc600078ec0ff */
[----:B------:R-:W2:Y:S01]  /*15c420*/  LDL.LU R26, [R1+0x1670] ;  /* 0x00167000011a7983 */ /* 0x000ea20000300800 */
[----:B------:R-:W-:Y:S02]  /*15c430*/  LOP3.LUT R13, R19, 0xffff, RZ, 0xc0, !PT ;  /* 0x0000ffff130d7812 */ /* 0x000fe400078ec0ff */
[----:B---3--:R-:W-:Y:S01]  /*15c440*/  LOP3.LUT R10, R17, 0xffff, RZ, 0xc0, !PT ;  /* 0x0000ffff110a7812 */ /* 0x008fe200078ec0ff */
[----:B------:R-:W3:Y:S01]  /*15c450*/  LDL.LU R27, [R1+0x2128] ;  /* 0x00212800011b7983 */ /* 0x000ee20000300800 */
[----:B------:R-:W-:Y:S02]  /*15c460*/  PRMT R15, R13, 0x3340, R14 ;  /* 0x000033400d0f7816 */ /* 0x000fe4000000000e */
[----:B0-----:R-:W-:Y:S02]  /*15c470*/  PRMT R6, R10, 0x3340, R0 ;  /* 0x000033400a067816 */ /* 0x001fe40000000000 */
        /* <DEDUP_REMOVED lines=10> */
[----:B------:R-:W3:Y:S04]  /*15c520*/  LDL.LU R10, [R1+0x6a4] ;  /* 0x0006a400010a7983 */ /* 0x000ee80000300800 */
[----:B------:R0:W-:Y:S04]  /*15c530*/  STL [R1+0x610], R13 ;  /* 0x0006100d01007387 */ /* 0x0001e80000100800 */
[----:B------:R-:W3:Y:S04]  /*15c540*/  LDL.LU R20, [R1+0x10e4] ;  /* 0x0010e40001147983 */ /* 0x000ee80000300800 */
[----:B------:R-:W-:Y:S04]  /*15c550*/  STL [R1+0xfc], R6 ;  /* 0x0000fc0601007387 */ /* 0x000fe80000100800 */
[----:B------:R-:W3:Y:S04]  /*15c560*/  LDL.LU R21, [R1+0x6a0] ;  /* 0x0006a00001157983 */ /* 0x000ee80000300800 */
[----:B0-----:R-:W3:Y:S01]  /*15c570*/  LDL.LU R13, [R1+0x10ec] ;  /* 0x0010ec00010d7983 */ /* 0x001ee20000300800 */
[----:B----4-:R-:W-:-:S02]  /*15c580*/  PRMT R5, R5, 0x5410, R16 ;  /* 0x0000541005057816 */ /* 0x010fc40000000010 */
[----:B------:R-:W-:-:S03]  /*15c590*/  PRMT R3, R3, 0x5410, R7 ;  /* 0x0000541003037816 */ /* 0x000fc60000000007 */
[----:B------:R0:W-:Y:S04]  /*15c5a0*/  STL [R1+0x10dc], R5 ;  /* 0x0010dc0501007387 */ /* 0x0001e80000100800 */
[----:B------:R-:W4:Y:S04]  /*15c5b0*/  LDL.LU R15, [R1+0x69c] ;  /* 0x00069c00010f7983 */ /* 0x000f280000300800 */
[----:B------:R1:W-:Y:S04]  /*15c5c0*/  STL [R1+0x10e0], R3 ;  /* 0x0010e00301007387 */ /* 0x0003e80000100800 */
[----:B------:R-:W4:Y:S01]  /*15c5d0*/  LDL.LU R14, [R1+0x10f8] ;  /* 0x0010f800010e7983 */ /* 0x000f220000300800 */
[----:B------:R-:W-:-:S05]  /*15c5e0*/  PRMT R2, R2, 0x5410, R4 ;  /* 0x0000541002027816 */ /* 0x000fca0000000004 */
[----:B------:R0:W-:Y:S04]  /*15c5f0*/  STL [R1+0x10e8], R2 ;  /* 0x0010e80201007387 */ /* 0x0001e80000100800 */
[----:B------:R-:W4:Y:S04]  /*15c600*/  LDL.LU R18, [R1+0xf0] ;  /* 0x0000f00001127983 */ /* 0x000f280000300800 */
[----:B------:R-:W4:Y:S04]  /*15c610*/  LDL.LU R19, [R1+0x1d8c] ;  /* 0x001d8c0001137983 */ /* 0x000f280000300800 */
[----:B------:R-:W4:Y:S04]  /*15c620*/  LDL.LU R17, [R1+0xec] ;  /* 0x0000ec0001117983 */ /* 0x000f280000300800 */
[----:B------:R-:W4:Y:S04]  /*15c630*/  LDL.LU R16, [R1+0x10d8] ;  /* 0x0010d80001107983 */ /* 0x000f280000300800 */
[----:B0-----:R-:W4:Y:S04]  /*15c640*/  LDL.LU R5, [R1+0x56b8] ;  /* 0x0056b80001057983 */ /* 0x001f280000300800 */
[----:B------:R-:W4:Y:S04]  /*15c650*/  LDL.LU R7, [R1+0x1628] ;  /* 0x0016280001077983 */ /* 0x000f280000300800 */
[----:B-1----:R-:W4:Y:S04]  /*15c660*/  LDL.LU R3, [R1+0x20f8] ;  /* 0x0020f80001037983 */ /* 0x002f280000300800 */
[----:B------:R-:W4:Y:S04]  /*15c670*/  LDL.LU R2, [R1+0x5704] ;  /* 0x0057040001027983 */ /* 0x000f280000300800 */
[----:B------:R-:W4:Y:S01]  /*15c680*/  LDL.LU R4, [R1+0x1d00] ;  /* 0x001d000001047983 */ /* 0x000f220000300800 */
[----:B------:R-:W-:-:S02]  /*15c690*/  LOP3.LUT R22, R9, 0xffff, RZ, 0xc0, !PT ;  /* 0x0000ffff09167812 */ /* 0x000fc400078ec0ff */
[----:B--2---:R-:W-:Y:S02]  /*15c6a0*/  LOP3.LUT R9, R26, 0xffff, RZ, 0xc0, !PT ;  /* 0x0000ffff1a097812 */ /* 0x004fe400078ec0ff */
[----:B------:R-:W2:Y:S01]  /*15c6b0*/  LDL.LU R26, [R1+0x5658] ;  /* 0x00565800011a7983 */ /* 0x000ea20000300800 */
[----:B---3--:R-:W-:Y:S02]  /*15c6c0*/  LOP3.LUT R23, R27, 0xffff, RZ, 0xc0, !PT ;  /* 0x0000ffff1b177812 */ /* 0x008fe400078ec0ff */
[----:B------:R-:W-:Y:S02]  /*15c6d0*/  PRMT R6, R9, 0x3340, R0 ;  /* 0x0000334009067816 */ /* 0x000fe40000000000 */
[----:B------:R-:W-:Y:S02]  /*15c6e0*/  PRMT R24, R22, 0x3340, R23 ;  /* 0x0000334016187816 */ /* 0x000fe40000000017 */
[----:B------:R-:W-:Y:S02]  /*15c6f0*/  SHF.R.U32.HI R22, RZ, 0x8, R22 ;  /* 0x00000008ff167819 */ /* 0x000fe40000011616 */
[----:B------:R-:W-:-:S02]  /*15c700*/  SHF.R.U32.HI R9, RZ, 0x8, R9 ;  /* 0x00000008ff097819 */ /* 0x000fc40000011609 */
[----:B------:R-:W-:Y:S02]  /*15c710*/  PRMT R24, R24, 0x5410, R6 ;  /* 0x0000541018187816 */ /* 0x000fe40000000006 */
[----:B------:R-:W-:Y:S02]  /*15c720*/  SHF.R.U32.HI R6, RZ, 0x8, R23 ;  /* 0x00000008ff067819 */ /* 0x000fe40000011617 */
[----:B------:R-:W-:Y:S02]  /*15c730*/  LOP3.LUT R22, R22, 0xffff, RZ, 0xc0, !PT ;  /* 0x0000ffff16167812 */ /* 0x000fe400078ec0ff */
[----:B------:R-:W-:Y:S02]  /*15c740*/  LOP3.LUT R9, R9, 0xffff, RZ, 0xc0, !PT ;  /* 0x0000ffff09097812 */ /* 0x000fe400078ec0ff */
[----:B------:R-:W-:-:S04]  /*15c750*/  LOP3.LUT R6, R6, 0xffff, RZ, 0xc0, !PT ;  /* 0x0000ffff06067812 */ /* 0x000fc800078ec0ff */
[----:B------:R-:W-:Y:S02]  /*15c760*/  PRMT R22, R22, 0x3340, R6 ;  /* 0x0000334016167816 */ /* 0x000fe40000000006 */
[----:B------:R-:W-:Y:S01]  /*15c770*/  PRMT R6, R9, 0x3340, R0 ;  /* 0x0000334009067816 */ /* 0x000fe20000000000 */
[----:B------:R-:W-:Y:S01]  /*15c780*/  STL [R1+0x828], R24 ;  /* 0x0008281801007387 */ /* 0x000fe20000100800 */
[----:B------:R-:W-:-:S03]  /*15c790*/  PRMT R10, R20, 0x5410, R10 ;  /* 0x00005410140a7816 */ /* 0x000fc6000000000a */
[----:B------:R-:W-:Y:S04]  /*15c7a0*/  STL [R1+0x614], R22 ;  /* 0x0006141601007387 */ /* 0x000fe80000100800 */
[----:B------:R0:W-:Y:S04]  /*15c7b0*/  STL [R1+0xf8], R6 ;  /* 0x0000f80601007387 */ /* 0x0001e80000100800 */
[----:B------:R-:W-:Y:S01]  /*15c7c0*/  STL [R1+0x10e4], R10 ;  /* 0x0010e40a01007387 */ /* 0x000fe20000100800 */
[----:B------:R-:W-:Y:S02]  /*15c7d0*/  PRMT R9, R13, 0x5410, R21 ;  /* 0x000054100d097816 */ /* 0x000fe40000000015 */
[----:B0-----:R-:W-:-:S02]  /*15c7e0*/  SHF.R.U32.HI R6, RZ, 0x8, R25 ;  /* 0x00000008ff067819 */ /* 0x001fc40000011619 */
[----:B------:R-:W3:Y:S04]  /*15c7f0*/  LDL.LU R25, [R1+0x5930] ;  /* 0x0059300001197983 */ /* 0x000ee80000300800 */
[----:B------:R0:W-:Y:S01]  /*15c800*/  STL [R1+0x10ec], R9 ;  /* 0x0010ec0901007387 */ /* 0x0001e20000100800 */
[----:B------:R-:W-:Y:S02]  /*15c810*/  LOP3.LUT R6, R6, 0xffff, RZ, 0xc0, !PT ;  /* 0x0000ffff06067812 */ /* 0x000fe400078ec0ff */
[----:B0-----:R-:W-:Y:S02]  /*15c820*/  SHF.R.U32.HI R9, RZ, 0x8, R8 ;  /* 0x00000008ff097819 */ /* 0x001fe40000011608 */
[----:B------:R-:W-:Y:S01]  /*15c830*/  PRMT R13, R6, 0x3340, R0 ;  /* 0x00003340060d7816 */ /* 0x000fe20000000000 */
[----:B------:R-:W3:Y:S01]  /*15c840*/  LDL.LU R8, [R1+0x592c] ;  /* 0x00592c0001087983 */ /* 0x000ee20000300800 */
[----:B------:R-:W-:-:S04]  /*15c850*/  LOP3.LUT R9, R9, 0xffff, RZ, 0xc0, !PT ;  /* 0x0000ffff09097812 */ /* 0x000fc800078ec0ff */
[----:B------:R-:W-:Y:S01]  /*15c860*/  PRMT R6, R9, 0x3340, R0 ;  /* 0x0000334009067816 */ /* 0x000fe20000000000 */
[----:B------:R-:W-:Y:S04]  /*15c870*/  STL [R1+0xf4], R13 ;  /* 0x0000f40d01007387 */ /* 0x000fe80000100800 */
[----:B------:R0:W-:Y:S01]  /*15c880*/  STL [R1+0x154], R6 ;  /* 0x0001540601007387 */ /* 0x0001e20000100800 */
[----:B----4-:R-:W-:-:S05]  /*15c890*/  PRMT R10, R14, 0x5410, R15 ;  /* 0x000054100e0a7816 */ /* 0x010fca000000000f */
[----:B------:R1:W-:Y:S01]  /*15c8a0*/  STL [R1+0x10f8], R10 ;  /* 0x0010f80a01007387 */ /* 0x0003e20000100800 */
[----:B------:R-:W-:Y:S02]  /*15c8b0*/  PRMT R9, R19, 0x5410, R18 ;  /* 0x0000541013097816 */ /* 0x000fe40000000012 */
[----:B0-----:R-:W-:-:S03]  /*15c8c0*/  PRMT R6, R16, 0x5410, R17 ;  /* 0x0000541010067816 */ /* 0x001fc60000000011 */
[----:B------:R0:W-:Y:S01]  /*15c8d0*/  STL [R1+0x644], R9 ;  /* 0x0006440901007387 */ /* 0x0001e20000100800 */
[----:B-1----:R-:W-:Y:S02]  /*15c8e0*/  LOP3.LUT R10, R5, 0xffff, RZ, 0xc0, !PT ;  /* 0x0000ffff050a7812 */ /* 0x002fe400078ec0ff */
[----:B------:R-:W-:Y:S01]  /*15c8f0*/  LOP3.LUT R20, R3, 0xffff, RZ, 0xc0, !PT ;  /* 0x0000ffff03147812 */ /* 0x000fe200078ec0ff */
[----:B------:R1:W-:Y:S04]  /*15c900*/  STL [R1+0x648], R6 ;  /* 0x0006480601007387 */ /* 0x0003e80000100800 */
[----:B------:R-:W4:Y:S04]  /*15c910*/  LDL.LU R21, [R1+0x698] ;  /* 0x0006980001157983 */ /* 0x000f280000300800 */
[----:B------:R-:W4:Y:S01]  /*15c920*/  LDL.LU R13, [R1+0x1da0] ;  /* 0x001da000010d7983 */ /* 0x000f220000300800 */
[----:B------:R-:W-:-:S02]  /*15c930*/  PRMT R3, R10, 0x3340, R20 ;  /* 0x000033400a037816 */ /* 0x000fc40000000014 */
[----:B0-----:R-:W-:-:S04]  /*15c940*/  LOP3.LUT R9, R7, 0xffff, RZ, 0xc0, !PT ;  /* 0x0000ffff07097812 */ /* 0x001fc800078ec0ff */
[----:B-1----:R-:W-:Y:S02]  /*15c950*/  PRMT R6, R9, 0x3340, R0 ;  /* 0x0000334009067816 */ /* 0x002fe40000000000 */
[----:B------:R-:W-:Y:S02]  /*15c960*/  LOP3.LUT R2, R2, 0xffff, RZ, 0xc0, !PT ;  /* 0x0000ffff02027812 */ /* 0x000fe400078ec0ff */
[----:B------:R-:W-:Y:S02]  /*15c970*/  LOP3.LUT R22, R4, 0xffff, RZ, 0xc0, !PT ;  /* 0x0000ffff04167812 */ /* 0x000fe400078ec0ff */
[----:B------:R-:W-:Y:S02]  /*15c980*/  PRMT R3, R3, 0x5410, R6 ;  /* 0x0000541003037816 */ /* 0x000fe40000000006 */
[----:B------:R-:W-:-:S03]  /*15c990*/  PRMT R6, R22, 0x3340, R0 ;  /* 0x0000334016067816 */ /* 0x000fc60000000000 */
[----:B------:R0:W-:Y:S04]  /*15c9a0*/  STL [R1+0x830], R3 ;  /* 0x0008300301007387 */ /* 0x0001e80000100800 */
[----:B------:R-:W3:Y:S01]  /*15c9b0*/  LDL.LU R15, [R1+0x67c] ;  /* 0x00067c00010f7983 */ /* 0x000ee20000300800 */
[----:B------:R-:W-:Y:S02]  /*15c9c0*/  SHF.R.U32.HI R23, RZ, 0x8, R2 ;  /* 0x00000008ff177819 */ /* 0x000fe40000011602 */
[----:B--2---:R-:W-:-:S04]  /*15c9d0*/  LOP3.LUT R24, R26, 0xffff, RZ, 0xc0, !PT ;  /* 0x0000ffff1a187812 */ /* 0x004fc800078ec0ff */
[----:B0-----:R-:W-:-:S04]  /*15c9e0*/  PRMT R3, R2, 0x3340, R24 ;  /* 0x0000334002037816 */ /* 0x001fc80000000018 */
[----:B------:R-:W-:-:S05]  /*15c9f0*/  PRMT R3, R3, 0x5410, R6 ;  /* 0x0000541003037816 */ /* 0x000fca0000000006 */
[----:B------:R0:W-:Y:S04]  /*15ca00*/  STL [R1+0x82c], R3 ;  /* 0x00082c0301007387 */ /* 0x0001e80000100800 */
[----:B------:R-:W3:Y:S04]  /*15ca10*/  LDL.LU R14, [R1+0x1130] ;  /* 0x00113000010e7983 */ /* 0x000ee80000300800 */
[----:B------:R-:W2:Y:S04]  /*15ca20*/  LDL.LU R18, [R1+0x64c] ;  /* 0x00064c0001127983 */ /* 0x000ea80000300800 */
[----:B------:R-:W2:Y:S04]  /*15ca30*/  LDL.LU R19, [R1+0x1138] ;  /* 0x0011380001137983 */ /* 0x000ea80000300800 */
[----:B------:R-:W2:Y:S04]  /*15ca40*/  LDL.LU R17, [R1+0x210] ;  /* 0x0002100001117983 */ /* 0x000ea80000300800 */
[----:B------:R-:W2:Y:S04]  /*15ca50*/  LDL.LU R16, [R1+0x10d4] ;  /* 0x0010d40001107983 */ /* 0x000ea80000300800 */
[----:B------:R-:W2:Y:S04]  /*15ca60*/  LDL.LU R2, [R1+0x56c8] ;  /* 0x0056c80001027983 */ /* 0x000ea80000300800 */
[----:B------:R-:W2:Y:S04]  /*15ca70*/  LDL.LU R5, [R1+0x15f8] ;  /* 0x0015f80001057983 */ /* 0x000ea80000300800 */
[----:B------:R-:W2:Y:S04]  /*15ca80*/  LDL.LU R7, [R1+0x20c8] ;  /* 0x0020c80001077983 */ /* 0x000ea80000300800 */
[----:B0-----:R-:W2:Y:S04]  /*15ca90*/  LDL.LU R3, [R1+0x5708] ;  /* 0x0057080001037983 */ /* 0x001ea80000300800 */
[----:B------:R-:W2:Y:S04]  /*15caa0*/  LDL.LU R4, [R1+0x1cd0] ;  /* 0x001cd00001047983 */ /* 0x000ea80000300800 */
[----:B------:R-:W2:Y:S01]  /*15cab0*/  LDL.LU R26, [R1+0x565c] ;  /* 0x00565c00011a7983 */ /* 0x000ea20000300800 */
[----:B------:R-:W-:-:S02]  /*15cac0*/  SHF.R.U32.HI R6, RZ, 0x8, R24 ;  /* 0x00000008ff067819 */ /* 0x000fc40000011618 */
        /* <DEDUP_REMOVED lines=12> */
[----:B------:R-:W-:-:S04]  /*15cb90*/  LOP3.LUT R6, R6, 0xffff, RZ, 0xc0, !PT ;  /* 0x0000ffff06067812 */ /* 0x000fc800078ec0ff */
[----:B------:R-:W-:Y:S02]  /*15cba0*/  PRMT R6, R10, 0x3340, R6 ;  /* 0x000033400a067816 */ /* 0x000fe40000000006 */
[----:B------:R-:W-:Y:S01]  /*15cbb0*/  PRMT R10, R9, 0x3340, R0 ;  /* 0x00003340090a7816 */ /* 0x000fe20000000000 */
[----:B------:R-:W-:Y:S04]  /*15cbc0*/  STL [R1+0x88], R22 ;  /* 0x0000881601007387 */ /* 0x000fe80000100800 */
[----:B------:R0:W-:Y:S04]  /*15cbd0*/  STL [R1+0x624], R6 ;  /* 0x0006240601007387 */ /* 0x0001e80000100800 */
[----:B------:R-:W-:Y:S01]  /*15cbe0*/  STL [R1+0xf0], R10 ;  /* 0x0000f00a01007387 */ /* 0x000fe20000100800 */
[----:B0-----:R-:W-:-:S03]  /*15cbf0*/  SHF.R.U32.HI R6, RZ, 0x8, R28 ;  /* 0x00000008ff067819 */ /* 0x001fc6000001161c */
[----:B------:R-:W2:Y:S01]  /*15cc00*/  LDL.LU R28, [R1+0x5928] ;  /* 0x00592800011c7983 */ /* 0x000ea20000300800 */
[----:B------:R-:W-:Y:S02]  /*15cc10*/  LOP3.LUT R6, R6, 0xffff, RZ, 0xc0, !PT ;  /* 0x0000ffff06067812 */ /* 0x000fe400078ec0ff */
[----:B----4-:R-:W-:-:S05]  /*15cc20*/  PRMT R9, R13, 0x5410, R21 ;  /* 0x000054100d097816 */ /* 0x010fca0000000015 */
[----:B------:R0:W-:Y:S02]  /*15cc30*/  STL [R1+0x640], R9 ;  /* 0x0006400901007387 */ /* 0x0001e40000100800 */
[----:B0-----:R-:W-:Y:S02]  /*15cc40*/  SHF.R.U32.HI R9, RZ, 0x8, R12 ;  /* 0x00000008ff097819 */ /* 0x001fe4000001160c */
[----:B------:R-:W-:Y:S02]  /*15cc50*/  PRMT R12, R6, 0x3340, R0 ;  /* 0x00003340060c7816 */ /* 0x000fe40000000000 */
[----:B------:R-:W-:-:S04]  /*15cc60*/  LOP3.LUT R9, R9, 0xffff, RZ, 0xc0, !PT ;  /* 0x0000ffff09097812 */ /* 0x000fc800078ec0ff */
[----:B------:R-:W-:Y:S01]  /*15cc70*/  PRMT R6, R9, 0x3340, R0 ;  /* 0x0000334009067816 */ /* 0x000fe20000000000 */
[----:B------:R-:W-:Y:S04]  /*15cc80*/  STL [R1+0xec], R12 ;  /* 0x0000ec0c01007387 */ /* 0x000fe80000100800 */
[----:B------:R0:W-:Y:S01]  /*15cc90*/  STL [R1+0x150], R6 ;  /* 0x0001500601007387 */ /* 0x0001e20000100800 */
[----:B---3--:R-:W-:Y:S02]  /*15cca0*/  PRMT R10, R14, 0x5410, R15 ;  /* 0x000054100e0a7816 */ /* 0x008fe4000000000f */
[----:B--2---:R-:W-:Y:S02]  /*15ccb0*/  PRMT R9, R19, 0x5410, R18 ;  /* 0x0000541013097816 */ /* 0x004fe40000000012 */
[----:B0-----:R-:W-:Y:S01]  /*15ccc0*/  PRMT R6, R16, 0x5410, R17 ;  /* 0x0000541010067816 */ /* 0x001fe20000000011 */
[----:B------:R-:W-:Y:S04]  /*15ccd0*/  STL [R1+0x650], R10 ;  /* 0x0006500a01007387 */ /* 0x000fe80000100800 */
[----:B------:R0:W-:Y:S01]  /*15cce0*/  STL [R1+0x64c], R9 ;  /* 0x00064c0901007387 */ /* 0x0001e20000100800 */
[----:B------:R-:W-:-:S03]  /*15ccf0*/  LOP3.LUT R2, R2, 0xffff, RZ, 0xc0, !PT ;  /* 0x0000ffff02027812 */ /* 0x000fc600078ec0ff */
[----:B------:R1:W-:Y:S04]  /*15cd00*/  STL [R1+0x10d8], R6 ;  /* 0x0010d80601007387 */ /* 0x0003e80000100800 */
[----:B------:R-:W2:Y:S01]  /*15cd10*/  LDL.LU R14, [R1+0x658] ;  /* 0x00065800010e7983 */ /* 0x000ea20000300800 */
[----:B------:R-:W-:-:S03]  /*15cd20*/  LOP3.LUT R12, R7, 0xffff, RZ, 0xc0, !PT ;  /* 0x0000ffff070c7812 */ /* 0x000fc600078ec0ff */
[----:B------:R-:W2:Y:S01]  /*15cd30*/  LDL.LU R18, [R1+0x119c] ;  /* 0x00119c0001127983 */ /* 0x000ea20000300800 */
[----:B0-----:R-:W-:Y:S02]  /*15cd40*/  LOP3.LUT R9, R5, 0xffff, RZ, 0xc0, !PT ;  /* 0x0000ffff05097812 */ /* 0x001fe400078ec0ff */
[----:B------:R-:W-:Y:S02]  /*15cd50*/  LOP3.LUT R5, R3, 0xffff, RZ, 0xc0, !PT ;  /* 0x0000ffff03057812 */ /* 0x000fe400078ec0ff */
[----:B------:R-:W-:Y:S02]  /*15cd60*/  PRMT R7, R2, 0x3340, R12 ;  /* 0x0000334002077816 */ /* 0x000fe4000000000c */
[----:B------:R-:W-:Y:S02]  /*15cd70*/  LOP3.LUT R4, R4, 0xffff, RZ, 0xc0, !PT ;  /* 0x0000ffff04047812 */ /* 0x000fe400078ec0ff */
[----:B-1----:R-:W-:Y:S02]  /*15cd80*/  PRMT R6, R9, 0x3340, R0 ;  /* 0x0000334009067816 */ /* 0x002fe40000000000 */
[----:B------:R-:W-:-:S02]  /*15cd90*/  LOP3.LUT R3, R26, 0xffff, RZ, 0xc0, !PT ;  /* 0x0000ffff1a037812 */ /* 0x000fc400078ec0ff */
[----:B------:R-:W-:Y:S02]  /*15cda0*/  PRMT R10, R7, 0x5410, R6 ;  /* 0x00005410070a7816 */ /* 0x000fe40000000006 */
[----:B------:R-:W-:Y:S02]  /*15cdb0*/  PRMT R6, R4, 0x3340, R0 ;  /* 0x0000334004067816 */ /* 0x000fe40000000000 */
[----:B------:R-:W-:Y:S01]  /*15cdc0*/  PRMT R7, R5, 0x3340, R3 ;  /* 0x0000334005077816 */ /* 0x000fe20000000003 */
[----:B------:R0:W-:Y:S03]  /*15cdd0*/  STL [R1+0x1138], R10 ;  /* 0x0011380a01007387 */ /* 0x0001e60000100800 */
[----:B------:R-:W-:Y:S01]  /*15cde0*/  PRMT R6, R7, 0x5410, R6 ;  /* 0x0000541007067816 */ /* 0x000fe20000000006 */
[----:B------:R-:W3:Y:S04]  /*15cdf0*/  LDL.LU R19, [R1+0x654] ;  /* 0x0006540001137983 */ /* 0x000ee80000300800 */
[----:B------:R-:W3:Y:S04]  /*15ce00*/  LDL.LU R17, [R1+0x1178] ;  /* 0x0011780001117983 */ /* 0x000ee80000300800 */
[----:B------:R1:W-:Y:S04]  /*15ce10*/  STL [R1+0x1130], R6 ;  /* 0x0011300601007387 */ /* 0x0003e80000100800 */
[----:B------:R-:W4:Y:S01]  /*15ce20*/  LDL.LU R16, [R1+0x638] ;  /* 0x0006380001107983 */ /* 0x000f220000300800 */
[----:B0-----:R-:W-:-:S02]  /*15ce30*/  SHF.R.U32.HI R10, RZ, 0x8, R5 ;  /* 0x00000008ff0a7819 */ /* 0x001fc40000011605 */
[----:B------:R-:W-:Y:S02]  /*15ce40*/  SHF.R.U32.HI R4, RZ, 0x8, R4 ;  /* 0x00000008ff047819 */ /* 0x000fe40000011604 */
[----:B------:R-:W-:Y:S01]  /*15ce50*/  SHF.R.U32.HI R9, RZ, 0x8, R9 ;  /* 0x00000008ff097819 */ /* 0x000fe20000011609 */
[----:B------:R-:W4:Y:S01]  /*15ce60*/  LDL.LU R5, [R1+0x570c] ;  /* 0x00570c0001057983 */ /* 0x000f220000300800 */
[----:B-1----:R-:W-:Y:S02]  /*15ce70*/  SHF.R.U32.HI R6, RZ, 0x8, R3 ;  /* 0x00000008ff067819 */ /* 0x002fe40000011603 */
[----:B------:R-:W-:Y:S02]  /*15ce80*/  LOP3.LUT R10, R10, 0xffff, RZ, 0xc0, !PT ;  /* 0x0000ffff0a0a7812 */ /* 0x000fe400078ec0ff */
[----:B------:R-:W-:Y:S02]  /*15ce90*/  LOP3.LUT R4, R4, 0xffff, RZ, 0xc0, !PT ;  /* 0x0000ffff04047812 */ /* 0x000fe400078ec0ff */
[----:B------:R-:W-:-:S02]  /*15cea0*/  LOP3.LUT R9, R9, 0xffff, RZ, 0xc0, !PT ;  /* 0x0000ffff09097812 */ /* 0x000fc400078ec0ff */
[----:B------:R-:W-:Y:S01]  /*15ceb0*/  LOP3.LUT R6, R6, 0xffff, RZ, 0xc0, !PT ;  /* 0x0000ffff06067812 */ /* 0x000fe200078ec0ff */
[----:B------:R-:W4:Y:S01]  /*15cec0*/  LDL.LU R7, [R1+0x5660] ;  /* 0x0056600001077983 */ /* 0x000f220000300800 */
[----:B------:R-:W-:-:S03]  /*15ced0*/  PRMT R4, R4, 0x3340, R0 ;  /* 0x0000334004047816 */ /* 0x000fc60000000000 */
[----:B------:R-:W4:Y:S01]  /*15cee0*/  LDL.LU R3, [R1+0x5710] ;  /* 0x0057100001037983 */ /* 0x000f220000300800 */
[----:B------:R-:W-:Y:S02]  /*15cef0*/  PRMT R26, R10, 0x3340, R6 ;  /* 0x000033400a1a7816 */ /* 0x000fe40000000006 */
[----:B------:R-:W-:Y:S02]  /*15cf00*/  SHF.R.U32.HI R10, RZ, 0x8, R2 ;  /* 0x00000008ff0a7819 */ /* 0x000fe40000011602 */
[----:B------:R-:W-:Y:S02]  /*15cf10*/  SHF.R.U32.HI R6, RZ, 0x8, R12 ;  /* 0x00000008ff067819 */ /* 0x000fe4000001160c */
[----:B------:R-:W-:Y:S02]  /*15cf20*/  LOP3.LUT R10, R10, 0xffff, RZ, 0xc0, !PT ;  /* 0x0000ffff0a0a7812 */ /* 0x000fe400078ec0ff */
[----:B------:R-:W-:Y:S01]  /*15cf30*/  LOP3.LUT R6, R6, 0xffff, RZ, 0xc0, !PT ;  /* 0x0000ffff06067812 */ /* 0x000fe200078ec0ff */
[----:B------:R-:W-:Y:S04]  /*15cf40*/  STL [R1+0x57e4], R26 ;  /* 0x0057e41a01007387 */ /* 0x000fe80000100800 */
[----:B------:R-:W4:Y:S01]  /*15cf50*/  LDL.LU R2, [R1+0x56cc] ;  /* 0x0056cc0001027983 */ /* 0x000f220000300800 */
[----:B------:R-:W-:-:S02]  /*15cf60*/  PRMT R6, R10, 0x3340, R6 ;  /* 0x000033400a067816 */ /* 0x000fc40000000006 */
[----:B------:R-:W-:Y:S01]  /*15cf70*/  PRMT R10, R9, 0x3340, R0 ;  /* 0x00003340090a7816 */ /* 0x000fe20000000000 */
[----:B------:R0:W-:Y:S04]  /*15cf80*/  STL [R1+0x84], R4 ;  /* 0x0000840401007387 */ /* 0x0001e80000100800 */
[----:B0-----:R-:W4:Y:S04]  /*15cf90*/  LDL.LU R4, [R1+0x15c8] ;  /* 0x0015c80001047983 */ /* 0x001f280000300800 */
[----:B------:R0:W-:Y:S04]  /*15cfa0*/  STL [R1+0x630], R6 ;  /* 0x0006300601007387 */ /* 0x0001e80000100800 */
[----:B------:R-:W-:Y:S01]  /*15cfb0*/  STL [R1+0xe8], R10 ;  /* 0x0000e80a01007387 */ /* 0x000fe20000100800 */
[----:B0-----:R-:W-:-:S03]  /*15cfc0*/  SHF.R.U32.HI R6, RZ, 0x8, R29 ;  /* 0x00000008ff067819 */ /* 0x001fc6000001161d */
[----:B------:R-:W4:Y:S01]  /*15cfd0*/  LDL.LU R29, [R1+0x5924] ;  /* 0x00592400011d7983 */ /* 0x000f220000300800 */
[----:B------:R-:W-:Y:S02]  /*15cfe0*/  LOP3.LUT R6, R6, 0xffff, RZ, 0xc0, !PT ;  /* 0x0000ffff06067812 */ /* 0x000fe400078ec0ff */
[----:B--2---:R-:W-:-:S05]  /*15cff0*/  PRMT R9, R18, 0x5410, R14 ;  /* 0x0000541012097816 */ /* 0x004fca000000000e */
[----:B------:R0:W-:Y:S02]  /*15d000*/  STL [R1+0x10d4], R9 ;  /* 0x0010d40901007387 */ /* 0x0001e40000100800 */
[----:B0-----:R-:W-:Y:S02]  /*15d010*/  SHF.R.U32.HI R9, RZ, 0x8, R11 ;  /* 0x00000008ff097819 */ /* 0x001fe4000001160b */
[--C-:B------:R-:W-:Y:S02]  /*15d020*/  PRMT R11, R6, 0x3340, R0.reuse ;  /* 0x00003340060b7816 */ /* 0x100fe40000000000 */
[----:B------:R-:W-:Y:S02]  /*15d030*/  LOP3.LUT R9, R9, 0xffff, RZ, 0xc0, !PT ;  /* 0x0000ffff09097812 */ /* 0x000fe400078ec0ff */
[----:B---3--:R-:W-:Y:S02]  /*15d040*/  PRMT R6, R17, 0x5410, R19 ;  /* 0x0000541011067816 */ /* 0x008fe40000000013 */
[----:B------:R-:W-:Y:S01]  /*15d050*/  PRMT R10, R9, 0x3340, R0 ;  /* 0x00003340090a7816 */ /* 0x000fe20000000000 */
[----:B------:R-:W-:Y:S01]  /*15d060*/  STL [R1+0xe4], R11 ;  /* 0x0000e40b01007387 */ /* 0x000fe20000100800 */
[----:B----4-:R-:W-:-:S03]  /*15d070*/  PRMT R9, R28, 0x5410, R16 ;  /* 0x000054101c097816 */ /* 0x010fc60000000010 */
[----:B------:R-:W-:Y:S04]  /*15d080*/  STL [R1+0x14c], R10 ;  /* 0x00014c0a01007387 */ /* 0x000fe80000100800 */
[----:B------:R-:W2:Y:S04]  /*15d090*/  LDL.LU R28, [R1+0x5920] ;  /* 0x00592000011c7983 */ /* 0x000ea80000300800 */
[----:B------:R0:W-:Y:S02]  /*15d0a0*/  STL [R1+0x658], R6 ;  /* 0x0006580601007387 */ /* 0x0001e40000100800 */
[----:B0-----:R-:W-:-:S02]  /*15d0b0*/  PRMT R6, R8, 0x5410, R25 ;  /* 0x0000541008067816 */ /* 0x001fc40000000019 */
[----:B------:R-:W3:Y:S04]  /*15d0c0*/  LDL.LU R25, [R1+0x591c] ;  /* 0x00591c0001197983 */ /* 0x000ee80000300800 */
[----:B------:R0:W-:Y:S04]  /*15d0d0*/  STL [R1+0x654], R9 ;  /* 0x0006540901007387 */ /* 0x0001e80000100800 */
[----:B------:R-:W4:Y:S04]  /*15d0e0*/  LDL.LU R8, [R1+0x5918] ;  /* 0x0059180001087983 */ /* 0x000f280000300800 */
[----:B------:R1:W-:Y:S01]  /*15d0f0*/  STL [R1+0x660], R6 ;  /* 0x0006600601007387 */ /* 0x0003e20000100800 */
[----:B------:R-:W-:-:S03]  /*15d100*/  LOP3.LUT R14, R29, 0xffff, RZ, 0xc0, !PT ;  /* 0x0000ffff1d0e7812 */ /* 0x000fc600078ec0ff */
[----:B------:R-:W3:Y:S01]  /*15d110*/  LDL.LU R29, [R1+0x5914] ;  /* 0x00591400011d7983 */ /* 0x000ee20000300800 */
[----:B--2---:R-:W-:-:S03]  /*15d120*/  LOP3.LUT R10, R28, 0xffff, RZ, 0xc0, !PT ;  /* 0x0000ffff1c0a7812 */ /* 0x004fc600078ec0ff */
[----:B------:R-:W2:Y:S01]  /*15d130*/  LDL.LU R28, [R1+0x5910] ;  /* 0x00591000011c7983 */ /* 0x000ea20000300800 */
[----:B----4-:R-:W-:-:S03]  /*15d140*/  LOP3.LUT R12, R8, 0xffff, RZ, 0xc0, !PT ;  /* 0x0000ffff080c7812 */ /* 0x010fc600078ec0ff */
[----:B------:R-:W4:Y:S01]  /*15d150*/  LDL.LU R8, [R1+0x590c] ;  /* 0x00590c0001087983 */ /* 0x000f220000300800 */
[----:B------:R-:W-:Y:S02]  /*15d160*/  LOP3.LUT R13, R5, 0xffff, RZ, 0xc0, !PT ;  /* 0x0000ffff050d7812 */ /* 0x000fe400078ec0ff */
[----:B------:R-:W-:Y:S02]  /*15d170*/  LOP3.LUT R15, R7, 0xffff, RZ, 0xc0, !PT ;  /* 0x0000ffff070f7812 */ /* 0x000fe400078ec0ff */
[----:B0-----:R-:W-:Y:S02]  /*15d180*/  LOP3.LUT R9, R3, 0xffff, RZ, 0xc0, !PT ;  /* 0x0000ffff03097812 */ /* 0x001fe400078ec0ff */
[----:B-1----:R-:W-:Y:S02]  /*15d190*/  PRMT R6, R14, 0x3340, R0 ;  /* 0x000033400e067816 */ /* 0x002fe40000000000 */
[----:B------:R-:W-:-:S04]  /*15d1a0*/  PRMT R3, R13, 0x3340, R15 ;  /* 0x000033400d037816 */ /* 0x000fc8000000000f */
[----:B------:R-:W-:Y:S02]  /*15d1b0*/  PRMT R5, R3, 0x5410, R6 ;  /* 0x0000541003057816 */ /* 0x000fe40000000006 */
[----:B------:R-:W-:Y:S02]  /*15d1c0*/  PRMT R6, R10, 0x3340, R0 ;  /* 0x000033400a067816 */ /* 0x000fe40000000000 */
[----:B------:R-:W-:Y:S02]  /*15d1d0*/  PRMT R3, R9, 0x3340, R12 ;  /* 0x0000334009037816 */ /* 0x000fe4000000000c */
[----:B------:R-:W-:Y:S02]  /*15d1e0*/  LOP3.LUT R2, R2, 0xffff, RZ, 0xc0, !PT ;  /* 0x0000ffff02027812 */ /* 0x000fe400078ec0ff */
[----:B------:R-:W-:Y:S02]  /*15d1f0*/  LOP3.LUT R20, R4, 0xffff, RZ, 0xc0, !PT ;  /* 0x0000ffff04147812 */ /* 0x000fe400078ec0ff */
[----:B------:R-:W-:Y:S01]  /*15d200*/  PRMT R3, R3, 0x5410, R6 ;  /* 0x0000541003037816 */ /* 0x000fe20000000006 */
[----:B------:R-:W-:Y:S01]  /*15d210*/  STL [R1+0x119c], R5 ;  /* 0x00119c0501007387 */ /* 0x000fe20000100800 */
[----:B------:R-:W-:-:S03]  /*15d220*/  PRMT R6, R20, 0x3340, R0 ;  /* 0x0000334014067816 */ /* 0x000fc60000000000 */
[----:B------:R0:W-:Y:S01]  /*15d230*/  STL [R1+0x1198], R3 ;  /* 0x0011980301007387 */ /* 0x0001e20000100800 */
[----:B---3--:R-:W-:Y:S02]  /*15d240*/  LOP3.LUT R21, R29, 0xffff, RZ, 0xc0, !PT ;  /* 0x0000ffff1d157812 */ /* 0x008fe400078ec0ff */
[----:B0-----:R-:W-:Y:S02]  /*15d250*/  LOP3.LUT R3, R25, 0xffff, RZ, 0xc0, !PT ;  /* 0x0000ffff19037812 */ /* 0x001fe400078ec0ff */
[----:B------:R-:W-:Y:S02]  /*15d260*/  PRMT R7, R2, 0x3340, R21 ;  /* 0x0000334002077816 */ /* 0x000fe40000000015 */
[----:B--2---:R-:W-:Y:S02]  /*15d270*/  LOP3.LUT R4, R28, 0xffff, RZ, 0xc0, !PT ;  /* 0x0000ffff1c047812 */ /* 0x004fe400078ec0ff */
[----:B----4-:R-:W-:Y:S02]  /*15d280*/  LOP3.LUT R5, R8, 0xffff, RZ, 0xc0, !PT ;  /* 0x0000ffff08057812 */ /* 0x010fe400078ec0ff */
[----:B------:R-:W-:-:S02]  /*15d290*/  PRMT R8, R7, 0x5410, R6 ;  /* 0x0000541007087816 */ /* 0x000fc40000000006 */
[----:B------:R-:W-:Y:S02]  /*15d2a0*/  PRMT R6, R3, 0x3340, R0 ;  /* 0x0000334003067816 */ /* 0x000fe40000000000 */
[----:B------:R-:W-:Y:S02]  /*15d2b0*/  PRMT R7, R4, 0x3340, R5 ;  /* 0x0000334004077816 */ /* 0x000fe40000000005 */
[----:B------:R-:W-:Y:S02]  /*15d2c0*/  SHF.R.U32.HI R4, RZ, 0x8, R4 ;  /* 0x00000008ff047819 */ /* 0x000fe40000011604 */
[----:B------:R-:W-:Y:S02]  /*15d2d0*/  SHF.R.U32.HI R3, RZ, 0x8, R3 ;  /* 0x00000008ff037819 */ /* 0x000fe40000011603 */
[----:B------:R-:W-:Y:S02]  /*15d2e0*/  PRMT R7, R7, 0x5410, R6 ;  /* 0x0000541007077816 */ /* 0x000fe40000000006 */
[----:B------:R-:W-:-:S02]  /*15d2f0*/  SHF.R.U32.HI R6, RZ, 0x8, R5 ;  /* 0x00000008ff067819 */ /* 0x000fc40000011605 */
[----:B------:R-:W-:Y:S02]  /*15d300*/  LOP3.LUT R4, R4, 0xffff, RZ, 0xc0, !PT ;  /* 0x0000ffff04047812 */ /* 0x000fe400078ec0ff */
[----:B------:R-:W-:Y:S02]  /*15d310*/  LOP3.LUT R3, R3, 0xffff, RZ, 0xc0, !PT ;  /* 0x0000ffff03037812 */ /* 0x000fe400078ec0ff */
[----:B------:R-:W-:Y:S02]  /*15d320*/  LOP3.LUT R6, R6, 0xffff, RZ, 0xc0, !PT ;  /* 0x0000ffff06067812 */ /* 0x000fe400078ec0ff */
[----:B------:R-:W-:Y:S02]  /*15d330*/  PRMT R25, R3, 0x3340, R0 ;  /* 0x0000334003197816 */ /* 0x000fe40000000000 */
[----:B------:R-:W-:Y:S01]  /*15d340*/  PRMT R28, R4, 0x3340, R6 ;  /* 0x00003340041c7816 */ /* 0x000fe20000000006 */
[----:B------:R0:W-:Y:S04]  /*15d350*/  STL [R1+0x1178], R8 ;  /* 0x0011780801007387 */ /* 0x0001e80000100800 */
[----:B------:R1:W-:Y:S04]  /*15d360*/  STL [R1+0x1154], R7 ;  /* 0x0011540701007387 */ /* 0x0003e80000100800 */
[----:B------:R-:W-:Y:S04]  /*15d370*/  STL [R1+0x57e8], R28 ;  /* 0x0057e81c01007387 */ /* 0x000fe80000100800 */
[----:B------:R-:W-:Y:S04]  /*15d380*/  STL [R1+0x57f4], R25 ;  /* 0x0057f41901007387 */ /* 0x000fe80000100800 */
[----:B------:R-:W2:Y:S04]  /*15d390*/  LDL.LU R11, [R1+0x65c] ;  /* 0x00065c00010b7983 */ /* 0x000ea80000300800 */
[----:B------:R-:W2:Y:S04]  /*15d3a0*/  LDL.LU R18, [R1+0x1d64] ;  /* 0x001d640001127983 */ /* 0x000ea80000300800 */
[----:B------:R-:W3:Y:S04]  /*15d3b0*/  LDL.LU R19, [R1+0x664] ;  /* 0x0006640001137983 */ /* 0x000ee80000300800 */
[----:B------:R-:W3:Y:S04]  /*15d3c0*/  LDL.LU R17, [R1+0x1d78] ;  /* 0x001d780001117983 */ /* 0x000ee80000300800 */
[----:B------:R-:W4:Y:S04]  /*15d3d0*/  LDL.LU R16, [R1+0x668] ;  /* 0x0006680001107983 */ /* 0x000f280000300800 */
[----:B------:R-:W4:Y:S01]  /*15d3e0*/  LDL.LU R5, [R1+0x1d4c] ;  /* 0x001d4c0001057983 */ /* 0x000f220000300800 */
[----:B0-----:R-:W-:-:S02]  /*15d3f0*/  SHF.R.U32.HI R8, RZ, 0x8, R2 ;  /* 0x00000008ff087819 */ /* 0x001fc40000011602 */
[----:B------:R-:W-:Y:S01]  /*15d400*/  SHF.R.U32.HI R6, RZ, 0x8, R21 ;  /* 0x00000008ff067819 */ /* 0x000fe20000011615 */
[----:B-1----:R-:W4:Y:S04]  /*15d410*/  LDL.LU R7, [R1+0x670] ;  /* 0x0006700001077983 */ /* 0x002f280000300800 */
[----:B------:R-:W4:Y:S01]  /*15d420*/  LDL.LU R3, [R1+0x1d24] ;  /* 0x001d240001037983 */ /* 0x000f220000300800 */
[----:B------:R-:W-:Y:S02]  /*15d430*/  LOP3.LUT R8, R8, 0xffff, RZ, 0xc0, !PT ;  /* 0x0000ffff08087812 */ /* 0x000fe400078ec0ff */
[----:B------:R-:W-:Y:S01]  /*15d440*/  LOP3.LUT R6, R6, 0xffff, RZ, 0xc0, !PT ;  /* 0x0000ffff06067812 */ /* 0x000fe200078ec0ff */
[----:B------:R-:W4:Y:S04]  /*15d450*/  LDL.LU R4, [R1+0x618] ;  /* 0x0006180001047983 */ /* 0x000f280000300800 */
[----:B------:R-:W4:Y:S01]  /*15d460*/  LDL.LU R2, [R1+0x1d14] ;  /* 0x001d140001027983 */ /* 0x000f220000300800 */
[----:B------:R-:W-:-:S02]  /*15d470*/  PRMT R8, R8, 0x3340, R6 ;  /* 0x0000334008087816 */ /* 0x000fc40000000006 */
[----:B------:R-:W-:Y:S02]  /*15d480*/  SHF.R.U32.HI R20, RZ, 0x8, R20 ;  /* 0x00000008ff147819 */ /* 0x000fe40000011614 */
[----:B------:R-:W-:Y:S02]  /*15d490*/  SHF.R.U32.HI R13, RZ, 0x8, R13 ;  /* 0x00000008ff0d7819 */ /* 0x000fe4000001160d */
[----:B------:R-:W-:Y:S01]  /*15d4a0*/  SHF.R.U32.HI R6, RZ, 0x8, R15 ;  /* 0x00000008ff067819 */ /* 0x000fe2000001160f */
[----:B------:R0:W-:Y:S01]  /*15d4b0*/  STL [R1+0x5808], R8 ;  /* 0x0058080801007387 */ /* 0x0001e20000100800 */
[----:B------:R-:W-:Y:S02]  /*15d4c0*/  LOP3.LUT R20, R20, 0xffff, RZ, 0xc0, !PT ;  /* 0x0000ffff14147812 */ /* 0x000fe400078ec0ff */
[----:B------:R-:W-:Y:S02]  /*15d4d0*/  LOP3.LUT R13, R13, 0xffff, RZ, 0xc0, !PT ;  /* 0x0000ffff0d0d7812 */ /* 0x000fe400078ec0ff */
[----:B------:R-:W-:-:S02]  /*15d4e0*/  LOP3.LUT R6, R6, 0xffff, RZ, 0xc0, !PT ;  /* 0x0000ffff06067812 */ /* 0x000fc400078ec0ff */
[----:B0-----:R-:W-:Y:S02]  /*15d4f0*/  SHF.R.U32.HI R8, RZ, 0x8, R14 ;  /* 0x00000008ff087819 */ /* 0x001fe4000001160e */
[----:B------:R-:W-:Y:S02]  /*15d500*/  PRMT R29, R20, 0x3340, R0 ;  /* 0x00003340141d7816 */ /* 0x000fe40000000000 */
[----:B------:R-:W-:Y:S02]  /*15d510*/  LOP3.LUT R8, R8, 0xffff, RZ, 0xc0, !PT ;  /* 0x0000ffff08087812 */ /* 0x000fe400078ec0ff */
[----:B------:R-:W-:Y:S02]  /*15d520*/  PRMT R6, R13, 0x3340, R6 ;  /* 0x000033400d067816 */ /* 0x000fe40000000006 */
[----:B------:R-:W-:Y:S01]  /*15d530*/  PRMT R8, R8, 0x3340, R0 ;  /* 0x0000334008087816 */ /* 0x000fe20000000000 */
[----:B------:R-:W-:Y:S04]  /*15d540*/  STL [R1+0x580c], R29 ;  /* 0x00580c1d01007387 */ /* 0x000fe80000100800 */
[----:B------:R0:W-:Y:S01]  /*15d550*/  STL [R1+0x6b0], R6 ;  /* 0x0006b00601007387 */ /* 0x0001e20000100800 */
[----:B------:R-:W-:-:S03]  /*15d560*/  SHF.R.U32.HI R9, RZ, 0x8, R9 ;  /* 0x00000008ff097819 */ /* 0x000fc60000011609 */
[----:B------:R1:W-:Y:S01]  /*15d570*/  STL [R1+0x214], R8 ;  /* 0x0002140801007387 */ /* 0x0003e20000100800 */
[----:B------:R-:W-:Y:S02]  /*15d580*/  LOP3.LUT R9, R9, 0xffff, RZ, 0xc0, !PT ;  /* 0x0000ffff09097812 */ /* 0x000fe400078ec0ff */
[----:B0-----:R-:W-:Y:S02]  /*15d590*/  SHF.R.U32.HI R6, RZ, 0x8, R12 ;  /* 0x00000008ff067819 */ /* 0x001fe4000001160c */
[----:B-1----:R-:W-:Y:S02]  /*15d5a0*/  SHF.R.U32.HI R8, RZ, 0x8, R10 ;  /* 0x00000008ff087819 */ /* 0x002fe4000001160a */
[----:B------:R-:W-:Y:S02]  /*15d5b0*/  LOP3.LUT R6, R6, 0xffff, RZ, 0xc0, !PT ;  /* 0x0000ffff06067812 */ /* 0x000fe400078ec0ff */
[----:B------:R-:W-:Y:S02]  /*15d5c0*/  LOP3.LUT R8, R8, 0xffff, RZ, 0xc0, !PT ;  /* 0x0000ffff08087812 */ /* 0x000fe400078ec0ff */
[----:B------:R-:W-:-:S02]  /*15d5d0*/  PRMT R9, R9, 0x3340, R6 ;  /* 0x0000334009097816 */ /* 0x000fc40000000006 */
[----:B------:R-:W-:Y:S01]  /*15d5e0*/  PRMT R6, R8, 0x3340, R0 ;  /* 0x0000334008067816 */ /* 0x000fe20000000000 */
[----:B------:R-:W-:Y:S04]  /*15d5f0*/  STL [R1+0x5738], R0 ;  /* 0x0057380001007387 */ /* 0x000fe80000100800 */
[----:B------:R-:W-:Y:S04]  /*15d600*/  STL [R1+0x6f0], R9 ;  /* 0x0006f00901007387 */ /* 0x000fe80000100800 */
[----:B------:R3:W-:Y:S01]  /*15d610*/  STL [R1+0x210], R6 ;  /* 0x0002100601007387 */ /* 0x0007e20000100800 */
[----:B--2---:R-:W-:-:S02]  /*15d620*/  PRMT R8, R18, 0x5410, R11 ;  /* 0x0000541012087816 */ /* 0x004fc4000000000b */
[----:B---3--:R-:W-:Y:S02]  /*15d630*/  PRMT R6, R17, 0x5410, R19 ;  /* 0x0000541011067816 */ /* 0x008fe40000000013 */
[----:B----4-:R-:W-:Y:S01]  /*15d640*/  PRMT R0, R5, 0x5410, R16 ;  /* 0x0000541005007816 */ /* 0x010fe20000000010 */
[----:B------:R-:W-:Y:S04]  /*15d650*/  STL [R1+0x65c], R8 ;  /* 0x00065c0801007387 */ /* 0x000fe80000100800 */
[----:B------:R-:W-:Y:S04]  /*15d660*/  STL [R1+0x664], R6 ;  /* 0x0006640601007387 */ /* 0x000fe80000100800 */
[----:B------:R0:W-:Y:S04]  /*15d670*/  STL [R1+0x668], R0 ;  /* 0x0006680001007387 */ /* 0x0001e80000100800 */
[----:B0-----:R-:W2:Y:S01]  /*15d680*/  LDL.LU R0, [R1+0x1b90] ;  /* 0x001b900001007983 */ /* 0x001ea20000300800 */
[----:B------:R-:W-:-:S02]  /*15d690*/  PRMT R3, R3, 0x5410, R7 ;  /* 0x0000541003037816 */ /* 0x000fc40000000007 */
[----:B------:R-:W-:-:S03]  /*15d6a0*/  PRMT R2, R2, 0x5410, R4 ;  /* 0x0000541002027816 */ /* 0x000fc60000000004 */
        /* <DEDUP_REMOVED lines=34> */
[----:B------:R-:W3:Y:S04]  /*15d8d0*/  LDL.LU R6, [R1+0x374] ;  /* 0x0003740001067983 */ /* 0x000ee80000300800 */
        /* <DEDUP_REMOVED lines=33> */
[----:B0-----:R-:W2:Y:S04]  /*15daf0*/  LDL.LU R6, [R1+0x60c] ;  /* 0x00060c0001067983 */ /* 0x001ea80000300800 */
[----:B------:R-:W3:Y:S04]  /*15db00*/  LDL.LU R29, [R1+0x1b6c] ;  /* 0x001b6c00011d7983 */ /* 0x000ee80000300800 */
[----:B------:R-:W4:Y:S04]  /*15db10*/  LDL.LU R8, [R1+0x370] ;  /* 0x0003700001087983 */ /* 0x000f280000300800 */
        /* <DEDUP_REMOVED lines=25> */
[----:B--2---:R-:W-:-:S03]  /*15dcb0*/  PRMT R0, R0, 0x5410, R6 ;  /* 0x0000541000007816 */ /* 0x004fc60000000006 */
[----:B------:R-:W2:Y:S04]  /*15dcc0*/  LDL.LU R6, [R1+0x5908] ;  /* 0x0059080001067983 */ /* 0x000ea80000300800 */
[----:B------:R0:W-:Y:S04]  /*15dcd0*/  STL [R1+0x678], R0 ;  /* 0x0006780001007387 */ /* 0x0001e80000100800 */
[----:B0-----:R-:W2:Y:S02]  /*15dce0*/  LDL.LU R0, [R1+0x5904] ;  /* 0x0059040001007983 */ /* 0x001ea40000300800 */
[----:B--2---:R-:W-:-:S02]  /*15dcf0*/  PRMT R0, R0, 0x5410, R6 ;  /* 0x0000541000007816 */ /* 0x004fc40000000006 */
        /* <DEDUP_REMOVED lines=61> */
[----:B------:R3:W-:Y:S02]  /*15e0d0*/  STL [R1+0x6b8], R0 ;  /* 0x0006b80001007387 */ /* 0x0007e40000100800 */
[----:B---3--:R-:W-:Y:S02]  /*15e0e0*/  PRMT R0, R26, 0x5410, R28 ;  /* 0x000054101a007816 */ /* 0x008fe4000000001c */
[----:B--2---:R-:W-:Y:S02]  /*15e0f0*/  PRMT R29, R29, 0x5410, R6 ;  /* 0x000054101d1d7816 */ /* 0x004fe40000000006 */
[----:B----4-:R-:W-:-:S02]  /*15e100*/  PRMT R6, R25, 0x5410, R8 ;  /* 0x0000541019067816 */ /* 0x010fc40000000008 */
[----:B------:R-:W-:Y:S01]  /*15e110*/  PRMT R8, R23, 0x5410, R22 ;  /* 0x0000541017087816 */ /* 0x000fe20000000016 */
[----:B------:R-:W-:Y:S04]  /*15e120*/  STL [R1+0x6b4], R29 ;  /* 0x0006b41d01007387 */ /* 0x000fe80000100800 */
[----:B------:R0:W-:Y:S04]  /*15e130*/  STL [R1+0x6bc], R6 ;  /* 0x0006bc0601007387 */ /* 0x0001e80000100800 */
[----:B------:R1:W-:Y:S04]  /*15e140*/  STL [R1+0x6c0], R0 ;  /* 0x0006c00001007387 */ /* 0x0003e80000100800 */
[----:B------:R2:W-:Y:S01]  /*15e150*/  STL [R1+0x700], R8 ;  /* 0x0007000801007387 */ /* 0x0005e20000100800 */
[----:B0-----:R-:W-:-:S02]  /*15e160*/  PRMT R6, R27, 0x5410, R24 ;  /* 0x000054101b067816 */ /* 0x001fc40000000018 */
[----:B-1----:R-:W-:Y:S02]  /*15e170*/  PRMT R0, R10, 0x5410, R9 ;  /* 0x000054100a007816 */ /* 0x002fe40000000009 */
[----:B--2---:R-:W-:Y:S01]  /*15e180*/  PRMT R8, R21, 0x5410, R20 ;  /* 0x0000541015087816 */ /* 0x004fe20000000014 */
        /* <DEDUP_REMOVED lines=8> */
[----:B------:R-:W-:Y:S01]  /*15e210*/  STL [R1+0x6d0], R8 ;  /* 0x0006d00801007387 */ /* 0x000fe20000100800 */
[----:B0-----:R-:W-:-:S02]  /*15e220*/  PRMT R6, R17, 0x5410, R19 ;  /* 0x0000541011067816 */ /* 0x001fc40000000013 */
[----:B-1----:R-:W-:-:S03]  /*15e230*/  PRMT R0, R5, 0x5410, R16 ;  /* 0x0000541005007816 */ /* 0x002fc60000000010 */
[----:B------:R-:W-:Y:S04]  /*15e240*/  STL [R1+0x6ec], R6 ;  /* 0x0006ec0601007387 */ /* 0x000fe80000100800 */
[----:B------:R0:W-:Y:S04]  /*15e250*/  STL [R1+0x6d4], R0 ;  /* 0x0006d40001007387 */ /* 0x0001e80000100800 */
[----:B0-----:R-:W2:Y:S01]  /*15e260*/  LDL.LU R0, [R1+0x1500] ;  /* 0x0015000001007983 */ /* 0x001ea20000300800 */
[----:B------:R-:W-:Y:S02]  /*15e270*/  PRMT R3, R3, 0x5410, R7 ;  /* 0x0000541003037816 */ /* 0x000fe40000000007 */
        /* <DEDUP_REMOVED lines=130> */
[----:B------:R-:W2:Y:S01]  /*15eaa0*/  LDL.LU R6, [R1+0x5824] ;  /* 0x0058240001067983 */ /* 0x000ea20000300800 */
[----:B----4-:R-:W-:-:S03]  /*15eab0*/  PRMT R8, R25, 0x5410, R8 ;  /* 0x0000541019087816 */ /* 0x010fc60000000008 */
[----:B------:R3:W-:Y:S02]  /*15eac0*/  STL [R1+0x5c4], R0 ;  /* 0x0005c40001007387 */ /* 0x0007e40000100800 */
[----:B---3--:R-:W-:Y:S02]  /*15ead0*/  PRMT R0, R26, 0x5410, R28 ;  /* 0x000054101a007816 */ /* 0x008fe4000000001c */
[----:B------:R-:W-:Y:S02]  /*15eae0*/  PRMT R5, R5, 0x5410, R16 ;  /* 0x0000541005057816 */ /* 0x000fe40000000010 */
[----:B--2---:R-:W-:-:S05]  /*15eaf0*/  PRMT R6, R29, 0x5410, R6 ;  /* 0x000054101d067816 */ /* 0x004fca0000000006 */
[----:B------:R0:W-:Y:S04]  /*15eb00*/  STL [R1+0x5cc], R6 ;  /* 0x0005cc0601007387 */ /* 0x0001e80000100800 */
[----:B------:R1:W-:Y:S04]  /*15eb10*/  STL [R1+0x59c], R8 ;  /* 0x00059c0801007387 */ /* 0x0003e80000100800 */
[----:B------:R2:W-:Y:S01]  /*15eb20*/  STL [R1+0x598], R0 ;  /* 0x0005980001007387 */ /* 0x0005e20000100800 */
[----:B0-----:R-:W-:Y:S02]  /*15eb30*/  PRMT R6, R23, 0x5410, R22 ;  /* 0x0000541017067816 */ /* 0x001fe40000000016 */
[----:B-1----:R-:W-:-:S02]  /*15eb40*/  PRMT R8, R27, 0x5410, R24 ;  /* 0x000054101b087816 */ /* 0x002fc40000000018 */
        /* <DEDUP_REMOVED lines=8> */
[----:B------:R-:W-:Y:S04]  /*15ebd0*/  STL [R1+0x584], R8 ;  /* 0x0005840801007387 */ /* 0x000fe80000100800 */
[----:B------:R1:W-:Y:S01]  /*15ebe0*/  STL [R1+0x538], R0 ;  /* 0x0005380001007387 */ /* 0x0003e20000100800 */
[----:B0-----:R-:W-:-:S02]  /*15ebf0*/  PRMT R6, R18, 0x5410, R11 ;  /* 0x0000541012067816 */ /* 0x001fc4000000000b */
[----:B-1----:R-:W-:-:S03]  /*15ec00*/  PRMT R0, R17, 0x5410, R19 ;  /* 0x0000541011007816 */ /* 0x002fc60000000013 */
[----:B------:R-:W-:Y:S04]  /*15ec10*/  STL [R1+0x534], R6 ;  /* 0x0005340601007387 */ /* 0x000fe80000100800 */
[----:B------:R0:W-:Y:S04]  /*15ec20*/  STL [R1+0x530], R0 ;  /* 0x0005300001007387 */ /* 0x0001e80000100800 */
[----:B------:R-:W-:Y:S01]  /*15ec30*/  STL [R1+0x52c], R5 ;  /* 0x00052c0501007387 */ /* 0x000fe20000100800 */
[----:B0-----:R-:W-:-:S05]  /*15ec40*/  PRMT R0, R3, 0x5410, R7 ;  /* 0x0000541003007816 */ /* 0x001fca0000000007 */
[----:B------:R0:W-:Y:S04]  /*15ec50*/  STL [R1+0x53c], R0 ;  /* 0x00053c0001007387 */ /* 0x0001e80000100800 */
[----:B0-----:R-:W2:Y:S01]  /*15ec60*/  LDL.LU R0, [R1+0x12b8] ;  /* 0x0012b80001007983 */ /* 0x001ea20000300800 */
[----:B------:R-:W-:-:S03]  /*15ec70*/  PRMT R2, R2, 0x5410, R4 ;  /* 0x0000541002027816 */ /* 0x000fc60000000004 */
[----:B--2---:R0:W-:Y:S04]  /*15ec80*/  STL [R1+0x581c], R0 ;  /* 0x00581c0001007387 */ /* 0x0041e80000100800 */
[----:B------:R-:W-:Y:S04]  /*15ec90*/  STL [R1+0x528], R2 ;  /* 0x0005280201007387 */ /* 0x000fe80000100800 */
[----:B0-----:R-:W2:Y:S04]  /*15eca0*/  LDL.LU R0, [R1+0x12bc] ;  /* 0x0012bc0001007983 */ /* 0x001ea80000300800 */
[----:B------:R-:W3:Y:S04]  /*15ecb0*/  LDL.LU R6, [R1+0x2c8] ;  /* 0x0002c80001067983 */ /* 0x000ee80000300800 */
        /* <DEDUP_REMOVED lines=37> */
[----:B------:R4:W-:Y:S02]  /*15ef10*/  STL [R1+0x504], R0 ;  /* 0x0005040001007387 */ /* 0x0009e40000100800 */
[----:B----4-:R-:W-:Y:S02]  /*15ef20*/  PRMT R0, R25, 0x5410, R8 ;  /* 0x0000541019007816 */ /* 0x010fe40000000008 */
[----:B---3--:R-:W-:Y:S02]  /*15ef30*/  PRMT R3, R3, 0x5410, R7 ;  /* 0x0000541003037816 */ /* 0x008fe40000000007 */
[----:B--2---:R-:W-:-:S05]  /*15ef40*/  PRMT R6, R29, 0x5410, R6 ;  /* 0x000054101d067816 */ /* 0x004fca0000000006 */
[----:B------:R0:W-:Y:S04]  /*15ef50*/  STL [R1+0x50c], R6 ;  /* 0x00050c0601007387 */ /* 0x0001e80000100800 */
[----:B------:R1:W-:Y:S01]  /*15ef60*/  STL [R1+0x508], R0 ;  /* 0x0005080001007387 */ /* 0x0003e20000100800 */
[----:B0-----:R-:W-:Y:S02]  /*15ef70*/  PRMT R6, R26, 0x5410, R28 ;  /* 0x000054101a067816 */ /* 0x001fe4000000001c */
[----:B-1----:R-:W-:-:S03]  /*15ef80*/  PRMT R0, R23, 0x5410, R22 ;  /* 0x0000541017007816 */ /* 0x002fc60000000016 */
        /* <DEDUP_REMOVED lines=16> */
[----:B------:R-:W-:Y:S04]  /*15f090*/  STL [R1+0x4d8], R6 ;  /* 0x0004d80601007387 */ /* 0x000fe80000100800 */
[----:B------:R0:W-:Y:S04]  /*15f0a0*/  STL [R1+0x4d0], R0 ;  /* 0x0004d00001007387 */ /* 0x0001e80000100800 */
[----:B------:R-:W-:Y:S01]  /*15f0b0*/  STL [R1+0x484], R3 ;  /* 0x0004840301007387 */ /* 0x000fe20000100800 */
[----:B0-----:R-:W-:-:S03]  /*15f0c0*/  PRMT R0, R2, 0x5410, R4 ;  /* 0x0000541002007816 */ /* 0x001fc60000000004 */
[----:B------:R-:W2:Y:S04]  /*15f0d0*/  LDL.LU R4, [R1+0x290] ;  /* 0x0002900001047983 */ /* 0x000ea80000300800 */
[----:B------:R-:W2:Y:S04]  /*15f0e0*/  LDL.LU R2, [R1+0x1218] ;  /* 0x0012180001027983 */ /* 0x000ea80000300800 */
[----:B------:R0:W-:Y:S04]  /*15f0f0*/  STL [R1+0x480], R0 ;  /* 0x0004800001007387 */ /* 0x0001e80000100800 */
[----:B0-----:R-:W3:Y:S04]  /*15f100*/  LDL.LU R0, [R1+0x49c] ;  /* 0x00049c0001007983 */ /* 0x001ee80000300800 */
[----:B------:R-:W4:Y:S04]  /*15f110*/  LDL.LU R6, [R1+0x288] ;  /* 0x0002880001067983 */ /* 0x000f280000300800 */
[----:B----4-:R0:W-:Y:S04]  /*15f120*/  STL [R1+0x5814], R6 ;  /* 0x0058140601007387 */ /* 0x0101e80000100800 */
[----:B0-----:R-:W3:Y:S04]  /*15f130*/  LDL.LU R6, [R1+0x28c] ;  /* 0x00028c0001067983 */ /* 0x001ee80000300800 */
        /* <DEDUP_REMOVED lines=22> */
[----:B--2---:R-:W-:-:S03]  /*15f2a0*/  PRMT R2, R2, 0x5410, R4 ;  /* 0x0000541002027816 */ /* 0x004fc60000000004 */
[----:B------:R-:W4:Y:S04]  /*15f2b0*/  LDL.LU R5, [R1+0x414] ;  /* 0x0004140001057983 */ /* 0x000f280000300800 */
[----:B------:R-:W2:Y:S04]  /*15f2c0*/  LDL.LU R7, [R1+0x258] ;  /* 0x0002580001077983 */ /* 0x000ea80000300800 */
[----:B------:R-:W2:Y:S04]  /*15f2d0*/  LDL.LU R3, [R1+0x408] ;  /* 0x0004080001037983 */ /* 0x000ea80000300800 */
[----:B------:R-:W2:Y:S04]  /*15f2e0*/  LDL.LU R4, [R1+0x254] ;  /* 0x0002540001047983 */ /* 0x000ea80000300800 */
[----:B------:R0:W-:Y:S04]  /*15f2f0*/  STL [R1+0x488], R2 ;  /* 0x0004880201007387 */ /* 0x0001e80000100800 */
[----:B0-----:R-:W2:Y:S01]  /*15f300*/  LDL.LU R2, [R1+0x40c] ;  /* 0x00040c0001027983 */ /* 0x001ea20000300800 */
[----:B---3--:R-:W-:-:S03]  /*15f310*/  PRMT R0, R0, 0x5410, R6 ;  /* 0x0000541000007816 */ /* 0x008fc60000000006 */
[----:B------:R-:W3:Y:S04]  /*15f320*/  LDL.LU R6, [R1+0x5814] ;  /* 0x0058140001067983 */ /* 0x000ee80000300800 */
[----:B------:R3:W-:Y:S01]  /*15f330*/  STL [R1+0x48c], R0 ;  /* 0x00048c0001007387 */ /* 0x0007e20000100800 */
[----:B----4-:R-:W-:Y:S02]  /*15f340*/  PRMT R5, R5, 0x5410, R16 ;  /* 0x0000541005057816 */ /* 0x010fe40000000010 */
[----:B---3--:R-:W-:Y:S02]  /*15f350*/  PRMT R0, R29, 0x5410, R6 ;  /* 0x000054101d007816 */ /* 0x008fe40000000006 */
[----:B------:R-:W-:-:S03]  /*15f360*/  PRMT R6, R25, 0x5410, R8 ;  /* 0x0000541019067816 */ /* 0x000fc60000000008 */
        /* <DEDUP_REMOVED lines=17> */
[----:B------:R-:W-:Y:S01]  /*15f480*/  STL [R1+0x41c], R6 ;  /* 0x00041c0601007387 */ /* 0x000fe20000100800 */
[----:B0-----:R-:W-:-:S05]  /*15f490*/  PRMT R0, R17, 0x5410, R19 ;  /* 0x0000541011007816 */ /* 0x001fca0000000013 */
[----:B------:R2:W-:Y:S04]  /*15f4a0*/  STL [R1+0x418], R0 ;  /* 0x0004180001007387 */ /* 0x0005e80000100800 */
[----:B------:R-:W-:Y:S04]  /*15f4b0*/  STL [R1+0x414], R5 ;  /* 0x0004140501007387 */ /* 0x000fe80000100800 */
[----:B------:R-:W3:Y:S01]  /*15f4c0*/  LDL.LU R16, [R1+0x404] ;  /* 0x0004040001107983 */ /* 0x000ee20000300800 */
[----:B--2---:R-:W-:-:S05]  /*15f4d0*/  PRMT R0, R3, 0x5410, R7 ;  /* 0x0000541003007816 */ /* 0x004fca0000000007 */
[----:B------:R0:W-:Y:S04]  /*15f4e0*/  STL [R1+0x410], R0 ;  /* 0x0004100001007387 */ /* 0x0001e80000100800 */
[----:B------:R-:W2:Y:S01]  /*15f4f0*/  LDL.LU R29, [R1+0x24c] ;  /* 0x00024c00011d7983 */ /* 0x000ea20000300800 */
[----:B0-----:R-:W-:-:S03]  /*15f500*/  PRMT R0, R2, 0x5410, R4 ;  /* 0x0000541002007816 */ /* 0x001fc60000000004 */
[----:B--2---:R0:W-:Y:S04]  /*15f510*/  STL [R1+0x5810], R29 ;  /* 0x0058101d01007387 */ /* 0x0041e80000100800 */
[----:B------:R1:W-:Y:S04]  /*15f520*/  STL [R1+0x40c], R0 ;  /* 0x00040c0001007387 */ /* 0x0003e80000100800 */
[----:B0-----:R-:W3:Y:S04]  /*15f530*/  LDL.LU R29, [R1+0x250] ;  /* 0x00025000011d7983 */ /* 0x001ee80000300800 */
[----:B------:R-:W2:Y:S04]  /*15f540*/  LDL.LU R8, [R1+0x11b0] ;  /* 0x0011b00001087983 */ /* 0x000ea80000300800 */
[----:B------:R-:W4:Y:S04]  /*15f550*/  LDL.LU R7, [R1+0x248] ;  /* 0x0002480001077983 */ /* 0x000f280000300800 */
[----:B------:R-:W4:Y:S04]  /*15f560*/  LDL.LU R3, [R1+0x11a4] ;  /* 0x0011a40001037983 */ /* 0x000f280000300800 */
[----:B------:R-:W2:Y:S04]  /*15f570*/  LDL.LU R4, [R1+0x244] ;  /* 0x0002440001047983 */ /* 0x000ea80000300800 */
[----:B------:R-:W2:Y:S04]  /*15f580*/  LDL.LU R2, [R1+0x11a0] ;  /* 0x0011a00001027983 */ /* 0x000ea80000300800 */
        /* <DEDUP_REMOVED lines=22> */
[----:B---3--:R-:W-:-:S03]  /*15f6f0*/  PRMT R16, R16, 0x5410, R29 ;  /* 0x0000541010107816 */ /* 0x008fc6000000001d */
[----:B------:R-:W3:Y:S04]  /*15f700*/  LDL.LU R29, [R1+0x5810] ;  /* 0x00581000011d7983 */ /* 0x000ee80000300800 */
[----:B------:R0:W-:Y:S01]  /*15f710*/  STL [R1+0x408], R16 ;  /* 0x0004081001007387 */ /* 0x0001e20000100800 */
[----:B----4-:R-:W-:Y:S02]  /*15f720*/  PRMT R3, R3, 0x5410, R7 ;  /* 0x0000541003037816 */ /* 0x010fe40000000007 */
[----:B--2---:R-:W-:Y:S02]  /*15f730*/  PRMT R2, R2, 0x5410, R4 ;  /* 0x0000541002027816 */ /* 0x004fe40000000004 */
[----:B------:R-:W-:Y:S01]  /*15f740*/  PRMT R0, R6, 0x5410, R0 ;  /* 0x0000541006007816 */ /* 0x000fe20000000000 */
[----:B0-----:R-:W2:Y:S01]  /*15f750*/  LDL.LU R16, [R1+0x20c] ;  /* 0x00020c0001107983 */ /* 0x001ea20000300800 */
[----:B------:R-:W-:-:S02]  /*15f760*/  PRMT R6, R28, 0x5410, R25 ;  /* 0x000054101c067816 */ /* 0x000fc40000000019 */
[----:B---3--:R-:W-:Y:S02]  /*15f770*/  PRMT R8, R8, 0x5410, R29 ;  /* 0x0000541008087816 */ /* 0x008fe4000000001d */
[----:B------:R-:W3:Y:S04]  /*15f780*/  LDL.LU R29, [R1+0x580c] ;  /* 0x00580c00011d7983 */ /* 0x000ee80000300800 */
[----:B------:R0:W-:Y:S04]  /*15f790*/  STL [R1+0x404], R8 ;  /* 0x0004040801007387 */ /* 0x0001e80000100800 */
[----:B0-----:R-:W3:Y:S04]  /*15f7a0*/  LDL.LU R8, [R1+0x5808] ;  /* 0x0058080001087983 */ /* 0x001ee80000300800 */
[----:B------:R-:W4:Y:S04]  /*15f7b0*/  LDL.LU R7, [R1+0x5804] ;  /* 0x0058040001077983 */ /* 0x000f280000300800 */
[----:B------:R0:W-:Y:S04]  /*15f7c0*/  STL [R1+0x3c4], R3 ;  /* 0x0003c40301007387 */ /* 0x0001e80000100800 */
[----:B0-----:R-:W2:Y:S04]  /*15f7d0*/  LDL.LU R3, [R1+0x5800] ;  /* 0x0058000001037983 */ /* 0x001ea80000300800 */
[----:B------:R-:W2:Y:S04]  /*15f7e0*/  LDL.LU R4, [R1+0x57fc] ;  /* 0x0057fc0001047983 */ /* 0x000ea80000300800 */
[----:B------:R0:W-:Y:S04]  /*15f7f0*/  STL [R1+0x3c0], R2 ;  /* 0x0003c00201007387 */ /* 0x0001e80000100800 */
[----:B0-----:R-:W3:Y:S04]  /*15f800*/  LDL.LU R2, [R1+0x57f8] ;  /* 0x0057f80001027983 */ /* 0x001ee80000300800 */
[----:B------:R0:W-:Y:S04]  /*15f810*/  STL [R1+0x3cc], R0 ;  /* 0x0003cc0001007387 */ /* 0x0001e80000100800 */
[----:B------:R1:W-:Y:S01]  /*15f820*/  STL [R1+0x3bc], R6 ;  /* 0x0003bc0601007387 */ /* 0x0003e20000100800 */
[----:B0-----:R-:W-:-:S02]  /*15f830*/  PRMT R0, R22, 0x5410, R26 ;  /* 0x0000541016007816 */ /* 0x001fc4000000001a */
        /* <DEDUP_REMOVED lines=14> */
[----:B------:R-:W-:Y:S04]  /*15f920*/  STL [R1+0x3a0], R6 ;  /* 0x0003a00601007387 */ /* 0x000fe80000100800 */
[----:B------:R-:W4:Y:S01]  /*15f930*/  LDL.LU R25, [R1+0x1f4] ;  /* 0x0001f40001197983 */ /* 0x000f220000300800 */
[----:B0-----:R-:W-:-:S03]  /*15f940*/  PRMT R0, R5, 0x5410, R17 ;  /* 0x0000541005007816 */ /* 0x001fc60000000011 */
[----:B------:R-:W4:Y:S04]  /*15f950*/  LDL.LU R5, [R1+0x1ec] ;  /* 0x0001ec0001057983 */ /* 0x000f280000300800 */
[----:B------:R2:W-:Y:S04]  /*15f960*/  STL [R1+0x364], R0 ;  /* 0x0003640001007387 */ /* 0x0005e80000100800 */
[----:B------:R-:W4:Y:S01]  /*15f970*/  LDL.LU R28, [R1+0x1d0] ;  /* 0x0001d000011c7983 */ /* 0x000f220000300800 */
[----:B--2---:R-:W-:-:S05]  /*15f980*/  PRMT R0, R4, 0x5410, R16 ;  /* 0x0000541004007816 */ /* 0x004fca0000000010 */
[----:B------:R3:W-:Y:S04]  /*15f990*/  STL [R1+0x344], R0 ;  /* 0x0003440001007387 */ /* 0x0007e80000100800 */
[----:B------:R-:W2:Y:S04]  /*15f9a0*/  LDL.LU R26, [R1+0x1bc] ;  /* 0x0001bc00011a7983 */ /* 0x000ea80000300800 */
[----:B------:R-:W2:Y:S01]  /*15f9b0*/  LDL.LU R22, [R1+0x3b0] ;  /* 0x0003b00001167983 */ /* 0x000ea20000300800 */
[----:B---3--:R-:W-:-:S05]  /*15f9c0*/  PRMT R0, R2, 0x5410, R3 ;  /* 0x0000541002007816 */ /* 0x008fca0000000003 */
        /* <DEDUP_REMOVED lines=19> */
[----:B------:R-:W2:Y:S04]  /*15fb00*/  LDL R4, [R1+0x2e34] ;  /* 0x002e340001047983 */ /* 0x000ea80000100800 */
[----:B------:R-:W2:Y:S04]  /*15fb10*/  LDL R3, [R1+0x2e38] ;  /* 0x002e380001037983 */ /* 0x000ea80000100800 */
[----:B------:R-:W2:Y:S01]  /*15fb20*/  LDL R2, [R1+0x2e3c] ;  /* 0x002e3c0001027983 */ /* 0x000ea20000100800 */
[----:B----4-:R-:W-:-:S03]  /*15fb30*/  PRMT R7, R7, 0x5410, R25 ;  /* 0x0000541007077816 */ /* 0x010fc60000000019 */
[----:B------:R-:W4:Y:S04]  /*15fb40*/  LDL.LU R25, [R1+0x57f4] ;  /* 0x0057f40001197983 */ /* 0x000f280000300800 */
[----:B------:R0:W-:Y:S04]  /*15fb50*/  STL [R1+0x35c], R7 ;  /* 0x00035c0701007387 */ /* 0x0001e80000100800 */
[----:B0-----:R-:W2:Y:S02]  /*15fb60*/  LDL.LU R7, [R1+0x57f0] ;  /* 0x0057f00001077983 */ /* 0x001ea40000300800 */
[----:B--2---:R-:W-:-:S02]  /*15fb70*/  PRMT R7, R7, 0x5410, R5 ;  /* 0x0000541007077816 */ /* 0x004fc40000000005 */
[----:B------:R-:W2:Y:S04]  /*15fb80*/  LDL.LU R5, [R1+0x57ec] ;  /* 0x0057ec0001057983 */ /* 0x000ea80000300800 */
[----:B------:R0:W-:Y:S01]  /*15fb90*/  STL [R1+0x348], R7 ;  /* 0x0003480701007387 */ /* 0x0001e20000100800 */
[----:B------:R-:W-:Y:S02]  /*15fba0*/  PRMT R22, R22, 0x5410, R26 ;  /* 0x0000541016167816 */ /* 0x000fe4000000001a */
[----:B---3--:R-:W-:Y:S02]  /*15fbb0*/  PRMT R24, R24, 0x5410, R23 ;  /* 0x0000541018187816 */ /* 0x008fe40000000017 */
[----:B------:R-:W-:Y:S01]  /*15fbc0*/  PRMT R9, R9, 0x5410, R27 ;  /* 0x0000541009097816 */ /* 0x000fe2000000001b */
[----:B0-----:R-:W3:Y:S01]  /*15fbd0*/  LDL R7, [R1+0x2e30] ;  /* 0x002e300001077983 */ /* 0x001ee20000100800 */
[----:B------:R-:W-:-:S02]  /*15fbe0*/  PRMT R20, R20, 0x5410, R10 ;  /* 0x0000541014147816 */ /* 0x000fc4000000000a */
[----:B------:R-:W-:Y:S02]  /*15fbf0*/  PRMT R13, R13, 0x5410, R21 ;  /* 0x000054100d0d7816 */ /* 0x000fe40000000015 */
[----:B------:R-:W-:Y:S02]  /*15fc00*/  PRMT R15, R15, 0x5410, R12 ;  /* 0x000054100f0f7816 */ /* 0x000fe4000000000c */
[----:B------:R-:W-:Y:S02]  /*15fc10*/  PRMT R11, R11, 0x5410, R14 ;  /* 0x000054100b0b7816 */ /* 0x000fe4000000000e */
[----:B------:R-:W-:Y:S02]  /*15fc20*/  PRMT R19, R19, 0x5410, R18 ;  /* 0x0000541013137816 */ /* 0x000fe40000000012 */
[----:B------:R-:W-:Y:S02]  /*15fc30*/  PRMT R16, R16, 0x5410, R17 ;  /* 0x0000541010107816 */ /* 0x000fe40000000011 */
[----:B--2---:R-:W-:-:S02]  /*15fc40*/  PRMT R5, R5, 0x5410, R28 ;  /* 0x0000541005057816 */ /* 0x004fc4000000001c */
[----:B------:R-:W4:Y:S04]  /*15fc50*/  LDL.LU R28, [R1+0x57e8] ;  /* 0x0057e800011c7983 */ /* 0x000f280000300800 */
[----:B------:R0:W-:Y:S04]  /*15fc60*/  STL [R1+0x358], R5 ;  /* 0x0003580501007387 */ /* 0x0001e80000100800 */
[----:B0-----:R-:W2:Y:S04]  /*15fc70*/  LDL R5, [R1+0xa0] ;  /* 0x0000a00001057983 */ /* 0x001ea80000100800 */
[----:B------:R-:W2:Y:S04]  /*15fc80*/  LDL.LU R26, [R1+0x57e4] ;  /* 0x0057e400011a7983 */ /* 0x000ea80000300800 */
[----:B------:R0:W-:Y:S04]  /*15fc90*/  STL [R1+0x354], R22 ;  /* 0x0003541601007387 */ /* 0x0001e80000100800 */
[----:B0-----:R-:W2:Y:S04]  /*15fca0*/  LDL.LU R22, [R1+0x57e0] ;  /* 0x0057e00001167983 */ /* 0x001ea80000300800 */
        /* <DEDUP_REMOVED lines=14> */
[----:B0-----:R-:W4:Y:S04]  /*15fd90*/  LDL.LU R15, [R1+0x57b8] ;  /* 0x0057b800010f7983 */ /* 0x001f280000300800 */
[----:B------:R-:W4:Y:S04]  /*15fda0*/  LDL.LU R14, [R1+0x57b4] ;  /* 0x0057b400010e7983 */ /* 0x000f280000300800 */
[----:B------:R0:W-:Y:S04]  /*15fdb0*/  STL [R1+0x31c], R11 ;  /* 0x00031c0b01007387 */ /* 0x0001e80000100800 */
[----:B0-----:R-:W4:Y:S04]  /*15fdc0*/  LDL.LU R11, [R1+0x57b0] ;  /* 0x0057b000010b7983 */ /* 0x001f280000300800 */
[----:B------:R-:W4:Y:S04]  /*15fdd0*/  LDL.LU R18, [R1+0x57ac] ;  /* 0x0057ac0001127983 */ /* 0x000f280000300800 */
[----:B------:R0:W-:Y:S04]  /*15fde0*/  STL [R1+0x318], R19 ;  /* 0x0003181301007387 */ /* 0x0001e80000100800 */
[----:B0-----:R-:W4:Y:S04]  /*15fdf0*/  LDL.LU R19, [R1+0x57a8] ;  /* 0x0057a80001137983 */ /* 0x001f280000300800 */
[----:B------:R-:W4:Y:S04]  /*15fe00*/  LDL.LU R17, [R1+0x57a4] ;  /* 0x0057a40001117983 */ /* 0x000f280000300800 */
[----:B------:R0:W-:Y:S04]  /*15fe10*/  STL [R1+0x2d8], R16 ;  /* 0x0002d81001007387 */ /* 0x0001e80000100800 */
[----:B0-----:R-:W4:Y:S01]  /*15fe20*/  LDL.LU R16, [R1+0x57a0] ;  /* 0x0057a00001107983 */ /* 0x001f220000300800 */
[----:B------:R-:W-:-:S02]  /*15fe30*/  ISETP.LT.AND P3, PT, R4, UR32, !P0 ;  /* 0x0000002004007c0c */ /* 0x000fc4000c761270 */
[----:B------:R-:W-:Y:S02]  /*15fe40*/  ISETP.LT.AND P2, PT, R3, UR6, !P0 ;  /* 0x0000000603007c0c */ /* 0x000fe4000c741270 */
[----:B------:R-:W-:Y:S02]  /*15fe50*/  ISETP.LT.AND P1, PT, R2, UR41, !P0 ;  /* 0x0000002902007c0c */ /* 0x000fe4000c721270 */
[----:B---3--:R-:W-:Y:S02]  /*15fe60*/  ISETP.LT.AND P0, PT, R7, UR7, !P0 ;  /* 0x0000000707007c0c */ /* 0x008fe4000c701270 */
[----:B------:R-:W-:Y:S01]  /*15fe70*/  PRMT R0, R6, 0x5410, R0 ;  /* 0x0000541006007816 */ /* 0x000fe20000000000 */
[----:B------:R-:W0:Y:S01]  /*15fe80*/  LDCU.64 UR6, c[0x0][0x398] ;  /* 0x00007300ff0677ac */ /* 0x000e220008000a00 */
[----:B------:R-:W1:Y:S01]  /*15fe90*/  LDCU UR41, c[0x0][0x398] ;  /* 0x00007300ff2977ac */ /* 0x000e620008000800 */
[----:B--2---:R-:W-:-:S04]  /*15fea0*/  LOP3.LUT R12, R12, 0x7fffffff, RZ, 0xc0, !PT ;  /* 0x7fffffff0c0c7812 */ /* 0x004fc800078ec0ff */
[----:B------:R-:W-:-:S04]  /*15feb0*/  @P3 LOP3.LUT R12, R12, 0x80000000, RZ, 0xfc, !PT ;  /* 0x800000000c0c3812 */ /* 0x000fc800078efcff */
[----:B------:R-:W-:-:S04]  /*15fec0*/  LOP3.LUT R12, R12, 0xbfffffff, RZ, 0xc0, !PT ;  /* 0xbfffffff0c0c7812 */ /* 0x000fc800078ec0ff */
[----:B------:R-:W-:-:S04]  /*15fed0*/  @P2 LOP3.LUT R12, R12, 0x40000000, RZ, 0xfc, !PT ;  /* 0x400000000c0c2812 */ /* 0x000fc800078efcff */
[----:B------:R-:W-:-:S04]  /*15fee0*/  LOP3.LUT R12, R12, 0xdfffffff, RZ, 0xc0, !PT ;  /* 0xdfffffff0c0c7812 */ /* 0x000fc800078ec0ff */
[----:B------:R-:W-:-:S04]  /*15fef0*/  @P1 LOP3.LUT R12, R12, 0x20000000, RZ, 0xfc, !PT ;  /* 0x200000000c0c1812 */ /* 0x000fc800078efcff */
[----:B------:R-:W-:-:S04]  /*15ff00*/  LOP3.LUT R12, R12, 0xefffffff, RZ, 0xc0, !PT ;  /* 0xefffffff0c0c7812 */ /* 0x000fc800078ec0ff */
[----:B------:R-:W-:Y:S02]  /*15ff10*/  @P0 LOP3.LUT R12, R12, 0x10000000, RZ, 0xfc, !PT ;  /* 0x100000000c0c0812 */ /* 0x000fe400078efcff */
[----:B----4-:R-:W-:Y:S02]  /*15ff20*/  PRMT R6, R16, 0x5410, R17 ;  /* 0x0000541010067816 */ /* 0x010fe40000000011 */
[----:B------:R-:W2:Y:S04]  /*15ff30*/  LDL.LU R17, [R1+0x579c] ;  /* 0x00579c0001117983 */ /* 0x000ea80000300800 */
[----:B------:R3:W-:Y:S04]  /*15ff40*/  STL [R1+0x2dc], R0 ;  /* 0x0002dc0001007387 */ /* 0x0007e80000100800 */
[----:B------:R-:W4:Y:S04]  /*15ff50*/  LDL.LU R16, [R1+0x5798] ;  /* 0x0057980001107983 */ /* 0x000f280000300800 */
[----:B---3--:R-:W3:Y:S04]  /*15ff60*/  LDL.LU R0, [R1+0x5a4] ;  /* 0x0005a40001007983 */ /* 0x008ee80000300800 */
[----:B------:R0:W-:Y:S02]  /*15ff70*/  STL [R1+0x2d4], R6 ;  /* 0x0002d40601007387 */ /* 0x0001e40000100800 */
[----:B0-----:R-:W-:-:S05]  /*15ff80*/  VIADD R6, R5, 0x8b ;  /* 0x0000008b05067836 */ /* 0x001fca0000000000 */
[----:B------:R-:W-:Y:S02]  /*15ff90*/  ISETP.GE.AND P0, PT, R6, UR31, PT ;  /* 0x0000001f06007c0c */ /* 0x000fe4000bf06270 */
[----:B------:R-:W-:Y:S01]  /*15ffa0*/  LOP3.LUT R12, R12, 0xf7ffffff, RZ, 0xc0, !PT ;  /* 0xf7ffffff0c0c7812 */ /* 0x000fe200078ec0ff */
[----:B------:R-:W-:Y:S01]  /*15ffb0*/  VIADD R6, R5, 0x8a ;  /* 0x0000008a05067836 */ /* 0x000fe20000000000 */
[----:B------:R-:W-:Y:S02]  /*15ffc0*/  LOP3.LUT R11, R11, 0x7fffffff, RZ, 0xc0, !PT ;  /* 0x7fffffff0b0b7812 */ /* 0x000fe400078ec0ff */
[----:B------:R-:W-:Y:S02]  /*15ffd0*/  ISETP.LT.AND P3, PT, R4, UR6, !P0 ;  /* 0x0000000604007c0c */ /* 0x000fe4000c761270 */
[----:B------:R-:W-:Y:S02]  /*15ffe0*/  ISETP.LT.AND P2, PT, R3, UR10, !P0 ;  /* 0x0000000a03007c0c */ /* 0x000fe4000c741270 */
[----:B------:R-:W-:-:S02]  /*15fff0*/  ISETP.LT.AND P1, PT, R2, UR11, !P0 ;  /* 0x0000000b02007c0c */ /* 0x000fc4000c721270 */
[----:B------:R-:W-:Y:S02]  /*160000*/  LOP3.LUT R14, R14, 0x7fffffff, RZ, 0xc0, !PT ;  /* 0x7fffffff0e0e7812 */ /* 0x000fe400078ec0ff */
[----:B------:R-:W-:Y:S01]  /*160010*/  LOP3.LUT R13, R13, 0x7fffffff, RZ, 0xc0, !PT ;  /* 0x7fffffff0d0d7812 */ /* 0x000fe200078ec0ff */
[----:B------:R-:W0:Y:S04]  /*160020*/  LDCU UR31, c[0x0][0x398] ;  /* 0x00007300ff1f77ac */ /* 0x000e280008000800 */
[----:B------:R-:W-:Y:S01]  /*160030*/  @P3 LOP3.LUT R12, R12, 0x8000000, RZ, 0xfc, !PT ;  /* 0x080000000c0c3812 */ /* 0x000fe200078efcff */
[----:B------:R-:W0:Y:S03]  /*160040*/  LDCU.64 UR10, c[0x0][0x398] ;  /* 0x00007300ff0a77ac */ /* 0x000e260008000a00 */
[----:B------:R-:W-:-:S02]  /*160050*/  LOP3.LUT R12, R12, 0xfbffffff, RZ, 0xc0, !PT ;  /* 0xfbffffff0c0c7812 */ /* 0x000fc400078ec0ff */
[----:B------:R-:W-:Y:S01]  /*160060*/  ISETP.LT.AND P0, PT, R7, UR40, !P0 ;  /* 0x0000002807007c0c */ /* 0x000fe2000c701270 */
[----:B------:R-:W0:Y:S01]  /*160070*/  LDCU UR40, c[0x0][0x398] ;  /* 0x00007300ff2877ac */ /* 0x000e220008000800 */
[----:B------:R-:W-:-:S04]  /*160080*/  @P2 LOP3.LUT R12, R12, 0x4000000, RZ, 0xfc, !PT ;  /* 0x040000000c0c2812 */ /* 0x000fc800078efcff */
[----:B------:R-:W-:-:S04]  /*160090*/  LOP3.LUT R12, R12, 0xfdffffff, RZ, 0xc0, !PT ;  /* 0xfdffffff0c0c7812 */ /* 0x000fc800078ec0ff */
[----:B------:R-:W-:-:S04]  /*1600a0*/  @P1 LOP3.LUT R12, R12, 0x2000000, RZ, 0xfc, !PT ;  /* 0x020000000c0c1812 */ /* 0x000fc800078efcff */
[----:B------:R-:W-:-:S04]  /*1600b0*/  LOP3.LUT R12, R12, 0xfeffffff, RZ, 0xc0, !PT ;  /* 0xfeffffff0c0c7812 */ /* 0x000fc800078ec0ff */
[----:B------:R-:W-:Y:S02]  /*1600c0*/  @P0 LOP3.LUT R12, R12, 0x1000000, RZ, 0xfc, !PT ;  /* 0x010000000c0c0812 */ /* 0x000fe400078efcff */
[----:B------:R-:W-:Y:S02]  /*1600d0*/  ISETP.GE.AND P0, PT, R6, UR35, PT ;  /* 0x0000002306007c0c */ /* 0x000fe4000bf06270 */
[----:B------:R-:W-:Y:S02]  /*1600e0*/  LOP3.LUT R12, R12, 0xff7fffff, RZ, 0xc0, !PT ;  /* 0xff7fffff0c0c7812 */ /* 0x000fe400078ec0ff */
[----:B0-----:R-:W-:Y:S02]  /*1600f0*/  ISETP.LT.AND P3, PT, R4, UR10, !P0 ;  /* 0x0000000a04007c0c */ /* 0x001fe4000c761270 */
[----:B------:R-:W-:Y:S02]  /*160100*/  ISETP.LT.AND P2, PT, R3, UR8, !P0 ;  /* 0x0000000803007c0c */ /* 0x000fe4000c741270 */
[----:B------:R-:W-:-:S02]  /*160110*/  ISETP.LT.AND P1, PT, R2, UR12, !P0 ;  /* 0x0000000c02007c0c */ /* 0x000fc4000c721270 */
[----:B------:R-:W-:Y:S01]  /*160120*/  ISETP.LT.AND P0, PT, R7, UR13, !P0 ;  /* 0x0000000d07007c0c */ /* 0x000fe2000c701270 */
[----:B------:R-:W0:Y:S01]  /*160130*/  LDCU.64 UR12, c[0x0][0x398] ;  /* 0x00007300ff0c77ac */ /* 0x000e220008000a00 */
[----:B------:R-:W-:Y:S01]  /*160140*/  VIADD R6, R5, 0x89 ;  /* 0x0000008905067836 */ /* 0x000fe20000000000 */
[----:B------:R-:W0:Y:S01]  /*160150*/  LDCU UR8, c[0x0][0x398] ;  /* 0x00007300ff0877ac */ /* 0x000e220008000800 */
[----:B------:R-:W0:Y:S03]  /*160160*/  LDCU UR35, c[0x0][0x398] ;  /* 0x00007300ff2377ac */ /* 0x000e260008000800 */
[----:B------:R-:W-:-:S04]  /*160170*/  @P3 LOP3.LUT R12, R12, 0x800000, RZ, 0xfc, !PT ;  /* 0x008000000c0c3812 */ /* 0x000fc800078efcff */
[----:B------:R-:W-:-:S04]  /*160180*/  LOP3.LUT R12, R12, 0xffbfffff, RZ, 0xc0, !PT ;  /* 0xffbfffff0c0c7812 */ /* 0x000fc800078ec0ff */
[----:B------:R-:W-:-:S04]  /*160190*/  @P2 LOP3.LUT R12, R12, 0x400000, RZ, 0xfc, !PT ;  /* 0x004000000c0c2812 */ /* 0x000fc800078efcff */
[----:B------:R-:W-:-:S04]  /*1601a0*/  LOP3.LUT R12, R12, 0xffdfffff, RZ, 0xc0, !PT ;  /* 0xffdfffff0c0c7812 */ /* 0x000fc800078ec0ff */
[----:B------:R-:W-:-:S04]  /*1601b0*/  @P1 LOP3.LUT R12, R12, 0x200000, RZ, 0xfc, !PT ;  /* 0x002000000c0c1812 */ /* 0x000fc800078efcff */
[----:B------:R-:W-:-:S04]  /*1601c0*/  LOP3.LUT R12, R12, 0xffefffff, RZ, 0xc0, !PT ;  /* 0xffefffff0c0c7812 */ /* 0x000fc800078ec0ff */
[----:B------:R-:W-:Y:S02]  /*1601d0*/  @P0 LOP3.LUT R12, R12, 0x100000, RZ, 0xfc, !PT ;  /* 0x001000000c0c0812 */ /* 0x000fe400078efcff */
[----:B------:R-:W-:Y:S01]  /*1601e0*/  ISETP.GE.AND P0, PT, R6, UR33, PT ;  /* 0x0000002106007c0c */ /* 0x000fe2000bf06270 */
[----:B------:R-:W1:Y:S03]  /*1601f0*/  LDCU.64 UR32, c[0x0][0x398] ;  /* 0x00007300ff2077ac */ /* 0x000e660008000a00 */
[----:B0-----:R-:W-:Y:S02]  /*160200*/  ISETP.LT.AND P3, PT, R4, UR12, !P0 ;  /* 0x0000000c04007c0c */ /* 0x001fe4000c761270 */
[----:B------:R-:W-:Y:S02]  /*160210*/  ISETP.LT.AND P2, PT, R3, UR57, !P0 ;  /* 0x0000003903007c0c */ /* 0x000fe4000c741270 */
[----:B------:R-:W-:-:S02]  /*160220*/  LOP3.LUT R12, R12, 0xfff7ffff, RZ, 0xc0, !PT ;  /* 0xfff7ffff0c0c7812 */ /* 0x000fc400078ec0ff */
[----:B------:R-:W-:Y:S01]  /*160230*/  ISETP.LT.AND P1, PT, R2, UR75, !P0 ;  /* 0x0000004b02007c0c */ /* 0x000fe2000c721270 */
[----:B------:R-:W-:Y:S01]  /*160240*/  VIADD R6, R5, 0x88 ;  /* 0x0000008805067836 */ /* 0x000fe20000000000 */
[----:B------:R-:W0:Y:S05]  /*160250*/  LDCU UR57, c[0x0][0x398] ;  /* 0x00007300ff3977ac */ /* 0x000e2a0008000800 */
[----:B------:R-:W-:Y:S01]  /*160260*/  @P3 LOP3.LUT R12, R12, 0x80000, RZ, 0xfc, !PT ;  /* 0x000800000c0c3812 */ /* 0x000fe200078efcff */
[----:B------:R-:W0:Y:S03]  /*160270*/  LDCU UR75, c[0x0][0x398] ;  /* 0x00007300ff4b77ac */ /* 0x000e260008000800 */
        /* <DEDUP_REMOVED lines=8> */
[----:B------:R-:W-:Y:S01]  /*160300*/  ISETP.GE.AND P0, PT, R6, UR7, PT ;  /* 0x0000000706007c0c */ /* 0x000fe2000bf06270 */
[----:B------:R-:W0:Y:S03]  /*160310*/  LDCU.64 UR6, c[0x0][0x398] ;  /* 0x00007300ff0677ac */ /* 0x000e260008000a00 */
[----:B-1----:R-:W-:Y:S02]  /*160320*/  ISETP.LT.AND P3, PT, R4, UR32, !P0 ;  /* 0x0000002004007c0c */ /* 0x002fe4000c761270 */
[----:B------:R-:W-:Y:S02]  /*160330*/  ISETP.LT.AND P2, PT, R3, UR73, !P0 ;  /* 0x0000004903007c0c */ /* 0x000fe4000c741270 */
[----:B------:R-:W-:-:S02]  /*160340*/  LOP3.LUT R12, R12, 0xffff7fff, RZ, 0xc0, !PT ;  /* 0xffff7fff0c0c7812 */ /* 0x000fc400078ec0ff */
[----:B------:R-:W-:Y:S01]  /*160350*/  ISETP.LT.AND P1, PT, R2, UR71, !P0 ;  /* 0x0000004702007c0c */ /* 0x000fe2000c721270 */
[----:B------:R-:W-:Y:S01]  /*160360*/  VIADD R6, R5, 0x87 ;  /* 0x0000008705067836 */ /* 0x000fe20000000000 */
[----:B------:R-:W1:Y:S01]  /*160370*/  LDCU UR73, c[0x0][0x398] ;  /* 0x00007300ff4977ac */ /* 0x000e620008000800 */
[----:B------:R-:W0:Y:S04]  /*160380*/  LDCU UR32, c[0x0][0x398] ;  /* 0x00007300ff2077ac */ /* 0x000e280008000800 */
        /* <DEDUP_REMOVED lines=14> */
[----:B------:R-:W-:Y:S01]  /*160470*/  ISETP.LT.AND P1, PT, R2, UR46, !P0 ;  /* 0x0000002e02007c0c */ /* 0x000fe2000c721270 */
[----:B------:R-:W-:Y:S01]  /*160480*/  VIADD R6, R5, 0x86 ;  /* 0x0000008605067836 */ /* 0x000fe20000000000 */
[----:B------:R-:W0:Y:S07]  /*160490*/  LDCU.64 UR10, c[0x0][0x398] ;  /* 0x00007300ff0a77ac */ /* 0x000e2e0008000a00 */
        /* <DEDUP_REMOVED lines=18> */
[----:B------:R-:W0:Y:S01]  /*1605c0*/  LDCU.64 UR12, c[0x0][0x398] ;  /* 0x00007300ff0c77ac */ /* 0x000e220008000a00 */
[----:B------:R-:W0:Y:S01]  /*1605d0*/  LDCU UR67, c[0x0][0x398] ;  /* 0x00007300ff4377ac */ /* 0x000e220008000800 */
[----:B------:R-:W0:Y:S02]  /*1605e0*/  LDCU UR46, c[0x0][0x398] ;  /* 0x00007300ff2e77ac */ /* 0x000e240008000800 */
[----:B------:R-:W-:-:S04]  /*1605f0*/  @P3 LOP3.LUT R12, R12, 0x80, RZ, 0xfc, !PT ;  /* 0x000000800c0c3812 */ /* 0x000fc800078efcff */
[----:B------:R-:W-:-:S04]  /*160600*/  LOP3.LUT R12, R12, 0xffffffbf, RZ, 0xc0, !PT ;  /* 0xffffffbf0c0c7812 */ /* 0x000fc800078ec0ff */
        /* <DEDUP_REMOVED lines=11> */
[----:B------:R-:W0:Y:S07]  /*1606c0*/  LDCU UR33, c[0x0][0x398] ;  /* 0x00007300ff2177ac */ /* 0x000e2e0008000800 */
[----:B------:R-:W-:Y:S01]  /*1606d0*/  @P3 LOP3.LUT R12, R12, 0x8, RZ, 0xfc, !PT ;  /* 0x000000080c0c3812 */ /* 0x000fe200078efcff */
[----:B------:R-:W0:Y:S01]  /*1606e0*/  LDCU UR63, c[0x0][0x398] ;  /* 0x00007300ff3f77ac */ /* 0x000e220008000800 */
[----:B------:R-:W0:Y:S02]  /*1606f0*/  LDCU UR72, c[0x0][0x398] ;  /* 0x00007300ff4877ac */ /* 0x000e240008000800 */
        /* <DEDUP_REMOVED lines=9> */
[----:B------:R-:W-:Y:S01]  /*160790*/  VIADD R6, R5, 0x83 ;  /* 0x0000008305067836 */ /* 0x000fe20000000000 */
[----:B------:R-:W0:Y:S02]  /*1607a0*/  LDCU.64 UR6, c[0x0][0x398] ;  /* 0x00007300ff0677ac */ /* 0x000e240008000a00 */
[----:B------:R-:W-:Y:S02]  /*1607b0*/  ISETP.LT.AND P3, PT, R4, UR12, !P0 ;  /* 0x0000000c04007c0c */ /* 0x000fe4000c761270 */
[----:B------:R-:W-:Y:S02]  /*1607c0*/  ISETP.LT.AND P2, PT, R3, UR70, !P0 ;  /* 0x0000004603007c0c */ /* 0x000fe4000c741270 */
[----:B------:R-:W-:-:S09]  /*1607d0*/  ISETP.LT.AND P1, PT, R2, UR61, !P0 ;  /* 0x0000003d02007c0c */ /* 0x000fd2000c721270 */
[----:B------:R-:W-:Y:S01]  /*1607e0*/  @P3 LOP3.LUT R11, R11, 0x80000000, RZ, 0xfc, !PT ;  /* 0x800000000b0b3812 */ /* 0x000fe200078efcff */
[----:B------:R-:W0:Y:S01]  /*1607f0*/  LDCU UR61, c[0x0][0x398] ;  /* 0x00007300ff3d77ac */ /* 0x000e220008000800 */
[----:B------:R-:W0:Y:S02]  /*160800*/  LDCU UR70, c[0x0][0x398] ;  /* 0x00007300ff4677ac */ /* 0x000e240008000800 */
        /* <DEDUP_REMOVED lines=10> */
[----:B------:R-:W-:Y:S02]  /*1608b0*/  ISETP.LT.AND P3, PT, R4, UR10, !P0 ;  /* 0x0000000a04007c0c */ /* 0x000fe4000c761270 */
[----:B------:R-:W-:Y:S02]  /*1608c0*/  ISETP.LT.AND P2, PT, R3, UR56, !P0 ;  /* 0x0000003803007c0c */ /* 0x000fe4000c741270 */
[----:B------:R-:W-:Y:S01]  /*1608d0*/  ISETP.LT.AND P1, PT, R2, UR55, !P0 ;  /* 0x0000003702007c0c */ /* 0x000fe2000c721270 */
[----:B------:R-:W-:Y:S01]  /*1608e0*/  VIADD R6, R5, 0x82 ;  /* 0x0000008205067836 */ /* 0x000fe20000000000 */
[----:B--2---:R-:W-:Y:S01]  /*1608f0*/  LOP3.LUT R17, R17, 0x7fffffff, RZ, 0xc0, !PT ;  /* 0x7fffffff11117812 */ /* 0x004fe200078ec0ff */
[----:B------:R-:W2:Y:S06]  /*160900*/  LDCU UR47, c[0x0][0x398] ;  /* 0x00007300ff2f77ac */ /* 0x000eac0008000800 */
        /* <DEDUP_REMOVED lines=36> */
[----:B------:R-:W1:Y:S05]  /*160b50*/  LDCU UR51, c[0x0][0x398] ;  /* 0x00007300ff3377ac */ /* 0x000e6a0008000800 */
        /* <DEDUP_REMOVED lines=69> */
[----:B------:R-:W-:-:S07]  /*160fb0*/  ISETP.LT.AND P1, PT, R2, UR38, !P0 ;  /* 0x0000002602007c0c */ /* 0x000fce000c721270 */
[----:B------:R-:W-:Y:S01]  /*160fc0*/  @P3 LOP3.LUT R11, R11, 0x8, RZ, 0xfc, !PT ;  /* 0x000000080b0b3812 */ /* 0x000fe200078efcff */
[----:B------:R-:W-:Y:S01]  /*160fd0*/  VIADD R6, R5, 0x7c ;  /* 0x0000007c05067836 */ /* 0x000fe20000000000 */
[----:B------:R-:W1:Y:S02]  /*160fe0*/  LDCU UR38, c[0x0][0x398] ;  /* 0x00007300ff2677ac */ /* 0x000e640008000800 */
        /* <DEDUP_REMOVED lines=12> */
[----:B------:R-:W-:Y:S01]  /*1610b0*/  ISETP.LT.AND P1, PT, R2, UR42, !P0 ;  /* 0x0000002a02007c0c */ /* 0x000fe2000c721270 */
[----:B------:R-:W-:Y:S01]  /*1610c0*/  VIADD R6, R5, 0x7b ;  /* 0x0000007b05067836 */ /* 0x000fe20000000000 */
[----:B----4-:R-:W-:Y:S01]  /*1610d0*/  LOP3.LUT R16, R16, 0x7fffffff, RZ, 0xc0, !PT ;  /* 0x7fffffff10107812 */ /* 0x010fe200078ec0ff */
[----:B------:R-:W0:Y:S06]  /*1610e0*/  LDCU UR12, c[0x0][0x398] ;  /* 0x00007300ff0c77ac */ /* 0x000e2c0008000800 */
[----:B------:R-:W-:Y:S01]  /*1610f0*/  @P3 LOP3.LUT R14, R14, 0x80000000, RZ, 0xfc, !PT ;  /* 0x800000000e0e3812 */ /* 0x000fe200078efcff */
[----:B------:R-:W4:Y:S01]  /*161100*/  LDCU UR42, c[0x0][0x398] ;  /* 0x00007300ff2a77ac */ /* 0x000f220008000800 */
        /* <DEDUP_REMOVED lines=20> */
[----:B------:R-:W-:Y:S02]  /*161250*/  ISETP.LT.AND P0, PT, R7, UR37, !P0 ;  /* 0x0000002507007c0c */ /* 0x000fe4000c701270 */
        /* <DEDUP_REMOVED lines=25> */
[----:B-1----:R-:W-:Y:S02]  /*1613f0*/  ISETP.LT.AND P3, PT, R4, UR16, !P0 ;  /* 0x0000001004007c0c */ /* 0x002fe4000c761270 */
[----:B------:R-:W-:Y:S02]  /*161400*/  ISETP.LT.AND P2, PT, R3, UR27, !P0 ;  /* 0x0000001b03007c0c */ /* 0x000fe4000c741270 */
[----:B------:R-:W-:-:S02]  /*161410*/  ISETP.LT.AND P1, PT, R2, UR28, !P0 ;  /* 0x0000001c02007c0c */ /* 0x000fc4000c721270 */
[----:B------:R-:W-:Y:S01]  /*161420*/  ISETP.LT.AND P0, PT, R7, UR36, !P0 ;  /* 0x0000002407007c0c */ /* 0x000fe2000c701270 */
[----:B------:R-:W1:Y:S01]  /*161430*/  LDCU.64 UR36, c[0x0][0x398] ;  /* 0x00007300ff2477ac */ /* 0x000e620008000a00 */
[----:B------:R-:W-:Y:S01]  /*161440*/  VIADD R6, R5, 0x78 ;  /* 0x0000007805067836 */ /* 0x000fe20000000000 */
[----:B------:R-:W0:Y:S01]  /*161450*/  LDCU UR28, c[0x0][0x398] ;  /* 0x00007300ff1c77ac */ /* 0x000e220008000800 */
[----:B------:R-:W0:Y:S01]  /*161460*/  LDCU UR27, c[0x0][0x398] ;  /* 0x00007300ff1b77ac */ /* 0x000e220008000800 */
[----:B------:R-:W0:Y:S01]  /*161470*/  LDCU UR13, c[0x0][0x398] ;  /* 0x00007300ff0d77ac */ /* 0x000e220008000800 */
[----:B------:R-:W0:Y:S01]  /*161480*/  LDCU UR16, c[0x0][0x398] ;  /* 0x00007300ff1077ac */ /* 0x000e220008000800 */
        /* <DEDUP_REMOVED lines=33> */
[----:B------:R-:W0:Y:S01]  /*1616a0*/  LDCU UR9, c[0x0][0x398] ;  /* 0x00007300ff0977ac */ /* 0x000e220008000800 */
        /* <DEDUP_REMOVED lines=15> */
[----:B------:R-:W-:Y:S01]  /*1617a0*/  ISETP.LT.AND P1, PT, R2, UR58, !P0 ;  /* 0x0000003a02007c0c */ /* 0x000fe2000c721270 */
[----:B------:R-:W-:Y:S01]  /*1617b0*/  VIADD R6, R5, 0x75 ;  /* 0x0000007505067836 */ /* 0x000fe20000000000 */
[----:B------:R-:W1:Y:S01]  /*1617c0*/  LDCU UR17, c[0x0][0x398] ;  /* 0x00007300ff1177ac */ /* 0x000e620008000800 */
[----:B------:R-:W0:Y:S06]  /*1617d0*/  LDCU UR6, c[0x0][0x398] ;  /* 0x00007300ff0677ac */ /* 0x000e2c0008000800 */
[----:B------:R-:W-:Y:S01]  /*1617e0*/  @P3 LOP3.LUT R14, R14, 0x80, RZ, 0xfc, !PT ;  /* 0x000000800e0e3812 */ /* 0x000fe200078efcff */
[----:B------:R-:W0:Y:S01]  /*1617f0*/  LDCU.64 UR44, c[0x0][0x398] ;  /* 0x00007300ff2c77ac */ /* 0x000e220008000a00 */
        /* <DEDUP_REMOVED lines=9> */
[----:B------:R-:W-:-:S04]  /*161890*/  ISETP.GE.AND P0, PT, R6, UR37, PT ;  /* 0x0000002506007c0c */ /* 0x000fc8000bf06270 */
[----:B0-----:R-:W-:Y:S02]  /*1618a0*/  ISETP.LT.AND P3, PT, R4, UR44, !P0 ;  /* 0x0000002c04007c0c */ /* 0x001fe4000c761270 */
[----:B----4-:R-:W-:Y:S02]  /*1618b0*/  ISETP.LT.AND P2, PT, R3, UR42, !P0 ;  /* 0x0000002a03007c0c */ /* 0x010fe4000c741270 */
[----:B------:R-:W-:Y:S02]  /*1618c0*/  LOP3.LUT R14, R14, 0xfffffff7, RZ, 0xc0, !PT ;  /* 0xfffffff70e0e7812 */ /* 0x000fe400078ec0ff */
[----:B------:R-:W-:-:S07]  /*1618d0*/  ISETP.LT.AND P1, PT, R2, UR43, !P0 ;  /* 0x0000002b02007c0c */ /* 0x000fce000c721270 */
[----:B------:R-:W-:Y:S01]  /*1618e0*/  @P3 LOP3.LUT R14, R14, 0x8, RZ, 0xfc, !PT ;  /* 0x000000080e0e3812 */ /* 0x000fe200078efcff */
[----:B------:R-:W0:Y:S03]  /*1618f0*/  LDCU.64 UR42, c[0x0][0x398] ;  /* 0x00007300ff2a77ac */ /* 0x000e260008000a00 */
[----:B------:R-:W-:Y:S02]  /*161900*/  LOP3.LUT R14, R14, 0xfffffffb, RZ, 0xc0, !PT ;  /* 0xfffffffb0e0e7812 */ /* 0x000fe400078ec0ff */
[----:B------:R-:W-:Y:S01]  /*161910*/  ISETP.LT.AND P0, PT, R7, UR58, !P0 ;  /* 0x0000003a07007c0c */ /* 0x000fe2000c701270 */
[----:B------:R-:W4:Y:S01]  /*161920*/  LDCU UR58, c[0x0][0x398] ;  /* 0x00007300ff3a77ac */ /* 0x000f220008000800 */
[----:B------:R-:W-:-:S04]  /*161930*/  @P2 LOP3.LUT R14, R14, 0x4, RZ, 0xfc, !PT ;  /* 0x000000040e0e2812 */ /* 0x000fc800078efcff */
[----:B------:R-:W-:-:S04]  /*161940*/  LOP3.LUT R14, R14, 0xfffffffd, RZ, 0xc0, !PT ;  /* 0xfffffffd0e0e7812 */ /* 0x000fc800078ec0ff */
[----:B------:R-:W-:Y:S01]  /*161950*/  @P1 LOP3.LUT R14, R14, 0x2, RZ, 0xfc, !PT ;  /* 0x000000020e0e1812 */ /* 0x000fe200078efcff */
[----:B------:R-:W-:-:S03]  /*161960*/  VIADD R6, R5, 0x74 ;  /* 0x0000007405067836 */ /* 0x000fc60000000000 */
[----:B------:R-:W-:-:S04]  /*161970*/  LOP3.LUT R14, R14, 0xfffffffe, RZ, 0xc0, !PT ;  /* 0xfffffffe0e0e7812 */ /* 0x000fc800078ec0ff */
[----:B------:R-:W-:Y:S02]  /*161980*/  @P0 LOP3.LUT R14, R14, 0x1, RZ, 0xfc, !PT ;  /* 0x000000010e0e0812 */ /* 0x000fe400078efcff */
[----:B------:R-:W-:Y:S01]  /*161990*/  ISETP.GE.AND P0, PT, R6, UR11, PT ;  /* 0x0000000b06007c0c */ /* 0x000fe2000bf06270 */
[----:B------:R-:W-:Y:S01]  /*1619a0*/  VIADD R6, R5, 0x73 ;  /* 0x0000007305067836 */ /* 0x000fe20000000000 */
[----:B------:R-:W1:Y:S02]  /*1619b0*/  LDCU UR11, c[0x0][0x398] ;  /* 0x00007300ff0b77ac */ /* 0x000e640008000800 */
[----:B0-----:R-:W-:Y:S02]  /*1619c0*/  ISETP.LT.AND P3, PT, R4, UR42, !P0 ;  /* 0x0000002a04007c0c */ /* 0x001fe4000c761270 */
[----:B----4-:R-:W-:Y:S02]  /*1619d0*/  ISETP.LT.AND P2, PT, R3, UR58, !P0 ;  /* 0x0000003a03007c0c */ /* 0x010fe4000c741270 */
[----:B------:R-:W-:-:S02]  /*1619e0*/  ISETP.LT.AND P1, PT, R2, UR40, !P0 ;  /* 0x0000002802007c0c */ /* 0x000fc4000c721270 */
[----:B------:R-:W-:Y:S01]  /*1619f0*/  ISETP.LT.AND P0, PT, R7, UR41, !P0 ;  /* 0x0000002907007c0c */ /* 0x000fe2000c701270 */
[----:B------:R-:W0:Y:S01]  /*161a00*/  LDCU.64 UR40, c[0x0][0x398] ;  /* 0x00007300ff2877ac */ /* 0x000e220008000a00 */
[----:B------:R-:W4:Y:S01]  /*161a10*/  LDCU UR58, c[0x0][0x398] ;  /* 0x00007300ff3a77ac */ /* 0x000f220008000800 */
[----:B------:R-:W0:Y:S04]  /*161a20*/  LDCU UR42, c[0x0][0x398] ;  /* 0x00007300ff2a77ac */ /* 0x000e280008000800 */
        /* <DEDUP_REMOVED lines=11> */
[----:B----4-:R-:W-:Y:S01]  /*161ae0*/  ISETP.LT.AND P1, PT, R2, UR58, !P0 ;  /* 0x0000003a02007c0c */ /* 0x010fe2000c721270 */
[----:B------:R-:W-:Y:S01]  /*161af0*/  VIADD R6, R5, 0x72 ;  /* 0x0000007205067836 */ /* 0x000fe20000000000 */
[----:B------:R-:W0:Y:S01]  /*161b00*/  LDCU UR40, c[0x0][0x398] ;  /* 0x00007300ff2877ac */ /* 0x000e220008000800 */
[----:B------:R-:W4:Y:S06]  /*161b10*/  LDCU UR7, c[0x0][0x398] ;  /* 0x00007300ff0777ac */ /* 0x000f2c0008000800 */
[----:B------:R-:W-:Y:S01]  /*161b20*/  @P3 LOP3.LUT R13, R13, 0x8000000, RZ, 0xfc, !PT ;  /* 0x080000000d0d3812 */ /* 0x000fe200078efcff */
[----:B------:R-:W0:Y:S01]  /*161b30*/  LDCU.64 UR36, c[0x0][0x398] ;  /* 0x00007300ff2477ac */ /* 0x000e220008000a00 */
[----:B------:R-:W0:Y:S02]  /*161b40*/  LDCU UR58, c[0x0][0x398] ;  /* 0x00007300ff3a77ac */ /* 0x000e240008000800 */
[----:B------:R-:W-:-:S02]  /*161b50*/  LOP3.LUT R13, R13, 0xfbffffff, RZ, 0xc0, !PT ;  /* 0xfbffffff0d0d7812 */ /* 0x000fc400078ec0ff */
[----:B------:R-:W-:Y:S01]  /*161b60*/  ISETP.LT.AND P0, PT, R7, UR8, !P0 ;  /* 0x0000000807007c0c */ /* 0x000fe2000c701270 */
[----:B------:R1:W-:Y:S01]  /*161b70*/  STL [R1+0x573c], R12 ;  /* 0x00573c0c01007387 */ /* 0x0003e20000100800 */
[----:B------:R-:W0:Y:S01]  /*161b80*/  LDCU UR8, c[0x0][0x398] ;  /* 0x00007300ff0877ac */ /* 0x000e220008000800 */
[----:B------:R-:W-:-:S04]  /*161b90*/  @P2 LOP3.LUT R13, R13, 0x4000000, RZ, 0xfc, !PT ;  /* 0x040000000d0d2812 */ /* 0x000fc800078efcff */
[----:B------:R-:W-:-:S04]  /*161ba0*/  LOP3.LUT R13, R13, 0xfdffffff, RZ, 0xc0, !PT ;  /* 0xfdffffff0d0d7812 */ /* 0x000fc800078ec0ff */
[----:B------:R-:W-:Y:S01]  /*161bb0*/  @P1 LOP3.LUT R13, R13, 0x2000000, RZ, 0xfc, !PT ;  /* 0x020000000d0d1812 */ /* 0x000fe200078efcff */
[----:B-1----:R-:W2:Y:S03]  /*161bc0*/  LDL.LU R12, [R1+0x204] ;  /* 0x00020400010c7983 */ /* 0x002ea60000300800 */
        /* <DEDUP_REMOVED lines=10> */
[----:B------:R-:W-:Y:S01]  /*161c70*/  LOP3.LUT R15, R15, 0x7fffffff, RZ, 0xc0, !PT ;  /* 0x7fffffff0f0f7812 */ /* 0x000fe200078ec0ff */
[----:B------:R-:W0:Y:S03]  /*161c80*/  LDCU UR58, c[0x0][0x398] ;  /* 0x00007300ff3a77ac */ /* 0x000e260008000800 */
[----:B------:R-:W-:Y:S01]  /*161c90*/  @P3 LOP3.LUT R13, R13, 0x800000, RZ, 0xfc, !PT ;  /* 0x008000000d0d3812 */ /* 0x000fe200078efcff */
[----:B------:R-:W-:Y:S01]  /*161ca0*/  STL [R1+0x5740], R11 ;  /* 0x0057400b01007387 */ /* 0x000fe20000100800 */
        /* <DEDUP_REMOVED lines=10> */
[----:B-1----:R-:W-:Y:S02]  /*161d50*/  ISETP.LT.AND P3, PT, R4, UR44, !P0 ;  /* 0x0000002c04007c0c */ /* 0x002fe4000c761270 */
[----:B------:R-:W-:Y:S02]  /*161d60*/  ISETP.LT.AND P2, PT, R3, UR42, !P0 ;  /* 0x0000002a03007c0c */ /* 0x000fe4000c741270 */
[----:B------:R-:W-:Y:S02]  /*161d70*/  LOP3.LUT R13, R13, 0xfff7ffff, RZ, 0xc0, !PT ;  /* 0xfff7ffff0d0d7812 */ /* 0x000fe400078ec0ff */
[----:B------:R-:W-:Y:S01]  /*161d80*/  ISETP.LT.AND P1, PT, R2, UR75, !P0 ;  /* 0x0000004b02007c0c */ /* 0x000fe2000c721270 */
[----:B------:R-:W1:Y:S06]  /*161d90*/  LDCU.64 UR42, c[0x0][0x398] ;  /* 0x00007300ff2a77ac */ /* 0x000e6c0008000a00 */
[----:B------:R-:W-:Y:S01]  /*161da0*/  @P3 LOP3.LUT R13, R13, 0x80000, RZ, 0xfc, !PT ;  /* 0x000800000d0d3812 */ /* 0x000fe200078efcff */
[----:B------:R-:W-:Y:S01]  /*161db0*/  VIADD R6, R5, 0x70 ;  /* 0x0000007005067836 */ /* 0x000fe20000000000 */
[----:B------:R-:W-:Y:S01]  /*161dc0*/  STL [R1+0x5748], R14 ;  /* 0x0057480e01007387 */ /* 0x000fe20000100800 */
[----:B------:R-:W0:Y:S01]  /*161dd0*/  LDCU UR75, c[0x0][0x398] ;  /* 0x00007300ff4b77ac */ /* 0x000e220008000800 */
        /* <DEDUP_REMOVED lines=27> */
[----:B0-----:R-:W-:Y:S02]  /*161f90*/  ISETP.LT.AND P2, PT, R3, UR36, !P0 ;  /* 0x0000002403007c0c */ /* 0x001fe4000c741270 */
[----:B------:R-:W-:Y:S02]  /*161fa0*/  LOP3.LUT R13, R13, 0xfffff7ff, RZ, 0xc0, !PT ;  /* 0xfffff7ff0d0d7812 */ /* 0x000fe400078ec0ff */
[----:B------:R-:W-:Y:S01]  /*161fb0*/  ISETP.LT.AND P1, PT, R2, UR69, !P0 ;  /* 0x0000004502007c0c */ /* 0x000fe2000c721270 */
[----:B------:R-:W0:Y:S06]  /*161fc0*/  LDCU.64 UR36, c[0x0][0x398] ;  /* 0x00007300ff2477ac */ /* 0x000e2c0008000a00 */
[----:B------:R-:W-:Y:S01]  /*161fd0*/  @P3 LOP3.LUT R13, R13, 0x800, RZ, 0xfc, !PT ;  /* 0x000008000d0d3812 */ /* 0x000fe200078efcff */
[----:B------:R-:W-:Y:S01]  /*161fe0*/  VIADD R6, R5, 0x6e ;  /* 0x0000006e05067836 */ /* 0x000fe20000000000 */
[----:B------:R-:W1:Y:S02]  /*161ff0*/  LDCU UR69, c[0x0][0x398] ;  /* 0x00007300ff4577ac */ /* 0x000e640008000800 */
        /* <DEDUP_REMOVED lines=48> */
[----:B------:R-:W-:-:S09]  /*162300*/  ISETP.LT.AND P1, PT, R2, UR55, !P0 ;  /* 0x0000003702007c0c */ /* 0x000fd2000c721270 */
[----:B------:R-:W-:Y:S01]  /*162310*/  @P3 LOP3.LUT R17, R17, 0x80000000, RZ, 0xfc, !PT ;  /* 0x8000000011113812 */ /* 0x000fe200078efcff */
[----:B------:R-:W-:Y:S01]  /*162320*/  VIADD R6, R5, 0x6b ;  /* 0x0000006b05067836 */ /* 0x000fe20000000000 */
[----:B------:R0:W-:Y:S01]  /*162330*/  STL [R1+0x574c], R13 ;  /* 0x00574c0d01007387 */ /* 0x0001e20000100800 */
[----:B------:R-:W1:Y:S01]  /*162340*/  LDCU UR55, c[0x0][0x398] ;  /* 0x00007300ff3777ac */ /* 0x000e620008000800 */
[----:B------:R-:W-:Y:S02]  /*162350*/  LOP3.LUT R17, R17, 0xbfffffff, RZ, 0xc0, !PT ;  /* 0xbfffffff11117812 */ /* 0x000fe400078ec0ff */
[----:B------:R-:W-:Y:S01]  /*162360*/  ISETP.LT.AND P0, PT, R7, UR56, !P0 ;  /* 0x0000003807007c0c */ /* 0x000fe2000c701270 */
[----:B------:R-:W1:Y:S01]  /*162370*/  LDCU UR56, c[0x0][0x398] ;  /* 0x00007300ff3877ac */ /* 0x000e620008000800 */
[----:B------:R-:W1:Y:S01]  /*162380*/  LDCU UR70, c[0x0][0x398] ;  /* 0x00007300ff4677ac */ /* 0x000e620008000800 */
[----:B------:R-:W-:-:S04]  /*162390*/  @P2 LOP3.LUT R17, R17, 0x40000000, RZ, 0xfc, !PT ;  /* 0x4000000011112812 */ /* 0x000fc800078efcff */
[----:B------:R-:W-:Y:S01]  /*1623a0*/  LOP3.LUT R17, R17, 0xdfffffff, RZ, 0xc0, !PT ;  /* 0xdfffffff11117812 */ /* 0x000fe200078ec0ff */
[----:B0-----:R-:W3:Y:S03]  /*1623b0*/  LDL.LU R13, [R1+0x1f8] ;  /* 0x0001f800010d7983 */ /* 0x001ee60000300800 */
        /* <DEDUP_REMOVED lines=62> */
[----:B--2---:R-:W-:Y:S01]  /*1627a0*/  ISETP.LT.AND P1, PT, R2, UR47, !P0 ;  /* 0x0000002f02007c0c */ /* 0x004fe2000c721270 */
[----:B------:R-:W-:Y:S01]  /*1627b0*/  VIADD R6, R5, 0x67 ;  /* 0x0000006705067836 */ /* 0x000fe20000000000 */
[----:B------:R-:W0:Y:S05]  /*1627c0*/  LDCU UR62, c[0x0][0x398] ;  /* 0x00007300ff3e77ac */ /* 0x000e2a0008000800 */
[----:B------:R-:W-:Y:S01]  /*1627d0*/  @P3 LOP3.LUT R17, R17, 0x8000, RZ, 0xfc, !PT ;  /* 0x0000800011113812 */ /* 0x000fe200078efcff */
[----:B------:R-:W2:Y:S03]  /*1627e0*/  LDCU UR47, c[0x0][0x398] ;  /* 0x00007300ff2f77ac */ /* 0x000ea60008000800 */
        /* <DEDUP_REMOVED lines=31> */
[----:B------:R-:W0:Y:S01]  /*1629e0*/  LDCU.64 UR44, c[0x0][0x398] ;  /* 0x00007300ff2c77ac */ /* 0x000e220008000a00 */
[----:B------:R-:W0:Y:S06]  /*1629f0*/  LDCU UR36, c[0x0][0x398] ;  /* 0x00007300ff2477ac */ /* 0x000e2c0008000800 */
[----:B------:R-:W-:Y:S01]  /*162a00*/  @P3 LOP3.LUT R17, R17, 0x80, RZ, 0xfc, !PT ;  /* 0x0000008011113812 */ /* 0x000fe200078efcff */
[----:B------:R-:W0:Y:S03]  /*162a10*/  LDCU.64 UR30, c[0x0][0x398] ;  /* 0x00007300ff1e77ac */ /* 0x000e260008000a00 */
[----:B------:R-:W-:-:S02]  /*162a20*/  LOP3.LUT R17, R17, 0xffffffbf, RZ, 0xc0, !PT ;  /* 0xffffffbf11117812 */ /* 0x000fc400078ec0ff */
[----:B------:R-:W-:Y:S01]  /*162a30*/  ISETP.LT.AND P0, PT, R7, UR38, !P0 ;  /* 0x0000002607007c0c */ /* 0x000fe2000c701270 */
[----:B------:R-:W0:Y:S01]  /*162a40*/  LDCU.64 UR38, c[0x0][0x398] ;  /* 0x00007300ff2677ac */ /* 0x000e220008000a00 */
        /* <DEDUP_REMOVED lines=24> */
[----:B------:R-:W-:Y:S01]  /*162bd0*/  VIADD R6, R5, 0x63 ;  /* 0x0000006305067836 */ /* 0x000fe20000000000 */
[----:B------:R-:W1:Y:S02]  /*162be0*/  LDCU.64 UR40, c[0x0][0x398] ;  /* 0x00007300ff2877ac */ /* 0x000e640008000a00 */
[----:B0-----:R-:W-:Y:S02]  /*162bf0*/  ISETP.LT.AND P3, PT, R4, UR22, !P0 ;  /* 0x0000001604007c0c */ /* 0x001fe4000c761270 */
[----:B------:R-:W-:Y:S02]  /*162c00*/  ISETP.LT.AND P2, PT, R3, UR32, !P0 ;  /* 0x0000002003007c0c */ /* 0x000fe4000c741270 */
[----:B------:R-:W-:Y:S01]  /*162c10*/  ISETP.LT.AND P1, PT, R2, UR33, !P0 ;  /* 0x0000002102007c0c */ /* 0x000fe2000c721270 */
[----:B------:R0:W-:Y:S01]  /*162c20*/  STL [R1+0x5750], R17 ;  /* 0x0057501101007387 */ /* 0x0001e20000100800 */
[----:B---3--:R-:W-:Y:S01]  /*162c30*/  PRMT R0, R0, 0x5410, R13 ;  /* 0x0000541000007816 */ /* 0x008fe2000000000d */
[----:B------:R-:W3:Y:S06]  /*162c40*/  LDCU UR22, c[0x0][0x398] ;  /* 0x00007300ff1677ac */ /* 0x000eec0008000800 */
[----:B------:R-:W-:-:S02]  /*162c50*/  @P3 LOP3.LUT R16, R16, 0x80000000, RZ, 0xfc, !PT ;  /* 0x8000000010103812 */ /* 0x000fc400078efcff */
[----:B------:R-:W-:Y:S01]  /*162c60*/  ISETP.LT.AND P0, PT, R7, UR34, !P0 ;  /* 0x0000002207007c0c */ /* 0x000fe2000c701270 */
[----:B0-----:R-:W2:Y:S01]  /*162c70*/  LDL.LU R17, [R1+0x560] ;  /* 0x0005600001117983 */ /* 0x001ea20000300800 */
[----:B------:R-:W0:Y:S01]  /*162c80*/  LDCU UR33, c[0x0][0x398] ;  /* 0x00007300ff2177ac */ /* 0x000e220008000800 */
[----:B------:R-:W-:Y:S01]  /*162c90*/  LOP3.LUT R16, R16, 0xbfffffff, RZ, 0xc0, !PT ;  /* 0xbfffffff10107812 */ /* 0x000fe200078ec0ff */
[----:B------:R-:W0:Y:S01]  /*162ca0*/  LDCU UR34, c[0x0][0x398] ;  /* 0x00007300ff2277ac */ /* 0x000e220008000800 */
[----:B------:R-:W0:Y:S02]  /*162cb0*/  LDCU UR32, c[0x0][0x398] ;  /* 0x00007300ff2077ac */ /* 0x000e240008000800 */
        /* <DEDUP_REMOVED lines=11> */
[----:B------:R-:W0:Y:S07]  /*162d70*/  LDCU UR37, c[0x0][0x398] ;  /* 0x00007300ff2577ac */ /* 0x000e2e0008000800 */
        /* <DEDUP_REMOVED lines=88> */
[----:B------:R-:W1:Y:S07]  /*163300*/  LDCU.64 UR26, c[0x0][0x398] ;  /* 0x00007300ff1a77ac */ /* 0x000e6e0008000a00 */
        /* <DEDUP_REMOVED lines=30> */
[----:B------:R-:W2:Y:S03]  /*1634f0*/  LDCU.64 UR42, c[0x0][0x398] ;  /* 0x00007300ff2a77ac */ /* 0x000ea60008000a00 */
[----:B-1----:R-:W-:Y:S02]  /*163500*/  ISETP.LT.AND P3, PT, R4, UR26, !P0 ;  /* 0x0000001a04007c0c */ /* 0x002fe4000c761270 */
[----:B0-----:R-:W-:Y:S02]  /*163510*/  ISETP.LT.AND P2, PT, R3, UR52, !P0 ;  /* 0x0000003403007c0c */ /* 0x001fe4000c741270 */
[----:B----4-:R-:W-:Y:S01]  /*163520*/  ISETP.LT.AND P1, PT, R2, UR7, !P0 ;  /* 0x0000000702007c0c */ /* 0x010fe2000c721270 */
[----:B------:R-:W-:Y:S01]  /*163530*/  VIADD R6, R5, 0x5b ;  /* 0x0000005b05067836 */ /* 0x000fe20000000000 */
[----:B------:R0:W-:Y:S01]  /*163540*/  STL [R1+0x5754], R16 ;  /* 0x0057541001007387 */ /* 0x0001e20000100800 */
[----:B------:R-:W1:Y:S06]  /*163550*/  LDCU UR26, c[0x0][0x398] ;  /* 0x00007300ff1a77ac */ /* 0x000e6c0008000800 */
[----:B------:R-:W-:-:S02]  /*163560*/  @P3 LOP3.LUT R15, R15, 0x80000000, RZ, 0xfc, !PT ;  /* 0x800000000f0f3812 */ /* 0x000fc400078efcff */
[----:B------:R-:W-:Y:S01]  /*163570*/  ISETP.LT.AND P0, PT, R7, UR8, !P0 ;  /* 0x0000000807007c0c */ /* 0x000fe2000c701270 */
[----:B------:R-:W4:Y:S01]  /*163580*/  LDCU UR52, c[0x0][0x398] ;  /* 0x00007300ff3477ac */ /* 0x000f220008000800 */
[----:B0-----:R-:W3:Y:S01]  /*163590*/  LDL.LU R16, [R1+0x200] ;  /* 0x0002000001107983 */ /* 0x001ee20000300800 */
        /* <DEDUP_REMOVED lines=10> */
[----:B--2---:R-:W-:Y:S02]  /*163640*/  ISETP.LT.AND P3, PT, R4, UR42, !P0 ;  /* 0x0000002a04007c0c */ /* 0x004fe4000c761270 */
[----:B----4-:R-:W-:Y:S02]  /*163650*/  ISETP.LT.AND P2, PT, R3, UR52, !P0 ;  /* 0x0000003403007c0c */ /* 0x010fe4000c741270 */
[----:B------:R-:W-:Y:S01]  /*163660*/  ISETP.LT.AND P1, PT, R2, UR58, !P0 ;  /* 0x0000003a02007c0c */ /* 0x000fe2000c721270 */
[----:B------:R-:W-:Y:S01]  /*163670*/  VIADD R6, R5, 0x5a ;  /* 0x0000005a05067836 */ /* 0x000fe20000000000 */
[----:B------:R-:W2:Y:S07]  /*163680*/  LDCU.64 UR40, c[0x0][0x398] ;  /* 0x00007300ff2877ac */ /* 0x000eae0008000a00 */
        /* <DEDUP_REMOVED lines=13> */
[----:B------:R-:W-:Y:S02]  /*163760*/  ISETP.LT.AND P3, PT, R4, UR44, !P0 ;  /* 0x0000002c04007c0c */ /* 0x000fe4000c761270 */
[----:B------:R-:W-:Y:S02]  /*163770*/  ISETP.LT.AND P2, PT, R3, UR49, !P0 ;  /* 0x0000003103007c0c */ /* 0x000fe4000c741270 */
[----:B------:R-:W-:-:S02]  /*163780*/  LOP3.LUT R15, R15, 0xff7fffff, RZ, 0xc0, !PT ;  /* 0xff7fffff0f0f7812 */ /* 0x000fc400078ec0ff */
[----:B------:R-:W-:Y:S01]  /*163790*/  ISETP.LT.AND P1, PT, R2, UR51, !P0 ;  /* 0x0000003302007c0c */ /* 0x000fe2000c721270 */
[----:B------:R-:W0:Y:S06]  /*1637a0*/  LDCU UR49, c[0x0][0x398] ;  /* 0x00007300ff3177ac */ /* 0x000e2c0008000800 */
[----:B------:R-:W-:Y:S01]  /*1637b0*/  @P3 LOP3.LUT R15, R15, 0x800000, RZ, 0xfc, !PT ;  /* 0x008000000f0f3812 */ /* 0x000fe200078efcff */
[----:B------:R-:W-:Y:S01]  /*1637c0*/  VIADD R6, R5, 0x59 ;  /* 0x0000005905067836 */ /* 0x000fe20000000000 */
[----:B------:R-:W0:Y:S02]  /*1637d0*/  LDCU UR51, c[0x0][0x398] ;  /* 0x00007300ff3377ac */ /* 0x000e240008000800 */
[----:B------:R-:W-:-:S02]  /*1637e0*/  LOP3.LUT R15, R15, 0xffbfffff, RZ, 0xc0, !PT ;  /* 0xffbfffff0f0f7812 */ /* 0x000fc400078ec0ff */
[----:B----4-:R-:W-:Y:S01]  /*1637f0*/  ISETP.LT.AND P0, PT, R7, UR52, !P0 ;  /* 0x0000003407007c0c */ /* 0x010fe2000c701270 */
[----:B------:R-:W4:Y:S01]  /*163800*/  LDCU UR52, c[0x0][0x398] ;  /* 0x00007300ff3477ac */ /* 0x000f220008000800 */
        /* <DEDUP_REMOVED lines=23> */
[----:B------:R-:W-:Y:S01]  /*163980*/  ISETP.GE.AND P0, PT, R6, UR43, PT ;  /* 0x0000002b06007c0c */ /* 0x000fe2000bf06270 */
[----:B------:R-:W1:Y:S03]  /*163990*/  LDCU.64 UR42, c[0x0][0x398] ;  /* 0x00007300ff2a77ac */ /* 0x000e660008000a00 */
[----:B--2---:R-:W-:Y:S02]  /*1639a0*/  ISETP.LT.AND P3, PT, R4, UR40, !P0 ;  /* 0x0000002804007c0c */ /* 0x004fe4000c761270 */
[----:B0-----:R-:W-:Y:S02]  /*1639b0*/  ISETP.LT.AND P2, PT, R3, UR49, !P0 ;  /* 0x0000003103007c0c */ /* 0x001fe4000c741270 */
[----:B------:R-:W-:-:S02]  /*1639c0*/  LOP3.LUT R15, R15, 0xffff7fff, RZ, 0xc0, !PT ;  /* 0xffff7fff0f0f7812 */ /* 0x000fc400078ec0ff */
[----:B------:R-:W-:Y:S01]  /*1639d0*/  ISETP.LT.AND P1, PT, R2, UR51, !P0 ;  /* 0x0000003302007c0c */ /* 0x000fe2000c721270 */
[----:B------:R-:W0:Y:S06]  /*1639e0*/  LDCU UR49, c[0x0][0x398] ;  /* 0x00007300ff3177ac */ /* 0x000e2c0008000800 */
[----:B------:R-:W-:Y:S01]  /*1639f0*/  @P3 LOP3.LUT R15, R15, 0x8000, RZ, 0xfc, !PT ;  /* 0x000080000f0f3812 */ /* 0x000fe200078efcff */
[----:B------:R-:W-:Y:S01]  /*163a00*/  VIADD R6, R5, 0x57 ;  /* 0x0000005705067836 */ /* 0x000fe20000000000 */
[----:B------:R-:W2:Y:S02]  /*163a10*/  LDCU UR51, c[0x0][0x398] ;  /* 0x00007300ff3377ac */ /* 0x000ea40008000800 */
        /* <DEDUP_REMOVED lines=9> */
[----:B------:R-:W4:Y:S03]  /*163ab0*/  LDCU.64 UR44, c[0x0][0x398] ;  /* 0x00007300ff2c77ac */ /* 0x000f260008000a00 */
[----:B-1----:R-:W-:Y:S02]  /*163ac0*/  ISETP.LT.AND P3, PT, R4, UR42, !P0 ;  /* 0x0000002a04007c0c */ /* 0x002fe4000c761270 */
[----:B0-----:R-:W-:Y:S02]  /*163ad0*/  ISETP.LT.AND P2, PT, R3, UR49, !P0 ;  /* 0x0000003103007c0c */ /* 0x001fe4000c741270 */
[----:B------:R-:W-:-:S02]  /*163ae0*/  LOP3.LUT R15, R15, 0xfffff7ff, RZ, 0xc0, !PT ;  /* 0xfffff7ff0f0f7812 */ /* 0x000fc400078ec0ff */
[----:B--2---:R-:W-:Y:S01]  /*163af0*/  ISETP.LT.AND P1, PT, R2, UR51, !P0 ;  /* 0x0000003302007c0c */ /* 0x004fe2000c721270 */
[----:B------:R-:W-:Y:S01]  /*163b00*/  VIADD R6, R5, 0x56 ;  /* 0x0000005605067836 */ /* 0x000fe20000000000 */
[----:B------:R-:W0:Y:S05]  /*163b10*/  LDCU UR49, c[0x0][0x398] ;  /* 0x00007300ff3177ac */ /* 0x000e2a0008000800 */
[----:B------:R-:W-:Y:S01]  /*163b20*/  @P3 LOP3.LUT R15, R15, 0x800, RZ, 0xfc, !PT ;  /* 0x000008000f0f3812 */ /* 0x000fe200078efcff */
[----:B------:R-:W1:Y:S03]  /*163b30*/  LDCU UR51, c[0x0][0x398] ;  /* 0x00007300ff3377ac */ /* 0x000e660008000800 */
[----:B------:R-:W-:-:S02]  /*163b40*/  LOP3.LUT R15, R15, 0xfffffbff, RZ, 0xc0, !PT ;  /* 0xfffffbff0f0f7812 */ /* 0x000fc400078ec0ff */
[----:B----4-:R-:W-:Y:S01]  /*163b50*/  ISETP.LT.AND P0, PT, R7, UR52, !P0 ;  /* 0x0000003407007c0c */ /* 0x010fe2000c701270 */
[----:B------:R-:W2:Y:S01]  /*163b60*/  LDCU UR52, c[0x0][0x398] ;  /* 0x00007300ff3477ac */ /* 0x000ea20008000800 */
[----:B------:R-:W-:-:S04]  /*163b70*/  @P2 LOP3.LUT R15, R15, 0x400, RZ, 0xfc, !PT ;  /* 0x000004000f0f2812 */ /* 0x000fc800078efcff */
[----:B------:R-:W-:-:S04]  /*163b80*/  LOP3.LUT R15, R15, 0xfffffdff, RZ, 0xc0, !PT ;  /* 0xfffffdff0f0f7812 */ /* 0x000fc800078ec0ff */
[----:B------:R-:W-:-:S04]  /*163b90*/  @P1 LOP3.LUT R15, R15, 0x200, RZ, 0xfc, !PT ;  /* 0x000002000f0f1812 */ /* 0x000fc800078efcff */
[----:B------:R-:W-:-:S04]  /*163ba0*/  LOP3.LUT R15, R15, 0xfffffeff, RZ, 0xc0, !PT ;  /* 0xfffffeff0f0f7812 */ /* 0x000fc800078ec0ff */
[----:B------:R-:W-:Y:S02]  /*163bb0*/  @P0 LOP3.LUT R15, R15, 0x100, RZ, 0xfc, !PT ;  /* 0x000001000f0f0812 */ /* 0x000fe400078efcff */
[----:B------:R-:W-:Y:S01]  /*163bc0*/  ISETP.GE.AND P0, PT, R6, UR39, PT ;  /* 0x0000002706007c0c */ /* 0x000fe2000bf06270 */
[----:B------:R-:W4:Y:S03]  /*163bd0*/  LDCU.64 UR38, c[0x0][0x398] ;  /* 0x00007300ff2677ac */ /* 0x000f260008000a00 */
[----:B------:R-:W-:Y:S02]  /*163be0*/  ISETP.LT.AND P3, PT, R4, UR44, !P0 ;  /* 0x0000002c04007c0c */ /* 0x000fe4000c761270 */
[----:B-1----:R-:W-:Y:S02]  /*163bf0*/  ISETP.LT.AND P2, PT, R3, UR51, !P0 ;  /* 0x0000003303007c0c */ /* 0x002fe4000c741270 */
[----:B------:R-:W-:-:S02]  /*163c00*/  LOP3.LUT R15, R15, 0xffffff7f, RZ, 0xc0, !PT ;  /* 0xffffff7f0f0f7812 */ /* 0x000fc400078ec0ff */
[----:B--2---:R-:W-:Y:S01]  /*163c10*/  ISETP.LT.AND P1, PT, R2, UR52, !P0 ;  /* 0x0000003402007c0c */ /* 0x004fe2000c721270 */
[----:B------:R-:W-:Y:S01]  /*163c20*/  VIADD R6, R5, 0x55 ;  /* 0x0000005505067836 */ /* 0x000fe20000000000 */
[----:B------:R-:W1:Y:S05]  /*163c30*/  LDCU UR51, c[0x0][0x398] ;  /* 0x00007300ff3377ac */ /* 0x000e6a0008000800 */
        /* <DEDUP_REMOVED lines=12> */
[----:B----4-:R-:W-:Y:S02]  /*163d00*/  ISETP.LT.AND P3, PT, R4, UR38, !P0 ;  /* 0x0000002604007c0c */ /* 0x010fe4000c761270 */
[----:B--2---:R-:W-:Y:S02]  /*163d10*/  ISETP.LT.AND P2, PT, R3, UR52, !P0 ;  /* 0x0000003403007c0c */ /* 0x004fe4000c741270 */
[----:B------:R-:W-:-:S02]  /*163d20*/  PRMT R6, R19, 0x5410, R12 ;  /* 0x0000541013067816 */ /* 0x000fc4000000000c */
[----:B------:R-:W-:Y:S01]  /*163d30*/  ISETP.LT.AND P1, PT, R2, UR75, !P0 ;  /* 0x0000004b02007c0c */ /* 0x000fe2000c721270 */
[----:B------:R-:W2:Y:S01]  /*163d40*/  LDL.LU R19, [R1+0x5794] ;  /* 0x0057940001137983 */ /* 0x000ea20000300800 */
[----:B------:R-:W4:Y:S05]  /*163d50*/  LDCU.64 UR40, c[0x0][0x398] ;  /* 0x00007300ff2877ac */ /* 0x000f2a0008000a00 */
[----:B------:R-:W-:Y:S02]  /*163d60*/  @P3 LOP3.LUT R15, R15, 0x8, RZ, 0xfc, !PT ;  /* 0x000000080f0f3812 */ /* 0x000fe400078efcff */
[----:B------:R-:W-:Y:S01]  /*163d70*/  ISETP.LT.AND P0, PT, R7, UR74, !P0 ;  /* 0x0000004a07007c0c */ /* 0x000fe2000c701270 */
[----:B------:R-:W2:Y:S04]  /*163d80*/  LDL.LU R14, [R1+0x580] ;  /* 0x00058000010e7983 */ /* 0x000ea80000300800 */
[----:B------:R-:W2:Y:S01]  /*163d90*/  LDL.LU R11, [R1+0x1f0] ;  /* 0x0001f000010b7983 */ /* 0x000ea20000300800 */
[----:B------:R-:W-:Y:S01]  /*163da0*/  LOP3.LUT R15, R15, 0xfffffffb, RZ, 0xc0, !PT ;  /* 0xfffffffb0f0f7812 */ /* 0x000fe200078ec0ff */
[----:B------:R-:W0:Y:S01]  /*163db0*/  LDCU UR52, c[0x0][0x398] ;  /* 0x00007300ff3477ac */ /* 0x000e220008000800 */
[----:B------:R-:W0:Y:S01]  /*163dc0*/  LDCU UR75, c[0x0][0x398] ;  /* 0x00007300ff4b77ac */ /* 0x000e220008000800 */
[----:B------:R-:W0:Y:S01]  /*163dd0*/  LDCU UR74, c[0x0][0x398] ;  /* 0x00007300ff4a77ac */ /* 0x000e220008000800 */
[----:B------:R-:W-:-:S04]  /*163de0*/  @P2 LOP3.LUT R15, R15, 0x4, RZ, 0xfc, !PT ;  /* 0x000000040f0f2812 */ /* 0x000fc800078efcff */
[----:B------:R-:W-:-:S04]  /*163df0*/  LOP3.LUT R15, R15, 0xfffffffd, RZ, 0xc0, !PT ;  /* 0xfffffffd0f0f7812 */ /* 0x000fc800078ec0ff */
[----:B------:R-:W-:-:S04]  /*163e00*/  @P1 LOP3.LUT R15, R15, 0x2, RZ, 0xfc, !PT ;  /* 0x000000020f0f1812 */ /* 0x000fc800078efcff */
[----:B------:R-:W-:Y:S01]  /*163e10*/  LOP3.LUT R15, R15, 0xfffffffe, RZ, 0xc0, !PT ;  /* 0xfffffffe0f0f7812 */ /* 0x000fe200078ec0ff */
[----:B------:R-:W-:Y:S04]  /*163e20*/  STL [R1+0x2d0], R6 ;  /* 0x0002d00601007387 */ /* 0x000fe80000100800 */
[----:B------:R-:W2:Y:S01]  /*163e30*/  LDL.LU R12, [R1+0x55c] ;  /* 0x00055c00010c7983 */ /* 0x000ea20000300800 */
[----:B------:R-:W-:-:S05]  /*163e40*/  @P0 LOP3.LUT R15, R15, 0x1, RZ, 0xfc, !PT ;  /* 0x000000010f0f0812 */ /* 0x000fca00078efcff */
[----:B------:R0:W-:Y:S04]  /*163e50*/  STL [R1+0x5758], R15 ;  /* 0x0057580f01007387 */ /* 0x0001e80000100800 */
[----:B0-----:R-:W2:Y:S01]  /*163e60*/  LDL.LU R15, [R1+0x1fc] ;  /* 0x0001fc00010f7983 */ /* 0x001ea20000300800 */
[----:B------:R-:W-:-:S05]  /*163e70*/  VIADD R6, R5, 0x54 ;  /* 0x0000005405067836 */ /* 0x000fca0000000000 */
[----:B------:R-:W-:Y:S02]  /*163e80*/  ISETP.GE.AND P0, PT, R6, UR43, PT ;  /* 0x0000002b06007c0c */ /* 0x000fe4000bf06270 */
[----:B---3--:R-:W-:Y:S01]  /*163e90*/  PRMT R6, R17, 0x5410, R16 ;  /* 0x0000541011067816 */ /* 0x008fe20000000010 */
[----:B------:R-:W0:Y:S04]  /*163ea0*/  LDCU.64 UR42, c[0x0][0x398] ;  /* 0x00007300ff2a77ac */ /* 0x000e280008000a00 */
[----:B------:R-:W-:Y:S04]  /*163eb0*/  STL [R1+0x2cc], R6 ;  /* 0x0002cc0601007387 */ /* 0x000fe80000100800 */
[----:B------:R-:W3:Y:S04]  /*163ec0*/  LDL.LU R16, [R1+0x1e8] ;  /* 0x0001e80001107983 */ /* 0x000ee80000300800 */
[----:B------:R-:W3:Y:S04]  /*163ed0*/  LDL.LU R17, [R1+0x558] ;  /* 0x0005580001117983 */ /* 0x000ee80000300800 */
[----:B------:R0:W-:Y:S04]  /*163ee0*/  STL [R1+0x2c8], R0 ;  /* 0x0002c80001007387 */ /* 0x0001e80000100800 */
[----:B------:R-:W3:Y:S04]  /*163ef0*/  LDL.LU R13, [R1+0x1e4] ;  /* 0x0001e400010d7983 */ /* 0x000ee80000300800 */
[----:B0-----:R-:W3:Y:S01]  /*163f00*/  LDL.LU R0, [R1+0x554] ;  /* 0x0005540001007983 */ /* 0x001ee20000300800 */
[----:B----4-:R-:W-:-:S02]  /*163f10*/  ISETP.LT.AND P3, PT, R4, UR40, !P0 ;  /* 0x0000002804007c0c */ /* 0x010fc4000c761270 */
[----:B------:R-:W-:Y:S02]  /*163f20*/  ISETP.LT.AND P2, PT, R3, UR52, !P0 ;  /* 0x0000003403007c0c */ /* 0x000fe4000c741270 */
[----:B------:R-:W-:Y:S02]  /*163f30*/  ISETP.LT.AND P1, PT, R2, UR73, !P0 ;  /* 0x0000004902007c0c */ /* 0x000fe4000c721270 */
[----:B------:R-:W-:Y:S01]  /*163f40*/  ISETP.LT.AND P0, PT, R7, UR53, !P0 ;  /* 0x0000003507007c0c */ /* 0x000fe2000c701270 */
[----:B------:R-:W-:Y:S01]  /*163f50*/  VIADD R6, R5, 0x53 ;  /* 0x0000005305067836 */ /* 0x000fe20000000000 */
[----:B------:R-:W0:Y:S01]  /*163f60*/  LDCU UR52, c[0x0][0x398] ;  /* 0x00007300ff3477ac */ /* 0x000e220008000800 */
[----:B------:R-:W4:Y:S01]  /*163f70*/  LDCU UR53, c[0x0][0x398] ;  /* 0x00007300ff3577ac */ /* 0x000f220008000800 */
[----:B------:R-:W0:Y:S01]  /*163f80*/  LDCU UR73, c[0x0][0x398] ;  /* 0x00007300ff4977ac */ /* 0x000e220008000800 */
        /* <DEDUP_REMOVED lines=9> */
[----:B------:R-:W2:Y:S01]  /*164020*/  LDCU.64 UR44, c[0x0][0x398] ;  /* 0x00007300ff2c77ac */ /* 0x000ea20008000a00 */
[----:B------:R-:W-:-:S05]  /*164030*/  PRMT R6, R14, 0x5410, R15 ;  /* 0x000054100e067816 */ /* 0x000fca000000000f */
[----:B------:R0:W-:Y:S04]  /*164040*/  STL [R1+0x2c4], R6 ;  /* 0x0002c40601007387 */ /* 0x0001e80000100800 */
[----:B------:R-:W4:Y:S04]  /*164050*/  LDL.LU R15, [R1+0x1e0] ;  /* 0x0001e000010f7983 */ /* 0x000f280000300800 */
[----:B------:R-:W4:Y:S01]  /*164060*/  LDL.LU R14, [R1+0x574] ;  /* 0x00057400010e7983 */ /* 0x000f220000300800 */
[----:B0-----:R-:W-:-:S05]  /*164070*/  PRMT R6, R12, 0x5410, R11 ;  /* 0x000054100c067816 */ /* 0x001fca000000000b */
[----:B------:R0:W-:Y:S04]  /*164080*/  STL [R1+0x29c], R6 ;  /* 0x00029c0601007387 */ /* 0x0001e80000100800 */
[----:B------:R-:W4:Y:S04]  /*164090*/  LDL.LU R11, [R1+0x1dc] ;  /* 0x0001dc00010b7983 */ /* 0x000f280000300800 */
[----:B------:R-:W4:Y:S01]  /*1640a0*/  LDL.LU R12, [R1+0x550] ;  /* 0x00055000010c7983 */ /* 0x000f220000300800 */
[----:B------:R-:W-:Y:S02]  /*1640b0*/  ISETP.LT.AND P3, PT, R4, UR42, !P0 ;  /* 0x0000002a04007c0c */ /* 0x000fe4000c761270 */
[----:B------:R-:W-:-:S02]  /*1640c0*/  ISETP.LT.AND P2, PT, R3, UR57, !P0 ;  /* 0x0000003903007c0c */ /* 0x000fc4000c741270 */
[----:B------:R-:W-:Y:S02]  /*1640d0*/  LOP3.LUT R19, R19, 0xf7ffffff, RZ, 0xc0, !PT ;  /* 0xf7ffffff13137812 */ /* 0x000fe400078ec0ff */
[----:B------:R-:W-:Y:S02]  /*1640e0*/  ISETP.LT.AND P1, PT, R2, UR55, !P0 ;  /* 0x0000003702007c0c */ /* 0x000fe4000c721270 */
[----:B---3--:R-:W-:Y:S01]  /*1640f0*/  PRMT R0, R0, 0x5410, R13 ;  /* 0x0000541000007816 */ /* 0x008fe2000000000d */
[----:B------:R-:W3:Y:S04]  /*164100*/  LDCU UR57, c[0x0][0x398] ;  /* 0x00007300ff3977ac */ /* 0x000ee80008000800 */
[----:B------:R-:W-:Y:S01]  /*164110*/  @P3 LOP3.LUT R19, R19, 0x8000000, RZ, 0xfc, !PT ;  /* 0x0800000013133812 */ /* 0x000fe200078efcff */
[----:B0-----:R-:W-:Y:S01]  /*164120*/  VIADD R6, R5, 0x52 ;  /* 0x0000005205067836 */ /* 0x001fe20000000000 */
        /* <DEDUP_REMOVED lines=10> */
[----:B------:R-:W-:Y:S01]  /*1641d0*/  PRMT R6, R17, 0x5410, R16 ;  /* 0x0000541011067816 */ /* 0x000fe20000000010 */
[----:B------:R-:W0:Y:S04]  /*1641e0*/  LDCU.64 UR38, c[0x0][0x398] ;  /* 0x00007300ff2677ac */ /* 0x000e280008000a00 */
[----:B------:R-:W-:Y:S04]  /*1641f0*/  STL [R1+0x298], R6 ;  /* 0x0002980601007387 */ /* 0x000fe80000100800 */
[----:B------:R-:W4:Y:S04]  /*164200*/  LDL.LU R16, [R1+0x1d8] ;  /* 0x0001d80001107983 */ /* 0x000f280000300800 */
[----:B------:R-:W4:Y:S04]  /*164210*/  LDL.LU R17, [R1+0x54c] ;  /* 0x00054c0001117983 */ /* 0x000f280000300800 */
[----:B------:R0:W-:Y:S04]  /*164220*/  STL [R1+0x294], R0 ;  /* 0x0002940001007387 */ /* 0x0001e80000100800 */
[----:B------:R-:W4:Y:S04]  /*164230*/  LDL.LU R13, [R1+0x1d4] ;  /* 0x0001d400010d7983 */ /* 0x000f280000300800 */
[----:B0-----:R-:W4:Y:S01]  /*164240*/  LDL.LU R0, [R1+0x548] ;  /* 0x0005480001007983 */ /* 0x001f220000300800 */
[----:B--2---:R-:W-:-:S02]  /*164250*/  ISETP.LT.AND P3, PT, R4, UR44, !P0 ;  /* 0x0000002c04007c0c */ /* 0x004fc4000c761270 */
[----:B---3--:R-:W-:Y:S02]  /*164260*/  ISETP.LT.AND P2, PT, R3, UR57, !P0 ;  /* 0x0000003903007c0c */ /* 0x008fe4000c741270 */
[----:B------:R-:W-:Y:S02]  /*164270*/  LOP3.LUT R19, R19, 0xff7fffff, RZ, 0xc0, !PT ;  /* 0xff7fffff13137812 */ /* 0x000fe400078ec0ff */
[----:B------:R-:W-:Y:S01]  /*164280*/  ISETP.LT.AND P1, PT, R2, UR71, !P0 ;  /* 0x0000004702007c0c */ /* 0x000fe2000c721270 */
[----:B------:R-:W-:Y:S01]  /*164290*/  VIADD R6, R5, 0x51 ;  /* 0x0000005105067836 */ /* 0x000fe20000000000 */
[----:B------:R-:W0:Y:S05]  /*1642a0*/  LDCU UR57, c[0x0][0x398] ;  /* 0x00007300ff3977ac */ /* 0x000e2a0008000800 */
[----:B------:R-:W-:Y:S01]  /*1642b0*/  @P3 LOP3.LUT R19, R19, 0x800000, RZ, 0xfc, !PT ;  /* 0x0080000013133812 */ /* 0x000fe200078efcff */
[----:B------:R-:W2:Y:S03]  /*1642c0*/  LDCU UR71, c[0x0][0x398] ;  /* 0x00007300ff4777ac */ /* 0x000ea60008000800 */
[----:B------:R-:W-:-:S02]  /*1642d0*/  LOP3.LUT R19, R19, 0xffbfffff, RZ, 0xc0, !PT ;  /* 0xffbfffff13137812 */ /* 0x000fc400078ec0ff */
[----:B------:R-:W-:Y:S01]  /*1642e0*/  ISETP.LT.AND P0, PT, R7, UR56, !P0 ;  /* 0x0000003807007c0c */ /* 0x000fe2000c701270 */
[----:B------:R-:W3:Y:S01]  /*1642f0*/  LDCU UR56, c[0x0][0x398] ;  /* 0x00007300ff3877ac */ /* 0x000ee20008000800 */
        /* <DEDUP_REMOVED lines=13> */
[----:B------:R-:W0:Y:S03]  /*1643d0*/  LDCU UR70, c[0x0][0x398] ;  /* 0x00007300ff4677ac */ /* 0x000e260008000800 */
[----:B------:R-:W-:-:S02]  /*1643e0*/  LOP3.LUT R19, R19, 0xfffbffff, RZ, 0xc0, !PT ;  /* 0xfffbffff13137812 */ /* 0x000fc400078ec0ff */
[----:B------:R-:W-:Y:S01]  /*1643f0*/  ISETP.LT.AND P0, PT, R7, UR69, !P0 ;  /* 0x0000004507007c0c */ /* 0x000fe2000c701270 */
[----:B------:R-:W0:Y:S01]  /*164400*/  LDCU UR69, c[0x0][0x398] ;  /* 0x00007300ff4577ac */ /* 0x000e220008000800 */
[----:B------:R-:W-:-:S04]  /*164410*/  @P2 LOP3.LUT R19, R19, 0x40000, RZ, 0xfc, !PT ;  /* 0x0004000013132812 */ /* 0x000fc800078efcff */
[----:B------:R-:W-:-:S04]  /*164420*/  LOP3.LUT R19, R19, 0xfffdffff, RZ, 0xc0, !PT ;  /* 0xfffdffff13137812 */ /* 0x000fc800078ec0ff */
[----:B------:R-:W-:Y:S02]  /*164430*/  @P1 LOP3.LUT R19, R19, 0x20000, RZ, 0xfc, !PT ;  /* 0x0002000013131812 */ /* 0x000fe400078efcff */
[----:B----4-:R-:W-:-:S05]  /*164440*/  PRMT R6, R14, 0x5410, R15 ;  /* 0x000054100e067816 */ /* 0x010fca000000000f */
[----:B------:R4:W-:Y:S04]  /*164450*/  STL [R1+0x290], R6 ;  /* 0x0002900601007387 */ /* 0x0009e80000100800 */
[----:B------:R-:W2:Y:S04]  /*164460*/  LDL.LU R15, [R1+0x1cc] ;  /* 0x0001cc00010f7983 */ /* 0x000ea80000300800 */
[----:B------:R-:W2:Y:S01]  /*164470*/  LDL.LU R14, [R1+0x570] ;  /* 0x00057000010e7983 */ /* 0x000ea20000300800 */
[----:B----4-:R-:W-:-:S05]  /*164480*/  PRMT R6, R12, 0x5410, R11 ;  /* 0x000054100c067816 */ /* 0x010fca000000000b */
[----:B------:R4:W-:Y:S04]  /*164490*/  STL [R1+0x28c], R6 ;  /* 0x00028c0601007387 */ /* 0x0009e80000100800 */
[----:B------:R-:W3:Y:S04]  /*1644a0*/  LDL.LU R11, [R1+0x1c8] ;  /* 0x0001c800010b7983 */ /* 0x000ee80000300800 */
[----:B------:R-:W3:Y:S01]  /*1644b0*/  LDL.LU R12, [R1+0x544] ;  /* 0x00054400010c7983 */ /* 0x000ee20000300800 */
[----:B------:R-:W-:Y:S01]  /*1644c0*/  LOP3.LUT R19, R19, 0xfffeffff, RZ, 0xc0, !PT ;  /* 0xfffeffff13137812 */ /* 0x000fe200078ec0ff */
[----:B----4-:R-:W-:-:S03]  /*1644d0*/  VIADD R6, R5, 0x50 ;  /* 0x0000005005067836 */ /* 0x010fc60000000000 */
[----:B------:R-:W-:Y:S02]  /*1644e0*/  @P0 LOP3.LUT R19, R19, 0x10000, RZ, 0xfc, !PT ;  /* 0x0001000013130812 */ /* 0x000fe400078efcff */
[----:B------:R-:W-:Y:S02]  /*1644f0*/  ISETP.GE.AND P0, PT, R6, UR43, PT ;  /* 0x0000002b06007c0c */ /* 0x000fe4000bf06270 */
[----:B------:R-:W-:Y:S02]  /*164500*/  PRMT R0, R0, 0x5410, R13 ;  /* 0x0000541000007816 */ /* 0x000fe4000000000d */
[----:B------:R-:W-:Y:S02]  /*164510*/  PRMT R6, R17, 0x5410, R16 ;  /* 0x0000541011067816 */ /* 0x000fe40000000010 */
[----:B------:R-:W-:Y:S01]  /*164520*/  LOP3.LUT R19, R19, 0xffff7fff, RZ, 0xc0, !PT ;  /* 0xffff7fff13137812 */ /* 0x000fe200078ec0ff */
[----:B------:R-:W4:Y:S02]  /*164530*/  LDCU.64 UR42, c[0x0][0x398] ;  /* 0x00007300ff2a77ac */ /* 0x000f240008000a00 */
[----:B------:R-:W-:Y:S04]  /*164540*/  STL [R1+0x288], R6 ;  /* 0x0002880601007387 */ /* 0x000fe80000100800 */
[----:B------:R-:W3:Y:S04]  /*164550*/  LDL.LU R16, [R1+0x1c4] ;  /* 0x0001c40001107983 */ /* 0x000ee80000300800 */
[----:B------:R-:W3:Y:S04]  /*164560*/  LDL.LU R17, [R1+0x4f8] ;  /* 0x0004f80001117983 */ /* 0x000ee80000300800 */
[----:B------:R0:W-:Y:S04]  /*164570*/  STL [R1+0x284], R0 ;  /* 0x0002840001007387 */ /* 0x0001e80000100800 */
[----:B------:R-:W3:Y:S04]  /*164580*/  LDL.LU R13, [R1+0x1c0] ;  /* 0x0001c000010d7983 */ /* 0x000ee80000300800 */
[----:B0-----:R-:W3:Y:S01]  /*164590*/  LDL.LU R0, [R1+0x540] ;  /* 0x0005400001007983 */ /* 0x001ee20000300800 */
[----:B------:R-:W-:-:S02]  /*1645a0*/  ISETP.LT.AND P3, PT, R4, UR40, !P0 ;  /* 0x0000002804007c0c */ /* 0x000fc4000c761270 */
[----:B------:R-:W-:Y:S02]  /*1645b0*/  ISETP.LT.AND P2, PT, R3, UR72, !P0 ;  /* 0x0000004803007c0c */ /* 0x000fe4000c741270 */
[----:B------:R-:W-:-:S09]  /*1645c0*/  ISETP.LT.AND P1, PT, R2, UR67, !P0 ;  /* 0x0000004302007c0c */ /* 0x000fd2000c721270 */
[----:B------:R-:W-:Y:S01]  /*1645d0*/  @P3 LOP3.LUT R19, R19, 0x8000, RZ, 0xfc, !PT ;  /* 0x0000800013133812 */ /* 0x000fe200078efcff */
[----:B------:R-:W-:Y:S01]  /*1645e0*/  VIADD R6, R5, 0x4f ;  /* 0x0000004f05067836 */ /* 0x000fe20000000000 */
[----:B------:R-:W0:Y:S01]  /*1645f0*/  LDCU UR72, c[0x0][0x398] ;  /* 0x00007300ff4877ac */ /* 0x000e220008000800 */
[----:B------:R-:W0:Y:S01]  /*164600*/  LDCU UR67, c[0x0][0x398] ;  /* 0x00007300ff4377ac */ /* 0x000e220008000800 */
        /* <DEDUP_REMOVED lines=10> */
[----:B----4-:R-:W-:Y:S02]  /*1646b0*/  ISETP.LT.AND P3, PT, R4, UR42, !P0 ;  /* 0x0000002a04007c0c */ /* 0x010fe4000c761270 */
[----:B------:R-:W-:Y:S02]  /*1646c0*/  ISETP.LT.AND P2, PT, R3, UR68, !P0 ;  /* 0x0000004403007c0c */ /* 0x000fe4000c741270 */
[----:B------:R-:W-:-:S02]  /*1646d0*/  LOP3.LUT R19, R19, 0xfffff7ff, RZ, 0xc0, !PT ;  /* 0xfffff7ff13137812 */ /* 0x000fc400078ec0ff */
[----:B------:R-:W-:Y:S01]  /*1646e0*/  ISETP.LT.AND P1, PT, R2, UR64, !P0 ;  /* 0x0000004002007c0c */ /* 0x000fe2000c721270 */
[----:B------:R-:W4:Y:S01]  /*1646f0*/  LDCU UR42, c[0x0][0x398] ;  /* 0x00007300ff2a77ac */ /* 0x000f220008000800 */
[----:B------:R-:W0:Y:S05]  /*164700*/  LDCU UR68, c[0x0][0x398] ;  /* 0x00007300ff4477ac */ /* 0x000e2a0008000800 */
[----:B------:R-:W-:Y:S01]  /*164710*/  @P3 LOP3.LUT R19, R19, 0x800, RZ, 0xfc, !PT ;  /* 0x0000080013133812 */ /* 0x000fe200078efcff */
[----:B------:R-:W0:Y:S03]  /*164720*/  LDCU UR64, c[0x0][0x398] ;  /* 0x00007300ff4077ac */ /* 0x000e260008000800 */
[----:B------:R-:W-:-:S02]  /*164730*/  LOP3.LUT R19, R19, 0xfffffbff, RZ, 0xc0, !PT ;  /* 0xfffffbff13137812 */ /* 0x000fc400078ec0ff */
[----:B------:R-:W-:Y:S01]  /*164740*/  ISETP.LT.AND P0, PT, R7, UR63, !P0 ;  /* 0x0000003f07007c0c */ /* 0x000fe2000c701270 */
[----:B------:R-:W0:Y:S01]  /*164750*/  LDCU UR63, c[0x0][0x398] ;  /* 0x00007300ff3f77ac */ /* 0x000e220008000800 */
[----:B------:R-:W-:Y:S02]  /*164760*/  @P2 LOP3.LUT R19, R19, 0x400, RZ, 0xfc, !PT ;  /* 0x0000040013132812 */ /* 0x000fe400078efcff */
[----:B--2---:R-:W-:-:S05]  /*164770*/  PRMT R6, R14, 0x5410, R15 ;  /* 0x000054100e067816 */ /* 0x004fca000000000f */
[----:B------:R3:W-:Y:S04]  /*164780*/  STL [R1+0x25c], R6 ;  /* 0x00025c0601007387 */ /* 0x0007e80000100800 */
[----:B------:R-:W2:Y:S01]  /*164790*/  LDL.LU R14, [R1+0x1b8] ;  /* 0x0001b800010e7983 */ /* 0x000ea20000300800 */
[----:B---3--:R-:W-:-:S03]  /*1647a0*/  PRMT R6, R12, 0x5410, R11 ;  /* 0x000054100c067816 */ /* 0x008fc6000000000b */
[----:B------:R-:W2:Y:S04]  /*1647b0*/  LDL.LU R11, [R1+0x56c] ;  /* 0x00056c00010b7983 */ /* 0x000ea80000300800 */
[----:B------:R3:W-:Y:S04]  /*1647c0*/  STL [R1+0x258], R6 ;  /* 0x0002580601007387 */ /* 0x0007e80000100800 */
[----:B------:R-:W4:Y:S01]  /*1647d0*/  LDL.LU R12, [R1+0x1b0] ;  /* 0x0001b000010c7983 */ /* 0x000f220000300800 */
[----:B------:R-:W-:-:S04]  /*1647e0*/  LOP3.LUT R19, R19, 0xfffffdff, RZ, 0xc0, !PT ;  /* 0xfffffdff13137812 */ /* 0x000fc800078ec0ff */
[----:B------:R-:W-:-:S04]  /*1647f0*/  @P1 LOP3.LUT R19, R19, 0x200, RZ, 0xfc, !PT ;  /* 0x0000020013131812 */ /* 0x000fc800078efcff */
[----:B------:R-:W-:Y:S01]  /*164800*/  LOP3.LUT R19, R19, 0xfffffeff, RZ, 0xc0, !PT ;  /* 0xfffffeff13137812 */ /* 0x000fe200078ec0ff */
[----:B---3--:R-:W-:-:S03]  /*164810*/  VIADD R6, R5, 0x4e ;  /* 0x0000004e05067836 */ /* 0x008fc60000000000 */
[----:B------:R-:W-:Y:S02]  /*164820*/  @P0 LOP3.LUT R19, R19, 0x100, RZ, 0xfc, !PT ;  /* 0x0000010013130812 */ /* 0x000fe400078efcff */
[----:B------:R-:W-:Y:S01]  /*164830*/  ISETP.GE.AND P0, PT, R6, UR39, PT ;  /* 0x0000002706007c0c */ /* 0x000fe2000bf06270 */
[----:B------:R-:W3:Y:S01]  /*164840*/  LDCU.64 UR38, c[0x0][0x398] ;  /* 0x00007300ff2677ac */ /* 0x000ee20008000a00 */
[----:B------:R-:W-:-:S05]  /*164850*/  PRMT R6, R17, 0x5410, R16 ;  /* 0x0000541011067816 */ /* 0x000fca0000000010 */
[----:B------:R-:W-:Y:S04]  /*164860*/  STL [R1+0x254], R6 ;  /* 0x0002540601007387 */ /* 0x000fe80000100800 */
[----:B------:R-:W4:Y:S04]  /*164870*/  LDL.LU R16, [R1+0x194] ;  /* 0x0001940001107983 */ /* 0x000f280000300800 */
[----:B------:R-:W4:Y:S01]  /*164880*/  LDL.LU R17, [R1+0x4b4] ;  /* 0x0004b40001117983 */ /* 0x000f220000300800 */
[----:B------:R-:W-:-:S05]  /*164890*/  PRMT R0, R0, 0x5410, R13 ;  /* 0x0000541000007816 */ /* 0x000fca000000000d */
[----:B------:R0:W-:Y:S04]  /*1648a0*/  STL [R1+0x250], R0 ;  /* 0x0002500001007387 */ /* 0x0001e80000100800 */
[----:B------:R-:W4:Y:S04]  /*1648b0*/  LDL.LU R13, [R1+0x190] ;  /* 0x00019000010d7983 */ /* 0x000f280000300800 */
[----:B0-----:R-:W4:Y:S01]  /*1648c0*/  LDL.LU R0, [R1+0x520] ;  /* 0x0005200001007983 */ /* 0x001f220000300800 */
[----:B------:R-:W-:Y:S02]  /*1648d0*/  ISETP.LT.AND P3, PT, R4, UR44, !P0 ;  /* 0x0000002c04007c0c */ /* 0x000fe4000c761270 */
[----:B------:R-:W-:-:S02]  /*1648e0*/  ISETP.LT.AND P2, PT, R3, UR65, !P0 ;  /* 0x0000004103007c0c */ /* 0x000fc4000c741270 */
[----:B------:R-:W-:Y:S02]  /*1648f0*/  LOP3.LUT R19, R19, 0xffffff7f, RZ, 0xc0, !PT ;  /* 0xffffff7f13137812 */ /* 0x000fe400078ec0ff */
        /* <DEDUP_REMOVED lines=16> */
[----:B---3--:R-:W-:Y:S02]  /*164a00*/  ISETP.LT.AND P3, PT, R4, UR38, !P0 ;  /* 0x0000002604007c0c */ /* 0x008fe4000c761270 */
[----:B------:R-:W-:Y:S02]  /*164a10*/  ISETP.LT.AND P2, PT, R3, UR62, !P0 ;  /* 0x0000003e03007c0c */ /* 0x000fe4000c741270 */
[----:B------:R-:W-:-:S02]  /*164a20*/  LOP3.LUT R19, R19, 0xfffffff7, RZ, 0xc0, !PT ;  /* 0xfffffff713137812 */ /* 0x000fc400078ec0ff */
[----:B------:R-:W-:Y:S01]  /*164a30*/  ISETP.LT.AND P1, PT, R2, UR35, !P0 ;  /* 0x0000002302007c0c */ /* 0x000fe2000c721270 */
[----:B------:R-:W3:Y:S01]  /*164a40*/  LDCU UR38, c[0x0][0x398] ;  /* 0x00007300ff2677ac */ /* 0x000ee20008000800 */
[----:B------:R-:W0:Y:S05]  /*164a50*/  LDCU UR62, c[0x0][0x398] ;  /* 0x00007300ff3e77ac */ /* 0x000e2a0008000800 */
[----:B------:R-:W-:-:S04]  /*164a60*/  @P3 LOP3.LUT R19, R19, 0x8, RZ, 0xfc, !PT ;  /* 0x0000000813133812 */ /* 0x000fc800078efcff */
[----:B------:R-:W-:Y:S02]  /*164a70*/  LOP3.LUT R19, R19, 0xfffffffb, RZ, 0xc0, !PT ;  /* 0xfffffffb13137812 */ /* 0x000fe400078ec0ff */
[----:B------:R-:W-:Y:S01]  /*164a80*/  ISETP.LT.AND P0, PT, R7, UR36, !P0 ;  /* 0x0000002407007c0c */ /* 0x000fe2000c701270 */
[----:B------:R-:W0:Y:S01]  /*164a90*/  LDCU UR36, c[0x0][0x398] ;  /* 0x00007300ff2477ac */ /* 0x000e220008000800 */
[----:B------:R-:W-:-:S04]  /*164aa0*/  @P2 LOP3.LUT R19, R19, 0x4, RZ, 0xfc, !PT ;  /* 0x0000000413132812 */ /* 0x000fc800078efcff */
[----:B------:R-:W-:Y:S02]  /*164ab0*/  LOP3.LUT R19, R19, 0xfffffffd, RZ, 0xc0, !PT ;  /* 0xfffffffd13137812 */ /* 0x000fe400078ec0ff */
[----:B--2---:R-:W-:-:S05]  /*164ac0*/  PRMT R6, R11, 0x5410, R14 ;  /* 0x000054100b067816 */ /* 0x004fca000000000e */
[----:B------:R4:W-:Y:S02]  /*164ad0*/  STL [R1+0x24c], R6 ;  /* 0x00024c0601007387 */ /* 0x0009e40000100800 */
[----:B----4-:R-:W-:Y:S02]  /*164ae0*/  PRMT R6, R18, 0x5410, R12 ;  /* 0x0000541012067816 */ /* 0x010fe4000000000c */
[----:B------:R-:W2:Y:S04]  /*164af0*/  LDL.LU R18, [R1+0x5790] ;  /* 0x0057900001127983 */ /* 0x000ea80000300800 */
[----:B------:R-:W4:Y:S04]  /*164b00*/  LDL.LU R15, [R1+0x18c] ;  /* 0x00018c00010f7983 */ /* 0x000f280000300800 */
[----:B------:R-:W4:Y:S04]  /*164b10*/  LDL.LU R14, [R1+0x3d8] ;  /* 0x0003d800010e7983 */ /* 0x000f280000300800 */
[----:B------:R0:W-:Y:S04]  /*164b20*/  STL [R1+0x248], R6 ;  /* 0x0002480601007387 */ /* 0x0001e80000100800 */
[----:B------:R-:W3:Y:S04]  /*164b30*/  LDL.LU R11, [R1+0x188] ;  /* 0x00018800010b7983 */ /* 0x000ee80000300800 */
[----:B------:R-:W3:Y:S01]  /*164b40*/  LDL.LU R12, [R1+0x3d4] ;  /* 0x0003d400010c7983 */ /* 0x000ee20000300800 */
[----:B------:R-:W-:-:S04]  /*164b50*/  @P1 LOP3.LUT R19, R19, 0x2, RZ, 0xfc, !PT ;  /* 0x0000000213131812 */ /* 0x000fc800078efcff */
[----:B------:R-:W-:Y:S01]  /*164b60*/  LOP3.LUT R19, R19, 0xfffffffe, RZ, 0xc0, !PT ;  /* 0xfffffffe13137812 */ /* 0x000fe200078ec0ff */
[----:B0-----:R-:W-:-:S03]  /*164b70*/  VIADD R6, R5, 0x4c ;  /* 0x0000004c05067836 */ /* 0x001fc60000000000 */
[----:B------:R-:W-:Y:S02]  /*164b80*/  @P0 LOP3.LUT R19, R19, 0x1, RZ, 0xfc, !PT ;  /* 0x0000000113130812 */ /* 0x000fe400078efcff */
[----:B------:R-:W-:-:S03]  /*164b90*/  ISETP.GE.AND P0, PT, R6, UR43, PT ;  /* 0x0000002b06007c0c */ /* 0x000fc6000bf06270 */
[----:B------:R-:W-:Y:S01]  /*164ba0*/  STL [R1+0x575c], R19 ;  /* 0x00575c1301007387 */ /* 0x000fe20000100800 */
[----:B------:R-:W0:Y:S01]  /*164bb0*/  LDCU UR43, c[0x0][0x398] ;  /* 0x00007300ff2b77ac */ /* 0x000e220008000800 */
[----:B------:R-:W-:-:S05]  /*164bc0*/  PRMT R6, R17, 0x5410, R16 ;  /* 0x0000541011067816 */ /* 0x000fca0000000010 */
[----:B------:R-:W-:Y:S04]  /*164bd0*/  STL [R1+0x220], R6 ;  /* 0x0002200601007387 */ /* 0x000fe80000100800 */
[----:B------:R-:W3:Y:S04]  /*164be0*/  LDL.LU R16, [R1+0x184] ;  /* 0x0001840001107983 */ /* 0x000ee80000300800 */
[----:B------:R-:W3:Y:S01]  /*164bf0*/  LDL.LU R17, [R1+0x3d0] ;  /* 0x0003d00001117983 */ /* 0x000ee20000300800 */
[----:B------:R-:W-:-:S05]  /*164c00*/  PRMT R0, R0, 0x5410, R13 ;  /* 0x0000541000007816 */ /* 0x000fca000000000d */
[----:B------:R0:W-:Y:S04]  /*164c10*/  STL [R1+0x1fc], R0 ;  /* 0x0001fc0001007387 */ /* 0x0001e80000100800 */
[----:B------:R-:W3:Y:S04]  /*164c20*/  LDL.LU R13, [R1+0x180] ;  /* 0x00018000010d7983 */ /* 0x000ee80000300800 */
[----:B0-----:R-:W3:Y:S01]  /*164c30*/  LDL.LU R0, [R1+0x3ec] ;  /* 0x0003ec0001007983 */ /* 0x001ee20000300800 */
[----:B------:R-:W-:Y:S02]  /*164c40*/  ISETP.LT.AND P3, PT, R4, UR40, !P0 ;  /* 0x0000002804007c0c */ /* 0x000fe4000c761270 */
[----:B------:R-:W-:-:S02]  /*164c50*/  ISETP.LT.AND P2, PT, R3, UR59, !P0 ;  /* 0x0000003b03007c0c */ /* 0x000fc4000c741270 */
[----:B------:R-:W-:Y:S02]  /*164c60*/  ISETP.LT.AND P1, PT, R2, UR33, !P0 ;  /* 0x0000002102007c0c */ /* 0x000fe4000c721270 */
[----:B------:R-:W-:Y:S01]  /*164c70*/  ISETP.LT.AND P0, PT, R7, UR34, !P0 ;  /* 0x0000002207007c0c */ /* 0x000fe2000c701270 */
[----:B------:R-:W-:Y:S01]  /*164c80*/  VIADD R6, R5, 0x4b ;  /* 0x0000004b05067836 */ /* 0x000fe20000000000 */
[----:B------:R-:W0:Y:S01]  /*164c90*/  LDCU.64 UR34, c[0x0][0x398] ;  /* 0x00007300ff2277ac */ /* 0x000e220008000a00 */
[----:B------:R-:W0:Y:S01]  /*164ca0*/  LDCU UR33, c[0x0][0x398] ;  /* 0x00007300ff2177ac */ /* 0x000e220008000800 */
[----:B------:R-:W0:Y:S01]  /*164cb0*/  LDCU UR40, c[0x0][0x398] ;  /* 0x00007300ff2877ac */ /* 0x000e220008000800 */
        /* <DEDUP_REMOVED lines=10> */
[----:B----4-:R-:W-:Y:S01]  /*164d60*/  PRMT R6, R14, 0x5410, R15 ;  /* 0x000054100e067816 */ /* 0x010fe2000000000f */
[----:B------:R-:W2:Y:S04]  /*164d70*/  LDCU UR45, c[0x0][0x398] ;  /* 0x00007300ff2d77ac */ /* 0x000ea80008000800 */
[----:B------:R3:W-:Y:S04]  /*164d80*/  STL [R1+0x1f8], R6 ;  /* 0x0001f80601007387 */ /* 0x0007e80000100800 */
[----:B------:R-:W4:Y:S04]  /*164d90*/  LDL.LU R15, [R1+0x17c] ;  /* 0x00017c00010f7983 */ /* 0x000f280000300800 */
[----:B------:R-:W4:Y:S01]  /*164da0*/  LDL.LU R14, [R1+0x3e8] ;  /* 0x0003e800010e7983 */ /* 0x000f220000300800 */
[----:B---3--:R-:W-:-:S05]  /*164db0*/  PRMT R6, R12, 0x5410, R11 ;  /* 0x000054100c067816 */ /* 0x008fca000000000b */
[----:B------:R3:W-:Y:S04]  /*164dc0*/  STL [R1+0x1f4], R6 ;  /* 0x0001f40601007387 */ /* 0x0007e80000100800 */
[----:B------:R-:W2:Y:S04]  /*164dd0*/  LDL.LU R11, [R1+0x174] ;  /* 0x00017400010b7983 */ /* 0x000ea80000300800 */
[----:B------:R-:W2:Y:S01]  /*164de0*/  LDL.LU R12, [R1+0x3b4] ;  /* 0x0003b400010c7983 */ /* 0x000ea20000300800 */
[----:B0-----:R-:W-:Y:S02]  /*164df0*/  ISETP.LT.AND P3, PT, R4, UR34, !P0 ;  /* 0x0000002204007c0c */ /* 0x001fe4000c761270 */
[----:B------:R-:W-:-:S02]  /*164e00*/  ISETP.LT.AND P2, PT, R3, UR29, !P0 ;  /* 0x0000001d03007c0c */ /* 0x000fc4000c741270 */
[----:B------:R-:W-:Y:S02]  /*164e10*/  LOP3.LUT R18, R18, 0xf7ffffff, RZ, 0xc0, !PT ;  /* 0xf7ffffff12127812 */ /* 0x000fe400078ec0ff */
[----:B------:R-:W-:-:S07]  /*164e20*/  ISETP.LT.AND P1, PT, R2, UR30, !P0 ;  /* 0x0000001e02007c0c */ /* 0x000fce000c721270 */
[----:B------:R-:W-:-:S04]  /*164e30*/  @P3 LOP3.LUT R18, R18, 0x8000000, RZ, 0xfc, !PT ;  /* 0x0800000012123812 */ /* 0x000fc800078efcff */
[----:B------:R-:W-:Y:S02]  /*164e40*/  LOP3.LUT R18, R18, 0xfbffffff, RZ, 0xc0, !PT ;  /* 0xfbffffff12127812 */ /* 0x000fe400078ec0ff */
[----:B------:R-:W-:Y:S01]  /*164e50*/  ISETP.LT.AND P0, PT, R7, UR31, !P0 ;  /* 0x0000001f07007c0c */ /* 0x000fe2000c701270 */
[----:B---3--:R-:W-:Y:S01]  /*164e60*/  VIADD R6, R5, 0x4a ;  /* 0x0000004a05067836 */ /* 0x008fe20000000000 */
[----:B------:R-:W0:Y:S01]  /*164e70*/  LDCU.64 UR30, c[0x0][0x398] ;  /* 0x00007300ff1e77ac */ /* 0x000e220008000a00 */
[----:B------:R-:W-:-:S04]  /*164e80*/  @P2 LOP3.LUT R18, R18, 0x4000000, RZ, 0xfc, !PT ;  /* 0x0400000012122812 */ /* 0x000fc800078efcff */
[----:B------:R-:W-:-:S04]  /*164e90*/  LOP3.LUT R18, R18, 0xfdffffff, RZ, 0xc0, !PT ;  /* 0xfdffffff12127812 */ /* 0x000fc800078ec0ff */
[----:B------:R-:W-:-:S04]  /*164ea0*/  @P1 LOP3.LUT R18, R18, 0x2000000, RZ, 0xfc, !PT ;  /* 0x0200000012121812 */ /* 0x000fc800078efcff */
[----:B------:R-:W-:-:S04]  /*164eb0*/  LOP3.LUT R18, R18, 0xfeffffff, RZ, 0xc0, !PT ;  /* 0xfeffffff12127812 */ /* 0x000fc800078ec0ff */
[----:B------:R-:W-:Y:S02]  /*164ec0*/  @P0 LOP3.LUT R18, R18, 0x1000000, RZ, 0xfc, !PT ;  /* 0x0100000012120812 */ /* 0x000fe400078efcff */
[----:B------:R-:W-:Y:S02]  /*164ed0*/  ISETP.GE.AND P0, PT, R6, UR39, PT ;  /* 0x0000002706007c0c */ /* 0x000fe4000bf06270 */
[----:B------:R-:W-:Y:S02]  /*164ee0*/  PRMT R6, R17, 0x5410, R16 ;  /* 0x0000541011067816 */ /* 0x000fe40000000010 */
[----:B------:R-:W-:-:S03]  /*164ef0*/  PRMT R0, R0, 0x5410, R13 ;  /* 0x0000541000007816 */ /* 0x000fc6000000000d */
        /* <DEDUP_REMOVED lines=8> */
[----:B------:R-:W-:Y:S02]  /*164f80*/  LOP3.LUT R18, R18, 0xff7fffff, RZ, 0xc0, !PT ;  /* 0xff7fffff12127812 */ /* 0x000fe400078ec0ff */
[----:B------:R-:W-:-:S07]  /*164f90*/  ISETP.LT.AND P1, PT, R2, UR23, !P0 ;  /* 0x0000001702007c0c */ /* 0x000fce000c721270 */
[----:B------:R-:W-:-:S04]  /*164fa0*/  @P3 LOP3.LUT R18, R18, 0x800000, RZ, 0xfc, !PT ;  /* 0x0080000012123812 */ /* 0x000fc800078efcff */
[----:B------:R-:W-:Y:S02]  /*164fb0*/  LOP3.LUT R18, R18, 0xffbfffff, RZ, 0xc0, !PT ;  /* 0xffbfffff12127812 */ /* 0x000fe400078ec0ff */
[----:B------:R-:W-:Y:S01]  /*164fc0*/  ISETP.LT.AND P0, PT, R7, UR22, !P0 ;  /* 0x0000001607007c0c */ /* 0x000fe2000c701270 */
[----:B------:R-:W-:Y:S01]  /*164fd0*/  VIADD R6, R5, 0x49 ;  /* 0x0000004905067836 */ /* 0x000fe20000000000 */
[----:B------:R-:W0:Y:S01]  /*164fe0*/  LDCU.64 UR22, c[0x0][0x398] ;  /* 0x00007300ff1677ac */ /* 0x000e220008000a00 */
[----:B------:R-:W-:-:S04]  /*164ff0*/  @P2 LOP3.LUT R18, R18, 0x400000, RZ, 0xfc, !PT ;  /* 0x0040000012122812 */ /* 0x000fc800078efcff */
[----:B------:R-:W-:-:S04]  /*165000*/  LOP3.LUT R18, R18, 0xffdfffff, RZ, 0xc0, !PT ;  /* 0xffdfffff12127812 */ /* 0x000fc800078ec0ff */
[----:B------:R-:W-:-:S04]  /*165010*/  @P1 LOP3.LUT R18, R18, 0x200000, RZ, 0xfc, !PT ;  /* 0x0020000012121812 */ /* 0x000fc800078efcff */
[----:B------:R-:W-:-:S04]  /*165020*/  LOP3.LUT R18, R18, 0xffefffff, RZ, 0xc0, !PT ;  /* 0xffefffff12127812 */ /* 0x000fc800078ec0ff */
[----:B------:R-:W-:Y:S02]  /*165030*/  @P0 LOP3.LUT R18, R18, 0x100000, RZ, 0xfc, !PT ;  /* 0x0010000012120812 */ /* 0x000fe400078efcff */
[----:B------:R-:W-:Y:S01]  /*165040*/  ISETP.GE.AND P0, PT, R6, UR41, PT ;  /* 0x0000002906007c0c */ /* 0x000fe2000bf06270 */
[----:B------:R-:W1:Y:S03]  /*165050*/  LDCU UR41, c[0x0][0x398] ;  /* 0x00007300ff2977ac */ /* 0x000e660008000800 */
[----:B0-----:R-:W-:Y:S02]  /*165060*/  ISETP.LT.AND P3, PT, R4, UR22, !P0 ;  /* 0x0000001604007c0c */ /* 0x001fe4000c761270 */
[----:B------:R-:W-:Y:S02]  /*165070*/  ISETP.LT.AND P2, PT, R3, UR15, !P0 ;  /* 0x0000000f03007c0c */ /* 0x000fe4000c741270 */
[----:B------:R-:W-:-:S02]  /*165080*/  LOP3.LUT R18, R18, 0xfff7ffff, RZ, 0xc0, !PT ;  /* 0xfff7ffff12127812 */ /* 0x000fc400078ec0ff */
[----:B------:R-:W-:-:S07]  /*165090*/  ISETP.LT.AND P1, PT, R2, UR20, !P0 ;  /* 0x0000001402007c0c */ /* 0x000fce000c721270 */
[----:B------:R-:W-:-:S04]  /*1650a0*/  @P3 LOP3.LUT R18, R18, 0x80000, RZ, 0xfc, !PT ;  /* 0x0008000012123812 */ /* 0x000fc800078efcff */
[----:B------:R-:W-:Y:S02]  /*1650b0*/  LOP3.LUT R18, R18, 0xfffbffff, RZ, 0xc0, !PT ;  /* 0xfffbffff12127812 */ /* 0x000fe400078ec0ff */
[----:B------:R-:W-:Y:S01]  /*1650c0*/  ISETP.LT.AND P0, PT, R7, UR21, !P0 ;  /* 0x0000001507007c0c */ /* 0x000fe2000c701270 */
[----:B------:R-:W0:Y:S01]  /*1650d0*/  LDCU.64 UR20, c[0x0][0x398] ;  /* 0x00007300ff1477ac */ /* 0x000e220008000a00 */
[----:B------:R-:W-:-:S04]  /*1650e0*/  @P2 LOP3.LUT R18, R18, 0x40000, RZ, 0xfc, !PT ;  /* 0x0004000012122812 */ /* 0x000fc800078efcff */
[----:B------:R-:W-:-:S04]  /*1650f0*/  LOP3.LUT R18, R18, 0xfffdffff, RZ, 0xc0, !PT ;  /* 0xfffdffff12127812 */ /* 0x000fc800078ec0ff */
[----:B------:R-:W-:-:S04]  /*165100*/  @P1 LOP3.LUT R18, R18, 0x20000, RZ, 0xfc, !PT ;  /* 0x0002000012121812 */ /* 0x000fc800078efcff */
[----:B------:R-:W-:-:S04]  /*165110*/  LOP3.LUT R18, R18, 0xfffeffff, RZ, 0xc0, !PT ;  /* 0xfffeffff12127812 */ /* 0x000fc800078ec0ff */
[----:B------:R-:W-:Y:S02]  /*165120*/  @P0 LOP3.LUT R18, R18, 0x10000, RZ, 0xfc, !PT ;  /* 0x0001000012120812 */ /* 0x000fe400078efcff */
[----:B----4-:R-:W-:-:S05]  /*165130*/  PRMT R6, R14, 0x5410, R15 ;  /* 0x000054100e067816 */ /* 0x010fca000000000f */
[----:B------:R2:W-:Y:S04]  /*165140*/  STL [R1+0x1e8], R6 ;  /* 0x0001e80601007387 */ /* 0x0005e80000100800 */
[----:B------:R-:W4:Y:S04]  /*165150*/  LDL.LU R15, [R1+0x148] ;  /* 0x00014800010f7983 */ /* 0x000f280000300800 */
[----:B------:R-:W4:Y:S01]  /*165160*/  LDL.LU R14, [R1+0x3dc] ;  /* 0x0003dc00010e7983 */ /* 0x000f220000300800 */
[----:B--2---:R-:W-:-:S05]  /*165170*/  PRMT R6, R12, 0x5410, R11 ;  /* 0x000054100c067816 */ /* 0x004fca000000000b */
[----:B------:R2:W-:Y:S04]  /*165180*/  STL [R1+0x1e4], R6 ;  /* 0x0001e40601007387 */ /* 0x0005e80000100800 */
[----:B------:R-:W4:Y:S04]  /*165190*/  LDL.LU R11, [R1+0x144] ;  /* 0x00014400010b7983 */ /* 0x000f280000300800 */
[----:B------:R-:W4:Y:S01]  /*1651a0*/  LDL.LU R12, [R1+0x3f0] ;  /* 0x0003f000010c7983 */ /* 0x000f220000300800 */
[----:B--2---:R-:W-:-:S05]  /*1651b0*/  VIADD R6, R5, 0x48 ;  /* 0x0000004805067836 */ /* 0x004fca0000000000 */
[----:B------:R-:W-:Y:S02]  /*1651c0*/  ISETP.GE.AND P0, PT, R6, UR35, PT ;  /* 0x0000002306007c0c */ /* 0x000fe4000bf06270 */
[----:B---3--:R-:W-:Y:S02]  /*1651d0*/  PRMT R0, R0, 0x5410, R13 ;  /* 0x0000541000007816 */ /* 0x008fe4000000000d */
[----:B------:R-:W-:Y:S02]  /*1651e0*/  PRMT R6, R17, 0x5410, R16 ;  /* 0x0000541011067816 */ /* 0x000fe40000000010 */
[----:B------:R-:W-:Y:S01]  /*1651f0*/  LOP3.LUT R18, R18, 0xffff7fff, RZ, 0xc0, !PT ;  /* 0xffff7fff12127812 */ /* 0x000fe200078ec0ff */
[----:B------:R-:W2:Y:S02]  /*165200*/  LDCU.64 UR34, c[0x0][0x398] ;  /* 0x00007300ff2277ac */ /* 0x000ea40008000a00 */
[----:B------:R-:W-:Y:S04]  /*165210*/  STL [R1+0x1c4], R6 ;  /* 0x0001c40601007387 */ /* 0x000fe80000100800 */
[----:B------:R-:W3:Y:S04]  /*165220*/  LDL.LU R16, [R1+0x100] ;  /* 0x0001000001107983 */ /* 0x000ee80000300800 */
[----:B------:R-:W3:Y:S04]  /*165230*/  LDL.LU R17, [R1+0x400] ;  /* 0x0004000001117983 */ /* 0x000ee80000300800 */
[----:B------:R0:W-:Y:S04]  /*165240*/  STL [R1+0x1c8], R0 ;  /* 0x0001c80001007387 */ /* 0x0001e80000100800 */
[----:B------:R-:W2:Y:S04]  /*165250*/  LDL.LU R13, [R1+0xdc] ;  /* 0x0000dc00010d7983 */ /* 0x000ea80000300800 */
[----:B0-----:R-:W2:Y:S01]  /*165260*/  LDL.LU R0, [R1+0x3fc] ;  /* 0x0003fc0001007983 */ /* 0x001ea20000300800 */
[----:B------:R-:W-:-:S02]  /*165270*/  ISETP.LT.AND P3, PT, R4, UR20, !P0 ;  /* 0x0000001404007c0c */ /* 0x000fc4000c761270 */
[----:B------:R-:W-:Y:S02]  /*165280*/  ISETP.LT.AND P2, PT, R3, UR12, !P0 ;  /* 0x0000000c03007c0c */ /* 0x000fe4000c741270 */
[----:B------:R-:W-:-:S09]  /*165290*/  ISETP.LT.AND P1, PT, R2, UR18, !P0 ;  /* 0x0000001202007c0c */ /* 0x000fd2000c721270 */
        /* <DEDUP_REMOVED lines=16> */
[----:B------:R-:W0:Y:S06]  /*1653a0*/  LDCU UR9, c[0x0][0x398] ;  /* 0x00007300ff0977ac */ /* 0x000e2c0008000800 */
        /* <DEDUP_REMOVED lines=11> */
[----:B------:R-:W3:Y:S01]  /*165460*/  LDL.LU R14, [R1+0xd8] ;  /* 0x0000d800010e7983 */ /* 0x000ee20000300800 */
[----:B----4-:R-:W-:-:S03]  /*165470*/  PRMT R6, R12, 0x5410, R11 ;  /* 0x000054100c067816 */ /* 0x010fc6000000000b */
[----:B------:R-:W4:Y:S04]  /*165480*/  LDL.LU R11, [R1+0x420] ;  /* 0x00042000010b7983 */ /* 0x000f280000300800 */
[----:B------:R0:W-:Y:S04]  /*165490*/  STL [R1+0x1d8], R6 ;  /* 0x0001d80601007387 */ /* 0x0001e80000100800 */
[----:B------:R-:W4:Y:S01]  /*1654a0*/  LDL.LU R12, [R1+0xcc] ;  /* 0x0000cc00010c7983 */ /* 0x000f220000300800 */
[----:B0-----:R-:W-:-:S05]  /*1654b0*/  VIADD R6, R5, 0x46 ;  /* 0x0000004605067836 */ /* 0x001fca0000000000 */
[----:B------:R-:W-:Y:S02]  /*1654c0*/  ISETP.GE.AND P0, PT, R6, UR23, PT ;  /* 0x0000001706007c0c */ /* 0x000fe4000bf06270 */
[----:B--2---:R-:W-:Y:S02]  /*1654d0*/  PRMT R0, R0, 0x5410, R13 ;  /* 0x0000541000007816 */ /* 0x004fe4000000000d */
[----:B---3--:R-:W-:Y:S02]  /*1654e0*/  PRMT R6, R17, 0x5410, R16 ;  /* 0x0000541011067816 */ /* 0x008fe40000000010 */
[----:B------:R-:W-:Y:S01]  /*1654f0*/  LOP3.LUT R18, R18, 0xffffff7f, RZ, 0xc0, !PT ;  /* 0xffffff7f12127812 */ /* 0x000fe200078ec0ff */
[----:B------:R-:W0:Y:S02]  /*165500*/  LDCU.64 UR22, c[0x0][0x398] ;  /* 0x00007300ff1677ac */ /* 0x000e240008000a00 */
[----:B------:R-:W-:Y:S04]  /*165510*/  STL [R1+0x1d4], R6 ;  /* 0x0001d40601007387 */ /* 0x000fe80000100800 */
[----:B------:R-:W2:Y:S04]  /*165520*/  LDL.LU R16, [R1+0xd0] ;  /* 0x0000d00001107983 */ /* 0x000ea80000300800 */
[----:B------:R-:W2:Y:S04]  /*165530*/  LDL.LU R17, [R1+0x42c] ;  /* 0x00042c0001117983 */ /* 0x000ea80000300800 */
[----:B------:R3:W-:Y:S04]  /*165540*/  STL [R1+0x1d0], R0 ;  /* 0x0001d00001007387 */ /* 0x0007e80000100800 */
[----:B------:R-:W2:Y:S04]  /*165550*/  LDL.LU R13, [R1+0xc8] ;  /* 0x0000c800010d7983 */ /* 0x000ea80000300800 */
[----:B---3--:R-:W3:Y:S01]  /*165560*/  LDL.LU R0, [R1+0x428] ;  /* 0x0004280001007983 */ /* 0x008ee20000300800 */
[----:B------:R-:W-:-:S02]  /*165570*/  ISETP.LT.AND P3, PT, R4, UR16, !P0 ;  /* 0x0000001004007c0c */ /* 0x000fc4000c761270 */
[----:B------:R-:W-:Y:S02]  /*165580*/  ISETP.LT.AND P2, PT, R3, UR6, !P0 ;  /* 0x0000000603007c0c */ /* 0x000fe4000c741270 */
[----:B------:R-:W-:-:S09]  /*165590*/  ISETP.LT.AND P1, PT, R2, UR13, !P0 ;  /* 0x0000000d02007c0c */ /* 0x000fd2000c721270 */
[----:B------:R-:W-:Y:S01]  /*1655a0*/  @P3 LOP3.LUT R18, R18, 0x80, RZ, 0xfc, !PT ;  /* 0x0000008012123812 */ /* 0x000fe200078efcff */
[----:B------:R-:W-:Y:S01]  /*1655b0*/  VIADD R6, R5, 0x45 ;  /* 0x0000004505067836 */ /* 0x000fe20000000000 */
[----:B------:R-:W0:Y:S01]  /*1655c0*/  LDCU.64 UR12, c[0x0][0x398] ;  /* 0x00007300ff0c77ac */ /* 0x000e220008000a00 */
[----:B------:R-:W0:Y:S01]  /*1655d0*/  LDCU UR6, c[0x0][0x398] ;  /* 0x00007300ff0677ac */ /* 0x000e220008000800 */
        /* <DEDUP_REMOVED lines=14> */
[----:B------:R-:W0:Y:S01]  /*1656c0*/  LDCU UR42, c[0x0][0x398] ;  /* 0x00007300ff2a77ac */ /* 0x000e220008000800 */
[----:B------:R-:W0:Y:S05]  /*1656d0*/  LDCU UR12, c[0x0][0x398] ;  /* 0x00007300ff0c77ac */ /* 0x000e2a0008000800 */
        /* <DEDUP_REMOVED lines=10> */
[----:B------:R4:W-:Y:S02]  /*165780*/  STL [R1+0x1c0], R6 ;  /* 0x0001c00601007387 */ /* 0x0009e40000100800 */
[----:B----4-:R-:W-:Y:S02]  /*165790*/  PRMT R6, R21, 0x5410, R12 ;  /* 0x0000541015067816 */ /* 0x010fe4000000000c */
[----:B------:R-:W4:Y:S04]  /*1657a0*/  LDL.LU R21, [R1+0x578c] ;  /* 0x00578c0001157983 */ /* 0x000f280000300800 */
[----:B------:R-:W4:Y:S04]  /*1657b0*/  LDL.LU R15, [R1+0xc4] ;  /* 0x0000c400010f7983 */ /* 0x000f280000300800 */
[----:B------:R-:W4:Y:S04]  /*1657c0*/  LDL.LU R14, [R1+0x434] ;  /* 0x00043400010e7983 */ /* 0x000f280000300800 */
[----:B------:R0:W-:Y:S04]  /*1657d0*/  STL [R1+0x1bc], R6 ;  /* 0x0001bc0601007387 */ /* 0x0001e80000100800 */
[----:B------:R-:W4:Y:S04]  /*1657e0*/  LDL.LU R11, [R1+0xc0] ;  /* 0x0000c000010b7983 */ /* 0x000f280000300800 */
[----:B------:R-:W4:Y:S01]  /*1657f0*/  LDL.LU R12, [R1+0x430] ;  /* 0x00043000010c7983 */ /* 0x000f220000300800 */
[----:B0-----:R-:W-:-:S05]  /*165800*/  VIADD R6, R5, 0x44 ;  /* 0x0000004405067836 */ /* 0x001fca0000000000 */
[----:B------:R-:W-:Y:S01]  /*165810*/  ISETP.GE.AND P0, PT, R6, UR19, PT ;  /* 0x0000001306007c0c */ /* 0x000fe2000bf06270 */
[----:B------:R-:W0:Y:S01]  /*165820*/  LDCU.64 UR18, c[0x0][0x398] ;  /* 0x00007300ff1277ac */ /* 0x000e220008000a00 */
[----:B--2---:R-:W-:-:S05]  /*165830*/  PRMT R6, R17, 0x5410, R16 ;  /* 0x0000541011067816 */ /* 0x004fca0000000010 */
[----:B------:R-:W-:Y:S04]  /*165840*/  STL [R1+0x1b8], R6 ;  /* 0x0001b80601007387 */ /* 0x000fe80000100800 */
[----:B------:R-:W2:Y:S04]  /*165850*/  LDL.LU R16, [R1+0xb4] ;  /* 0x0000b40001107983 */ /* 0x000ea80000300800 */
[----:B------:R-:W2:Y:S01]  /*165860*/  LDL.LU R17, [R1+0x424] ;  /* 0x0004240001117983 */ /* 0x000ea20000300800 */
[----:B---3--:R-:W-:-:S05]  /*165870*/  PRMT R0, R0, 0x5410, R13 ;  /* 0x0000541000007816 */ /* 0x008fca000000000d */
[----:B------:R3:W-:Y:S04]  /*165880*/  STL [R1+0x1b4], R0 ;  /* 0x0001b40001007387 */ /* 0x0007e80000100800 */
[----:B------:R-:W2:Y:S04]  /*165890*/  LDL.LU R13, [R1+0xb0] ;  /* 0x0000b000010d7983 */ /* 0x000ea80000300800 */
[----:B---3--:R-:W3:Y:S01]  /*1658a0*/  LDL.LU R0, [R1+0x440] ;  /* 0x0004400001007983 */ /* 0x008ee20000300800 */
[----:B------:R-:W-:Y:S02]  /*1658b0*/  ISETP.LT.AND P3, PT, R4, UR10, !P0 ;  /* 0x0000000a04007c0c */ /* 0x000fe4000c761270 */
[----:B------:R-:W-:-:S02]  /*1658c0*/  ISETP.LT.AND P2, PT, R3, UR42, !P0 ;  /* 0x0000002a03007c0c */ /* 0x000fc4000c741270 */
[----:B------:R-:W-:Y:S02]  /*1658d0*/  ISETP.LT.AND P1, PT, R2, UR7, !P0 ;  /* 0x0000000702007c0c */ /* 0x000fe4000c721270 */
[----:B------:R-:W-:Y:S01]  /*1658e0*/  ISETP.LT.AND P0, PT, R7, UR8, !P0 ;  /* 0x0000000807007c0c */ /* 0x000fe2000c701270 */
[----:B------:R-:W-:Y:S01]  /*1658f0*/  VIADD R6, R5, 0x43 ;  /* 0x0000004305067836 */ /* 0x000fe20000000000 */
[----:B------:R-:W0:Y:S01]  /*165900*/  LDCU UR42, c[0x0][0x398] ;  /* 0x00007300ff2a77ac */ /* 0x000e220008000800 */
[----:B------:R-:W0:Y:S01]  /*165910*/  LDCU UR7, c[0x0][0x398] ;  /* 0x00007300ff0777ac */ /* 0x000e220008000800 */
[----:B------:R-:W0:Y:S01]  /*165920*/  LDCU UR8, c[0x0][0x398] ;  /* 0x00007300ff0877ac */ /* 0x000e220008000800 */
[----:B------:R-:W0:Y:S01]  /*165930*/  LDCU UR10, c[0x0][0x398] ;  /* 0x00007300ff0a77ac */ /* 0x000e220008000800 */
[----:B----4-:R-:W-:-:S04]  /*165940*/  LOP3.LUT R21, R21, 0x7fffffff, RZ, 0xc0, !PT ;  /* 0x7fffffff15157812 */ /* 0x010fc800078ec0ff */
        /* <DEDUP_REMOVED lines=8> */
[----:B------:R-:W-:Y:S01]  /*1659d0*/  PRMT R6, R14, 0x5410, R15 ;  /* 0x000054100e067816 */ /* 0x000fe2000000000f */
[----:B------:R-:W4:Y:S04]  /*1659e0*/  LDCU.64 UR16, c[0x0][0x398] ;  /* 0x00007300ff1077ac */ /* 0x000f280008000a00 */
        /* <DEDUP_REMOVED lines=10> */
[----:B------:R-:W-:Y:S01]  /*165a90*/  ISETP.LT.AND P1, PT, R2, UR25, !P0 ;  /* 0x0000001902007c0c */ /* 0x000fe2000c721270 */
[----:B------:R-:W1:Y:S01]  /*165aa0*/  LDCU UR58, c[0x0][0x398] ;  /* 0x00007300ff3a77ac */ /* 0x000e620008000800 */
[----:B------:R-:W1:Y:S05]  /*165ab0*/  LDCU UR14, c[0x0][0x398] ;  /* 0x00007300ff0e77ac */ /* 0x000e6a0008000800 */
[----:B------:R-:W-:Y:S01]  /*165ac0*/  @P3 LOP3.LUT R21, R21, 0x8000000, RZ, 0xfc, !PT ;  /* 0x0800000015153812 */ /* 0x000fe200078efcff */
[----:B0-----:R-:W-:Y:S01]  /*165ad0*/  VIADD R6, R5, 0x42 ;  /* 0x0000004205067836 */ /* 0x001fe20000000000 */
[----:B------:R-:W0:Y:S02]  /*165ae0*/  LDCU.64 UR24, c[0x0][0x398] ;  /* 0x00007300ff1877ac */ /* 0x000e240008000a00 */
[----:B------:R-:W-:-:S02]  /*165af0*/  LOP3.LUT R21, R21, 0xfbffffff, RZ, 0xc0, !PT ;  /* 0xfbffffff15157812 */ /* 0x000fc400078ec0ff */
[----:B------:R-:W-:Y:S02]  /*165b00*/  ISETP.LT.AND P0, PT, R7, UR26, !P0 ;  /* 0x0000001a07007c0c */ /* 0x000fe4000c701270 */
[----:B------:R-:W-:-:S04]  /*165b10*/  @P2 LOP3.LUT R21, R21, 0x4000000, RZ, 0xfc, !PT ;  /* 0x0400000015152812 */ /* 0x000fc800078efcff */
[----:B------:R-:W-:-:S04]  /*165b20*/  LOP3.LUT R21, R21, 0xfdffffff, RZ, 0xc0, !PT ;  /* 0xfdffffff15157812 */ /* 0x000fc800078ec0ff */
[----:B------:R-:W-:-:S04]  /*165b30*/  @P1 LOP3.LUT R21, R21, 0x2000000, RZ, 0xfc, !PT ;  /* 0x0200000015151812 */ /* 0x000fc800078efcff */
[----:B------:R-:W-:-:S04]  /*165b40*/  LOP3.LUT R21, R21, 0xfeffffff, RZ, 0xc0, !PT ;  /* 0xfeffffff15157812 */ /* 0x000fc800078ec0ff */
[----:B------:R-:W-:Y:S02]  /*165b50*/  @P0 LOP3.LUT R21, R21, 0x1000000, RZ, 0xfc, !PT ;  /* 0x0100000015150812 */ /* 0x000fe400078efcff */
[----:B------:R-:W-:Y:S02]  /*165b60*/  ISETP.GE.AND P0, PT, R6, UR13, PT ;  /* 0x0000000d06007c0c */ /* 0x000fe4000bf06270 */
[----:B--2---:R-:W-:Y:S02]  /*165b70*/  PRMT R6, R17, 0x5410, R16 ;  /* 0x0000541011067816 */ /* 0x004fe40000000010 */
[----:B---3--:R-:W-:Y:S02]  /*165b80*/  PRMT R0, R0, 0x5410, R13 ;  /* 0x0000541000007816 */ /* 0x008fe4000000000d */
[----:B------:R-:W-:Y:S01]  /*165b90*/  LOP3.LUT R21, R21, 0xff7fffff, RZ, 0xc0, !PT ;  /* 0xff7fffff15157812 */ /* 0x000fe200078ec0ff */
[----:B------:R-:W2:Y:S01]  /*165ba0*/  LDCU UR13, c[0x0][0x398] ;  /* 0x00007300ff0d77ac */ /* 0x000ea20008000800 */
[----:B------:R-:W-:Y:S04]  /*165bb0*/  STL [R1+0x1a8], R6 ;  /* 0x0001a80601007387 */ /* 0x000fe80000100800 */
[----:B------:R-:W3:Y:S04]  /*165bc0*/  LDL.LU R16, [R1+0x90] ;  /* 0x0000900001107983 */ /* 0x000ee80000300800 */
[----:B------:R-:W3:Y:S04]  /*165bd0*/  LDL.LU R17, [R1+0x468] ;  /* 0x0004680001117983 */ /* 0x000ee80000300800 */
[----:B------:R0:W-:Y:S04]  /*165be0*/  STL [R1+0x1a4], R0 ;  /* 0x0001a40001007387 */ /* 0x0001e80000100800 */
[----:B------:R-:W2:Y:S04]  /*165bf0*/  LDL.LU R13, [R1+0x80] ;  /* 0x00008000010d7983 */ /* 0x000ea80000300800 */
[----:B0-----:R-:W2:Y:S01]  /*165c00*/  LDL.LU R0, [R1+0x464] ;  /* 0x0004640001007983 */ /* 0x001ea20000300800 */
[----:B----4-:R-:W-:-:S02]  /*165c10*/  ISETP.LT.AND P3, PT, R4, UR16, !P0 ;  /* 0x0000001004007c0c */ /* 0x010fc4000c761270 */
[----:B------:R-:W-:Y:S02]  /*165c20*/  ISETP.LT.AND P2, PT, R3, UR42, !P0 ;  /* 0x0000002a03007c0c */ /* 0x000fe4000c741270 */
[----:B------:R-:W-:Y:S01]  /*165c30*/  ISETP.LT.AND P1, PT, R2, UR27, !P0 ;  /* 0x0000001b02007c0c */ /* 0x000fe2000c721270 */
[----:B------:R-:W-:Y:S01]  /*165c40*/  VIADD R6, R5, 0x41 ;  /* 0x0000004105067836 */ /* 0x000fe20000000000 */
[----:B------:R-:W0:Y:S07]  /*165c50*/  LDCU UR16, c[0x0][0x398] ;  /* 0x00007300ff1077ac */ /* 0x000e2e0008000800 */
[----:B------:R-:W-:Y:S01]  /*165c60*/  @P3 LOP3.LUT R21, R21, 0x800000, RZ, 0xfc, !PT ;  /* 0x0080000015153812 */ /* 0x000fe200078efcff */
[----:B------:R-:W4:Y:S01]  /*165c70*/  LDCU UR42, c[0x0][0x398] ;  /* 0x00007300ff2a77ac */ /* 0x000f220008000800 */
[----:B------:R-:W0:Y:S02]  /*165c80*/  LDCU.64 UR26, c[0x0][0x398] ;  /* 0x00007300ff1a77ac */ /* 0x000e240008000a00 */
        /* <DEDUP_REMOVED lines=9> */
[----:B------:R-:W0:Y:S03]  /*165d20*/  LDCU UR11, c[0x0][0x398] ;  /* 0x00007300ff0b77ac */ /* 0x000e260008000800 */
[----:B------:R-:W-:Y:S02]  /*165d30*/  ISETP.LT.AND P3, PT, R4, UR18, !P0 ;  /* 0x0000001204007c0c */ /* 0x000fe4000c761270 */
[----:B----4-:R-:W-:Y:S02]  /*165d40*/  ISETP.LT.AND P2, PT, R3, UR42, !P0 ;  /* 0x0000002a03007c0c */ /* 0x010fe4000c741270 */
[----:B------:R-:W-:-:S02]  /*165d50*/  LOP3.LUT R21, R21, 0xfff7ffff, RZ, 0xc0, !PT ;  /* 0xfff7ffff15157812 */ /* 0x000fc400078ec0ff */
[----:B------:R-:W-:Y:S01]  /*165d60*/  ISETP.LT.AND P1, PT, R2, UR37, !P0 ;  /* 0x0000002502007c0c */ /* 0x000fe2000c721270 */
[----:B------:R-:W4:Y:S01]  /*165d70*/  LDCU UR42, c[0x0][0x398] ;  /* 0x00007300ff2a77ac */ /* 0x000f220008000800 */
[----:B------:R-:W0:Y:S05]  /*165d80*/  LDCU UR18, c[0x0][0x398] ;  /* 0x00007300ff1277ac */ /* 0x000e2a0008000800 */
        /* <DEDUP_REMOVED lines=17> */
[----:B0-----:R-:W-:-:S05]  /*165ea0*/  VIADD R6, R5, 0x40 ;  /* 0x0000004005067836 */ /* 0x001fca0000000000 */
[----:B------:R-:W-:Y:S02]  /*165eb0*/  ISETP.GE.AND P0, PT, R6, UR15, PT ;  /* 0x0000000f06007c0c */ /* 0x000fe4000bf06270 */
[----:B--2---:R-:W-:Y:S02]  /*165ec0*/  PRMT R0, R0, 0x5410, R13 ;  /* 0x0000541000007816 */ /* 0x004fe4000000000d */
[----:B---3--:R-:W-:Y:S02]  /*165ed0*/  PRMT R6, R17, 0x5410, R16 ;  /* 0x0000541011067816 */ /* 0x008fe40000000010 */
[----:B------:R-:W-:Y:S01]  /*165ee0*/  LOP3.LUT R21, R21, 0xffff7fff, RZ, 0xc0, !PT ;  /* 0xffff7fff15157812 */ /* 0x000fe200078ec0ff */
[----:B------:R-:W0:Y:S02]  /*165ef0*/  LDCU UR15, c[0x0][0x398] ;  /* 0x00007300ff0f77ac */ /* 0x000e240008000800 */
[----:B------:R-:W-:Y:S04]  /*165f00*/  STL [R1+0x198], R6 ;  /* 0x0001980601007387 */ /* 0x000fe80000100800 */
[----:B------:R-:W2:Y:S04]  /*165f10*/  LDL.LU R16, [R1+0x64] ;  /* 0x0000640001107983 */ /* 0x000ea80000300800 */
[----:B------:R-:W2:Y:S04]  /*165f20*/  LDL.LU R17, [R1+0x474] ;  /* 0x0004740001117983 */ /* 0x000ea80000300800 */
[----:B------:R3:W-:Y:S04]  /*165f30*/  STL [R1+0x18c], R0 ;  /* 0x00018c0001007387 */ /* 0x0007e80000100800 */
[----:B------:R-:W2:Y:S04]  /*165f40*/  LDL.LU R13, [R1+0x60] ;  /* 0x00006000010d7983 */ /* 0x000ea80000300800 */
[----:B---3--:R-:W2:Y:S01]  /*165f50*/  LDL.LU R0, [R1+0x470] ;  /* 0x0004700001007983 */ /* 0x008ea20000300800 */
[----:B-1----:R-:W-:-:S02]  /*165f60*/  ISETP.LT.AND P3, PT, R4, UR20, !P0 ;  /* 0x0000001404007c0c */ /* 0x002fc4000c761270 */
[----:B----4-:R-:W-:Y:S02]  /*165f70*/  ISETP.LT.AND P2, PT, R3, UR42, !P0 ;  /* 0x0000002a03007c0c */ /* 0x010fe4000c741270 */
[----:B------:R-:W-:Y:S01]  /*165f80*/  ISETP.LT.AND P1, PT, R2, UR46, !P0 ;  /* 0x0000002e02007c0c */ /* 0x000fe2000c721270 */
[----:B------:R-:W-:Y:S01]  /*165f90*/  VIADD R6, R5, 0x3f ;  /* 0x0000003f05067836 */ /* 0x000fe20000000000 */
[----:B------:R-:W1:Y:S07]  /*165fa0*/  LDCU UR20, c[0x0][0x398] ;  /* 0x00007300ff1477ac */ /* 0x000e6e0008000800 */
[----:B------:R-:W-:Y:S01]  /*165fb0*/  @P3 LOP3.LUT R21, R21, 0x8000, RZ, 0xfc, !PT ;  /* 0x0000800015153812 */ /* 0x000fe200078efcff */
[----:B------:R-:W3:Y:S01]  /*165fc0*/  LDCU UR42, c[0x0][0x398] ;  /* 0x00007300ff2a77ac */ /* 0x000ee20008000800 */
[----:B------:R-:W4:Y:S02]  /*165fd0*/  LDCU UR46, c[0x0][0x398] ;  /* 0x00007300ff2e77ac */ /* 0x000f240008000800 */
        /* <DEDUP_REMOVED lines=11> */
[----:B---3--:R-:W-:Y:S02]  /*166090*/  ISETP.LT.AND P2, PT, R3, UR42, !P0 ;  /* 0x0000002a03007c0c */ /* 0x008fe4000c741270 */
[----:B------:R-:W-:-:S02]  /*1660a0*/  LOP3.LUT R21, R21, 0xfffff7ff, RZ, 0xc0, !PT ;  /* 0xfffff7ff15157812 */ /* 0x000fc400078ec0ff */
[----:B------:R-:W-:Y:S01]  /*1660b0*/  ISETP.LT.AND P1, PT, R2, UR49, !P0 ;  /* 0x0000003102007c0c */ /* 0x000fe2000c721270 */
[----:B------:R-:W3:Y:S01]  /*1660c0*/  LDCU UR42, c[0x0][0x398] ;  /* 0x00007300ff2a77ac */ /* 0x000ee20008000800 */
        /* <DEDUP_REMOVED lines=13> */
[----:B------:R-:W4:Y:S01]  /*1661a0*/  LDL.LU R14, [R1+0x5c] ;  /* 0x00005c00010e7983 */ /* 0x000f220000300800 */
[----:B0-----:R-:W-:-:S03]  /*1661b0*/  PRMT R6, R12, 0x5410, R11 ;  /* 0x000054100c067816 */ /* 0x001fc6000000000b */
[----:B------:R-:W4:Y:S04]  /*1661c0*/  LDL.LU R11, [R1+0x46c] ;  /* 0x00046c00010b7983 */ /* 0x000f280000300800 */
[----:B------:R0:W-:Y:S04]  /*1661d0*/  STL [R1+0x184], R6 ;  /* 0x0001840601007387 */ /* 0x0001e80000100800 */
[----:B------:R-:W4:Y:S01]  /*1661e0*/  LDL.LU R12, [R1+0x58] ;  /* 0x00005800010c7983 */ /* 0x000f220000300800 */
[----:B0-----:R-:W-:-:S05]  /*1661f0*/  VIADD R6, R5, 0x3e ;  /* 0x0000003e05067836 */ /* 0x001fca0000000000 */
[----:B------:R-:W-:Y:S02]  /*166200*/  ISETP.GE.AND P0, PT, R6, UR19, PT ;  /* 0x0000001306007c0c */ /* 0x000fe4000bf06270 */
[----:B--2---:R-:W-:Y:S02]  /*166210*/  PRMT R0, R0, 0x5410, R13 ;  /* 0x0000541000007816 */ /* 0x004fe4000000000d */
[----:B------:R-:W-:Y:S02]  /*166220*/  PRMT R6, R17, 0x5410, R16 ;  /* 0x0000541011067816 */ /* 0x000fe40000000010 */
[----:B------:R-:W-:Y:S01]  /*166230*/  LOP3.LUT R21, R21, 0xffffff7f, RZ, 0xc0, !PT ;  /* 0xffffff7f15157812 */ /* 0x000fe200078ec0ff */
[----:B------:R-:W0:Y:S02]  /*166240*/  LDCU UR19, c[0x0][0x398] ;  /* 0x00007300ff1377ac */ /* 0x000e240008000800 */
[----:B------:R-:W-:Y:S04]  /*166250*/  STL [R1+0x180], R6 ;  /* 0x0001800601007387 */ /* 0x000fe80000100800 */
[----:B------:R-:W2:Y:S04]  /*166260*/  LDL.LU R15, [R1+0x4c] ;  /* 0x00004c00010f7983 */ /* 0x000ea80000300800 */
[----:B------:R-:W2:Y:S04]  /*166270*/  LDL.LU R16, [R1+0x47c] ;  /* 0x00047c0001107983 */ /* 0x000ea80000300800 */
[----:B------:R0:W-:Y:S04]  /*166280*/  STL [R1+0x17c], R0 ;  /* 0x00017c0001007387 */ /* 0x0001e80000100800 */
[----:B------:R-:W2:Y:S04]  /*166290*/  LDL.LU R13, [R1+0x48] ;  /* 0x00004800010d7983 */ /* 0x000ea80000300800 */
[----:B0-----:R-:W2:Y:S01]  /*1662a0*/  LDL.LU R0, [R1+0x4a0] ;  /* 0x0004a00001007983 */ /* 0x001ea20000300800 */
[----:B------:R-:W-:-:S02]  /*1662b0*/  ISETP.LT.AND P3, PT, R4, UR22, !P0 ;  /* 0x0000001604007c0c */ /* 0x000fc4000c761270 */
[----:B---3--:R-:W-:Y:S02]  /*1662c0*/  ISETP.LT.AND P2, PT, R3, UR42, !P0 ;  /* 0x0000002a03007c0c */ /* 0x008fe4000c741270 */
[----:B------:R-:W-:Y:S01]  /*1662d0*/  ISETP.LT.AND P1, PT, R2, UR51, !P0 ;  /* 0x0000003302007c0c */ /* 0x000fe2000c721270 */
[----:B------:R-:W-:Y:S01]  /*1662e0*/  VIADD R6, R5, 0x3d ;  /* 0x0000003d05067836 */ /* 0x000fe20000000000 */
[----:B------:R-:W0:Y:S07]  /*1662f0*/  LDCU UR22, c[0x0][0x398] ;  /* 0x00007300ff1677ac */ /* 0x000e2e0008000800 */
[----:B------:R-:W-:Y:S01]  /*166300*/  @P3 LOP3.LUT R21, R21, 0x80, RZ, 0xfc, !PT ;  /* 0x0000008015153812 */ /* 0x000fe200078efcff */
[----:B------:R-:W3:Y:S01]  /*166310*/  LDCU UR42, c[0x0][0x398] ;  /* 0x00007300ff2a77ac */ /* 0x000ee20008000800 */
        /* <DEDUP_REMOVED lines=38> */
[----:B------:R-:W0:Y:S01]  /*166580*/  LDCU UR29, c[0x0][0x398] ;  /* 0x00007300ff1d77ac */ /* 0x000e220008000800 */
[----:B--2---:R-:W-:-:S05]  /*166590*/  PRMT R6, R16, 0x5410, R15 ;  /* 0x0000541010067816 */ /* 0x004fca000000000f */
[----:B------:R-:W-:Y:S04]  /*1665a0*/  STL [R1+0x148], R6 ;  /* 0x0001480601007387 */ /* 0x000fe80000100800 */
[----:B------:R-:W2:Y:S04]  /*1665b0*/  LDL.LU R15, [R1+0x30] ;  /* 0x00003000010f7983 */ /* 0x000ea80000300800 */
[----:B------:R-:W2:Y:S01]  /*1665c0*/  LDL.LU R16, [R1+0x4a4] ;  /* 0x0004a40001107983 */ /* 0x000ea20000300800 */
[----:B------:R-:W-:-:S05]  /*1665d0*/  PRMT R0, R0, 0x5410, R13 ;  /* 0x0000541000007816 */ /* 0x000fca000000000d */
[----:B------:R0:W-:Y:S04]  /*1665e0*/  STL [R1+0x144], R0 ;  /* 0x0001440001007387 */ /* 0x0001e80000100800 */
[----:B------:R-:W2:Y:S04]  /*1665f0*/  LDL.LU R13, [R1+0x2c] ;  /* 0x00002c00010d7983 */ /* 0x000ea80000300800 */
[----:B0-----:R-:W2:Y:S01]  /*166600*/  LDL.LU R0, [R1+0x4b0] ;  /* 0x0004b00001007983 */ /* 0x001ea20000300800 */
[----:B------:R-:W-:Y:S02]  /*166610*/  ISETP.LT.AND P3, PT, R4, UR26, !P0 ;  /* 0x0000001a04007c0c */ /* 0x000fe4000c761270 */
[----:B---3--:R-:W-:-:S02]  /*166620*/  ISETP.LT.AND P2, PT, R3, UR42, !P0 ;  /* 0x0000002a03007c0c */ /* 0x008fc4000c741270 */
[----:B------:R-:W-:Y:S02]  /*166630*/  ISETP.LT.AND P1, PT, R2, UR54, !P0 ;  /* 0x0000003602007c0c */ /* 0x000fe4000c721270 */
[----:B------:R-:W-:Y:S01]  /*166640*/  ISETP.LT.AND P0, PT, R7, UR55, !P0 ;  /* 0x0000003707007c0c */ /* 0x000fe2000c701270 */
[----:B------:R-:W-:Y:S01]  /*166650*/  VIADD R6, R5, 0x3b ;  /* 0x0000003b05067836 */ /* 0x000fe20000000000 */
[----:B------:R-:W0:Y:S01]  /*166660*/  LDCU UR42, c[0x0][0x398] ;  /* 0x00007300ff2a77ac */ /* 0x000e220008000800 */
[----:B------:R-:W3:Y:S01]  /*166670*/  LDCU UR55, c[0x0][0x398] ;  /* 0x00007300ff3777ac */ /* 0x000ee20008000800 */
        /* <DEDUP_REMOVED lines=12> */
[----:B------:R-:W4:Y:S04]  /*166740*/  LDCU UR23, c[0x0][0x398] ;  /* 0x00007300ff1777ac */ /* 0x000f280008000800 */
[----:B------:R0:W-:Y:S04]  /*166750*/  STL [R1+0xdc], R6 ;  /* 0x0000dc0601007387 */ /* 0x0001e80000100800 */
[----:B------:R-:W3:Y:S04]  /*166760*/  LDL.LU R17, [R1+0x28] ;  /* 0x0000280001117983 */ /* 0x000ee80000300800 */
[----:B------:R-:W3:Y:S01]  /*166770*/  LDL.LU R14, [R1+0x4bc] ;  /* 0x0004bc00010e7983 */ /* 0x000ee20000300800 */
        /* <DEDUP_REMOVED lines=22> */
[----:B--2---:R-:W-:Y:S01]  /*1668e0*/  PRMT R6, R16, 0x5410, R15 ;  /* 0x0000541010067816 */ /* 0x004fe2000000000f */
[----:B------:R-:W2:Y:S04]  /*1668f0*/  LDCU UR25, c[0x0][0x398] ;  /* 0x00007300ff1977ac */ /* 0x000ea80008000800 */
[----:B------:R0:W-:Y:S02]  /*166900*/  STL [R1+0xd4], R6 ;  /* 0x0000d40601007387 */ /* 0x0001e40000100800 */
[----:B0-----:R-:W-:-:S02]  /*166910*/  PRMT R6, R0, 0x5410, R13 ;  /* 0x0000541000067816 */ /* 0x001fc4000000000d */
[----:B------:R-:W2:Y:S04]  /*166920*/  LDL.LU R13, [R1+0x4ac] ;  /* 0x0004ac00010d7983 */ /* 0x000ea80000300800 */
[----:B------:R-:W2:Y:S01]  /*166930*/  LDL.LU R0, [R1+0x4e8] ;  /* 0x0004e80001007983 */ /* 0x000ea20000300800 */
[----:B------:R-:W-:Y:S02]  /*166940*/  ISETP.LT.AND P3, PT, R4, UR34, !P0 ;  /* 0x0000002204007c0c */ /* 0x000fe4000c761270 */
[----:B------:R-:W-:Y:S02]  /*166950*/  ISETP.LT.AND P2, PT, R3, UR36, !P0 ;  /* 0x0000002403007c0c */ /* 0x000fe4000c741270 */
[----:B------:R-:W-:Y:S02]  /*166960*/  LOP3.LUT R20, R20, 0xff7fffff, RZ, 0xc0, !PT ;  /* 0xff7fffff14147812 */ /* 0x000fe400078ec0ff */
[----:B------:R-:W-:Y:S01]  /*166970*/  ISETP.LT.AND P1, PT, R2, UR38, !P0 ;  /* 0x0000002602007c0c */ /* 0x000fe2000c721270 */
[----:B------:R0:W-:Y:S01]  /*166980*/  STL [R1+0xd0], R6 ;  /* 0x0000d00601007387 */ /* 0x0001e20000100800 */
[----:B------:R-:W0:Y:S01]  /*166990*/  LDCU UR36, c[0x0][0x398] ;  /* 0x00007300ff2477ac */ /* 0x000e220008000800 */
[----:B------:R-:W2:Y:S04]  /*1669a0*/  LDCU UR34, c[0x0][0x398] ;  /* 0x00007300ff2277ac */ /* 0x000ea80008000800 */
[----:B------:R-:W-:Y:S01]  /*1669b0*/  @P3 LOP3.LUT R20, R20, 0x800000, RZ, 0xfc, !PT ;  /* 0x0080000014143812 */ /* 0x000fe200078efcff */
[----:B------:R-:W0:Y:S03]  /*1669c0*/  LDCU.64 UR38, c[0x0][0x398] ;  /* 0x00007300ff2677ac */ /* 0x000e260008000a00 */
[----:B------:R-:W-:-:S02]  /*1669d0*/  LOP3.LUT R20, R20, 0xffbfffff, RZ, 0xc0, !PT ;  /* 0xffbfffff14147812 */ /* 0x000fc400078ec0ff */
[----:B-1----:R-:W-:Y:S01]  /*1669e0*/  ISETP.LT.AND P0, PT, R7, UR42, !P0 ;  /* 0x0000002a07007c0c */ /* 0x002fe2000c701270 */
[----:B0-----:R-:W-:Y:S01]  /*1669f0*/  VIADD R6, R5, 0x39 ;  /* 0x0000003905067836 */ /* 0x001fe20000000000 */
[----:B------:R-:W0:Y:S01]  /*166a00*/  LDCU UR42, c[0x0][0x398] ;  /* 0x00007300ff2a77ac */ /* 0x000e220008000800 */
[----:B------:R-:W-:-:S04]  /*166a10*/  @P2 LOP3.LUT R20, R20, 0x400000, RZ, 0xfc, !PT ;  /* 0x0040000014142812 */ /* 0x000fc800078efcff */
[----:B------:R-:W-:-:S04]  /*166a20*/  LOP3.LUT R20, R20, 0xffdfffff, RZ, 0xc0, !PT ;  /* 0xffdfffff14147812 */ /* 0x000fc800078ec0ff */
[----:B------:R-:W-:-:S04]  /*166a30*/  @P1 LOP3.LUT R20, R20, 0x200000, RZ, 0xfc, !PT ;  /* 0x0020000014141812 */ /* 0x000fc800078efcff */
[----:B------:R-:W-:-:S04]  /*166a40*/  LOP3.LUT R20, R20, 0xffefffff, RZ, 0xc0, !PT ;  /* 0xffefffff14147812 */ /* 0x000fc800078ec0ff */
[----:B------:R-:W-:Y:S02]  /*166a50*/  @P0 LOP3.LUT R20, R20, 0x100000, RZ, 0xfc, !PT ;  /* 0x0010000014140812 */ /* 0x000fe400078efcff */
[----:B------:R-:W-:Y:S01]  /*166a60*/  ISETP.GE.AND P0, PT, R6, UR27, PT ;  /* 0x0000001b06007c0c */ /* 0x000fe2000bf06270 */
[----:B------:R-:W1:Y:S03]  /*166a70*/  LDCU UR27, c[0x0][0x398] ;  /* 0x00007300ff1b77ac */ /* 0x000e660008000800 */
[----:B------:R-:W-:Y:S02]  /*166a80*/  ISETP.LT.AND P3, PT, R4, UR38, !P0 ;  /* 0x0000002604007c0c */ /* 0x000fe4000c761270 */
[----:B------:R-:W-:Y:S02]  /*166a90*/  ISETP.LT.AND P2, PT, R3, UR43, !P0 ;  /* 0x0000002b03007c0c */ /* 0x000fe4000c741270 */
[----:B------:R-:W-:-:S02]  /*166aa0*/  LOP3.LUT R20, R20, 0xfff7ffff, RZ, 0xc0, !PT ;  /* 0xfff7ffff14147812 */ /* 0x000fc400078ec0ff */
[----:B------:R-:W-:-:S07]  /*166ab0*/  ISETP.LT.AND P1, PT, R2, UR36, !P0 ;  /* 0x0000002402007c0c */ /* 0x000fce000c721270 */
[----:B------:R-:W-:Y:S01]  /*166ac0*/  @P3 LOP3.LUT R20, R20, 0x80000, RZ, 0xfc, !PT ;  /* 0x0008000014143812 */ /* 0x000fe200078efcff */
[----:B------:R-:W1:Y:S03]  /*166ad0*/  LDCU UR36, c[0x0][0x398] ;  /* 0x00007300ff2477ac */ /* 0x000e660008000800 */
[----:B------:R-:W-:Y:S02]  /*166ae0*/  LOP3.LUT R20, R20, 0xfffbffff, RZ, 0xc0, !PT ;  /* 0xfffbffff14147812 */ /* 0x000fe400078ec0ff */
[----:B0-----:R-:W-:Y:S01]  /*166af0*/  ISETP.LT.AND P0, PT, R7, UR42, !P0 ;  /* 0x0000002a07007c0c */ /* 0x001fe2000c701270 */
[----:B------:R-:W0:Y:S01]  /*166b00*/  LDCU.64 UR42, c[0x0][0x398] ;  /* 0x00007300ff2a77ac */ /* 0x000e220008000a00 */
[----:B------:R-:W-:-:S04]  /*166b10*/  @P2 LOP3.LUT R20, R20, 0x40000, RZ, 0xfc, !PT ;  /* 0x0004000014142812 */ /* 0x000fc800078efcff */
[----:B------:R-:W-:-:S04]  /*166b20*/  LOP3.LUT R20, R20, 0xfffdffff, RZ, 0xc0, !PT ;  /* 0xfffdffff14147812 */ /* 0x000fc800078ec0ff */
[----:B------:R-:W-:-:S04]  /*166b30*/  @P1 LOP3.LUT R20, R20, 0x20000, RZ, 0xfc, !PT ;  /* 0x0002000014141812 */ /* 0x000fc800078efcff */
[----:B------:R-:W-:-:S04]  /*166b40*/  LOP3.LUT R20, R20, 0xfffeffff, RZ, 0xc0, !PT ;  /* 0xfffeffff14147812 */ /* 0x000fc800078ec0ff */
[----:B------:R-:W-:Y:S02]  /*166b50*/  @P0 LOP3.LUT R20, R20, 0x10000, RZ, 0xfc, !PT ;  /* 0x0001000014140812 */ /* 0x000fe400078efcff */
[----:B---3--:R-:W-:-:S05]  /*166b60*/  PRMT R6, R14, 0x5410, R17 ;  /* 0x000054100e067816 */ /* 0x008fca0000000011 */
[----:B------:R4:W-:Y:S04]  /*166b70*/  STL [R1+0xcc], R6 ;  /* 0x0000cc0601007387 */ /* 0x0009e80000100800 */
[----:B------:R-:W3:Y:S01]  /*166b80*/  LDL.LU R14, [R1] ;  /* 0x00000000010e7983 */ /* 0x000ee20000300800 */
[----:B----4-:R-:W-:-:S03]  /*166b90*/  PRMT R6, R12, 0x5410, R11 ;  /* 0x000054100c067816 */ /* 0x010fc6000000000b */
[----:B------:R-:W3:Y:S04]  /*166ba0*/  LDL.LU R11, [R1+0x4e4] ;  /* 0x0004e400010b7983 */ /* 0x000ee80000300800 */
[----:B------:R4:W-:Y:S04]  /*166bb0*/  STL [R1+0xc8], R6 ;  /* 0x0000c80601007387 */ /* 0x0009e80000100800 */
[----:B------:R-:W3:Y:S01]  /*166bc0*/  LDL.LU R12, [R1+0x4e0] ;  /* 0x0004e000010c7983 */ /* 0x000ee20000300800 */
[----:B----4-:R-:W-:-:S05]  /*166bd0*/  VIADD R6, R5, 0x38 ;  /* 0x0000003805067836 */ /* 0x010fca0000000000 */
[----:B------:R-:W-:Y:S02]  /*166be0*/  ISETP.GE.AND P0, PT, R6, UR31, PT ;  /* 0x0000001f06007c0c */ /* 0x000fe4000bf06270 */
[----:B--2---:R-:W-:Y:S02]  /*166bf0*/  PRMT R0, R0, 0x5410, R9 ;  /* 0x0000541000007816 */ /* 0x004fe40000000009 */
[----:B------:R-:W-:Y:S02]  /*166c00*/  PRMT R6, R13, 0x5410, R10 ;  /* 0x000054100d067816 */ /* 0x000fe4000000000a */
[----:B------:R-:W-:Y:S01]  /*166c10*/  LOP3.LUT R20, R20, 0xffff7fff, RZ, 0xc0, !PT ;  /* 0xffff7fff14147812 */ /* 0x000fe200078ec0ff */
[----:B------:R-:W2:Y:S02]  /*166c20*/  LDCU UR31, c[0x0][0x398] ;  /* 0x00007300ff1f77ac */ /* 0x000ea40008000800 */
[----:B------:R-:W-:Y:S04]  /*166c30*/  STL [R1+0x60], R6 ;  /* 0x0000600601007387 */ /* 0x000fe80000100800 */
[----:B------:R-:W4:Y:S04]  /*166c40*/  LDL.LU R16, [R1+0xc] ;  /* 0x00000c0001107983 */ /* 0x000f280000300800 */
[----:B------:R-:W4:Y:S04]  /*166c50*/  LDL.LU R17, [R1+0x4f4] ;  /* 0x0004f40001117983 */ /* 0x000f280000300800 */
[----:B------:R0:W-:Y:S04]  /*166c60*/  STL [R1+0x68], R0 ;  /* 0x0000680001007387 */ /* 0x0001e80000100800 */
[----:B------:R-:W2:Y:S04]  /*166c70*/  LDL.LU R13, [R1+0x8] ;  /* 0x00000800010d7983 */ /* 0x000ea80000300800 */
[----:B0-----:R-:W2:Y:S01]  /*166c80*/  LDL.LU R0, [R1+0x4f0] ;  /* 0x0004f00001007983 */ /* 0x001ea20000300800 */
        /* <DEDUP_REMOVED lines=8> */
[----:B-1----:R-:W-:Y:S01]  /*166d10*/  ISETP.LT.AND P0, PT, R7, UR36, !P0 ;  /* 0x0000002407007c0c */ /* 0x002fe2000c701270 */
[----:B------:R-:W1:Y:S01]  /*166d20*/  LDCU.64 UR36, c[0x0][0x398] ;  /* 0x00007300ff2477ac */ /* 0x000e620008000a00 */
[----:B------:R-:W-:-:S04]  /*166d30*/  @P2 LOP3.LUT R20, R20, 0x4000, RZ, 0xfc, !PT ;  /* 0x0000400014142812 */ /* 0x000fc800078efcff */
[----:B------:R-:W-:-:S04]  /*166d40*/  LOP3.LUT R20, R20, 0xffffdfff, RZ, 0xc0, !PT ;  /* 0xffffdfff14147812 */ /* 0x000fc800078ec0ff */
[----:B------:R-:W-:-:S04]  /*166d50*/  @P1 LOP3.LUT R20, R20, 0x2000, RZ, 0xfc, !PT ;  /* 0x0000200014141812 */ /* 0x000fc800078efcff */
[----:B------:R-:W-:-:S04]  /*166d60*/  LOP3.LUT R20, R20, 0xffffefff, RZ, 0xc0, !PT ;  /* 0xffffefff14147812 */ /* 0x000fc800078ec0ff */
[----:B------:R-:W-:Y:S02]  /*166d70*/  @P0 LOP3.LUT R20, R20, 0x1000, RZ, 0xfc, !PT ;  /* 0x0000100014140812 */ /* 0x000fe400078efcff */
[----:B------:R-:W-:Y:S01]  /*166d80*/  ISETP.GE.AND P0, PT, R6, UR35, PT ;  /* 0x0000002306007c0c */ /* 0x000fe2000bf06270 */
[----:B------:R-:W0:Y:S03]  /*166d90*/  LDCU UR35, c[0x0][0x398] ;  /* 0x00007300ff2377ac */ /* 0x000e260008000800 */
[----:B-1----:R-:W-:Y:S02]  /*166da0*/  ISETP.LT.AND P3, PT, R4, UR36, !P0 ;  /* 0x0000002404007c0c */ /* 0x002fe4000c761270 */
[----:B------:R-:W-:Y:S02]  /*166db0*/  ISETP.LT.AND P2, PT, R3, UR41, !P0 ;  /* 0x0000002903007c0c */ /* 0x000fe4000c741270 */
[----:B------:R-:W-:-:S02]  /*166dc0*/  LOP3.LUT R20, R20, 0xfffff7ff, RZ, 0xc0, !PT ;  /* 0xfffff7ff14147812 */ /* 0x000fc400078ec0ff */
[----:B------:R-:W-:Y:S01]  /*166dd0*/  ISETP.LT.AND P1, PT, R2, UR45, !P0 ;  /* 0x0000002d02007c0c */ /* 0x000fe2000c721270 */
[----:B------:R-:W1:Y:S06]  /*166de0*/  LDCU UR36, c[0x0][0x398] ;  /* 0x00007300ff2477ac */ /* 0x000e6c0008000800 */
[----:B------:R-:W-:Y:S01]  /*166df0*/  @P3 LOP3.LUT R20, R20, 0x800, RZ, 0xfc, !PT ;  /* 0x0000080014143812 */ /* 0x000fe200078efcff */
[----:B------:R-:W1:Y:S03]  /*166e00*/  LDCU UR45, c[0x0][0x398] ;  /* 0x00007300ff2d77ac */ /* 0x000e660008000800 */
[----:B------:R-:W-:-:S02]  /*166e10*/  LOP3.LUT R20, R20, 0xfffffbff, RZ, 0xc0, !PT ;  /* 0xfffffbff14147812 */ /* 0x000fc400078ec0ff */
        /* <DEDUP_REMOVED lines=9> */
[----:B------:R-:W4:Y:S04]  /*166eb0*/  LDL.LU R14, [R1+0x24] ;  /* 0x00002400010e7983 */ /* 0x000f280000300800 */
[----:B------:R-:W4:Y:S01]  /*166ec0*/  LDL.LU R11, [R1+0x510] ;  /* 0x00051000010b7983 */ /* 0x000f220000300800 */
[----:B---3--:R-:W-:-:S05]  /*166ed0*/  PRMT R6, R12, 0x5410, R27 ;  /* 0x000054100c067816 */ /* 0x008fca000000001b */
[----:B------:R3:W-:Y:S04]  /*166ee0*/  STL [R1+0x94], R6 ;  /* 0x0000940601007387 */ /* 0x0007e80000100800 */
[----:B------:R-:W4:Y:S01]  /*166ef0*/  LDL.LU R12, [R1+0x4] ;  /* 0x00000400010c7983 */ /* 0x000f220000300800 */
[----:B---3--:R-:W-:-:S05]  /*166f00*/  VIADD R6, R5, 0x36 ;  /* 0x0000003605067836 */ /* 0x008fca0000000000 */
[----:B------:R-:W-:Y:S02]  /*166f10*/  ISETP.GE.AND P0, PT, R6, UR39, PT ;  /* 0x0000002706007c0c */ /* 0x000fe4000bf06270 */
[----:B--2---:R-:W-:Y:S02]  /*166f20*/  PRMT R0, R0, 0x5410, R13 ;  /* 0x0000541000007816 */ /* 0x004fe4000000000d */
[----:B----4-:R-:W-:Y:S02]  /*166f30*/  PRMT R6, R17, 0x5410, R16 ;  /* 0x0000541011067816 */ /* 0x010fe40000000010 */
[----:B------:R-:W-:Y:S01]  /*166f40*/  LOP3.LUT R20, R20, 0xffffff7f, RZ, 0xc0, !PT ;  /* 0xffffff7f14147812 */ /* 0x000fe200078ec0ff */
[----:B------:R-:W2:Y:S02]  /*166f50*/  LDCU.64 UR38, c[0x0][0x398] ;  /* 0x00007300ff2677ac */ /* 0x000ea40008000a00 */
[----:B------:R-:W-:Y:S04]  /*166f60*/  STL [R1+0x90], R6 ;  /* 0x0000900601007387 */ /* 0x000fe80000100800 */
[----:B------:R-:W3:Y:S04]  /*166f70*/  LDL.LU R15, [R1+0x34] ;  /* 0x00003400010f7983 */ /* 0x000ee80000300800 */
[----:B------:R-:W3:Y:S04]  /*166f80*/  LDL.LU R17, [R1+0x4fc] ;  /* 0x0004fc0001117983 */ /* 0x000ee80000300800 */
[----:B------:R4:W-:Y:S04]  /*166f90*/  STL [R1+0x98], R0 ;  /* 0x0000980001007387 */ /* 0x0009e80000100800 */
[----:B------:R-:W3:Y:S04]  /*166fa0*/  LDL.LU R13, [R1+0x20] ;  /* 0x00002000010d7983 */ /* 0x000ee80000300800 */
[----:B----4-:R-:W4:Y:S01]  /*166fb0*/  LDL.LU R0, [R1+0x4ec] ;  /* 0x0004ec0001007983 */ /* 0x010f220000300800 */
[----:B0-----:R-:W-:-:S02]  /*166fc0*/  ISETP.LT.AND P3, PT, R4, UR40, !P0 ;  /* 0x0000002804007c0c */ /* 0x001fc4000c761270 */
        /* <DEDUP_REMOVED lines=14> */
[----:B------:R-:W-:Y:S01]  /*1670b0*/  ISETP.GE.AND P0, PT, R6, UR43, PT ;  /* 0x0000002b06007c0c */ /* 0x000fe2000bf06270 */
[----:B------:R-:W0:Y:S03]  /*1670c0*/  LDCU.64 UR42, c[0x0][0x398] ;  /* 0x00007300ff2a77ac */ /* 0x000e260008000a00 */
[----:B--2---:R-:W-:Y:S02]  /*1670d0*/  ISETP.LT.AND P3, PT, R4, UR38, !P0 ;  /* 0x0000002604007c0c */ /* 0x004fe4000c761270 */
[----:B-1----:R-:W-:Y:S02]  /*1670e0*/  ISETP.LT.AND P2, PT, R3, UR45, !P0 ;  /* 0x0000002d03007c0c */ /* 0x002fe4000c741270 */
[----:B------:R-:W-:-:S02]  /*1670f0*/  LOP3.LUT R20, R20, 0xfffffff7, RZ, 0xc0, !PT ;  /* 0xfffffff714147812 */ /* 0x000fc400078ec0ff */
[----:B------:R-:W-:-:S07]  /*167100*/  ISETP.LT.AND P1, PT, R2, UR77, !P0 ;  /* 0x0000004d02007c0c */ /* 0x000fce000c721270 */
[----:B------:R-:W-:Y:S01]  /*167110*/  @P3 LOP3.LUT R20, R20, 0x8, RZ, 0xfc, !PT ;  /* 0x0000000814143812 */ /* 0x000fe200078efcff */
[----:B------:R-:W1:Y:S03]  /*167120*/  LDCU UR77, c[0x0][0x398] ;  /* 0x00007300ff4d77ac */ /* 0x000e660008000800 */
[----:B------:R-:W-:Y:S02]  /*167130*/  LOP3.LUT R20, R20, 0xfffffffb, RZ, 0xc0, !PT ;  /* 0xfffffffb14147812 */ /* 0x000fe400078ec0ff */
[----:B------:R-:W-:Y:S01]  /*167140*/  ISETP.LT.AND P0, PT, R7, UR44, !P0 ;  /* 0x0000002c07007c0c */ /* 0x000fe2000c701270 */
[----:B------:R-:W2:Y:S01]  /*167150*/  LDCU.64 UR44, c[0x0][0x398] ;  /* 0x00007300ff2c77ac */ /* 0x000ea20008000a00 */
[----:B------:R-:W-:-:S04]  /*167160*/  @P2 LOP3.LUT R20, R20, 0x4, RZ, 0xfc, !PT ;  /* 0x0000000414142812 */ /* 0x000fc800078efcff */
[----:B------:R-:W-:-:S04]  /*167170*/  LOP3.LUT R20, R20, 0xfffffffd, RZ, 0xc0, !PT ;  /* 0xfffffffd14147812 */ /* 0x000fc800078ec0ff */
[----:B------:R-:W-:-:S04]  /*167180*/  @P1 LOP3.LUT R20, R20, 0x2, RZ, 0xfc, !PT ;  /* 0x0000000214141812 */ /* 0x000fc800078efcff */
[----:B------:R-:W-:-:S04]  /*167190*/  LOP3.LUT R20, R20, 0xfffffffe, RZ, 0xc0, !PT ;  /* 0xfffffffe14147812 */ /* 0x000fc800078ec0ff */
[----:B------:R-:W-:Y:S02]  /*1671a0*/  @P0 LOP3.LUT R20, R20, 0x1, RZ, 0xfc, !PT ;  /* 0x0000000114140812 */ /* 0x000fe400078efcff */
[----:B------:R-:W-:-:S05]  /*1671b0*/  PRMT R6, R11, 0x5410, R14 ;  /* 0x000054100b067816 */ /* 0x000fca000000000e */
[----:B------:R0:W-:Y:S02]  /*1671c0*/  STL [R1+0x6c], R6 ;  /* 0x00006c0601007387 */ /* 0x0001e40000100800 */
[----:B0-----:R-:W-:Y:S02]  /*1671d0*/  PRMT R6, R24, 0x5410, R12 ;  /* 0x0000541018067816 */ /* 0x001fe4000000000c */
[----:B------:R-:W2:Y:S04]  /*1671e0*/  LDL.LU R24, [R1+0x5784] ;  /* 0x0057840001187983 */ /* 0x000ea80000300800 */
[----:B------:R-:W2:Y:S04]  /*1671f0*/  LDL.LU R16, [R1+0x44] ;  /* 0x0000440001107983 */ /* 0x000ea80000300800 */
[----:B------:R-:W2:Y:S04]  /*167200*/  LDL.LU R14, [R1+0x568] ;  /* 0x00056800010e7983 */ /* 0x000ea80000300800 */
[----:B------:R0:W-:Y:S04]  /*167210*/  STL [R1+0x4c], R6 ;  /* 0x00004c0601007387 */ /* 0x0001e80000100800 */
[----:B------:R-:W2:Y:S04]  /*167220*/  LDL.LU R11, [R1+0x40] ;  /* 0x00004000010b7983 */ /* 0x000ea80000300800 */
[----:B------:R-:W2:Y:S01]  /*167230*/  LDL.LU R12, [R1+0x564] ;  /* 0x00056400010c7983 */ /* 0x000ea20000300800 */
[----:B0-----:R-:W-:-:S05]  /*167240*/  VIADD R6, R5, 0x34 ;  /* 0x0000003405067836 */ /* 0x001fca0000000000 */
[----:B------:R-:W-:Y:S01]  /*167250*/  ISETP.GE.AND P0, PT, R6, UR37, PT ;  /* 0x0000002506007c0c */ /* 0x000fe2000bf06270 */
[----:B------:R-:W0:Y:S01]  /*167260*/  LDCU UR37, c[0x0][0x398] ;  /* 0x00007300ff2577ac */ /* 0x000e220008000800 */
[----:B---3--:R-:W-:-:S05]  /*167270*/  PRMT R6, R17, 0x5410, R15 ;  /* 0x0000541011067816 */ /* 0x008fca000000000f */
[----:B------:R-:W-:Y:S04]  /*167280*/  STL [R1+0x3c], R6 ;  /* 0x00003c0601007387 */ /* 0x000fe80000100800 */
[----:B------:R-:W3:Y:S04]  /*167290*/  LDL.LU R15, [R1+0x54] ;  /* 0x00005400010f7983 */ /* 0x000ee80000300800 */
[----:B------:R-:W3:Y:S01]  /*1672a0*/  LDL.LU R17, [R1+0x57c] ;  /* 0x00057c0001117983 */ /* 0x000ee20000300800 */
[----:B----4-:R-:W-:-:S05]  /*1672b0*/  PRMT R0, R0, 0x5410, R13 ;  /* 0x0000541000007816 */ /* 0x010fca000000000d */
[----:B------:R4:W-:Y:S04]  /*1672c0*/  STL [R1+0x48], R0 ;  /* 0x0000480001007387 */ /* 0x0009e80000100800 */
[----:B------:R-:W3:Y:S04]  /*1672d0*/  LDL.LU R13, [R1+0x50] ;  /* 0x00005000010d7983 */ /* 0x000ee80000300800 */
[----:B----4-:R-:W4:Y:S01]  /*1672e0*/  LDL.LU R0, [R1+0x578] ;  /* 0x0005780001007983 */ /* 0x010f220000300800 */
[----:B--2---:R-:W-:Y:S02]  /*1672f0*/  ISETP.LT.AND P3, PT, R4, UR44, !P0 ;  /* 0x0000002c04007c0c */ /* 0x004fe4000c761270 */
[----:B------:R-:W-:-:S02]  /*167300*/  ISETP.LT.AND P2, PT, R3, UR52, !P0 ;  /* 0x0000003403007c0c */ /* 0x000fc4000c741270 */
[----:B------:R-:W-:Y:S02]  /*167310*/  ISETP.LT.AND P1, PT, R2, UR76, !P0 ;  /* 0x0000004c02007c0c */ /* 0x000fe4000c721270 */
[----:B------:R-:W-:Y:S01]  /*167320*/  ISETP.LT.AND P0, PT, R7, UR75, !P0 ;  /* 0x0000004b07007c0c */ /* 0x000fe2000c701270 */
[----:B------:R-:W-:Y:S01]  /*167330*/  VIADD R6, R5, 0x33 ;  /* 0x0000003305067836 */ /* 0x000fe20000000000 */
[----:B------:R-:W2:Y:S01]  /*167340*/  LDCU UR75, c[0x0][0x398] ;  /* 0x00007300ff4b77ac */ /* 0x000ea20008000800 */
[----:B------:R-:W0:Y:S01]  /*167350*/  LDCU UR52, c[0x0][0x398] ;  /* 0x00007300ff3477ac */ /* 0x000e220008000800 */
[----:B------:R-:W0:Y:S01]  /*167360*/  LDCU UR76, c[0x0][0x398] ;  /* 0x00007300ff4c77ac */ /* 0x000e220008000800 */
[----:B------:R-:W-:-:S04]  /*167370*/  LOP3.LUT R24, R24, 0x7fffffff, RZ, 0xc0, !PT ;  /* 0x7fffffff18187812 */ /* 0x000fc800078ec0ff */
        /* <DEDUP_REMOVED lines=11> */
[----:B------:R-:W-:-:S02]  /*167430*/  ISETP.LT.AND P1, PT, R2, UR73, !P0 ;  /* 0x0000004902007c0c */ /* 0x000fc4000c721270 */
[----:B------:R-:W-:Y:S01]  /*167440*/  PRMT R6, R14, 0x5410, R16 ;  /* 0x000054100e067816 */ /* 0x000fe20000000010 */
[----:B------:R-:W0:Y:S06]  /*167450*/  LDCU.64 UR40, c[0x0][0x398] ;  /* 0x00007300ff2877ac */ /* 0x000e2c0008000a00 */
[----:B------:R-:W-:Y:S01]  /*167460*/  @P3 LOP3.LUT R24, R24, 0x8000000, RZ, 0xfc, !PT ;  /* 0x0800000018183812 */ /* 0x000fe200078efcff */
[----:B------:R-:W0:Y:S01]  /*167470*/  LDCU UR53, c[0x0][0x398] ;  /* 0x00007300ff3577ac */ /* 0x000e220008000800 */
[C---:B------:R-:W-:Y:S02]  /*167480*/  VIADD R10, R5.reuse, 0xd ;  /* 0x0000000d050a7836 */ /* 0x040fe40000000000 */
[----:B------:R-:W-:Y:S01]  /*167490*/  VIADD R27, R5, 0xc ;  /* 0x0000000c051b7836 */ /* 0x000fe20000000000 */
[----:B------:R-:W-:-:S02]  /*1674a0*/  LOP3.LUT R24, R24, 0xfbffffff, RZ, 0xc0, !PT ;  /* 0xfbffffff18187812 */ /* 0x000fc400078ec0ff */
[----:B------:R-:W-:Y:S01]  /*1674b0*/  ISETP.LT.AND P0, PT, R7, UR72, !P0 ;  /* 0x0000004807007c0c */ /* 0x000fe2000c701270 */
[----:B------:R0:W-:Y:S04]  /*1674c0*/  STL [R1+0x44], R6 ;  /* 0x0000440601007387 */ /* 0x0001e80000100800 */
[----:B------:R-:W2:Y:S01]  /*1674d0*/  LDL.LU R16, [R1+0x70] ;  /* 0x0000700001107983 */ /* 0x000ea20000300800 */
[----:B------:R-:W-:-:S03]  /*1674e0*/  @P2 LOP3.LUT R24, R24, 0x4000000, RZ, 0xfc, !PT ;  /* 0x0400000018182812 */ /* 0x000fc600078efcff */
[----:B------:R-:W2:Y:S01]  /*1674f0*/  LDL.LU R14, [R1+0x5a0] ;  /* 0x0005a000010e7983 */ /* 0x000ea20000300800 */
[----:B------:R-:W1:Y:S01]  /*167500*/  LDCU UR73, c[0x0][0x398] ;  /* 0x00007300ff4977ac */ /* 0x000e620008000800 */
[----:B------:R-:W-:Y:S01]  /*167510*/  VIADD R19, R5, 0xb ;  /* 0x0000000b05137836 */ /* 0x000fe20000000000 */
[----:B------:R-:W-:Y:S01]  /*167520*/  LOP3.LUT R24, R24, 0xfdffffff, RZ, 0xc0, !PT ;  /* 0xfdffffff18187812 */ /* 0x000fe200078ec0ff */
[----:B------:R-:W1:Y:S01]  /*167530*/  LDCU UR72, c[0x0][0x398] ;  /* 0x00007300ff4877ac */ /* 0x000e620008000800 */
[----:B0-----:R-:W-:Y:S02]  /*167540*/  PRMT R6, R12, 0x5410, R11 ;  /* 0x000054100c067816 */ /* 0x001fe4000000000b */
[----:B------:R-:W-:-:S03]  /*167550*/  @P1 LOP3.LUT R24, R24, 0x2000000, RZ, 0xfc, !PT ;  /* 0x0200000018181812 */ /* 0x000fc600078efcff */
[----:B------:R0:W-:Y:S01]  /*167560*/  STL [R1+0x58], R6 ;  /* 0x0000580601007387 */ /* 0x0001e20000100800 */
[----:B------:R-:W-:-:S03]  /*167570*/  LOP3.LUT R24, R24, 0xfeffffff, RZ, 0xc0, !PT ;  /* 0xfeffffff18187812 */ /* 0x000fc600078ec0ff */
[----:B------:R-:W2:Y:S04]  /*167580*/  LDL.LU R11, [R1+0x78] ;  /* 0x00007800010b7983 */ /* 0x000ea80000300800 */
[----:B------:R-:W2:Y:S01]  /*167590*/  LDL.LU R12, [R1+0x5bc] ;  /* 0x0005bc00010c7983 */ /* 0x000ea20000300800 */
[----:B------:R-:W-:Y:S01]  /*1675a0*/  @P0 LOP3.LUT R24, R24, 0x1000000, RZ, 0xfc, !PT ;  /* 0x0100000018180812 */ /* 0x000fe200078efcff */
[----:B0-----:R-:W-:-:S05]  /*1675b0*/  VIADD R6, R5, 0x32 ;  /* 0x0000003205067836 */ /* 0x001fca0000000000 */
[----:B------:R-:W-:Y:S02]  /*1675c0*/  ISETP.GE.AND P0, PT, R6, UR39, PT ;  /* 0x0000002706007c0c */ /* 0x000fe4000bf06270 */
[----:B---3--:R-:W-:Y:S02]  /*1675d0*/  PRMT R6, R17, 0x5410, R15 ;  /* 0x0000541011067816 */ /* 0x008fe4000000000f */
[----:B----4-:R-:W-:Y:S02]  /*1675e0*/  PRMT R0, R0, 0x5410, R13 ;  /* 0x0000541000007816 */ /* 0x010fe4000000000d */
[----:B------:R-:W-:Y:S01]  /*1675f0*/  LOP3.LUT R24, R24, 0xff7fffff, RZ, 0xc0, !PT ;  /* 0xff7fffff18187812 */ /* 0x000fe200078ec0ff */
[----:B------:R-:W0:Y:S01]  /*167600*/  LDCU.64 UR38, c[0x0][0x398] ;  /* 0x00007300ff2677ac */ /* 0x000e220008000a00 */
[----:B------:R-:W-:Y:S04]  /*167610*/  STL [R1+0x40], R6 ;  /* 0x0000400601007387 */ /* 0x000fe80000100800 */
[----:B------:R-:W3:Y:S04]  /*167620*/  LDL.LU R15, [R1+0x9c] ;  /* 0x00009c00010f7983 */ /* 0x000ee80000300800 */
[----:B------:R-:W3:Y:S04]  /*167630*/  LDL.LU R17, [R1+0x5ec] ;  /* 0x0005ec0001117983 */ /* 0x000ee80000300800 */
[----:B------:R4:W-:Y:S04]  /*167640*/  STL [R1+0x54], R0 ;  /* 0x0000540001007387 */ /* 0x0009e80000100800 */
[----:B------:R-:W3:Y:S04]  /*167650*/  LDL.LU R13, [R1+0x8c] ;  /* 0x00008c00010d7983 */ /* 0x000ee80000300800 */
[----:B----4-:R-:W4:Y:S01]  /*167660*/  LDL.LU R0, [R1+0x5ac] ;  /* 0x0005ac0001007983 */ /* 0x010f220000300800 */
        /* <DEDUP_REMOVED lines=32> */
[----:B--2---:R-:W-:-:S05]  /*167870*/  PRMT R6, R14, 0x5410, R16 ;  /* 0x000054100e067816 */ /* 0x004fca0000000010 */
        /* <DEDUP_REMOVED lines=10> */
[----:B----4-:R-:W-:-:S03]  /*167920*/  PRMT R0, R0, 0x5410, R13 ;  /* 0x0000541000007816 */ /* 0x010fc6000000000d */
[----:B------:R-:W-:Y:S04]  /*167930*/  STL [R1+0xc0], R6 ;  /* 0x0000c00601007387 */ /* 0x000fe80000100800 */
[----:B------:R-:W2:Y:S04]  /*167940*/  LDL.LU R17, [R1+0x16c] ;  /* 0x00016c0001117983 */ /* 0x000ea80000300800 */
[----:B------:R-:W2:Y:S01]  /*167950*/  LDL.LU R13, [R1+0x63c] ;  /* 0x00063c00010d7983 */ /* 0x000ea20000300800 */
[----:B------:R-:W-:-:S03]  /*167960*/  LOP3.LUT R24, R24, 0xffff7fff, RZ, 0xc0, !PT ;  /* 0xffff7fff18187812 */ /* 0x000fc600078ec0ff */
[----:B------:R3:W-:Y:S01]  /*167970*/  STL [R1+0xc4], R0 ;  /* 0x0000c40001007387 */ /* 0x0007e20000100800 */
[----:B------:R-:W4:Y:S03]  /*167980*/  LDCU.64 UR42, c[0x0][0x398] ;  /* 0x00007300ff2a77ac */ /* 0x000f260008000a00 */
[----:B---3--:R-:W3:Y:S01]  /*167990*/  LDL.LU R0, [R1+0x13c] ;  /* 0x00013c0001007983 */ /* 0x008ee20000300800 */
[----:B-1----:R-:W-:Y:S02]  /*1679a0*/  ISETP.LT.AND P3, PT, R4, UR44, !P0 ;  /* 0x0000002c04007c0c */ /* 0x002fe4000c761270 */
[----:B------:R-:W-:Y:S02]  /*1679b0*/  ISETP.LT.AND P2, PT, R3, UR77, !P0 ;  /* 0x0000004d03007c0c */ /* 0x000fe4000c741270 */
[----:B------:R-:W-:-:S09]  /*1679c0*/  ISETP.LT.AND P1, PT, R2, UR67, !P0 ;  /* 0x0000004302007c0c */ /* 0x000fd2000c721270 */
[----:B------:R-:W-:Y:S01]  /*1679d0*/  @P3 LOP3.LUT R24, R24, 0x8000, RZ, 0xfc, !PT ;  /* 0x0000800018183812 */ /* 0x000fe200078efcff */
[----:B------:R-:W-:Y:S01]  /*1679e0*/  VIADD R6, R5, 0x2f ;  /* 0x0000002f05067836 */ /* 0x000fe20000000000 */
[----:B------:R-:W1:Y:S01]  /*1679f0*/  LDCU UR77, c[0x0][0x398] ;  /* 0x00007300ff4d77ac */ /* 0x000e620008000800 */
        /* <DEDUP_REMOVED lines=15> */
[----:B------:R-:W4:Y:S06]  /*167af0*/  LDCU UR74, c[0x0][0x398] ;  /* 0x00007300ff4a77ac */ /* 0x000f2c0008000800 */
        /* <DEDUP_REMOVED lines=19> */
[----:B---3--:R-:W-:Y:S02]  /*167c30*/  PRMT R0, R23, 0x5410, R0 ;  /* 0x0000541017007816 */ /* 0x008fe40000000000 */
[----:B--2---:R-:W-:Y:S02]  /*167c40*/  PRMT R6, R13, 0x5410, R17 ;  /* 0x000054100d067816 */ /* 0x004fe40000000011 */
[----:B------:R-:W-:Y:S01]  /*167c50*/  LOP3.LUT R24, R24, 0xffffff7f, RZ, 0xc0, !PT ;  /* 0xffffff7f18187812 */ /* 0x000fe200078ec0ff */
[----:B------:R-:W0:Y:S02]  /*167c60*/  LDCU.64 UR38, c[0x0][0x398] ;  /* 0x00007300ff2677ac */ /* 0x000e240008000a00 */
[----:B------:R-:W-:Y:S04]  /*167c70*/  STL [R1+0x194], R6 ;  /* 0x0001940601007387 */ /* 0x000fe80000100800 */
[----:B------:R-:W2:Y:S04]  /*167c80*/  LDL.LU R23, [R1+0x5780] ;  /* 0x0057800001177983 */ /* 0x000ea80000300800 */
[----:B------:R-:W3:Y:S04]  /*167c90*/  LDL.LU R15, [R1+0x168] ;  /* 0x00016800010f7983 */ /* 0x000ee80000300800 */
[----:B------:R-:W3:Y:S04]  /*167ca0*/  LDL.LU R17, [R1+0x6f4] ;  /* 0x0006f40001117983 */ /* 0x000ee80000300800 */
[----:B------:R0:W-:Y:S04]  /*167cb0*/  STL [R1+0x190], R0 ;  /* 0x0001900001007387 */ /* 0x0001e80000100800 */
[----:B------:R-:W3:Y:S04]  /*167cc0*/  LDL.LU R13, [R1+0x130] ;  /* 0x00013000010d7983 */ /* 0x000ee80000300800 */
[----:B0-----:R-:W3:Y:S01]  /*167cd0*/  LDL.LU R0, [R1+0x5c0] ;  /* 0x0005c00001007983 */ /* 0x001ee20000300800 */
[----:B------:R-:W-:-:S02]  /*167ce0*/  ISETP.LT.AND P3, PT, R4, UR40, !P0 ;  /* 0x0000002804007c0c */ /* 0x000fc4000c761270 */
        /* <DEDUP_REMOVED lines=21> */
[----:B------:R-:W0:Y:S01]  /*167e40*/  LDCU UR75, c[0x0][0x398] ;  /* 0x00007300ff4b77ac */ /* 0x000e220008000800 */
        /* <DEDUP_REMOVED lines=13> */
[----:B--2---:R-:W-:Y:S02]  /*167f20*/  PRMT R6, R23, 0x5410, R12 ;  /* 0x0000541017067816 */ /* 0x004fe4000000000c */
[----:B------:R-:W2:Y:S04]  /*167f30*/  LDL.LU R23, [R1+0x577c] ;  /* 0x00577c0001177983 */ /* 0x000ea80000300800 */
[----:B------:R-:W4:Y:S04]  /*167f40*/  LDL.LU R16, [R1+0x12c] ;  /* 0x00012c0001107983 */ /* 0x000f280000300800 */
[----:B------:R-:W4:Y:S04]  /*167f50*/  LDL.LU R14, [R1+0x5e0] ;  /* 0x0005e000010e7983 */ /* 0x000f280000300800 */
[----:B------:R0:W-:Y:S04]  /*167f60*/  STL [R1+0x1e0], R6 ;  /* 0x0001e00601007387 */ /* 0x0001e80000100800 */
[----:B------:R-:W4:Y:S04]  /*167f70*/  LDL.LU R11, [R1+0x128] ;  /* 0x00012800010b7983 */ /* 0x000f280000300800 */
[----:B------:R-:W4:Y:S01]  /*167f80*/  LDL.LU R12, [R1+0x6fc] ;  /* 0x0006fc00010c7983 */ /* 0x000f220000300800 */
[----:B0-----:R-:W-:-:S05]  /*167f90*/  VIADD R6, R5, 0x2c ;  /* 0x0000002c05067836 */ /* 0x001fca0000000000 */
[----:B------:R-:W-:Y:S02]  /*167fa0*/  ISETP.GE.AND P0, PT, R6, UR43, PT ;  /* 0x0000002b06007c0c */ /* 0x000fe4000bf06270 */
[----:B---3--:R-:W-:Y:S02]  /*167fb0*/  PRMT R6, R17, 0x5410, R15 ;  /* 0x0000541011067816 */ /* 0x008fe4000000000f */
[----:B------:R-:W-:Y:S01]  /*167fc0*/  PRMT R0, R0, 0x5410, R13 ;  /* 0x0000541000007816 */ /* 0x000fe2000000000d */
[----:B------:R-:W0:Y:S02]  /*167fd0*/  LDCU.64 UR42, c[0x0][0x398] ;  /* 0x00007300ff2a77ac */ /* 0x000e240008000a00 */
        /* <DEDUP_REMOVED lines=8> */
[----:B------:R-:W-:Y:S02]  /*168060*/  ISETP.LT.AND P1, PT, R2, UR58, !P0 ;  /* 0x0000003a02007c0c */ /* 0x000fe4000c721270 */
[----:B------:R-:W-:Y:S01]  /*168070*/  ISETP.LT.AND P0, PT, R7, UR6, !P0 ;  /* 0x0000000607007c0c */ /* 0x000fe2000c701270 */
[----:B------:R-:W0:Y:S01]  /*168080*/  LDCU UR75, c[0x0][0x398] ;  /* 0x00007300ff4b77ac */ /* 0x000e220008000800 */
[----:B------:R-:W-:Y:S01]  /*168090*/  VIADD R6, R5, 0x2b ;  /* 0x0000002b05067836 */ /* 0x000fe20000000000 */
        /* <DEDUP_REMOVED lines=13> */
[----:B0-----:R-:W-:Y:S02]  /*168170*/  ISETP.LT.AND P2, PT, R3, UR75, !P0 ;  /* 0x0000004b03007c0c */ /* 0x001fe4000c741270 */
[----:B------:R-:W-:-:S02]  /*168180*/  ISETP.LT.AND P1, PT, R2, UR7, !P0 ;  /* 0x0000000702007c0c */ /* 0x000fc4000c721270 */
[----:B----4-:R-:W-:Y:S02]  /*168190*/  PRMT R6, R14, 0x5410, R16 ;  /* 0x000054100e067816 */ /* 0x010fe40000000010 */
[----:B---3--:R-:W-:Y:S01]  /*1681a0*/  PRMT R0, R0, 0x5410, R13 ;  /* 0x0000541000007816 */ /* 0x008fe2000000000d */
[----:B------:R-:W0:Y:S01]  /*1681b0*/  LDCU UR42, c[0x0][0x398] ;  /* 0x00007300ff2a77ac */ /* 0x000e220008000800 */
[----:B------:R-:W2:Y:S03]  /*1681c0*/  LDCU UR41, c[0x0][0x398] ;  /* 0x00007300ff2977ac */ /* 0x000ea60008000800 */
[----:B------:R-:W-:Y:S01]  /*1681d0*/  @P3 LOP3.LUT R23, R23, 0x8000000, RZ, 0xfc, !PT ;  /* 0x0800000017173812 */ /* 0x000fe200078efcff */
[----:B------:R-:W3:Y:S01]  /*1681e0*/  LDCU.64 UR6, c[0x0][0x398] ;  /* 0x00007300ff0677ac */ /* 0x000ee20008000a00 */
[----:B------:R-:W4:Y:S02]  /*1681f0*/  LDCU UR75, c[0x0][0x398] ;  /* 0x00007300ff4b77ac */ /* 0x000f240008000800 */
[----:B------:R-:W-:-:S02]  /*168200*/  LOP3.LUT R23, R23, 0xfbffffff, RZ, 0xc0, !PT ;  /* 0xfbffffff17177812 */ /* 0x000fc400078ec0ff */
[----:B------:R-:W-:Y:S02]  /*168210*/  ISETP.LT.AND P0, PT, R7, UR8, !P0 ;  /* 0x0000000807007c0c */ /* 0x000fe4000c701270 */
[----:B------:R-:W-:Y:S01]  /*168220*/  @P2 LOP3.LUT R23, R23, 0x4000000, RZ, 0xfc, !PT ;  /* 0x0400000017172812 */ /* 0x000fe200078efcff */
[----:B------:R0:W-:Y:S04]  /*168230*/  STL [R1+0x280], R6 ;  /* 0x0002800601007387 */ /* 0x0001e80000100800 */
[----:B------:R-:W2:Y:S04]  /*168240*/  LDL.LU R16, [R1+0x120] ;  /* 0x0001200001107983 */ /* 0x000ea80000300800 */
[----:B------:R-:W2:Y:S01]  /*168250*/  LDL.LU R14, [R1+0x5e8] ;  /* 0x0005e800010e7983 */ /* 0x000ea20000300800 */
[----:B------:R-:W-:-:S04]  /*168260*/  LOP3.LUT R23, R23, 0xfdffffff, RZ, 0xc0, !PT ;  /* 0xfdffffff17177812 */ /* 0x000fc800078ec0ff */
[----:B------:R-:W-:Y:S02]  /*168270*/  @P1 LOP3.LUT R23, R23, 0x2000000, RZ, 0xfc, !PT ;  /* 0x0200000017171812 */ /* 0x000fe400078efcff */
[----:B0-----:R-:W-:Y:S02]  /*168280*/  PRMT R6, R12, 0x5410, R11 ;  /* 0x000054100c067816 */ /* 0x001fe4000000000b */
[----:B------:R-:W-:-:S03]  /*168290*/  LOP3.LUT R23, R23, 0xfeffffff, RZ, 0xc0, !PT ;  /* 0xfeffffff17177812 */ /* 0x000fc600078ec0ff */
[----:B------:R0:W-:Y:S04]  /*1682a0*/  STL [R1+0x2c0], R6 ;  /* 0x0002c00601007387 */ /* 0x0001e80000100800 */
[----:B------:R-:W2:Y:S04]  /*1682b0*/  LDL.LU R11, [R1+0x11c] ;  /* 0x00011c00010b7983 */ /* 0x000ea80000300800 */
[----:B------:R-:W2:Y:S01]  /*1682c0*/  LDL.LU R12, [R1+0x11a8] ;  /* 0x0011a800010c7983 */ /* 0x000ea20000300800 */
[----:B------:R-:W-:Y:S01]  /*1682d0*/  @P0 LOP3.LUT R23, R23, 0x1000000, RZ, 0xfc, !PT ;  /* 0x0100000017170812 */ /* 0x000fe200078efcff */
[----:B0-----:R-:W-:-:S05]  /*1682e0*/  VIADD R6, R5, 0x2a ;  /* 0x0000002a05067836 */ /* 0x001fca0000000000 */
[----:B------:R-:W-:Y:S02]  /*1682f0*/  ISETP.GE.AND P0, PT, R6, UR39, PT ;  /* 0x0000002706007c0c */ /* 0x000fe4000bf06270 */
        /* <DEDUP_REMOVED lines=9> */
[----:B---3--:R-:W-:-:S02]  /*168390*/  ISETP.LT.AND P3, PT, R4, UR6, !P0 ;  /* 0x0000000604007c0c */ /* 0x008fc4000c761270 */
[----:B----4-:R-:W-:Y:S02]  /*1683a0*/  ISETP.LT.AND P2, PT, R3, UR75, !P0 ;  /* 0x0000004b03007c0c */ /* 0x010fe4000c741270 */
[----:B------:R-:W-:Y:S02]  /*1683b0*/  ISETP.LT.AND P1, PT, R2, UR10, !P0 ;  /* 0x0000000a02007c0c */ /* 0x000fe4000c721270 */
[----:B------:R-:W-:Y:S01]  /*1683c0*/  ISETP.LT.AND P0, PT, R7, UR9, !P0 ;  /* 0x0000000907007c0c */ /* 0x000fe2000c701270 */
[----:B------:R-:W0:Y:S01]  /*1683d0*/  LDCU.64 UR8, c[0x0][0x398] ;  /* 0x00007300ff0877ac */ /* 0x000e220008000a00 */
[----:B------:R-:W3:Y:S05]  /*1683e0*/  LDCU UR75, c[0x0][0x398] ;  /* 0x00007300ff4b77ac */ /* 0x000eea0008000800 */
[----:B------:R-:W-:-:S04]  /*1683f0*/  @P3 LOP3.LUT R23, R23, 0x800000, RZ, 0xfc, !PT ;  /* 0x0080000017173812 */ /* 0x000fc800078efcff */
[----:B------:R-:W-:-:S04]  /*168400*/  LOP3.LUT R23, R23, 0xffbfffff, RZ, 0xc0, !PT ;  /* 0xffbfffff17177812 */ /* 0x000fc800078ec0ff */
[----:B------:R-:W-:-:S04]  /*168410*/  @P2 LOP3.LUT R23, R23, 0x400000, RZ, 0xfc, !PT ;  /* 0x0040000017172812 */ /* 0x000fc800078efcff */
[----:B------:R-:W-:-:S04]  /*168420*/  LOP3.LUT R23, R23, 0xffdfffff, RZ, 0xc0, !PT ;  /* 0xffdfffff17177812 */ /* 0x000fc800078ec0ff */
[----:B------:R-:W-:Y:S01]  /*168430*/  @P1 LOP3.LUT R23, R23, 0x200000, RZ, 0xfc, !PT ;  /* 0x0020000017171812 */ /* 0x000fe200078efcff */
[----:B------:R-:W-:-:S03]  /*168440*/  VIADD R6, R5, 0x29 ;  /* 0x0000002905067836 */ /* 0x000fc60000000000 */
[----:B------:R-:W-:-:S04]  /*168450*/  LOP3.LUT R23, R23, 0xffefffff, RZ, 0xc0, !PT ;  /* 0xffefffff17177812 */ /* 0x000fc800078ec0ff */
[----:B------:R-:W-:Y:S02]  /*168460*/  @P0 LOP3.LUT R23, R23, 0x100000, RZ, 0xfc, !PT ;  /* 0x0010000017170812 */ /* 0x000fe400078efcff */
[----:B------:R-:W-:Y:S01]  /*168470*/  ISETP.GE.AND P0, PT, R6, UR45, PT ;  /* 0x0000002d06007c0c */ /* 0x000fe2000bf06270 */
[----:B------:R-:W4:Y:S03]  /*168480*/  LDCU UR45, c[0x0][0x398] ;  /* 0x00007300ff2d77ac */ /* 0x000f260008000800 */
[----:B0-----:R-:W-:Y:S02]  /*168490*/  ISETP.LT.AND P3, PT, R4, UR8, !P0 ;  /* 0x0000000804007c0c */ /* 0x001fe4000c761270 */
[----:B---3--:R-:W-:Y:S02]  /*1684a0*/  ISETP.LT.AND P2, PT, R3, UR75, !P0 ;  /* 0x0000004b03007c0c */ /* 0x008fe4000c741270 */
[----:B------:R-:W-:-:S02]  /*1684b0*/  LOP3.LUT R23, R23, 0xfff7ffff, RZ, 0xc0, !PT ;  /* 0xfff7ffff17177812 */ /* 0x000fc400078ec0ff */
[----:B------:R-:W-:Y:S01]  /*1684c0*/  ISETP.LT.AND P1, PT, R2, UR11, !P0 ;  /* 0x0000000b02007c0c */ /* 0x000fe2000c721270 */
[----:B------:R-:W0:Y:S06]  /*1684d0*/  LDCU UR75, c[0x0][0x398] ;  /* 0x00007300ff4b77ac */ /* 0x000e2c0008000800 */
[----:B------:R-:W-:Y:S01]  /*1684e0*/  @P3 LOP3.LUT R23, R23, 0x80000, RZ, 0xfc, !PT ;  /* 0x0008000017173812 */ /* 0x000fe200078efcff */
[----:B------:R-:W3:Y:S03]  /*1684f0*/  LDCU.64 UR10, c[0x0][0x398] ;  /* 0x00007300ff0a77ac */ /* 0x000ee60008000a00 */
[----:B------:R-:W-:-:S02]  /*168500*/  LOP3.LUT R23, R23, 0xfffbffff, RZ, 0xc0, !PT ;  /* 0xfffbffff17177812 */ /* 0x000fc400078ec0ff */
[----:B------:R-:W-:Y:S02]  /*168510*/  ISETP.LT.AND P0, PT, R7, UR12, !P0 ;  /* 0x0000000c07007c0c */ /* 0x000fe4000c701270 */
        /* <DEDUP_REMOVED lines=15> */
[----:B------:R-:W-:Y:S02]  /*168610*/  PRMT R6, R17, 0x5410, R15 ;  /* 0x0000541011067816 */ /* 0x000fe4000000000f */
[----:B------:R-:W-:-:S03]  /*168620*/  PRMT R0, R0, 0x5410, R13 ;  /* 0x0000541000007816 */ /* 0x000fc6000000000d */
[----:B------:R-:W-:Y:S04]  /*168630*/  STL [R1+0x3b4], R6 ;  /* 0x0003b40601007387 */ /* 0x000fe80000100800 */
[----:B------:R-:W2:Y:S04]  /*168640*/  LDL.LU R17, [R1+0x15c] ;  /* 0x00015c0001117983 */ /* 0x000ea80000300800 */
[----:B------:R-:W2:Y:S01]  /*168650*/  LDL.LU R13, [R1+0x1264] ;  /* 0x00126400010d7983 */ /* 0x000ea20000300800 */
[----:B------:R-:W-:-:S03]  /*168660*/  LOP3.LUT R23, R23, 0xffff7fff, RZ, 0xc0, !PT ;  /* 0xffff7fff17177812 */ /* 0x000fc600078ec0ff */
[----:B------:R0:W-:Y:S01]  /*168670*/  STL [R1+0x3b0], R0 ;  /* 0x0003b00001007387 */ /* 0x0001e20000100800 */
[----:B------:R-:W1:Y:S03]  /*168680*/  LDCU UR43, c[0x0][0x398] ;  /* 0x00007300ff2b77ac */ /* 0x000e660008000800 */
[----:B0-----:R-:W2:Y:S01]  /*168690*/  LDL.LU R0, [R1+0x10c] ;  /* 0x00010c0001007983 */ /* 0x001ea20000300800 */
[----:B---3--:R-:W-:Y:S02]  /*1686a0*/  ISETP.LT.AND P3, PT, R4, UR10, !P0 ;  /* 0x0000000a04007c0c */ /* 0x008fe4000c761270 */
[----:B------:R-:W-:Y:S02]  /*1686b0*/  ISETP.LT.AND P2, PT, R3, UR75, !P0 ;  /* 0x0000004b03007c0c */ /* 0x000fe4000c741270 */
[----:B------:R-:W-:-:S09]  /*1686c0*/  ISETP.LT.AND P1, PT, R2, UR13, !P0 ;  /* 0x0000000d02007c0c */ /* 0x000fd2000c721270 */
[----:B------:R-:W-:Y:S01]  /*1686d0*/  @P3 LOP3.LUT R23, R23, 0x8000, RZ, 0xfc, !PT ;  /* 0x0000800017173812 */ /* 0x000fe200078efcff */
[----:B------:R-:W0:Y:S01]  /*1686e0*/  LDCU.64 UR12, c[0x0][0x398] ;  /* 0x00007300ff0c77ac */ /* 0x000e220008000a00 */
[----:B------:R-:W3:Y:S02]  /*1686f0*/  LDCU UR75, c[0x0][0x398] ;  /* 0x00007300ff4b77ac */ /* 0x000ee40008000800 */
[----:B------:R-:W-:Y:S02]  /*168700*/  LOP3.LUT R23, R23, 0xffffbfff, RZ, 0xc0, !PT ;  /* 0xffffbfff17177812 */ /* 0x000fe400078ec0ff */
[----:B------:R-:W-:Y:S02]  /*168710*/  ISETP.LT.AND P0, PT, R7, UR14, !P0 ;  /* 0x0000000e07007c0c */ /* 0x000fe4000c701270 */
[----:B------:R-:W-:-:S04]  /*168720*/  @P2 LOP3.LUT R23, R23, 0x4000, RZ, 0xfc, !PT ;  /* 0x0000400017172812 */ /* 0x000fc800078efcff */
[----:B------:R-:W-:-:S04]  /*168730*/  LOP3.LUT R23, R23, 0xffffdfff, RZ, 0xc0, !PT ;  /* 0xffffdfff17177812 */ /* 0x000fc800078ec0ff */
[----:B------:R-:W-:Y:S01]  /*168740*/  @P1 LOP3.LUT R23, R23, 0x2000, RZ, 0xfc, !PT ;  /* 0x0000200017171812 */ /* 0x000fe200078efcff */
[----:B------:R-:W-:-:S03]  /*168750*/  VIADD R6, R5, 0x27 ;  /* 0x0000002705067836 */ /* 0x000fc60000000000 */
[----:B------:R-:W-:-:S04]  /*168760*/  LOP3.LUT R23, R23, 0xffffefff, RZ, 0xc0, !PT ;  /* 0xffffefff17177812 */ /* 0x000fc800078ec0ff */
[----:B------:R-:W-:Y:S02]  /*168770*/  @P0 LOP3.LUT R23, R23, 0x1000, RZ, 0xfc, !PT ;  /* 0x0000100017170812 */ /* 0x000fe400078efcff */
[----:B------:R-:W-:Y:S01]  /*168780*/  ISETP.GE.AND P0, PT, R6, UR7, PT ;  /* 0x0000000706007c0c */ /* 0x000fe2000bf06270 */
[----:B------:R-:W1:Y:S03]  /*168790*/  LDCU.64 UR6, c[0x0][0x398] ;  /* 0x00007300ff0677ac */ /* 0x000e660008000a00 */
[----:B0-----:R-:W-:Y:S02]  /*1687a0*/  ISETP.LT.AND P3, PT, R4, UR12, !P0 ;  /* 0x0000000c04007c0c */ /* 0x001fe4000c761270 */
[----:B---3--:R-:W-:Y:S02]  /*1687b0*/  ISETP.LT.AND P2, PT, R3, UR75, !P0 ;  /* 0x0000004b03007c0c */ /* 0x008fe4000c741270 */
[----:B------:R-:W-:-:S02]  /*1687c0*/  LOP3.LUT R23, R23, 0xfffff7ff, RZ, 0xc0, !PT ;  /* 0xfffff7ff17177812 */ /* 0x000fc400078ec0ff */
[----:B------:R-:W-:Y:S01]  /*1687d0*/  ISETP.LT.AND P1, PT, R2, UR16, !P0 ;  /* 0x0000001002007c0c */ /* 0x000fe2000c721270 */
[----:B------:R-:W0:Y:S06]  /*1687e0*/  LDCU UR75, c[0x0][0x398] ;  /* 0x00007300ff4b77ac */ /* 0x000e2c0008000800 */
[----:B------:R-:W-:-:S04]  /*1687f0*/  @P3 LOP3.LUT R23, R23, 0x800, RZ, 0xfc, !PT ;  /* 0x0000080017173812 */ /* 0x000fc800078efcff */
[----:B------:R-:W-:Y:S02]  /*168800*/  LOP3.LUT R23, R23, 0xfffffbff, RZ, 0xc0, !PT ;  /* 0xfffffbff17177812 */ /* 0x000fe400078ec0ff */
[----:B------:R-:W-:Y:S01]  /*168810*/  ISETP.LT.AND P0, PT, R7, UR15, !P0 ;  /* 0x0000000f07007c0c */ /* 0x000fe2000c701270 */
[----:B------:R-:W3:Y:S01]  /*168820*/  LDCU.64 UR14, c[0x0][0x398] ;  /* 0x00007300ff0e77ac */ /* 0x000ee20008000a00 */
        /* <DEDUP_REMOVED lines=17> */
[----:B------:R-:W2:Y:S02]  /*168940*/  LDCU.64 UR8, c[0x0][0x398] ;  /* 0x00007300ff0877ac */ /* 0x000ea40008000a00 */
[----:B------:R-:W-:Y:S04]  /*168950*/  STL [R1+0x494], R6 ;  /* 0x0004940601007387 */ /* 0x000fe80000100800 */
[----:B------:R-:W4:Y:S04]  /*168960*/  LDL.LU R22, [R1+0x5778] ;  /* 0x0057780001167983 */ /* 0x000f280000300800 */
[----:B------:R-:W4:Y:S04]  /*168970*/  LDL.LU R15, [R1+0x158] ;  /* 0x00015800010f7983 */ /* 0x000f280000300800 */
[----:B------:R-:W4:Y:S04]  /*168980*/  LDL.LU R17, [R1+0x14f8] ;  /* 0x0014f80001117983 */ /* 0x000f280000300800 */
[----:B------:R0:W-:Y:S04]  /*168990*/  STL [R1+0x490], R0 ;  /* 0x0004900001007387 */ /* 0x0001e80000100800 */
[----:B------:R-:W4:Y:S04]  /*1689a0*/  LDL.LU R13, [R1+0xfc] ;  /* 0x0000fc00010d7983 */ /* 0x000f280000300800 */
[----:B0-----:R-:W4:Y:S01]  /*1689b0*/  LDL.LU R0, [R1+0x610] ;  /* 0x0006100001007983 */ /* 0x001f220000300800 */
[----:B-1----:R-:W-:-:S02]  /*1689c0*/  ISETP.LT.AND P3, PT, R4, UR6, !P0 ;  /* 0x0000000604007c0c */ /* 0x002fc4000c761270 */
[----:B------:R-:W-:Y:S02]  /*1689d0*/  ISETP.LT.AND P2, PT, R3, UR75, !P0 ;  /* 0x0000004b03007c0c */ /* 0x000fe4000c741270 */
[----:B------:R-:W-:Y:S01]  /*1689e0*/  ISETP.LT.AND P1, PT, R2, UR18, !P0 ;  /* 0x0000001202007c0c */ /* 0x000fe2000c721270 */
[----:B------:R-:W-:Y:S01]  /*1689f0*/  VIADD R6, R5, 0x25 ;  /* 0x0000002505067836 */ /* 0x000fe20000000000 */
[----:B------:R-:W0:Y:S07]  /*168a00*/  LDCU UR6, c[0x0][0x398] ;  /* 0x00007300ff0677ac */ /* 0x000e2e0008000800 */
[----:B------:R-:W-:Y:S01]  /*168a10*/  @P3 LOP3.LUT R23, R23, 0x80, RZ, 0xfc, !PT ;  /* 0x0000008017173812 */ /* 0x000fe200078efcff */
[----:B------:R-:W1:Y:S03]  /*168a20*/  LDCU UR75, c[0x0][0x398] ;  /* 0x00007300ff4b77ac */ /* 0x000e660008000800 */
        /* <DEDUP_REMOVED lines=13> */
[----:B------:R-:W-:Y:S01]  /*168b00*/  ISETP.LT.AND P1, PT, R2, UR20, !P0 ;  /* 0x0000001402007c0c */ /* 0x000fe2000c721270 */
[----:B------:R-:W1:Y:S01]  /*168b10*/  LDCU UR75, c[0x0][0x398] ;  /* 0x00007300ff4b77ac */ /* 0x000e620008000800 */
[----:B------:R-:W2:Y:S05]  /*168b20*/  LDCU UR8, c[0x0][0x398] ;  /* 0x00007300ff0877ac */ /* 0x000eaa0008000800 */
        /* <DEDUP_REMOVED lines=9> */
[----:B---3--:R-:W-:-:S05]  /*168bc0*/  PRMT R6, R11, 0x5410, R14 ;  /* 0x000054100b067816 */ /* 0x008fca000000000e */
[----:B------:R4:W-:Y:S02]  /*168bd0*/  STL [R1+0x4cc], R6 ;  /* 0x0004cc0601007387 */ /* 0x0009e40000100800 */
[----:B----4-:R-:W-:Y:S02]  /*168be0*/  PRMT R6, R22, 0x5410, R12 ;  /* 0x0000541016067816 */ /* 0x010fe4000000000c */
[----:B------:R-:W3:Y:S04]  /*168bf0*/  LDL.LU R22, [R1+0x5774] ;  /* 0x0057740001167983 */ /* 0x000ee80000300800 */
[----:B------:R-:W4:Y:S04]  /*168c00*/  LDL.LU R16, [R1+0xf8] ;  /* 0x0000f80001107983 */ /* 0x000f280000300800 */
[----:B------:R-:W4:Y:S04]  /*168c10*/  LDL.LU R14, [R1+0x614] ;  /* 0x00061400010e7983 */ /* 0x000f280000300800 */
[----:B------:R0:W-:Y:S04]  /*168c20*/  STL [R1+0x510], R6 ;  /* 0x0005100601007387 */ /* 0x0001e80000100800 */
[----:B------:R-:W2:Y:S04]  /*168c30*/  LDL.LU R11, [R1+0xf4] ;  /* 0x0000f400010b7983 */ /* 0x000ea80000300800 */
[----:B------:R-:W2:Y:S01]  /*168c40*/  LDL.LU R12, [R1+0x1a2c] ;  /* 0x001a2c00010c7983 */ /* 0x000ea20000300800 */
[----:B0-----:R-:W-:-:S05]  /*168c50*/  VIADD R6, R5, 0x24 ;  /* 0x0000002405067836 */ /* 0x001fca0000000000 */
[----:B------:R-:W-:Y:S02]  /*168c60*/  ISETP.GE.AND P0, PT, R6, UR13, PT ;  /* 0x0000000d06007c0c */ /* 0x000fe4000bf06270 */
[----:B------:R-:W-:Y:S02]  /*168c70*/  PRMT R6, R17, 0x5410, R15 ;  /* 0x0000541011067816 */ /* 0x000fe4000000000f */
[----:B------:R-:W-:Y:S01]  /*168c80*/  PRMT R0, R0, 0x5410, R13 ;  /* 0x0000541000007816 */ /* 0x000fe2000000000d */
[----:B------:R-:W0:Y:S02]  /*168c90*/  LDCU.64 UR12, c[0x0][0x398] ;  /* 0x00007300ff0c77ac */ /* 0x000e240008000a00 */
[----:B------:R-:W-:Y:S04]  /*168ca0*/  STL [R1+0x524], R6 ;  /* 0x0005240601007387 */ /* 0x000fe80000100800 */
[----:B------:R-:W2:Y:S04]  /*168cb0*/  LDL.LU R15, [R1+0x154] ;  /* 0x00015400010f7983 */ /* 0x000ea80000300800 */
[----:B------:R-:W2:Y:S04]  /*168cc0*/  LDL.LU R17, [R1+0x1b1c] ;  /* 0x001b1c0001117983 */ /* 0x000ea80000300800 */
[----:B------:R0:W-:Y:S04]  /*168cd0*/  STL [R1+0x520], R0 ;  /* 0x0005200001007387 */ /* 0x0001e80000100800 */
[----:B------:R-:W2:Y:S04]  /*168ce0*/  LDL.LU R13, [R1+0x88] ;  /* 0x00008800010d7983 */ /* 0x000ea80000300800 */
[----:B0-----:R-:W2:Y:S01]  /*168cf0*/  LDL.LU R0, [R1+0x620] ;  /* 0x0006200001007983 */ /* 0x001ea20000300800 */
[----:B------:R-:W-:-:S02]  /*168d00*/  ISETP.LT.AND P3, PT, R4, UR10, !P0 ;  /* 0x0000000a04007c0c */ /* 0x000fc4000c761270 */
[----:B------:R-:W-:Y:S02]  /*168d10*/  ISETP.LT.AND P2, PT, R3, UR21, !P0 ;  /* 0x0000001503007c0c */ /* 0x000fe4000c741270 */
[----:B------:R-:W-:Y:S02]  /*168d20*/  ISETP.LT.AND P1, PT, R2, UR23, !P0 ;  /* 0x0000001702007c0c */ /* 0x000fe4000c721270 */
[----:B------:R-:W-:Y:S01]  /*168d30*/  ISETP.LT.AND P0, PT, R7, UR22, !P0 ;  /* 0x0000001607007c0c */ /* 0x000fe2000c701270 */
[----:B------:R-:W-:Y:S01]  /*168d40*/  VIADD R6, R5, 0x23 ;  /* 0x0000002305067836 */ /* 0x000fe20000000000 */
[----:B------:R-:W0:Y:S01]  /*168d50*/  LDCU.64 UR20, c[0x0][0x398] ;  /* 0x00007300ff1477ac */ /* 0x000e220008000a00 */
[----:B------:R-:W0:Y:S01]  /*168d60*/  LDCU.64 UR22, c[0x0][0x398] ;  /* 0x00007300ff1677ac */ /* 0x000e220008000a00 */
[----:B------:R-:W0:Y:S01]  /*168d70*/  LDCU UR10, c[0x0][0x398] ;  /* 0x00007300ff0a77ac */ /* 0x000e220008000800 */
[----:B---3--:R-:W-:-:S04]  /*168d80*/  LOP3.LUT R22, R22, 0x7fffffff, RZ, 0xc0, !PT ;  /* 0x7fffffff16167812 */ /* 0x008fc800078ec0ff */
        /* <DEDUP_REMOVED lines=12> */
[----:B----4-:R-:W-:Y:S02]  /*168e50*/  PRMT R6, R14, 0x5410, R16 ;  /* 0x000054100e067816 */ /* 0x010fe40000000010 */
[----:B--2---:R-:W-:Y:S01]  /*168e60*/  PRMT R0, R0, 0x5410, R13 ;  /* 0x0000541000007816 */ /* 0x004fe2000000000d */
[----:B------:R-:W2:Y:S01]  /*168e70*/  LDCU UR7, c[0x0][0x398] ;  /* 0x00007300ff0777ac */ /* 0x000ea20008000800 */
[----:B------:R-:W3:Y:S03]  /*168e80*/  LDCU UR12, c[0x0][0x398] ;  /* 0x00007300ff0c77ac */ /* 0x000ee60008000800 */
[----:B------:R-:W-:Y:S01]  /*168e90*/  @P3 LOP3.LUT R22, R22, 0x8000000, RZ, 0xfc, !PT ;  /* 0x0800000016163812 */ /* 0x000fe200078efcff */
[----:B------:R-:W4:Y:S03]  /*168ea0*/  LDCU.64 UR28, c[0x0][0x398] ;  /* 0x00007300ff1c77ac */ /* 0x000f260008000a00 */
        /* <DEDUP_REMOVED lines=11> */
[----:B------:R-:W3:Y:S04]  /*168f60*/  LDL.LU R11, [R1+0xec] ;  /* 0x0000ec00010b7983 */ /* 0x000ee80000300800 */
[----:B------:R-:W3:Y:S01]  /*168f70*/  LDL.LU R12, [R1+0x1cb0] ;  /* 0x001cb000010c7983 */ /* 0x000ee20000300800 */
[----:B------:R-:W-:Y:S01]  /*168f80*/  @P0 LOP3.LUT R22, R22, 0x1000000, RZ, 0xfc, !PT ;  /* 0x0100000016160812 */ /* 0x000fe200078efcff */
[----:B0-----:R-:W-:-:S05]  /*168f90*/  VIADD R6, R5, 0x22 ;  /* 0x0000002205067836 */ /* 0x001fca0000000000 */
[----:B------:R-:W-:Y:S02]  /*168fa0*/  ISETP.GE.AND P0, PT, R6, UR9, PT ;  /* 0x0000000906007c0c */ /* 0x000fe4000bf06270 */
[----:B------:R-:W-:Y:S02]  /*168fb0*/  PRMT R6, R17, 0x5410, R15 ;  /* 0x0000541011067816 */ /* 0x000fe4000000000f */
[----:B------:R-:W-:Y:S01]  /*168fc0*/  LOP3.LUT R22, R22, 0xff7fffff, RZ, 0xc0, !PT ;  /* 0xff7fffff16167812 */ /* 0x000fe200078ec0ff */
[----:B------:R-:W0:Y:S02]  /*168fd0*/  LDCU UR9, c[0x0][0x398] ;  /* 0x00007300ff0977ac */ /* 0x000e240008000800 */
[----:B------:R-:W-:Y:S04]  /*168fe0*/  STL [R1+0x614], R6 ;  /* 0x0006140601007387 */ /* 0x000fe80000100800 */
[----:B------:R-:W4:Y:S04]  /*168ff0*/  LDL.LU R17, [R1+0x150] ;  /* 0x0001500001117983 */ /* 0x000f280000300800 */
[----:B------:R-:W4:Y:S04]  /*169000*/  LDL.LU R13, [R1+0x1d3c] ;  /* 0x001d3c00010d7983 */ /* 0x000f280000300800 */
[----:B------:R0:W-:Y:S04]  /*169010*/  STL [R1+0x610], R0 ;  /* 0x0006100001007387 */ /* 0x0001e80000100800 */
[----:B0-----:R-:W4:Y:S01]  /*169020*/  LDL.LU R0, [R1+0x84] ;  /* 0x0000840001007983 */ /* 0x001f220000300800 */
[----:B------:R-:W-:-:S02]  /*169030*/  ISETP.LT.AND P3, PT, R4, UR14, !P0 ;  /* 0x0000000e04007c0c */ /* 0x000fc4000c761270 */
[----:B------:R-:W-:Y:S02]  /*169040*/  ISETP.LT.AND P2, PT, R3, UR25, !P0 ;  /* 0x0000001903007c0c */ /* 0x000fe4000c741270 */
[----:B------:R-:W-:Y:S01]  /*169050*/  ISETP.LT.AND P1, PT, R2, UR26, !P0 ;  /* 0x0000001a02007c0c */ /* 0x000fe2000c721270 */
[C---:B------:R-:W-:Y:S02]  /*169060*/  VIADD R6, R5.reuse, 0x21 ;  /* 0x0000002105067836 */ /* 0x040fe40000000000 */
[----:B------:R-:W-:Y:S01]  /*169070*/  VIADD R15, R5, 0xa ;  /* 0x0000000a050f7836 */ /* 0x000fe20000000000 */
        /* <DEDUP_REMOVED lines=13> */
[----:B------:R-:W-:Y:S02]  /*169150*/  ISETP.LT.AND P2, PT, R3, UR24, !P0 ;  /* 0x0000001803007c0c */ /* 0x000fe4000c741270 */
[----:B------:R-:W-:-:S02]  /*169160*/  LOP3.LUT R22, R22, 0xfff7ffff, RZ, 0xc0, !PT ;  /* 0xfff7ffff16167812 */ /* 0x000fc400078ec0ff */
[----:B------:R-:W-:Y:S01]  /*169170*/  ISETP.LT.AND P1, PT, R2, UR32, !P0 ;  /* 0x0000002002007c0c */ /* 0x000fe2000c721270 */
[----:B------:R-:W0:Y:S01]  /*169180*/  LDCU.64 UR24, c[0x0][0x398] ;  /* 0x00007300ff1877ac */ /* 0x000e220008000a00 */
        /* <DEDUP_REMOVED lines=10> */
[----:B--2---:R-:W-:-:S05]  /*169230*/  PRMT R6, R14, 0x5410, R16 ;  /* 0x000054100e067816 */ /* 0x004fca0000000010 */
[----:B------:R3:W-:Y:S04]  /*169240*/  STL [R1+0x66c], R6 ;  /* 0x00066c0601007387 */ /* 0x0007e80000100800 */
[----:B------:R-:W2:Y:S01]  /*169250*/  LDL.LU R14, [R1+0xe8] ;  /* 0x0000e800010e7983 */ /* 0x000ea20000300800 */
[----:B---3--:R-:W-:-:S03]  /*169260*/  PRMT R6, R12, 0x5410, R11 ;  /* 0x000054100c067816 */ /* 0x008fc6000000000b */
[----:B------:R-:W2:Y:S04]  /*169270*/  LDL.LU R11, [R1+0x630] ;  /* 0x00063000010b7983 */ /* 0x000ea80000300800 */
[----:B------:R3:W-:Y:S04]  /*169280*/  STL [R1+0x6fc], R6 ;  /* 0x0006fc0601007387 */ /* 0x0007e80000100800 */
[----:B------:R-:W2:Y:S01]  /*169290*/  LDL.LU R12, [R1+0xe4] ;  /* 0x0000e400010c7983 */ /* 0x000ea20000300800 */
[----:B---3--:R-:W-:-:S05]  /*1692a0*/  VIADD R6, R5, 0x20 ;  /* 0x0000002005067836 */ /* 0x008fca0000000000 */
[----:B------:R-:W-:Y:S02]  /*1692b0*/  ISETP.GE.AND P0, PT, R6, UR13, PT ;  /* 0x0000000d06007c0c */ /* 0x000fe4000bf06270 */
[----:B----4-:R-:W-:Y:S02]  /*1692c0*/  PRMT R9, R26, 0x5410, R0 ;  /* 0x000054101a097816 */ /* 0x010fe40000000000 */
[----:B------:R-:W-:Y:S02]  /*1692d0*/  PRMT R6, R13, 0x5410, R17 ;  /* 0x000054100d067816 */ /* 0x000fe40000000011 */
[----:B------:R-:W-:Y:S01]  /*1692e0*/  LOP3.LUT R22, R22, 0xffff7fff, RZ, 0xc0, !PT ;  /* 0xffff7fff16167812 */ /* 0x000fe200078ec0ff */
[----:B------:R-:W-:Y:S01]  /*1692f0*/  VIADD R16, R5, 0x9 ;  /* 0x0000000905107836 */ /* 0x000fe20000000000 */
[----:B------:R-:W3:Y:S01]  /*169300*/  LDCU UR13, c[0x0][0x398] ;  /* 0x00007300ff0d77ac */ /* 0x000ee20008000800 */
[----:B------:R4:W-:Y:S04]  /*169310*/  STL [R1+0x76c], R6 ;  /* 0x00076c0601007387 */ /* 0x0009e80000100800 */
[----:B------:R-:W3:Y:S01]  /*169320*/  LDL.LU R26, [R1+0x5770] ;  /* 0x00577000011a7983 */ /* 0x000ee20000300800 */
[----:B------:R-:W-:-:S02]  /*169330*/  ISETP.LT.AND P3, PT, R4, UR18, !P0 ;  /* 0x0000001204007c0c */ /* 0x000fc4000c761270 */
[----:B------:R-:W-:Y:S02]  /*169340*/  ISETP.LT.AND P2, PT, R3, UR31, !P0 ;  /* 0x0000001f03007c0c */ /* 0x000fe4000c741270 */
[----:B------:R-:W-:Y:S01]  /*169350*/  ISETP.LT.AND P1, PT, R2, UR35, !P0 ;  /* 0x0000002302007c0c */ /* 0x000fe2000c721270 */
[----:B------:R-:W3:Y:S01]  /*169360*/  LDL.LU R0, [R1+0x14c] ;  /* 0x00014c0001007983 */ /* 0x000ee20000300800 */
[C---:B------:R-:W-:Y:S02]  /*169370*/  VIADD R17, R5.reuse, 0x8 ;  /* 0x0000000805117836 */ /* 0x040fe40000000000 */
[C---:B------:R-:W-:Y:S01]  /*169380*/  VIADD R13, R5.reuse, 0x7 ;  /* 0x00000007050d7836 */ /* 0x040fe20000000000 */
[----:B------:R-:W0:Y:S04]  /*169390*/  LDCU UR18, c[0x0][0x398] ;  /* 0x00007300ff1277ac */ /* 0x000e280008000800 */
[----:B------:R-:W-:Y:S01]  /*1693a0*/  @P3 LOP3.LUT R22, R22, 0x8000, RZ, 0xfc, !PT ;  /* 0x0000800016163812 */ /* 0x000fe200078efcff */
[----:B----4-:R-:W-:Y:S01]  /*1693b0*/  VIADD R6, R5, 0x1f ;  /* 0x0000001f05067836 */ /* 0x010fe20000000000 */
[----:B------:R-:W4:Y:S01]  /*1693c0*/  LDCU.64 UR30, c[0x0][0x398] ;  /* 0x00007300ff1e77ac */ /* 0x000f220008000a00 */
[----:B------:R-:W0:Y:S01]  /*1693d0*/  LDCU UR35, c[0x0][0x398] ;  /* 0x00007300ff2377ac */ /* 0x000e220008000800 */
        /* <DEDUP_REMOVED lines=8> */
[----:B------:R3:W-:Y:S01]  /*169460*/  STL [R1+0x75c], R9 ;  /* 0x00075c0901007387 */ /* 0x0007e20000100800 */
[----:B------:R-:W0:Y:S01]  /*169470*/  LDCU UR15, c[0x0][0x398] ;  /* 0x00007300ff0f77ac */ /* 0x000e220008000800 */
[----:B--2---:R-:W-:-:S05]  /*169480*/  PRMT R6, R11, 0x5410, R14 ;  /* 0x000054100b067816 */ /* 0x004fca000000000e */
[----:B------:R2:W-:Y:S01]  /*169490*/  STL [R1+0x77c], R6 ;  /* 0x00077c0601007387 */ /* 0x0005e20000100800 */
[----:B---3--:R-:W-:-:S03]  /*1694a0*/  PRMT R9, R26, 0x5410, R12 ;  /* 0x000054101a097816 */ /* 0x008fc6000000000c */
[----:B------:R-:W3:Y:S04]  /*1694b0*/  LDL.LU R26, [R1+0x576c] ;  /* 0x00576c00011a7983 */ /* 0x000ee80000300800 */
[----:B------:R0:W-:Y:S01]  /*1694c0*/  STL [R1+0x7c8], R9 ;  /* 0x0007c80901007387 */ /* 0x0001e20000100800 */
[----:B------:R-:W-:Y:S02]  /*1694d0*/  ISETP.LT.AND P3, PT, R4, UR20, !P0 ;  /* 0x0000001404007c0c */ /* 0x000fe4000c761270 */
[----:B------:R-:W-:Y:S02]  /*1694e0*/  ISETP.LT.AND P2, PT, R3, UR34, !P0 ;  /* 0x0000002203007c0c */ /* 0x000fe4000c741270 */
[----:B------:R-:W-:Y:S02]  /*1694f0*/  LOP3.LUT R22, R22, 0xfffff7ff, RZ, 0xc0, !PT ;  /* 0xfffff7ff16167812 */ /* 0x000fe400078ec0ff */
[----:B------:R-:W-:Y:S01]  /*169500*/  ISETP.LT.AND P1, PT, R2, UR47, !P0 ;  /* 0x0000002f02007c0c */ /* 0x000fe2000c721270 */
[----:B--2---:R-:W-:Y:S01]  /*169510*/  VIADD R6, R5, 0x1e ;  /* 0x0000001e05067836 */ /* 0x004fe20000000000 */
[----:B------:R-:W2:Y:S05]  /*169520*/  LDCU UR34, c[0x0][0x398] ;  /* 0x00007300ff2277ac */ /* 0x000eaa0008000800 */
[----:B------:R-:W-:-:S02]  /*169530*/  @P3 LOP3.LUT R22, R22, 0x800, RZ, 0xfc, !PT ;  /* 0x0000080016163812 */ /* 0x000fc400078efcff */
[----:B0-----:R-:W-:Y:S01]  /*169540*/  PRMT R9, R28, 0x5410, R25 ;  /* 0x000054101c097816 */ /* 0x001fe20000000019 */
        /* <DEDUP_REMOVED lines=14> */
[----:B------:R-:W-:-:S02]  /*169630*/  VIADD R6, R5, 0x1d ;  /* 0x0000001d05067836 */ /* 0x000fc40000000000 */
[C---:B------:R-:W-:Y:S01]  /*169640*/  VIADD R14, R5.reuse, 0x6 ;  /* 0x00000006050e7836 */ /* 0x040fe20000000000 */
[----:B------:R-:W0:Y:S01]  /*169650*/  LDCU UR17, c[0x0][0x398] ;  /* 0x00007300ff1177ac */ /* 0x000e220008000800 */
[C---:B------:R-:W-:Y:S02]  /*169660*/  VIADD R11, R5.reuse, 0x4 ;  /* 0x00000004050b7836 */ /* 0x040fe40000000000 */
[----:B------:R-:W-:Y:S01]  /*169670*/  VIADD R12, R5, 0x3 ;  /* 0x00000003050c7836 */ /* 0x000fe20000000000 */
[----:B------:R-:W0:Y:S01]  /*169680*/  LDCU UR22, c[0x0][0x398] ;  /* 0x00007300ff1677ac */ /* 0x000e220008000800 */
[----:B------:R-:W-:Y:S01]  /*169690*/  @P3 LOP3.LUT R22, R22, 0x80, RZ, 0xfc, !PT ;  /* 0x0000008016163812 */ /* 0x000fe200078efcff */
[----:B------:R-:W0:Y:S03]  /*1696a0*/  LDCU UR50, c[0x0][0x398] ;  /* 0x00007300ff3277ac */ /* 0x000e260008000800 */
[----:B------:R-:W-:-:S02]  /*1696b0*/  LOP3.LUT R22, R22, 0xffffffbf, RZ, 0xc0, !PT ;  /* 0xffffffbf16167812 */ /* 0x000fc400078ec0ff */
[----:B------:R-:W-:Y:S01]  /*1696c0*/  ISETP.LT.AND P0, PT, R7, UR51, !P0 ;  /* 0x0000003307007c0c */ /* 0x000fe2000c701270 */
[----:B------:R-:W0:Y:S01]  /*1696d0*/  LDCU UR51, c[0x0][0x398] ;  /* 0x00007300ff3377ac */ /* 0x000e220008000800 */
[----:B------:R-:W-:Y:S02]  /*1696e0*/  @P2 LOP3.LUT R22, R22, 0x40, RZ, 0xfc, !PT ;  /* 0x0000004016162812 */ /* 0x000fe400078efcff */
[----:B---3--:R-:W-:Y:S02]  /*1696f0*/  PRMT R0, R26, 0x5410, R0 ;  /* 0x000054101a007816 */ /* 0x008fe40000000000 */
[----:B------:R-:W3:Y:S01]  /*169700*/  LDL.LU R26, [R1+0x5768] ;  /* 0x00576800011a7983 */ /* 0x000ee20000300800 */
        /* <DEDUP_REMOVED lines=9> */
[----:B------:R0:W-:Y:S01]  /*1697a0*/  STL [R1+0x7e8], R0 ;  /* 0x0007e80001007387 */ /* 0x0001e20000100800 */
[----:B------:R-:W-:Y:S01]  /*1697b0*/  PRMT R6, R8, 0x5410, R29 ;  /* 0x0000541008067816 */ /* 0x000fe2000000001d */
[----:B------:R-:W1:Y:S01]  /*1697c0*/  LDCU UR19, c[0x0][0x398] ;  /* 0x00007300ff1377ac */ /* 0x000e620008000800 */
[----:B------:R-:W1:Y:S05]  /*1697d0*/  LDCU UR24, c[0x0][0x398] ;  /* 0x00007300ff1877ac */ /* 0x000e6a0008000800 */
[----:B------:R-:W-:-:S02]  /*1697e0*/  @P3 LOP3.LUT R22, R22, 0x8, RZ, 0xfc, !PT ;  /* 0x0000000816163812 */ /* 0x000fc400078efcff */
[----:B------:R-:W-:Y:S01]  /*1697f0*/  ISETP.LT.AND P0, PT, R7, UR52, !P0 ;  /* 0x0000003407007c0c */ /* 0x000fe2000c701270 */
[----:B------:R-:W2:Y:S04]  /*169800*/  LDL.LU R25, [R1+0x5764] ;  /* 0x0057640001197983 */ /* 0x000ea80000300800 */
[----:B------:R-:W2:Y:S01]  /*169810*/  LDL.LU R28, [R1+0x5760] ;  /* 0x00576000011c7983 */ /* 0x000ea20000300800 */
[----:B------:R-:W-:-:S03]  /*169820*/  LOP3.LUT R22, R22, 0xfffffffb, RZ, 0xc0, !PT ;  /* 0xfffffffb16167812 */ /* 0x000fc600078ec0ff */
[----:B0-----:R-:W4:Y:S01]  /*169830*/  LDL.LU R0, [R1+0x5718] ;  /* 0x0057180001007983 */ /* 0x001f220000300800 */
[----:B------:R-:W0:Y:S01]  /*169840*/  LDCU.64 UR36, c[0x0][0x398] ;  /* 0x00007300ff2477ac */ /* 0x000e220008000a00 */
[----:B------:R-:W-:-:S04]  /*169850*/  @P2 LOP3.LUT R22, R22, 0x4, RZ, 0xfc, !PT ;  /* 0x0000000416162812 */ /* 0x000fc800078efcff */
[----:B------:R-:W-:Y:S01]  /*169860*/  LOP3.LUT R22, R22, 0xfffffffd, RZ, 0xc0, !PT ;  /* 0xfffffffd16167812 */ /* 0x000fe200078ec0ff */
[----:B------:R-:W-:Y:S03]  /*169870*/  STL [R1+0x7cc], R9 ;  /* 0x0007cc0901007387 */ /* 0x000fe60000100800 */
[----:B------:R-:W-:Y:S01]  /*169880*/  @P1 LOP3.LUT R22, R22, 0x2, RZ, 0xfc, !PT ;  /* 0x0000000216161812 */ /* 0x000fe200078efcff */
[----:B------:R0:W-:Y:S03]  /*169890*/  STL [R1+0x7fc], R6 ;  /* 0x0007fc0601007387 */ /* 0x0001e60000100800 */
[----:B------:R-:W-:Y:S01]  /*1698a0*/  LOP3.LUT R22, R22, 0xfffffffe, RZ, 0xc0, !PT ;  /* 0xfffffffe16167812 */ /* 0x000fe200078ec0ff */
[----:B0-----:R-:W-:-:S03]  /*1698b0*/  VIADD R6, R5, 0x1c ;  /* 0x0000001c05067836 */ /* 0x001fc60000000000 */
[----:B------:R-:W-:Y:S02]  /*1698c0*/  @P0 LOP3.LUT R22, R22, 0x1, RZ, 0xfc, !PT ;  /* 0x0000000116160812 */ /* 0x000fe400078efcff */
[----:B------:R-:W-:Y:S01]  /*1698d0*/  ISETP.GE.AND P0, PT, R6, UR21, PT ;  /* 0x0000001506007c0c */ /* 0x000fe2000bf06270 */
[----:B------:R-:W0:Y:S03]  /*1698e0*/  LDCU.64 UR20, c[0x0][0x398] ;  /* 0x00007300ff1477ac */ /* 0x000e260008000a00 */
[----:B------:R-:W-:Y:S02]  /*1698f0*/  ISETP.LT.AND P3, PT, R4, UR26, !P0 ;  /* 0x0000001a04007c0c */ /* 0x000fe4000c761270 */
[----:B------:R-:W-:Y:S02]  /*169900*/  ISETP.LT.AND P2, PT, R3, UR61, !P0 ;  /* 0x0000003d03007c0c */ /* 0x000fe4000c741270 */
[----:B------:R-:W-:-:S02]  /*169910*/  ISETP.LT.AND P1, PT, R2, UR53, !P0 ;  /* 0x0000003502007c0c */ /* 0x000fc4000c721270 */
[----:B------:R-:W-:Y:S01]  /*169920*/  ISETP.LT.AND P0, PT, R7, UR54, !P0 ;  /* 0x0000003607007c0c */ /* 0x000fe2000c701270 */
[----:B------:R-:W0:Y:S01]  /*169930*/  LDCU UR61, c[0x0][0x398] ;  /* 0x00007300ff3d77ac */ /* 0x000e220008000800 */
[C---:B------:R-:W-:Y:S01]  /*169940*/  VIADD R6, R5.reuse, 0x1b ;  /* 0x0000001b05067836 */ /* 0x040fe20000000000 */
[----:B---3--:R-:W-:Y:S01]  /*169950*/  LOP3.LUT R26, R26, 0x7fffffff, RZ, 0xc0, !PT ;  /* 0x7fffffff1a1a7812 */ /* 0x008fe200078ec0ff */
[----:B------:R-:W-:Y:S01]  /*169960*/  VIADD R9, R5, 0x14 ;  /* 0x0000001405097836 */ /* 0x000fe20000000000 */
[----:B------:R-:W3:Y:S01]  /*169970*/  LDCU.64 UR52, c[0x0][0x398] ;  /* 0x00007300ff3477ac */ /* 0x000ee20008000a00 */
        /* <DEDUP_REMOVED lines=14> */
[----:B--2---:R-:W-:-:S02]  /*169a60*/  LOP3.LUT R25, R25, 0x7fffffff, RZ, 0xc0, !PT ;  /* 0x7fffffff19197812 */ /* 0x004fc400078ec0ff */
[----:B------:R-:W-:Y:S02]  /*169a70*/  LOP3.LUT R28, R28, 0x7fffffff, RZ, 0xc0, !PT ;  /* 0x7fffffff1c1c7812 */ /* 0x000fe400078ec0ff */
[----:B----4-:R-:W-:Y:S01]  /*169a80*/  LOP3.LUT R0, R0, 0x1f0, RZ, 0xc0, !PT ;  /* 0x000001f000007812 */ /* 0x010fe200078ec0ff */
[C---:B------:R-:W-:Y:S01]  /*169a90*/  VIADD R29, R5.reuse, 0x5 ;  /* 0x00000005051d7836 */ /* 0x040fe20000000000 */
[----:B------:R-:W0:Y:S01]  /*169aa0*/  LDCU UR23, c[0x0][0x398] ;  /* 0x00007300ff1777ac */ /* 0x000e220008000800 */
[----:B------:R-:W-:Y:S01]  /*169ab0*/  VIADD R8, R5, 0x1 ;  /* 0x0000000105087836 */ /* 0x000fe20000000000 */
[----:B------:R-:W2:Y:S01]  /*169ac0*/  LDCU UR20, c[0x0][0x398] ;  /* 0x00007300ff1477ac */ /* 0x000ea20008000800 */
[----:B------:R-:W-:Y:S01]  /*169ad0*/  @P3 LOP3.LUT R26, R26, 0x8000000, RZ, 0xfc, !PT ;  /* 0x080000001a1a3812 */ /* 0x000fe200078efcff */
[----:B------:R-:W4:Y:S01]  /*169ae0*/  LDCU UR55, c[0x0][0x398] ;  /* 0x00007300ff3777ac */ /* 0x000f220008000800 */
[----:B------:R-:W0:Y:S02]  /*169af0*/  LDCU UR61, c[0x0][0x398] ;  /* 0x00007300ff3d77ac */ /* 0x000e240008000800 */
[----:B------:R-:W-:-:S02]  /*169b00*/  LOP3.LUT R26, R26, 0xfbffffff, RZ, 0xc0, !PT ;  /* 0xfbffffff1a1a7812 */ /* 0x000fc400078ec0ff */
[----:B------:R-:W-:Y:S01]  /*169b10*/  ISETP.LT.AND P0, PT, R7, UR56, !P0 ;  /* 0x0000003807007c0c */ /* 0x000fe2000c701270 */
[----:B------:R0:W-:Y:S01]  /*169b20*/  STL [R1+0x38], R0 ;  /* 0x0000380001007387 */ /* 0x0001e20000100800 */
        /* <DEDUP_REMOVED lines=30> */
[----:B------:R-:W0:Y:S07]  /*169d10*/  LDCU.64 UR26, c[0x0][0x398] ;  /* 0x00007300ff1a77ac */ /* 0x000e2e0008000a00 */
        /* <DEDUP_REMOVED lines=14> */
[----:B------:R-:W-:Y:S01]  /*169e00*/  ISETP.LT.AND P1, PT, R2, UR64, !P0 ;  /* 0x0000004002007c0c */ /* 0x000fe2000c721270 */
[----:B------:R-:W-:-:S02]  /*169e10*/  VIADD R6, R5, 0x17 ;  /* 0x0000001705067836 */ /* 0x000fc40000000000 */
[----:B------:R-:W-:Y:S01]  /*169e20*/  VIADD R0, R5, 0x2 ;  /* 0x0000000205007836 */ /* 0x000fe20000000000 */
[----:B------:R-:W0:Y:S05]  /*169e30*/  LDCU UR21, c[0x0][0x398] ;  /* 0x00007300ff1577ac */ /* 0x000e2a0008000800 */
        /* <DEDUP_REMOVED lines=13> */
[----:B------:R-:W-:Y:S02]  /*169f10*/  ISETP.LT.AND P3, PT, R4, UR26, !P0 ;  /* 0x0000001a04007c0c */ /* 0x000fe4000c761270 */
[----:B0-----:R-:W-:Y:S02]  /*169f20*/  ISETP.LT.AND P2, PT, R3, UR42, !P0 ;  /* 0x0000002a03007c0c */ /* 0x001fe4000c741270 */
[----:B------:R-:W-:-:S02]  /*169f30*/  LOP3.LUT R26, R26, 0xfffff7ff, RZ, 0xc0, !PT ;  /* 0xfffff7ff1a1a7812 */ /* 0x000fc400078ec0ff */
[----:B------:R-:W-:Y:S01]  /*169f40*/  ISETP.LT.AND P1, PT, R2, UR62, !P0 ;  /* 0x0000003e02007c0c */ /* 0x000fe2000c721270 */
[----:B------:R-:W0:Y:S06]  /*169f50*/  LDCU UR42, c[0x0][0x398] ;  /* 0x00007300ff2a77ac */ /* 0x000e2c0008000800 */
[----:B------:R-:W-:Y:S01]  /*169f60*/  @P3 LOP3.LUT R26, R26, 0x800, RZ, 0xfc, !PT ;  /* 0x000008001a1a3812 */ /* 0x000fe200078efcff */
[----:B------:R-:W-:Y:S01]  /*169f70*/  VIADD R6, R5, 0x16 ;  /* 0x0000001605067836 */ /* 0x000fe20000000000 */
[----:B------:R-:W0:Y:S02]  /*169f80*/  LDCU UR62, c[0x0][0x398] ;  /* 0x00007300ff3e77ac */ /* 0x000e240008000800 */
        /* <DEDUP_REMOVED lines=10> */
[----:B0-----:R-:W-:Y:S02]  /*16a030*/  ISETP.LT.AND P2, PT, R3, UR42, !P0 ;  /* 0x0000002a03007c0c */ /* 0x001fe4000c741270 */
[----:B------:R-:W-:Y:S01]  /*16a040*/  ISETP.LT.AND P1, PT, R2, UR65, !P0 ;  /* 0x0000004102007c0c */ /* 0x000fe2000c721270 */
[----:B------:R-:W-:Y:S01]  /*16a050*/  VIADD R6, R5, 0x15 ;  /* 0x0000001505067836 */ /* 0x000fe20000000000 */
[----:B------:R-:W0:Y:S07]  /*16a060*/  LDCU.64 UR30, c[0x0][0x398] ;  /* 0x00007300ff1e77ac */ /* 0x000e2e0008000a00 */
[----:B------:R-:W-:Y:S01]  /*16a070*/  @P3 LOP3.LUT R26, R26, 0x80, RZ, 0xfc, !PT ;  /* 0x000000801a1a3812 */ /* 0x000fe200078efcff */
[----:B------:R-:W1:Y:S01]  /*16a080*/  LDCU.64 UR42, c[0x0][0x398] ;  /* 0x00007300ff2a77ac */ /* 0x000e620008000a00 */
        /* <DEDUP_REMOVED lines=28> */
[----:B------:R-:W2:Y:S02]  /*16a250*/  LDCU.64 UR26, c[0x0][0x398] ;  /* 0x00007300ff1a77ac */ /* 0x000ea40008000a00 */
[----:B-1----:R-:W-:Y:S02]  /*16a260*/  ISETP.LT.AND P3, PT, R4, UR42, !P0 ;  /* 0x0000002a04007c0c */ /* 0x002fe4000c761270 */
[----:B0-----:R-:W-:Y:S02]  /*16a270*/  ISETP.LT.AND P2, PT, R3, UR35, !P0 ;  /* 0x0000002303007c0c */ /* 0x001fe4000c741270 */
[----:B------:R-:W-:-:S09]  /*16a280*/  ISETP.LT.AND P1, PT, R2, UR44, !P0 ;  /* 0x0000002c02007c0c */ /* 0x000fd2000c721270 */
[----:B------:R-:W-:Y:S01]  /*16a290*/  @P3 LOP3.LUT R25, R25, 0x80000000, RZ, 0xfc, !PT ;  /* 0x8000000019193812 */ /* 0x000fe200078efcff */
[----:B------:R-:W0:Y:S03]  /*16a2a0*/  LDCU UR35, c[0x0][0x398] ;  /* 0x00007300ff2377ac */ /* 0x000e260008000800 */
[----:B------:R-:W-:Y:S02]  /*16a2b0*/  LOP3.LUT R25, R25, 0xbfffffff, RZ, 0xc0, !PT ;  /* 0xbfffffff19197812 */ /* 0x000fe400078ec0ff */
[----:B------:R-:W-:Y:S01]  /*16a2c0*/  ISETP.LT.AND P0, PT, R7, UR41, !P0 ;  /* 0x0000002907007c0c */ /* 0x000fe2000c701270 */
[----:B------:R-:W1:Y:S01]  /*16a2d0*/  LDCU.64 UR40, c[0x0][0x398] ;  /* 0x00007300ff2877ac */ /* 0x000e620008000a00 */
        /* <DEDUP_REMOVED lines=11> */
[----:B------:R-:W1:Y:S07]  /*16a390*/  LDCU.64 UR32, c[0x0][0x398] ;  /* 0x00007300ff2077ac */ /* 0x000e6e0008000a00 */
        /* <DEDUP_REMOVED lines=12> */
[----:B---3--:R-:W-:Y:S02]  /*16a460*/  ISETP.LT.AND P3, PT, R4, UR52, !P0 ;  /* 0x0000003404007c0c */ /* 0x008fe4000c761270 */
[----:B-1----:R-:W-:Y:S02]  /*16a470*/  ISETP.LT.AND P2, PT, R3, UR48, !P0 ;  /* 0x0000003003007c0c */ /* 0x002fe4000c741270 */
[----:B------:R-:W-:Y:S01]  /*16a480*/  ISETP.LT.AND P1, PT, R2, UR45, !P0 ;  /* 0x0000002d02007c0c */ /* 0x000fe2000c721270 */
[----:B------:R-:W-:Y:S01]  /*16a490*/  VIADD R9, R5, 0x10 ;  /* 0x0000001005097836 */ /* 0x000fe20000000000 */
[----:B------:R-:W1:Y:S07]  /*16a4a0*/  LDCU.64 UR36, c[0x0][0x398] ;  /* 0x00007300ff2477ac */ /* 0x000e6e0008000a00 */
[----:B------:R-:W-:Y:S01]  /*16a4b0*/  @P3 LOP3.LUT R25, R25, 0x800000, RZ, 0xfc, !PT ;  /* 0x0080000019193812 */ /* 0x000fe200078efcff */
[----:B------:R-:W3:Y:S01]  /*16a4c0*/  LDCU UR48, c[0x0][0x398] ;  /* 0x00007300ff3077ac */ /* 0x000ee20008000800 */
        /* <DEDUP_REMOVED lines=12> */
[----:B------:R-:W-:Y:S02]  /*16a590*/  ISETP.LT.AND P2, PT, R3, UR51, !P0 ;  /* 0x0000003303007c0c */ /* 0x000fe4000c741270 */
[----:B------:R-:W-:Y:S01]  /*16a5a0*/  ISETP.LT.AND P1, PT, R2, UR50, !P0 ;  /* 0x0000003202007c0c */ /* 0x000fe2000c721270 */
[----:B------:R-:W-:Y:S01]  /*16a5b0*/  VIADD R6, R5, 0xf ;  /* 0x0000000f05067836 */ /* 0x000fe20000000000 */
[----:B------:R-:W2:Y:S01]  /*16a5c0*/  LDCU UR26, c[0x0][0x398] ;  /* 0x00007300ff1a77ac */ /* 0x000ea20008000800 */
[----:B------:R-:W0:Y:S06]  /*16a5d0*/  LDCU.64 UR42, c[0x0][0x398] ;  /* 0x00007300ff2a77ac */ /* 0x000e2c0008000a00 */
[----:B------:R-:W-:Y:S01]  /*16a5e0*/  @P3 LOP3.LUT R25, R25, 0x80000, RZ, 0xfc, !PT ;  /* 0x0008000019193812 */ /* 0x000fe200078efcff */
[----:B------:R-:W0:Y:S01]  /*16a5f0*/  LDCU UR51, c[0x0][0x398] ;  /* 0x00007300ff3377ac */ /* 0x000e220008000800 */
[----:B------:R-:W0:Y:S02]  /*16a600*/  LDCU UR50, c[0x0][0x398] ;  /* 0x00007300ff3277ac */ /* 0x000e240008000800 */
[----:B------:R-:W-:-:S02]  /*16a610*/  LOP3.LUT R25, R25, 0xfffbffff, RZ, 0xc0, !PT ;  /* 0xfffbffff19197812 */ /* 0x000fc400078ec0ff */
[----:B---3--:R-:W-:Y:S01]  /*16a620*/  ISETP.LT.AND P0, PT, R7, UR48, !P0 ;  /* 0x0000003007007c0c */ /* 0x008fe2000c701270 */
[----:B------:R-:W3:Y:S01]  /*16a630*/  LDCU UR48, c[0x0][0x398] ;  /* 0x00007300ff3077ac */ /* 0x000ee20008000800 */
        /* <DEDUP_REMOVED lines=10> */
[----:B------:R-:W-:Y:S01]  /*16a6e0*/  VIADD R9, R5, 0xe ;  /* 0x0000000e05097836 */ /* 0x000fe20000000000 */
[----:B------:R-:W0:Y:S07]  /*16a6f0*/  LDCU.64 UR46, c[0x0][0x398] ;  /* 0x00007300ff2e77ac */ /* 0x000e2e0008000a00 */
[----:B------:R-:W-:Y:S01]  /*16a700*/  @P3 LOP3.LUT R25, R25, 0x8000, RZ, 0xfc, !PT ;  /* 0x0000800019193812 */ /* 0x000fe200078efcff */
[----:B------:R-:W0:Y:S03]  /*16a710*/  LDCU.64 UR50, c[0x0][0x398] ;  /* 0x00007300ff3277ac */ /* 0x000e260008000a00 */
[----:B------:R-:W-:-:S02]  /*16a720*/  LOP3.LUT R25, R25, 0xffffbfff, RZ, 0xc0, !PT ;  /* 0xffffbfff19197812 */ /* 0x000fc400078ec0ff */
[----:B---3--:R-:W-:Y:S01]  /*16a730*/  ISETP.LT.AND P0, PT, R7, UR48, !P0 ;  /* 0x0000003007007c0c */ /* 0x008fe2000c701270 */
[----:B------:R-:W3:Y:S01]  /*16a740*/  LDCU.64 UR48, c[0x0][0x398] ;  /* 0x00007300ff3077ac */ /* 0x000ee20008000a00 */
        /* <DEDUP_REMOVED lines=10> */
[----:B----4-:R-:W-:Y:S01]  /*16a7f0*/  ISETP.LT.AND P1, PT, R2, UR55, !P0 ;  /* 0x0000003702007c0c */ /* 0x010fe2000c721270 */
[----:B------:R-:W4:Y:S06]  /*16a800*/  LDCU UR76, c[0x0][0x398] ;  /* 0x00007300ff4c77ac */ /* 0x000f2c0008000800 */
        /* <DEDUP_REMOVED lines=9> */
[----:B------:R-:W-:-:S04]  /*16a8a0*/  ISETP.GE.AND P0, PT, R9, UR27, PT ;  /* 0x0000001b09007c0c */ /* 0x000fc8000bf06270 */
[----:B------:R-:W-:Y:S02]  /*16a8b0*/  ISETP.LT.AND P1, PT, R4, UR32, !P0 ;  /* 0x0000002004007c0c */ /* 0x000fe4000c721270 */
[----:B--2---:R-:W-:Y:S02]  /*16a8c0*/  ISETP.LT.AND P3, PT, R3, UR26, !P0 ;  /* 0x0000001a03007c0c */ /* 0x004fe4000c761270 */
[----:B------:R-:W-:Y:S02]  /*16a8d0*/  LOP3.LUT R25, R25, 0xffffff7f, RZ, 0xc0, !PT ;  /* 0xffffff7f19197812 */ /* 0x000fe400078ec0ff */
[----:B------:R-:W-:Y:S01]  /*16a8e0*/  ISETP.LT.AND P2, PT, R2, UR77, !P0 ;  /* 0x0000004d02007c0c */ /* 0x000fe2000c741270 */
[----:B------:R-:W2:Y:S01]  /*16a8f0*/  LDCU UR26, c[0x0][0x398] ;  /* 0x00007300ff1a77ac */ /* 0x000ea20008000800 */
[----:B------:R-:W0:Y:S05]  /*16a900*/  LDCU UR77, c[0x0][0x398] ;  /* 0x00007300ff4d77ac */ /* 0x000e2a0008000800 */
[----:B------:R-:W-:-:S04]  /*16a910*/  @P1 LOP3.LUT R25, R25, 0x80, RZ, 0xfc, !PT ;  /* 0x0000008019191812 */ /* 0x000fc800078efcff */
[----:B------:R-:W-:Y:S02]  /*16a920*/  LOP3.LUT R25, R25, 0xffffffbf, RZ, 0xc0, !PT ;  /* 0xffffffbf19197812 */ /* 0x000fe400078ec0ff */
[----:B----4-:R-:W-:Y:S02]  /*16a930*/  ISETP.LT.AND P1, PT, R7, UR76, !P0 ;  /* 0x0000004c07007c0c */ /* 0x010fe4000c721270 */
[----:B------:R-:W-:Y:S02]  /*16a940*/  @P3 LOP3.LUT R25, R25, 0x40, RZ, 0xfc, !PT ;  /* 0x0000004019193812 */ /* 0x000fe400078efcff */
[----:B------:R-:W-:Y:S01]  /*16a950*/  ISETP.GE.AND P0, PT, R10, UR29, PT ;  /* 0x0000001d0a007c0c */ /* 0x000fe2000bf06270 */
[----:B------:R-:W4:Y:S01]  /*16a960*/  LDCU UR76, c[0x0][0x398] ;  /* 0x00007300ff4c77ac */ /* 0x000f220008000800 */
[----:B------:R-:W-:-:S04]  /*16a970*/  LOP3.LUT R25, R25, 0xffffffdf, RZ, 0xc0, !PT ;  /* 0xffffffdf19197812 */ /* 0x000fc800078ec0ff */
[----:B------:R-:W-:Y:S02]  /*16a980*/  @P2 LOP3.LUT R25, R25, 0x20, RZ, 0xfc, !PT ;  /* 0x0000002019192812 */ /* 0x000fe400078efcff */
[----:B------:R-:W-:Y:S02]  /*16a990*/  ISETP.LT.AND P2, PT, R4, UR34, !P0 ;  /* 0x0000002204007c0c */ /* 0x000fe4000c741270 */
[----:B------:R-:W-:-:S04]  /*16a9a0*/  LOP3.LUT R25, R25, 0xffffffef, RZ, 0xc0, !PT ;  /* 0xffffffef19197812 */ /* 0x000fc800078ec0ff */
[----:B------:R-:W-:Y:S02]  /*16a9b0*/  @P1 LOP3.LUT R25, R25, 0x10, RZ, 0xfc, !PT ;  /* 0x0000001019191812 */ /* 0x000fe400078efcff */
[----:B--2---:R-:W-:Y:S02]  /*16a9c0*/  ISETP.LT.AND P1, PT, R3, UR26, !P0 ;  /* 0x0000001a03007c0c */ /* 0x004fe4000c721270 */
[----:B------:R-:W-:-:S04]  /*16a9d0*/  LOP3.LUT R25, R25, 0xfffffff7, RZ, 0xc0, !PT ;  /* 0xfffffff719197812 */ /* 0x000fc800078ec0ff */
[----:B------:R-:W-:Y:S02]  /*16a9e0*/  @P2 LOP3.LUT R25, R25, 0x8, RZ, 0xfc, !PT ;  /* 0x0000000819192812 */ /* 0x000fe400078efcff */
[----:B----4-:R-:W-:Y:S01]  /*16a9f0*/  ISETP.LT.AND P2, PT, R2, UR76, !P0 ;  /* 0x0000004c02007c0c */ /* 0x010fe2000c741270 */
[----:B------:R-:W2:Y:S01]  /*16aa00*/  LDCU UR76, c[0x0][0x398] ;  /* 0x00007300ff4c77ac */ /* 0x000ea20008000800 */
[----:B------:R-:W-:-:S04]  /*16aa10*/  LOP3.LUT R25, R25, 0xfffffffb, RZ, 0xc0, !PT ;  /* 0xfffffffb19197812 */ /* 0x000fc800078ec0ff */
[----:B------:R-:W-:Y:S02]  /*16aa20*/  @P1 LOP3.LUT R25, R25, 0x4, RZ, 0xfc, !PT ;  /* 0x0000000419191812 */ /* 0x000fe400078efcff */
[----:B0-----:R-:W-:Y:S02]  /*16aa30*/  ISETP.LT.AND P1, PT, R7, UR77, !P0 ;  /* 0x0000004d07007c0c */ /* 0x001fe4000c721270 */
[----:B------:R-:W-:Y:S02]  /*16aa40*/  ISETP.GE.AND P0, PT, R27, UR31, PT ;  /* 0x0000001f1b007c0c */ /* 0x000fe4000bf06270 */
[----:B------:R-:W-:-:S04]  /*16aa50*/  LOP3.LUT R25, R25, 0xfffffffd, RZ, 0xc0, !PT ;  /* 0xfffffffd19197812 */ /* 0x000fc800078ec0ff */
[----:B------:R-:W-:Y:S02]  /*16aa60*/  @P2 LOP3.LUT R25, R25, 0x2, RZ, 0xfc, !PT ;  /* 0x0000000219192812 */ /* 0x000fe400078efcff */
[----:B-1----:R-:W-:Y:S02]  /*16aa70*/  ISETP.LT.AND P2, PT, R4, UR36, !P0 ;  /* 0x0000002404007c0c */ /* 0x002fe4000c741270 */
[----:B--2---:R-:W-:Y:S02]  /*16aa80*/  ISETP.LT.AND P3, PT, R3, UR76, !P0 ;  /* 0x0000004c03007c0c */ /* 0x004fe4000c761270 */
[----:B------:R-:W-:-:S04]  /*16aa90*/  LOP3.LUT R25, R25, 0xfffffffe, RZ, 0xc0, !PT ;  /* 0xfffffffe19197812 */ /* 0x000fc800078ec0ff */
[----:B------:R-:W-:Y:S02]  /*16aaa0*/  @P1 LOP3.LUT R25, R25, 0x1, RZ, 0xfc, !PT ;  /* 0x0000000119191812 */ /* 0x000fe400078efcff */
[----:B------:R-:W-:-:S03]  /*16aab0*/  ISETP.LT.AND P1, PT, R2, UR75, !P0 ;  /* 0x0000004b02007c0c */ /* 0x000fc6000c721270 */
[----:B------:R-:W-:-:S04]  /*16aac0*/  @P2 LOP3.LUT R28, R28, 0x80000000, RZ, 0xfc, !PT ;  /* 0x800000001c1c2812 */ /* 0x000fc800078efcff */
[----:B------:R-:W-:Y:S02]  /*16aad0*/  LOP3.LUT R28, R28, 0xbfffffff, RZ, 0xc0, !PT ;  /* 0xbfffffff1c1c7812 */ /* 0x000fe400078ec0ff */
[----:B------:R-:W-:Y:S02]  /*16aae0*/  ISETP.LT.AND P2, PT, R7, UR74, !P0 ;  /* 0x0000004a07007c0c */ /* 0x000fe4000c741270 */
[----:B------:R-:W-:Y:S02]  /*16aaf0*/  @P3 LOP3.LUT R28, R28, 0x40000000, RZ, 0xfc, !PT ;  /* 0x400000001c1c3812 */ /* 0x000fe400078efcff */
[----:B------:R-:W-:Y:S02]  /*16ab00*/  ISETP.GE.AND P0, PT, R19, UR33, PT ;  /* 0x0000002113007c0c */ /* 0x000fe4000bf06270 */
[----:B------:R-:W2:Y:S01]  /*16ab10*/  LDL.LU R19, [R1+0x575c] ;  /* 0x00575c0001137983 */ /* 0x000ea20000300800 */
[----:B------:R-:W-:-:S04]  /*16ab20*/  LOP3.LUT R28, R28, 0xdfffffff, RZ, 0xc0, !PT ;  /* 0xdfffffff1c1c7812 */ /* 0x000fc800078ec0ff */
[----:B------:R-:W-:Y:S02]  /*16ab30*/  @P1 LOP3.LUT R28, R28, 0x20000000, RZ, 0xfc, !PT ;  /* 0x200000001c1c1812 */ /* 0x000fe400078efcff */
[----:B------:R-:W-:Y:S02]  /*16ab40*/  ISETP.LT.AND P1, PT, R4, UR38, !P0 ;  /* 0x0000002604007c0c */ /* 0x000fe4000c721270 */
        /* <DEDUP_REMOVED lines=9> */
[----:B------:R-:W-:Y:S02]  /*16abe0*/  ISETP.GE.AND P0, PT, R15, UR35, PT ;  /* 0x000000230f007c0c */ /* 0x000fe4000bf06270 */
[----:B------:R-:W4:Y:S01]  /*16abf0*/  LDL.LU R15, [R1+0x5758] ;  /* 0x00575800010f7983 */ /* 0x000f220000300800 */
        /* <DEDUP_REMOVED lines=58> */
[----:B---3--:R-:W-:Y:S02]  /*16afa0*/  ISETP.LT.AND P2, PT, R4, UR48, !P0 ;  /* 0x0000003004007c0c */ /* 0x008fe4000c741270 */
[----:B------:R-:W-:-:S04]  /*16afb0*/  LOP3.LUT R28, R28, 0xfffffeff, RZ, 0xc0, !PT ;  /* 0xfffffeff1c1c7812 */ /* 0x000fc800078ec0ff */
[----:B------:R-:W-:-:S04]  /*16afc0*/  @P1 LOP3.LUT R28, R28, 0x100, RZ, 0xfc, !PT ;  /* 0x000001001c1c1812 */ /* 0x000fc800078efcff */
[----:B------:R-:W-:Y:S02]  /*16afd0*/  LOP3.LUT R28, R28, 0xffffff7f, RZ, 0xc0, !PT ;  /* 0xffffff7f1c1c7812 */ /* 0x000fe400078ec0ff */
[----:B------:R-:W-:Y:S02]  /*16afe0*/  ISETP.LT.AND P3, PT, R3, UR11, !P0 ;  /* 0x0000000b03007c0c */ /* 0x000fe4000c761270 */
[----:B------:R-:W-:Y:S02]  /*16aff0*/  ISETP.LT.AND P1, PT, R2, UR16, !P0 ;  /* 0x0000001002007c0c */ /* 0x000fe4000c721270 */
[----:B------:R-:W-:Y:S02]  /*16b000*/  @P2 LOP3.LUT R28, R28, 0x80, RZ, 0xfc, !PT ;  /* 0x000000801c1c2812 */ /* 0x000fe400078efcff */
[----:B------:R-:W-:Y:S02]  /*16b010*/  ISETP.LT.AND P2, PT, R7, UR15, !P0 ;  /* 0x0000000f07007c0c */ /* 0x000fe4000c741270 */
[----:B------:R-:W-:-:S02]  /*16b020*/  ISETP.GE.AND P0, PT, R29, UR45, PT ;  /* 0x0000002d1d007c0c */ /* 0x000fc4000bf06270 */
[----:B------:R-:W3:Y:S01]  /*16b030*/  LDL.LU R29, [R1+0x5744] ;  /* 0x00574400011d7983 */ /* 0x000ee20000300800 */
[----:B------:R-:W-:-:S04]  /*16b040*/  LOP3.LUT R28, R28, 0xffffffbf, RZ, 0xc0, !PT ;  /* 0xffffffbf1c1c7812 */ /* 0x000fc800078ec0ff */
[----:B------:R-:W-:-:S04]  /*16b050*/  @P3 LOP3.LUT R28, R28, 0x40, RZ, 0xfc, !PT ;  /* 0x000000401c1c3812 */ /* 0x000fc800078efcff */
        /* <DEDUP_REMOVED lines=9> */
[----:B------:R-:W-:-:S04]  /*16b0f0*/  LOP3.LUT R28, R28, 0xfffffffb, RZ, 0xc0, !PT ;  /* 0xfffffffb1c1c7812 */ /* 0x000fc800078ec0ff */
[----:B------:R-:W-:Y:S02]  /*16b100*/  @P3 LOP3.LUT R28, R28, 0x4, RZ, 0xfc, !PT ;  /* 0x000000041c1c3812 */ /* 0x000fe400078efcff */
[----:B------:R-:W-:Y:S02]  /*16b110*/  ISETP.LT.AND P1, PT, R7, UR18, !P0 ;  /* 0x0000001207007c0c */ /* 0x000fe4000c721270 */
[----:B------:R-:W-:Y:S02]  /*16b120*/  ISETP.GE.AND P0, PT, R11, UR47, PT ;  /* 0x0000002f0b007c0c */ /* 0x000fe4000bf06270 */
[----:B------:R-:W-:Y:S01]  /*16b130*/  LOP3.LUT R28, R28, 0xfffffffd, RZ, 0xc0, !PT ;  /* 0xfffffffd1c1c7812 */ /* 0x000fe200078ec0ff */
[----:B------:R-:W2:Y:S03]  /*16b140*/  LDL.LU R11, [R1+0x5740] ;  /* 0x00574000010b7983 */ /* 0x000ea60000300800 */
[----:B------:R-:W-:-:S02]  /*16b150*/  @P2 LOP3.LUT R28, R28, 0x2, RZ, 0xfc, !PT ;  /* 0x000000021c1c2812 */ /* 0x000fc400078efcff */
[----:B------:R-:W-:Y:S02]  /*16b160*/  ISETP.LT.AND P2, PT, R4, UR52, !P0 ;  /* 0x0000003404007c0c */ /* 0x000fe4000c741270 */
[----:B------:R-:W-:Y:S02]  /*16b170*/  ISETP.LT.AND P3, PT, R3, UR17, !P0 ;  /* 0x0000001103007c0c */ /* 0x000fe4000c761270 */
[----:B------:R-:W-:-:S04]  /*16b180*/  LOP3.LUT R28, R28, 0xfffffffe, RZ, 0xc0, !PT ;  /* 0xfffffffe1c1c7812 */ /* 0x000fc800078ec0ff */
[----:B------:R-:W-:Y:S02]  /*16b190*/  @P1 LOP3.LUT R28, R28, 0x1, RZ, 0xfc, !PT ;  /* 0x000000011c1c1812 */ /* 0x000fe400078efcff */
[----:B------:R-:W-:Y:S02]  /*16b1a0*/  ISETP.LT.AND P1, PT, R2, UR61, !P0 ;  /* 0x0000003d02007c0c */ /* 0x000fe4000c721270 */
[----:B---3--:R-:W-:-:S04]  /*16b1b0*/  LOP3.LUT R29, R29, 0x7fffffff, RZ, 0xc0, !PT ;  /* 0x7fffffff1d1d7812 */ /* 0x008fc800078ec0ff */
[----:B------:R-:W-:-:S04]  /*16b1c0*/  @P2 LOP3.LUT R29, R29, 0x80000000, RZ, 0xfc, !PT ;  /* 0x800000001d1d2812 */ /* 0x000fc800078efcff */
[----:B------:R-:W-:Y:S02]  /*16b1d0*/  LOP3.LUT R29, R29, 0xbfffffff, RZ, 0xc0, !PT ;  /* 0xbfffffff1d1d7812 */ /* 0x000fe400078ec0ff */
[----:B------:R-:W-:Y:S02]  /*16b1e0*/  ISETP.LT.AND P2, PT, R7, UR60, !P0 ;  /* 0x0000003c07007c0c */ /* 0x000fe4000c741270 */
[----:B------:R-:W-:Y:S02]  /*16b1f0*/  @P3 LOP3.LUT R29, R29, 0x40000000, RZ, 0xfc, !PT ;  /* 0x400000001d1d3812 */ /* 0x000fe400078efcff */
[----:B------:R-:W-:Y:S02]  /*16b200*/  ISETP.GE.AND P0, PT, R12, UR49, PT ;  /* 0x000000310c007c0c */ /* 0x000fe4000bf06270 */
[----:B------:R-:W3:Y:S01]  /*16b210*/  LDL.LU R12, [R1+0x573c] ;  /* 0x00573c00010c7983 */ /* 0x000ee20000300800 */
        /* <DEDUP_REMOVED lines=39> */
[----:B------:R-:W-:Y:S01]  /*16b490*/  @P3 LOP3.LUT R29, R29, 0x40000, RZ, 0xfc, !PT ;  /* 0x000400001d1d3812 */ /* 0x000fe200078efcff */
[----:B------:R-:W3:Y:S03]  /*16b4a0*/  LDL.LU R7, [R1+0x5730] ;  /* 0x0057300001077983 */ /* 0x000ee60000300800 */
[----:B------:R-:W-:-:S04]  /*16b4b0*/  LOP3.LUT R29, R29, 0xfffdffff, RZ, 0xc0, !PT ;  /* 0xfffdffff1d1d7812 */ /* 0x000fc800078ec0ff */
[----:B------:R-:W-:Y:S02]  /*16b4c0*/  @P2 LOP3.LUT R29, R29, 0x20000, RZ, 0xfc, !PT ;  /* 0x000200001d1d2812 */ /* 0x000fe400078efcff */
[----:B------:R-:W-:Y:S02]  /*16b4d0*/  ISETP.GE.AND P0, PT, R5, UR55, PT ;  /* 0x0000003705007c0c */ /* 0x000fe4000bf06270 */
[----:B------:R-:W3:Y:S01]  /*16b4e0*/  LDL.LU R5, [R1+0x572c] ;  /* 0x00572c0001057983 */ /* 0x000ee20000300800 */
[----:B------:R-:W-:Y:S02]  /*16b4f0*/  LOP3.LUT R29, R29, 0xfffeffff, RZ, 0xc0, !PT ;  /* 0xfffeffff1d1d7812 */ /* 0x000fe400078ec0ff */
[----:B------:R-:W-:Y:S02]  /*16b500*/  ISETP.LT.AND P2, PT, R4, UR63, !P0 ;  /* 0x0000003f04007c0c */ /* 0x000fe4000c741270 */
[----:B------:R-:W3:Y:S01]  /*16b510*/  LDL.LU R4, [R1+0x5728] ;  /* 0x0057280001047983 */ /* 0x000ee20000300800 */
[----:B------:R-:W-:-:S02]  /*16b520*/  @P1 LOP3.LUT R29, R29, 0x10000, RZ, 0xfc, !PT ;  /* 0x000100001d1d1812 */ /* 0x000fc400078efcff */
[----:B------:R-:W-:Y:S02]  /*16b530*/  ISETP.LT.AND P1, PT, R3, UR64, !P0 ;  /* 0x0000004003007c0c */ /* 0x000fe4000c721270 */
[----:B------:R-:W-:Y:S01]  /*16b540*/  ISETP.LT.AND P0, PT, R2, UR65, !P0 ;  /* 0x0000004102007c0c */ /* 0x000fe2000c701270 */
[----:B------:R-:W4:Y:S04]  /*16b550*/  LDL.LU R3, [R1+0x5724] ;  /* 0x0057240001037983 */ /* 0x000f280000300800 */
[----:B------:R-:W4:Y:S01]  /*16b560*/  LDL.LU R2, [R1+0x5720] ;  /* 0x0057200001027983 */ /* 0x000f220000300800 */
[----:B------:R-:W-:-:S04]  /*16b570*/  LOP3.LUT R29, R29, 0xffff7fff, RZ, 0xc0, !PT ;  /* 0xffff7fff1d1d7812 */ /* 0x000fc800078ec0ff */
[----:B------:R-:W-:-:S04]  /*16b580*/  @P2 LOP3.LUT R29, R29, 0x8000, RZ, 0xfc, !PT ;  /* 0x000080001d1d2812 */ /* 0x000fc800078efcff */
[----:B------:R-:W-:-:S04]  /*16b590*/  LOP3.LUT R29, R29, 0xffffdfff, RZ, 0xc0, !PT ;  /* 0xffffdfff1d1d7812 */ /* 0x000fc800078ec0ff */
[----:B------:R-:W-:-:S04]  /*16b5a0*/  LOP3.LUT R29, R29, 0xffffbfff, RZ, 0xc0, !PT ;  /* 0xffffbfff1d1d7812 */ /* 0x000fc800078ec0ff */
[----:B------:R-:W-:-:S04]  /*16b5b0*/  @P1 LOP3.LUT R29, R29, 0x4000, RZ, 0xfc, !PT ;  /* 0x000040001d1d1812 */ /* 0x000fc800078efcff */
[----:B------:R-:W-:Y:S01]  /*16b5c0*/  @P0 LOP3.LUT R29, R29, 0x2000, RZ, 0xfc, !PT ;  /* 0x000020001d1d0812 */ /* 0x000fe200078efcff */
[----:B------:R-:W4:Y:S01]  /*16b5d0*/  LDL.LU R27, [R1+0x38] ;  /* 0x00003800011b7983 */ /* 0x000f220000300800 */
[C---:B--2---:R-:W-:Y:S01]  /*16b5e0*/  LOP3.LUT P3, RZ, R8.reuse, 0x10000, RZ, 0xc0, !PT ;  /* 0x0001000008ff7812 */ /* 0x044fe2000786c0ff */
[----:B------:R-:W0:Y:S02]  /*16b5f0*/  LDCU.64 UR30, c[0x0][0x398] ;  /* 0x00007300ff1e77ac */ /* 0x000e240008000a00 */
[----:B------:R-:W2:Y:S01]  /*16b600*/  LDL.LU R6, [R1+0x1388] ;  /* 0x0013880001067983 */ /* 0x000ea20000300800 */
[----:B------:R-:W-:Y:S01]  /*16b610*/  LOP3.LUT P2, RZ, R8, 0x40000, RZ, 0xc0, !PT ;  /* 0x0004000008ff7812 */ /* 0x000fe2000784c0ff */
[----:B------:R-:W1:Y:S02]  /*16b620*/  LDCU.64 UR32, c[0x0][0x398] ;  /* 0x00007300ff2077ac */ /* 0x000e640008000a00 */
[----:B------:R0:W-:Y:S01]  /*16b630*/  STL [R1+0x57c0], R29 ;  /* 0x0057c01d01007387 */ /* 0x0001e20000100800 */
[----:B------:R-:W1:Y:S01]  /*16b640*/  LDCU UR46, c[0x0][0x39c] ;  /* 0x00007380ff2e77ac */ /* 0x000e620008000800 */
[----:B------:R-:W1:Y:S02]  /*16b650*/  LDCU.64 UR34, c[0x0][0x398] ;  /* 0x00007300ff2277ac */ /* 0x000e640008000a00 */
[----:B0-----:R-:W2:Y:S01]  /*16b660*/  LDL.LU R29, [R1+0x571c] ;  /* 0x00571c00011d7983 */ /* 0x001ea20000300800 */
[----:B------:R-:W0:Y:S03]  /*16b670*/  LDCU.64 UR36, c[0x0][0x398] ;  /* 0x00007300ff2477ac */ /* 0x000e260008000a00 */
[----:B------:R1:W-:Y:S01]  /*16b680*/  STL [R1+0x57bc], R10 ;  /* 0x0057bc0a01007387 */ /* 0x0003e20000100800 */
[----:B------:R-:W0:Y:S01]  /*16b690*/  LDCU.64 UR38, c[0x0][0x398] ;  /* 0x00007300ff2677ac */ /* 0x000e220008000a00 */
[----:B------:R-:W0:Y:S01]  /*16b6a0*/  LDCU.64 UR40, c[0x0][0x398] ;  /* 0x00007300ff2877ac */ /* 0x000e220008000a00 */
[----:B------:R-:W0:Y:S01]  /*16b6b0*/  LDCU UR52, c[0x0][0x39c] ;  /* 0x00007380ff3477ac */ /* 0x000e220008000800 */
[----:B-1----:R-:W2:Y:S01]  /*16b6c0*/  LDL.LU R10, [R1+0x15a4] ;  /* 0x0015a400010a7983 */ /* 0x002ea20000300800 */
[----:B------:R-:W1:Y:S03]  /*16b6d0*/  LDCU.64 UR42, c[0x0][0x398] ;  /* 0x00007300ff2a77ac */ /* 0x000e660008000a00 */
[----:B------:R0:W-:Y:S01]  /*16b6e0*/  STL [R1+0x57b8], R9 ;  /* 0x0057b80901007387 */ /* 0x0001e20000100800 */
[----:B------:R-:W1:Y:S01]  /*16b6f0*/  LDCU.64 UR44, c[0x0][0x398] ;  /* 0x00007300ff2c77ac */ /* 0x000e620008000a00 */
[----:B------:R-:W1:Y:S02]  /*16b700*/  LDCU.64 UR48, c[0x0][0x398] ;  /* 0x00007300ff3077ac */ /* 0x000e640008000a00 */
[----:B0-----:R-:W2:Y:S01]  /*16b710*/  LDL.LU R9, [R1+0x15a0] ;  /* 0x0015a00001097983 */ /* 0x001ea20000300800 */
[----:B------:R-:W0:Y:S03]  /*16b720*/  LDCU.64 UR50, c[0x0][0x398] ;  /* 0x00007300ff3277ac */ /* 0x000e260008000a00 */
[----:B---3--:R3:W-:Y:S01]  /*16b730*/  STL [R1+0x57a0], R7 ;  /* 0x0057a00701007387 */ /* 0x0087e20000100800 */
[----:B------:R-:W0:Y:S03]  /*16b740*/  LDCU UR76, c[0x0][0x398] ;  /* 0x00007300ff4c77ac */ /* 0x000e260008000800 */
[----:B------:R-:W-:Y:S01]  /*16b750*/  STL [R1+0x579c], R5 ;  /* 0x00579c0501007387 */ /* 0x000fe20000100800 */
[----:B------:R-:W0:Y:S03]  /*16b760*/  LDCU UR77, c[0x0][0x398] ;  /* 0x00007300ff4d77ac */ /* 0x000e260008000800 */
[----:B------:R1:W-:Y:S01]  /*16b770*/  STL [R1+0x5798], R4 ;  /* 0x0057980401007387 */ /* 0x0003e20000100800 */
[----:B------:R-:W0:Y:S01]  /*16b780*/  LDCU UR7, c[0x0][0x39c] ;  /* 0x00007380ff0777ac */ /* 0x000e220008000800 */
[----:B---3--:R-:W3:Y:S01]  /*16b790*/  S2R R7, SR_TID.X ;  /* 0x0000000000077919 */ /* 0x008ee20000002100 */
[----:B------:R-:W0:Y:S01]  /*16b7a0*/  LDCU UR8, c[0x0][0x39c] ;  /* 0x00007380ff0877ac */ /* 0x000e220008000800 */
[----:B------:R-:W0:Y:S01]  /*16b7b0*/  LDCU UR9, c[0x0][0x39c] ;  /* 0x00007380ff0977ac */ /* 0x000e220008000800 */
[----:B-1----:R-:W2:Y:S01]  /*16b7c0*/  LDL.LU R4, [R1+0x3c] ;  /* 0x00003c0001047983 */ /* 0x002ea20000300800 */
[----:B------:R-:W1:Y:S03]  /*16b7d0*/  LDCU UR10, c[0x0][0x39c] ;  /* 0x00007380ff0a77ac */ /* 0x000e660008000800 */
[----:B------:R0:W-:Y:S01]  /*16b7e0*/  STL [R1+0x5794], R0 ;  /* 0x0057940001007387 */ /* 0x0001e20000100800 */
[----:B------:R-:W1:Y:S01]  /*16b7f0*/  LDCU UR11, c[0x0][0x39c] ;  /* 0x00007380ff0b77ac */ /* 0x000e620008000800 */
[----:B------:R-:W1:Y:S02]  /*16b800*/  LDCU UR12, c[0x0][0x39c] ;  /* 0x00007380ff0c77ac */ /* 0x000e640008000800 */
[----:B0-----:R-:W2:Y:S01]  /*16b810*/  LDL.LU R0, [R1+0x6f0] ;  /* 0x0006f00001007983 */ /* 0x001ea20000300800 */
[----:B------:R-:W0:Y:S03]  /*16b820*/  LDCU UR13, c[0x0][0x39c] ;  /* 0x00007380ff0d77ac */ /* 0x000e260008000800 */
[----:B----4-:R4:W-:Y:S01]  /*16b830*/  STL [R1+0x5790], R3 ;  /* 0x0057900301007387 */ /* 0x0109e20000100800 */
[----:B------:R-:W0:Y:S01]  /*16b840*/  LDCU UR14, c[0x0][0x39c] ;  /* 0x00007380ff0e77ac */ /* 0x000e220008000800 */
[----:B------:R-:W0:Y:S01]  /*16b850*/  LDCU UR15, c[0x0][0x39c] ;  /* 0x00007380ff0f77ac */ /* 0x000e220008000800 */
[----:B------:R-:W0:Y:S01]  /*16b860*/  LDCU UR16, c[0x0][0x39c] ;  /* 0x00007380ff1077ac */ /* 0x000e220008000800 */
[----:B----4-:R-:W4:Y:S01]  /*16b870*/  LDL.LU R3, [R1+0x1468] ;  /* 0x0014680001037983 */ /* 0x010f220000300800 */
[----:B------:R-:W0:Y:S03]  /*16b880*/  LDCU UR17, c[0x0][0x39c] ;  /* 0x00007380ff1177ac */ /* 0x000e260008000800 */
[----:B------:R1:W-:Y:S01]  /*16b890*/  STL [R1+0x5768], R2 ;  /* 0x0057680201007387 */ /* 0x0003e20000100800 */
[----:B------:R-:W0:Y:S01]  /*16b8a0*/  LDCU UR18, c[0x0][0x39c] ;  /* 0x00007380ff1277ac */ /* 0x000e220008000800 */
[----:B------:R-:W0:Y:S02]  /*16b8b0*/  LDCU UR19, c[0x0][0x39c] ;  /* 0x00007380ff1377ac */ /* 0x000e240008000800 */
[----:B-1----:R-:W4:Y:S01]  /*16b8c0*/  LDL.LU R2, [R1+0x12c8] ;  /* 0x0012c80001027983 */ /* 0x002f220000300800 */
[----:B------:R-:W1:Y:S03]  /*16b8d0*/  LDCU UR20, c[0x0][0x39c] ;  /* 0x00007380ff1477ac */ /* 0x000e660008000800 */
[----:B------:R0:W-:Y:S01]  /*16b8e0*/  STL [R1+0x5760], R28 ;  /* 0x0057601c01007387 */ /* 0x0001e20000100800 */
[----:B------:R-:W1:Y:S01]  /*16b8f0*/  LDCU UR21, c[0x0][0x39c] ;  /* 0x00007380ff1577ac */ /* 0x000e620008000800 */
[----:B------:R-:W1:Y:S01]  /*16b900*/  LDCU UR22, c[0x0][0x39c] ;  /* 0x00007380ff1677ac */ /* 0x000e620008000800 */
[----:B------:R-:W1:Y:S01]  /*16b910*/  LDCU UR23, c[0x0][0x39c] ;  /* 0x00007380ff1777ac */ /* 0x000e620008000800 */
[----:B0-----:R-:W4:Y:S01]  /*16b920*/  LDL.LU R28, [R1+0x210] ;  /* 0x00021000011c7983 */ /* 0x001f220000300800 */
        /* <DEDUP_REMOVED lines=40> */
[----:B---3--:R-:W-:Y:S01]  /*16bbb0*/  IMAD.SHL.U32 R7, R7, 0x20, RZ ;  /* 0x0000002007077824 */ /* 0x008fe200078e00ff */
[----:B------:R-:W3:Y:S01]  /*16bbc0*/  LDCU UR73, c[0x0][0x39c] ;  /* 0x00007380ff4977ac */ /* 0x000ee20008000800 */
[----:B------:R-:W1:Y:S01]  /*16bbd0*/  LDCU UR74, c[0x0][0x39c] ;  /* 0x00007380ff4a77ac */ /* 0x000e620008000800 */
[----:B0-----:R-:W3:Y:S01]  /*16bbe0*/  LDL.LU R19, [R1+0x710] ;  /* 0x0007100001137983 */ /* 0x001ee20000300800 */
[----:B------:R-:W0:Y:S03]  /*16bbf0*/  LDCU UR75, c[0x0][0x39c] ;  /* 0x00007380ff4b77ac */ /* 0x000e260008000800 */
[----:B------:R1:W-:Y:S04]  /*16bc00*/  STL [R1+0x573c], R18 ;  /* 0x00573c1201007387 */ /* 0x0003e80000100800 */
[----:B-1----:R-:W3:Y:S04]  /*16bc10*/  LDL.LU R18, [R1+0x714] ;  /* 0x0007140001127983 */ /* 0x002ee80000300800 */
[----:B------:R1:W-:Y:S04]  /*16bc20*/  STL [R1+0x5738], R17 ;  /* 0x0057381101007387 */ /* 0x0003e80000100800 */
[----:B-1----:R-:W3:Y:S04]  /*16bc30*/  LDL.LU R17, [R1+0x718] ;  /* 0x0007180001117983 */ /* 0x002ee80000300800 */
[----:B------:R1:W-:Y:S01]  /*16bc40*/  STL [R1+0x5734], R16 ;  /* 0x0057341001007387 */ /* 0x0003e20000100800 */
[----:B------:R-:W-:-:S03]  /*16bc50*/  LOP3.LUT R7, R7, 0x400, RZ, 0xc0, !PT ;  /* 0x0000040007077812 */ /* 0x000fc600078ec0ff */
[----:B-1----:R-:W3:Y:S04]  /*16bc60*/  LDL.LU R16, [R1+0x12cc] ;  /* 0x0012cc0001107983 */ /* 0x002ee80000300800 */
[----:B------:R1:W-:Y:S04]  /*16bc70*/  STL [R1+0x5730], R15 ;  /* 0x0057300f01007387 */ /* 0x0003e80000100800 */
[----:B-1----:R-:W3:Y:S04]  /*16bc80*/  LDL.LU R15, [R1+0x1384] ;  /* 0x00138400010f7983 */ /* 0x002ee80000300800 */
[----:B------:R1:W-:Y:S04]  /*16bc90*/  STL [R1+0x572c], R14 ;  /* 0x00572c0e01007387 */ /* 0x0003e80000100800 */
[----:B-1----:R-:W3:Y:S04]  /*16bca0*/  LDL.LU R14, [R1+0x145c] ;  /* 0x00145c00010e7983 */ /* 0x002ee80000300800 */
[----:B------:R-:W-:Y:S04]  /*16bcb0*/  STL [R1+0x5728], R13 ;  /* 0x0057280d01007387 */ /* 0x000fe80000100800 */
[----:B------:R-:W-:Y:S01]  /*16bcc0*/  STL [R1+0x5724], R12 ;  /* 0x0057240c01007387 */ /* 0x000fe20000100800 */
[----:B--2---:R-:W-:-:S03]  /*16bcd0*/  R2UR UR6, R29 ;  /* 0x000000001d0672ca */ /* 0x004fc600000e0000 */
[----:B------:R1:W-:Y:S04]  /*16bce0*/  STL [R1+0x5720], R11 ;  /* 0x0057200b01007387 */ /* 0x0003e80000100800 */
[----:B------:R2:W-:Y:S04]  /*16bcf0*/  STL [R1+0x57c4], R8 ;  /* 0x0057c40801007387 */ /* 0x0005e80000100800 */
[----:B------:R-:W2:Y:S02]  /*16bd00*/  LDL.LU R29, [R1+0x4c] ;  /* 0x00004c00011d7983 */ /* 0x000ea40000300800 */
[----:B------:R-:W-:-:S02]  /*16bd10*/  IADD3 R27, PT, PT, R27, UR6, R7 ;  /* 0x000000061b1b7c10 */ /* 0x000fc4000fffe007 */
[----:B------:R-:W2:Y:S01]  /*16bd20*/  LDL.LU R5, [R1+0x48] ;  /* 0x0000480001057983 */ /* 0x000ea20000300800 */
[----:B------:R-:W-:-:S03]  /*16bd30*/  LOP3.LUT R7, R10, 0xffff, RZ, 0xc0, !PT ;  /* 0x0000ffff0a077812 */ /* 0x000fc600078ec0ff */
[----:B------:R-:W2:Y:S01]  /*16bd40*/  LDL.LU R10, [R1+0x44] ;  /* 0x00004400010a7983 */ /* 0x000ea20000300800 */
[----:B------:R-:W-:Y:S02]  /*16bd50*/  LOP3.LUT R6, R6, 0xffff, RZ, 0xc0, !PT ;  /* 0x0000ffff06067812 */ /* 0x000fe400078ec0ff */
[----:B-1----:R-:W-:Y:S02]  /*16bd60*/  LOP3.LUT R11, R9, 0xffff, RZ, 0xc0, !PT ;  /* 0x0000ffff090b7812 */ /* 0x002fe400078ec0ff */
[----:B------:R-:W2:Y:S01]  /*16bd70*/  LDL.LU R9, [R1+0x40] ;  /* 0x0000400001097983 */ /* 0x000ea20000300800 */
[----:B----4-:R-:W-:Y:S02]  /*16bd80*/  LOP3.LUT R3, R3, 0xffff, RZ, 0xc0, !PT ;  /* 0x0000ffff03037812 */ /* 0x010fe400078ec0ff */
[----:B------:R-:W-:Y:S02]  /*16bd90*/  LOP3.LUT R2, R2, 0xffff, RZ, 0xc0, !PT ;  /* 0x0000ffff02027812 */ /* 0x000fe400078ec0ff */
[----:B------:R-:W-:-:S02]  /*16bda0*/  PRMT R12, R0, 0x5410, R28 ;  /* 0x00005410000c7816 */ /* 0x000fc4000000001c */
[----:B------:R-:W4:Y:S01]  /*16bdb0*/  LDL.LU R0, [R1+0x58] ;  /* 0x0000580001007983 */ /* 0x000f220000300800 */
[----:B------:R-:W-:Y:S02]  /*16bdc0*/  PRMT R22, R22, 0x4210, R3 ;  /* 0x0000421016167816 */ /* 0x000fe40000000003 */
[----:B------:R-:W-:Y:S02]  /*16bdd0*/  PRMT R21, R21, 0x4210, R11 ;  /* 0x0000421015157816 */ /* 0x000fe4000000000b */
[----:B------:R-:W-:Y:S02]  /*16bde0*/  PRMT R20, R20, 0x4210, R7 ;  /* 0x0000421014147816 */ /* 0x000fe40000000007 */
[----:B---3--:R-:W-:Y:S02]  /*16bdf0*/  LOP3.LUT R13, R15, 0xffff, RZ, 0xc0, !PT ;  /* 0x0000ffff0f0d7812 */ /* 0x008fe400078ec0ff */
[----:B------:R-:W-:-:S05]  /*16be00*/  PRMT R15, R26, 0x5410, R25 ;  /* 0x000054101a0f7816 */ /* 0x000fca0000000019 */
[----:B------:R-:W-:Y:S01]  /*16be10*/  STL [R1+0x10d0], R15 ;  /* 0x0010d00f01007387 */ /* 0x000fe20000100800 */
[----:B--2---:R-:W-:Y:S02]  /*16be20*/  LOP3.LUT R8, R14, 0xffff, RZ, 0xc0, !PT ;  /* 0x0000ffff0e087812 */ /* 0x004fe400078ec0ff */
[----:B------:R-:W-:Y:S02]  /*16be30*/  LOP3.LUT R14, R16, 0xffff, RZ, 0xc0, !PT ;  /* 0x0000ffff100e7812 */ /* 0x000fe400078ec0ff */
[----:B------:R-:W-:Y:S02]  /*16be40*/  PRMT R16, R17, 0x4210, R6 ;  /* 0x0000421011107816 */ /* 0x000fe40000000006 */
[----:B------:R-:W-:Y:S01]  /*16be50*/  PRMT R17, R18, 0x4210, R13 ;  /* 0x0000421012117816 */ /* 0x000fe2000000000d */
[----:B------:R1:W-:Y:S01]  /*16be60*/  STL [R1+0x95c], R12 ;  /* 0x00095c0c01007387 */ /* 0x0003e20000100800 */
[----:B------:R-:W-:Y:S02]  /*16be70*/  PRMT R18, R19, 0x4210, R14 ;  /* 0x0000421013127816 */ /* 0x000fe4000000000e */
[----:B------:R-:W-:Y:S01]  /*16be80*/  PRMT R23, R23, 0x4210, R8 ;  /* 0x0000421017177816 */ /* 0x000fe20000000008 */
[----:B------:R-:W-:Y:S01]  /*16be90*/  BAR.SYNC.DEFER_BLOCKING 0x0 ;  /* 0x0000000000007b1d */ /* 0x000fe20000010000 */
[----:B------:R-:W-:-:S02]  /*16bea0*/  PRMT R19, R24, 0x4210, R2 ;  /* 0x0000421018137816 */ /* 0x000fc40000000002 */
[----:B-1----:R-:W-:-:S03]  /*16beb0*/  PRMT R12, R4, 0x5210, R6 ;  /* 0x00005210040c7816 */ /* 0x002fc60000000006 */
[----:B------:R-:W2:Y:S01]  /*16bec0*/  LDL.LU R25, [R1+0x54] ;  /* 0x0000540001197983 */ /* 0x000ea20000300800 */
[----:B------:R-:W-:-:S03]  /*16bed0*/  PRMT R13, R29, 0x5210, R13 ;  /* 0x000052101d0d7816 */ /* 0x000fc6000000000d */
[----:B------:R-:W3:Y:S01]  /*16bee0*/  LDL.LU R4, [R1+0x50] ;  /* 0x0000500001047983 */ /* 0x000ee20000300800 */
[----:B------:R-:W-:-:S03]  /*16bef0*/  PRMT R14, R5, 0x5210, R14 ;  /* 0x00005210050e7816 */ /* 0x000fc6000000000e */
[----:B------:R-:W2:Y:S01]  /*16bf00*/  LDL.LU R29, [R1+0x15bc] ;  /* 0x0015bc00011d7983 */ /* 0x000ea20000300800 */
[----:B------:R-:W-:-:S03]  /*16bf10*/  PRMT R10, R10, 0x5210, R7 ;  /* 0x000052100a0a7816 */ /* 0x000fc60000000007 */
[----:B------:R-:W2:Y:S04]  /*16bf20*/  LDL.LU R5, [R1+0x15ac] ;  /* 0x0015ac0001057983 */ /* 0x000ea80000300800 */
[----:B------:R-:W-:Y:S04]  /*16bf30*/  STSM.16.M88.4 [R27], R20 ;  /* 0x000000141b007844 */ /* 0x000fe80000000200 */
[----:B------:R1:W-:Y:S04]  /*16bf40*/  STSM.16.M88.4 [R27+0x200], R16 ;  /* 0x000200101b007844 */ /* 0x0003e80000000200 */
[----:B------:R-:W2:Y:S04]  /*16bf50*/  LDL.LU R7, [R1+0x149c] ;  /* 0x00149c0001077983 */ /* 0x000ea80000300800 */
[----:B-1----:R-:W2:Y:S04]  /*16bf60*/  LDL.LU R17, [R1+0x1488] ;  /* 0x0014880001117983 */ /* 0x002ea80000300800 */
[----:B------:R-:W2:Y:S04]  /*16bf70*/  LDL.LU R18, [R1+0x13b8] ;  /* 0x0013b80001127983 */ /* 0x000ea80000300800 */
[----:B------:R-:W2:Y:S01]  /*16bf80*/  LDL.LU R19, [R1+0x13a8] ;  /* 0x0013a80001137983 */ /* 0x000ea20000300800 */
[----:B------:R-:W-:Y:S01]  /*16bf90*/  PRMT R9, R9, 0x5210, R11 ;  /* 0x0000521009097816 */ /* 0x000fe2000000000b */
[----:B------:R-:W-:Y:S01]  /*16bfa0*/  IMAD.MOV.U32 R16, RZ, RZ, R10 ;  /* 0x000000ffff107224 */ /* 0x000fe200078e000a */
[----:B------:R-:W1:Y:S01]  /*16bfb0*/  S2R R28, SR_TID.X ;  /* 0x00000000001c7919 */ /* 0x000e620000002100 */
[----:B------:R-:W-:Y:S06]  /*16bfc0*/  BAR.SYNC.DEFER_BLOCKING 0x0 ;  /* 0x0000000000007b1d */ /* 0x000fec0000010000 */
[----:B--2---:R-:W-:Y:S04]  /*16bfd0*/  STL.64 [R1+0x5c20], R18 ;  /* 0x005c201201007387 */ /* 0x004fe80000100a00 */
[----:B------:R2:W-:Y:S02]  /*16bfe0*/  STL [R1+0x5c18], R17 ;  /* 0x005c181101007387 */ /* 0x0005e40000100800 */
[----:B--2---:R-:W-:-:S02]  /*16bff0*/  IMAD.MOV.U32 R17, RZ, RZ, R9 ;  /* 0x000000ffff117224 */ /* 0x004fc400078e0009 */
[----:B------:R-:W2:Y:S04]  /*16c000*/  LDL.LU R9, [R1+0x12ec] ;  /* 0x0012ec0001097983 */ /* 0x000ea80000300800 */
[----:B------:R-:W2:Y:S04]  /*16c010*/  LDL.LU R20, [R1+0x12e8] ;  /* 0x0012e80001147983 */ /* 0x000ea80000300800 */
[----:B------:R-:W2:Y:S04]  /*16c020*/  LDL.LU R22, [R1+0x72c] ;  /* 0x00072c0001167983 */ /* 0x000ea80000300800 */
[----:B------:R-:W2:Y:S04]  /*16c030*/  LDL.LU R23, [R1+0x738] ;  /* 0x0007380001177983 */ /* 0x000ea80000300800 */
[----:B------:R-:W2:Y:S04]  /*16c040*/  LDL.LU R24, [R1+0x734] ;  /* 0x0007340001187983 */ /* 0x000ea80000300800 */
[----:B------:R-:W2:Y:S01]  /*16c050*/  LDL.LU R10, [R1+0x728] ;  /* 0x00072800010a7983 */ /* 0x000ea20000300800 */
[----:B-1----:R-:W-:-:S04]  /*16c060*/  LOP3.LUT R6, R28, 0x3f, RZ, 0xc0, !PT ;  /* 0x0000003f1c067812 */ /* 0x002fc800078ec0ff */
[----:B------:R-:W-:Y:S01]  /*16c070*/  LEA R21, R6, UR6, 0x4 ;  /* 0x0000000606157c11 */ /* 0x000fe2000f8e20ff */
[----:B------:R-:W1:Y:S01]  /*16c080*/  LDCU UR6, c[0x0][0x39c] ;  /* 0x00007380ff0677ac */ /* 0x000e620008000800 */
[----:B------:R-:W-:Y:S02]  /*16c090*/  PRMT R19, R25, 0x5210, R8 ;  /* 0x0000521019137816 */ /* 0x000fe40000000008 */
[----:B----4-:R-:W-:Y:S01]  /*16c0a0*/  PRMT R18, R0, 0x5210, R3 ;  /* 0x0000521000127816 */ /* 0x010fe20000000003 */
[----:B--2---:R-:W-:Y:S04]  /*16c0b0*/  STL [R1+0x5c2c], R10 ;  /* 0x005c2c0a01007387 */ /* 0x004fe80000100800 */
[----:B------:R-:W-:Y:S04]  /*16c0c0*/  STL [R1+0x5c28], R9 ;  /* 0x005c280901007387 */ /* 0x000fe80000100800 */
[----:B------:R-:W2:Y:S04]  /*16c0d0*/  LDS.128 R8, [R21] ;  /* 0x0000000015087984 */ /* 0x000ea80000000c00 */
[----:B------:R-:W4:Y:S04]  /*16c0e0*/  LDL.LU R26, [R1+0x720] ;  /* 0x00072000011a7983 */ /* 0x000f280000300800 */
[----:B------:R-:W4:Y:S04]  /*16c0f0*/  LDL.LU R3, [R1+0x730] ;  /* 0x0007300001037983 */ /* 0x000f280000300800 */
[----:B------:R-:W4:Y:S04]  /*16c100*/  LDL.LU R0, [R1+0x724] ;  /* 0x0007240001007983 */ /* 0x000f280000300800 */
[----:B------:R-:W4:Y:S04]  /*16c110*/  LDL.LU R28, [R1+0x73c] ;  /* 0x00073c00011c7983 */ /* 0x000f280000300800 */
[----:B------:R-:W-:Y:S04]  /*16c120*/  STL [R1+0x10], R21 ;  /* 0x0000101501007387 */ /* 0x000fe80000100800 */
[----:B--2---:R-:W-:Y:S04]  /*16c130*/  STL.64 [R1+0x20], R8 ;  /* 0x0000200801007387 */ /* 0x004fe80000100a00 */
[----:B------:R-:W-:Y:S04]  /*16c140*/  STL.64 [R1+0x28], R10 ;  /* 0x0000280a01007387 */ /* 0x000fe80000100a00 */
[----:B------:R-:W2:Y:S01]  /*16c150*/  LDS.128 R8, [R21+0x400] ;  /* 0x0004000015087984 */ /* 0x000ea20000000c00 */
[----:B------:R-:W-:Y:S06]  /*16c160*/  BAR.SYNC.DEFER_BLOCKING 0x0 ;  /* 0x0000000000007b1d */ /* 0x000fec0000010000 */
[----:B------:R-:W-:Y:S04]  /*16c170*/  STSM.16.M88.4 [R27], R16 ;  /* 0x000000101b007844 */ /* 0x000fe80000000200 */
[----:B--2---:R-:W-:Y:S04]  /*16c180*/  STL.64 [R1+0x80], R8 ;  /* 0x0000800801007387 */ /* 0x004fe80000100a00 */
[----:B------:R2:W-:Y:S04]  /*16c190*/  STL.64 [R1+0x88], R10 ;  /* 0x0000880a01007387 */ /* 0x0005e80000100a00 */
[----:B--2---:R-:W2:Y:S04]  /*16c1a0*/  LDL.LU R10, [R1+0x5c2c] ;  /* 0x005c2c00010a7983 */ /* 0x004ea80000300800 */
[----:B------:R-:W2:Y:S04]  /*16c1b0*/  LDL.LU R9, [R1+0x5c28] ;  /* 0x005c280001097983 */ /* 0x000ea80000300800 */
[----:B------:R-:W2:Y:S04]  /*16c1c0*/  LDL.LU.64 R18, [R1+0x5c20] ;  /* 0x005c200001127983 */ /* 0x000ea80000300a00 */
[----:B------:R-:W2:Y:S01]  /*16c1d0*/  LDL.LU R17, [R1+0x5c18] ;  /* 0x005c180001117983 */ /* 0x000ea20000300800 */
[----:B---3--:R-:W-:-:S03]  /*16c1e0*/  PRMT R15, R4, 0x5210, R2 ;  /* 0x00005210040f7816 */ /* 0x008fc60000000002 */
[----:B------:R-:W3:Y:S04]  /*16c1f0*/  LDL.LU R25, [R1+0x60] ;  /* 0x0000600001197983 */ /* 0x000ee80000300800 */
[----:B------:R0:W-:Y:S01]  /*16c200*/  STSM.16.M88.4 [R27+0x200], R12 ;  /* 0x0002000c1b007844 */ /* 0x0001e20000000200 */
[----:B------:R-:W-:Y:S02]  /*16c210*/  LOP3.LUT R4, R29, 0xffff, RZ, 0xc0, !PT ;  /* 0x0000ffff1d047812 */ /* 0x000fe400078ec0ff */
[----:B------:R-:W-:Y:S01]  /*16c220*/  LOP3.LUT R2, R5, 0xffff, RZ, 0xc0, !PT ;  /* 0x0000ffff05027812 */ /* 0x000fe200078ec0ff */
[----:B------:R-:W3:Y:S01]  /*16c230*/  LDL.LU R29, [R1+0x68] ;  /* 0x00006800011d7983 */ /* 0x000ee20000300800 */
[----:B------:R-:W-:-:S03]  /*16c240*/  LOP3.LUT R11, R7, 0xffff, RZ, 0xc0, !PT ;  /* 0x0000ffff070b7812 */ /* 0x000fc600078ec0ff */
[----:B------:R-:W3:Y:S04]  /*16c250*/  LDL.LU R5, [R1+0x64] ;  /* 0x0000640001057983 */ /* 0x000ee80000300800 */
[----:B------:R-:W3:Y:S01]  /*16c260*/  LDL.LU R7, [R1+0x94] ;  /* 0x0000940001077983 */ /* 0x000ee20000300800 */
[----:B0-----:R-:W-:Y:S01]  /*16c270*/  LOP3.LUT R15, R20, 0xffff, RZ, 0xc0, !PT ;  /* 0x0000ffff140f7812 */ /* 0x001fe200078ec0ff */
[----:B------:R-:W-:Y:S01]  /*16c280*/  BAR.SYNC.DEFER_BLOCKING 0x0 ;  /* 0x0000000000007b1d */ /* 0x000fe20000010000 */
[----:B----4-:R-:W-:Y:S02]  /*16c290*/  PRMT R20, R26, 0x4210, R2 ;  /* 0x000042101a147816 */ /* 0x010fe40000000002 */
[----:B------:R-:W-:Y:S02]  /*16c2a0*/  PRMT R3, R3, 0x4210, R11 ;  /* 0x0000421003037816 */ /* 0x000fe4000000000b */
[----:B--2---:R-:W-:-:S02]  /*16c2b0*/  LOP3.LUT R14, R9, 0xffff, RZ, 0xc0, !PT ;  /* 0x0000ffff090e7812 */ /* 0x004fc400078ec0ff */
[----:B------:R-:W2:Y:S01]  /*16c2c0*/  LDL.LU R9, [R1+0x90] ;  /* 0x0000900001097983 */ /* 0x000ea20000300800 */
[----:B------:R-:W-:Y:S02]  /*16c2d0*/  LOP3.LUT R6, R18, 0xffff, RZ, 0xc0, !PT ;  /* 0x0000ffff12067812 */ /* 0x000fe400078ec0ff */
[----:B------:R-:W-:Y:S02]  /*16c2e0*/  LOP3.LUT R13, R19, 0xffff, RZ, 0xc0, !PT ;  /* 0x0000ffff130d7812 */ /* 0x000fe400078ec0ff */
[----:B------:R-:W-:Y:S02]  /*16c2f0*/  LOP3.LUT R8, R17, 0xffff, RZ, 0xc0, !PT ;  /* 0x0000ffff11087812 */ /* 0x000fe400078ec0ff */
[----:B------:R-:W-:Y:S02]  /*16c300*/  PRMT R18, R24, 0x4210, R14 ;  /* 0x0000421018127816 */ /* 0x000fe4000000000e */
[----:B------:R-:W-:Y:S02]  /*16c310*/  PRMT R19, R28, 0x4210, R15 ;  /* 0x000042101c137816 */ /* 0x000fe4000000000f */
[----:B------:R-:W-:-:S02]  /*16c320*/  PRMT R16, R22, 0x4210, R6 ;  /* 0x0000421016107816 */ /* 0x000fc40000000006 */
[----:B------:R-:W-:Y:S02]  /*16c330*/  PRMT R17, R23, 0x4210, R13 ;  /* 0x0000421017117816 */ /* 0x000fe4000000000d */
[----:B------:R-:W-:Y:S02]  /*16c340*/  PRMT R12, R10, 0x4210, R4 ;  /* 0x000042100a0c7816 */ /* 0x000fe40000000004 */
[----:B------:R-:W4:Y:S04]  /*16c350*/  LDL.LU R10, [R1+0x6c] ;  /* 0x00006c00010a7983 */ /* 0x000f280000300800 */
[----:B------:R-:W-:Y:S04]  /*16c360*/  STL.64 [R1+0x5c10], R18 ;  /* 0x005c101201007387 */ /* 0x000fe80000100a00 */
[----:B------:R-:W-:Y:S04]  /*16c370*/  STL.64 [R1+0x5c08], R16 ;  /* 0x005c081001007387 */ /* 0x000fe80000100a00 */
[----:B------:R-:W0:Y:S04]  /*16c380*/  LDS.128 R16, [R21] ;  /* 0x0000000015107984 */ /* 0x000e280000000c00 */
[----:B------:R-:W-:Y:S04]  /*16c390*/  STL.64 [R1+0x5c00], R14 ;  /* 0x005c000e01007387 */ /* 0x000fe80000100a00 */
[----:B------:R0:W-:Y:S04]  /*16c3a0*/  STL [R1+0x5bf8], R13 ;  /* 0x005bf80d01007387 */ /* 0x0001e80000100800 */
[----:B------:R-:W2:Y:S04]  /*16c3b0*/  LDL.LU R26, [R1+0x98] ;  /* 0x00009800011a7983 */ /* 0x000ea80000300800 */
[----:B------:R-:W2:Y:S04]  /*16c3c0*/  LDL.LU R28, [R1+0x5c] ;  /* 0x00005c00011c7983 */ /* 0x000ea80000300800 */
[----:B0-----:R-:W-:Y:S04]  /*16c3d0*/  STL.64 [R1], R16 ;  /* 0x0000001001007387 */ /* 0x001fe80000100a00 */
[----:B------:R-:W-:Y:S04]  /*16c3e0*/  STL.64 [R1+0x8], R18 ;  /* 0x0000081201007387 */ /* 0x000fe80000100a00 */
[----:B------:R-:W0:Y:S01]  /*16c3f0*/  LDS.128 R16, [R21+0x400] ;  /* 0x0004000015107984 */ /* 0x000e220000000c00 */
[----:B------:R-:W-:Y:S01]  /*16c400*/  PRMT R0, R0, 0x4210, R8 ;  /* 0x0000421000007816 */ /* 0x000fe20000000008 */
[----:B------:R-:W-:-:S02]  /*16c410*/  IMAD.MOV.U32 R13, RZ, RZ, R20 ;  /* 0x000000ffff0d7224 */ /* 0x000fc400078e0014 */
[----:B------:R-:W-:Y:S02]  /*16c420*/  IMAD.MOV.U32 R14, RZ, RZ, R3 ;  /* 0x000000ffff0e7224 */ /* 0x000fe400078e0003 */
[----:B------:R-:W-:Y:S01]  /*16c430*/  IMAD.MOV.U32 R15, RZ, RZ, R0 ;  /* 0x000000ffff0f7224 */ /* 0x000fe200078e0000 */
[----:B------:R-:W-:Y:S06]  /*16c440*/  BAR.SYNC.DEFER_BLOCKING 0x0 ;  /* 0x0000000000007b1d */ /* 0x000fec0000010000 */
[----:B------:R-:W-:Y:S04]  /*16c450*/  STSM.16.M88.4 [R27], R12 ;  /* 0x0000000c1b007844 */ /* 0x000fe80000000200 */
[----:B0-----:R-:W-:Y:S04]  /*16c460*/  STL.64 [R1+0x70], R16 ;  /* 0x0000701001007387 */ /* 0x001fe80000100a00 */
[----:B------:R0:W-:Y:S04]  /*16c470*/  STL.64 [R1+0x78], R18 ;  /* 0x0000781201007387 */ /* 0x0001e80000100a00 */
[----:B0-----:R-:W2:Y:S04]  /*16c480*/  LDL.LU.64 R18, [R1+0x5c10] ;  /* 0x005c100001127983 */ /* 0x001ea80000300a00 */
[----:B------:R-:W2:Y:S04]  /*16c490*/  LDL.LU.64 R16, [R1+0x5c08] ;  /* 0x005c080001107983 */ /* 0x000ea80000300a00 */
[----:B------:R-:W2:Y:S04]  /*16c4a0*/  LDL.LU.64 R14, [R1+0x5c00] ;  /* 0x005c0000010e7983 */ /* 0x000ea80000300a00 */
[----:B------:R-:W4:Y:S01]  /*16c4b0*/  LDL.LU R13, [R1+0x5bf8] ;  /* 0x005bf800010d7983 */ /* 0x000f220000300800 */
[----:B---3--:R-:W-:-:S03]  /*16c4c0*/  PRMT R12, R25, 0x5210, R6 ;  /* 0x00005210190c7816 */ /* 0x008fc60000000006 */
[----:B------:R-:W3:Y:S04]  /*16c4d0*/  LDL.LU R0, [R1+0x1618] ;  /* 0x0016180001007983 */ /* 0x000ee80000300800 */
[----:B------:R-:W3:Y:S01]  /*16c4e0*/  LDL.LU R3, [R1+0x15ec] ;  /* 0x0015ec0001037983 */ /* 0x000ee20000300800 */
[----:B--2---:R-:W-:Y:S02]  /*16c4f0*/  PRMT R14, R5, 0x5210, R14 ;  /* 0x00005210050e7816 */ /* 0x004fe4000000000e */
[----:B------:R-:W-:Y:S02]  /*16c500*/  PRMT R15, R7, 0x5210, R15 ;  /* 0x00005210070f7816 */ /* 0x000fe4000000000f */
[----:B----4-:R-:W-:Y:S02]  /*16c510*/  PRMT R13, R29, 0x5210, R13 ;  /* 0x000052101d0d7816 */ /* 0x010fe4000000000d */
[----:B------:R-:W2:Y:S04]  /*16c520*/  LDL.LU R29, [R1+0x14f4] ;  /* 0x0014f400011d7983 */ /* 0x000ea80000300800 */
[----:B------:R-:W4:Y:S04]  /*16c530*/  LDL.LU R5, [R1+0x14d8] ;  /* 0x0014d80001057983 */ /* 0x000f280000300800 */
[----:B------:R-:W-:Y:S04]  /*16c540*/  STL.64 [R1+0x5be8], R14 ;  /* 0x005be80e01007387 */ /* 0x000fe80000100a00 */
[----:B------:R0:W-:Y:S04]  /*16c550*/  STSM.16.M88.4 [R27+0x200], R16 ;  /* 0x000200101b007844 */ /* 0x0001e80000000200 */
[----:B------:R0:W-:Y:S04]  /*16c560*/  STL.64 [R1+0x5be0], R12 ;  /* 0x005be00c01007387 */ /* 0x0001e80000100a00 */
[----:B0-----:R-:W2:Y:S04]  /*16c570*/  LDL.LU R18, [R1+0x13f8] ;  /* 0x0013f80001127983 */ /* 0x001ea80000300800 */
[----:B------:R-:W2:Y:S04]  /*16c580*/  LDL.LU R7, [R1+0x13e8] ;  /* 0x0013e80001077983 */ /* 0x000ea80000300800 */
[----:B------:R-:W2:Y:S01]  /*16c590*/  LDL.LU R19, [R1+0x130c] ;  /* 0x00130c0001137983 */ /* 0x000ea20000300800 */
[----:B------:R-:W-:-:S02]  /*16c5a0*/  PRMT R12, R9, 0x5210, R4 ;  /* 0x00005210090c7816 */ /* 0x000fc40000000004 */
[----:B------:R-:W-:Y:S02]  /*16c5b0*/  PRMT R13, R10, 0x5210, R2 ;  /* 0x000052100a0d7816 */ /* 0x000fe40000000002 */
[----:B------:R-:W-:Y:S02]  /*16c5c0*/  PRMT R14, R26, 0x5210, R11 ;  /* 0x000052101a0e7816 */ /* 0x000fe4000000000b */
[----:B------:R-:W-:Y:S01]  /*16c5d0*/  PRMT R15, R28, 0x5210, R8 ;  /* 0x000052101c0f7816 */ /* 0x000fe20000000008 */
[----:B------:R-:W-:Y:S06]  /*16c5e0*/  BAR.SYNC.DEFER_BLOCKING 0x0 ;  /* 0x0000000000007b1d */ /* 0x000fec0000010000 */
[----:B--2---:R-:W-:Y:S04]  /*16c5f0*/  STL.64 [R1+0x5bf0], R18 ;  /* 0x005bf01201007387 */ /* 0x004fe80000100a00 */
[----:B------:R-:W0:Y:S04]  /*16c600*/  LDS.128 R16, [R21] ;  /* 0x0000000015107984 */ /* 0x000e280000000c00 */
        /* <DEDUP_REMOVED lines=9> */
[----:B0-----:R-:W-:Y:S04]  /*16c6a0*/  STL.64 [R1+0x60], R16 ;  /* 0x0000601001007387 */ /* 0x001fe80000100a00 */
[----:B------:R-:W-:Y:S04]  /*16c6b0*/  STL.64 [R1+0x68], R18 ;  /* 0x0000681201007387 */ /* 0x000fe80000100a00 */
[----:B------:R-:W0:Y:S01]  /*16c6c0*/  LDS.128 R16, [R21+0x400] ;  /* 0x0004000015107984 */ /* 0x000e220000000c00 */
[----:B------:R-:W-:Y:S06]  /*16c6d0*/  BAR.SYNC.DEFER_BLOCKING 0x0 ;  /* 0x0000000000007b1d */ /* 0x000fec0000010000 */
[----:B------:R-:W-:Y:S04]  /*16c6e0*/  STSM.16.M88.4 [R27], R12 ;  /* 0x0000000c1b007844 */ /* 0x000fe80000000200 */
[----:B0-----:R-:W-:Y:S04]  /*16c6f0*/  STL.64 [R1+0x50], R16 ;  /* 0x0000501001007387 */ /* 0x001fe80000100a00 */
[----:B------:R0:W-:Y:S04]  /*16c700*/  STL.64 [R1+0x58], R18 ;  /* 0x0000581201007387 */ /* 0x0001e80000100a00 */
[----:B0-----:R-:W2:Y:S04]  /*16c710*/  LDL.LU.64 R18, [R1+0x5bf0] ;  /* 0x005bf00001127983 */ /* 0x001ea80000300a00 */
[----:B------:R-:W2:Y:S04]  /*16c720*/  LDL.LU.64 R14, [R1+0x5be8] ;  /* 0x005be800010e7983 */ /* 0x000ea80000300a00 */
[----:B------:R-:W2:Y:S04]  /*16c730*/  LDL.LU.64 R12, [R1+0x5be0] ;  /* 0x005be000010c7983 */ /* 0x000ea80000300a00 */
[----:B------:R-:W2:Y:S01]  /*16c740*/  LDL.LU R26, [R1+0xd8] ;  /* 0x0000d800011a7983 */ /* 0x000ea20000300800 */
[----:B------:R-:W-:-:S02]  /*16c750*/  LOP3.LUT R11, R29, 0xffff, RZ, 0xc0, !PT ;  /* 0x0000ffff1d0b7812 */ /* 0x000fc400078ec0ff */
[----:B----4-:R-:W-:Y:S02]  /*16c760*/  LOP3.LUT R8, R5, 0xffff, RZ, 0xc0, !PT ;  /* 0x0000ffff05087812 */ /* 0x010fe400078ec0ff */
[----:B---3--:R-:W-:Y:S02]  /*16c770*/  LOP3.LUT R3, R3, 0xffff, RZ, 0xc0, !PT ;  /* 0x0000ffff03037812 */ /* 0x008fe400078ec0ff */
[----:B--2---:R-:W-:Y:S01]  /*16c780*/  LOP3.LUT R6, R18, 0xffff, RZ, 0xc0, !PT ;  /* 0x0000ffff12067812 */ /* 0x004fe200078ec0ff */
[----:B------:R0:W-:Y:S04]  /*16c790*/  STSM.16.M88.4 [R27+0x200], R12 ;  /* 0x0002000c1b007844 */ /* 0x0001e80000000200 */
[----:B------:R-:W-:Y:S04]  /*16c7a0*/  STL.64 [R1+0x5bd8], R26 ;  /* 0x005bd81a01007387 */ /* 0x000fe80000100a00 */
[----:B------:R-:W2:Y:S04]  /*16c7b0*/  LDL.LU R28, [R1+0xdc] ;  /* 0x0000dc00011c7983 */ /* 0x000ea80000300800 */
[----:B------:R-:W3:Y:S01]  /*16c7c0*/  LDL.LU R29, [R1+0xd4] ;  /* 0x0000d400011d7983 */ /* 0x000ee20000300800 */
[----:B0-----:R-:W-:-:S03]  /*16c7d0*/  LOP3.LUT R13, R7, 0xffff, RZ, 0xc0, !PT ;  /* 0x0000ffff070d7812 */ /* 0x001fc600078ec0ff */
[----:B------:R-:W4:Y:S01]  /*16c7e0*/  LDL.LU R5, [R1+0xd0] ;  /* 0x0000d00001057983 */ /* 0x000f220000300800 */
[----:B------:R-:W-:Y:S02]  /*16c7f0*/  LOP3.LUT R14, R19, 0xffff, RZ, 0xc0, !PT ;  /* 0x0000ffff130e7812 */ /* 0x000fe400078ec0ff */
[----:B------:R-:W-:Y:S01]  /*16c800*/  PRMT R17, R9, 0x4210, R13 ;  /* 0x0000421009117816 */ /* 0x000fe2000000000d */
[----:B------:R-:W2:Y:S04]  /*16c810*/  LDL.LU R7, [R1+0xcc] ;  /* 0x0000cc0001077983 */ /* 0x000ea80000300800 */
[----:B------:R-:W2:Y:S04]  /*16c820*/  LDL.LU R9, [R1+0xc8] ;  /* 0x0000c80001097983 */ /* 0x000ea80000300800 */
[----:B------:R-:W2:Y:S04]  /*16c830*/  LDL.LU R18, [R1+0xc0] ;  /* 0x0000c00001127983 */ /* 0x000ea80000300800 */
[----:B------:R-:W2:Y:S01]  /*16c840*/  LDL.LU R19, [R1+0xc4] ;  /* 0x0000c40001137983 */ /* 0x000ea20000300800 */
[----:B------:R-:W-:-:S02]  /*16c850*/  PRMT R16, R20, 0x4210, R6 ;  /* 0x0000421014107816 */ /* 0x000fc40000000006 */
[----:B------:R-:W-:Y:S02]  /*16c860*/  PRMT R20, R24, 0x4210, R3 ;  /* 0x0000421018147816 */ /* 0x000fe40000000003 */
[----:B------:R-:W-:Y:S01]  /*16c870*/  PRMT R15, R25, 0x4210, R11 ;  /* 0x00004210190f7816 */ /* 0x000fe2000000000b */
[----:B------:R-:W-:Y:S06]  /*16c880*/  BAR.SYNC.DEFER_BLOCKING 0x0 ;  /* 0x0000000000007b1d */ /* 0x000fec0000010000 */
[----:B------:R-:W0:Y:S04]  /*16c890*/  LDS.128 R24, [R21] ;  /* 0x0000000015187984 */ /* 0x000e280000000c00 */
[----:B--2---:R-:W-:Y:S04]  /*16c8a0*/  STL.64 [R1+0x5bc8], R18 ;  /* 0x005bc81201007387 */ /* 0x004fe80000100a00 */
[----:B------:R-:W-:Y:S04]  /*16c8b0*/  STL [R1+0x5bd4], R14 ;  /* 0x005bd40e01007387 */ /* 0x000fe80000100800 */
[----:B------:R-:W-:Y:S04]  /*16c8c0*/  STL [R1+0x5bd0], R13 ;  /* 0x005bd00d01007387 */ /* 0x000fe80000100800 */
[----:B0-----:R-:W-:Y:S04]  /*16c8d0*/  STL.64 [R1+0x40], R24 ;  /* 0x0000401801007387 */ /* 0x001fe80000100a00 */
[----:B------:R-:W-:Y:S04]  /*16c8e0*/  STL.64 [R1+0x48], R26 ;  /* 0x0000481a01007387 */ /* 0x000fe80000100a00 */
[----:B------:R-:W0:Y:S04]  /*16c8f0*/  LDS.128 R24, [R21+0x400] ;  /* 0x0004000015187984 */ /* 0x000e280000000c00 */
[----:B0-----:R-:W-:Y:S04]  /*16c900*/  STL.64 [R1+0x30], R24 ;  /* 0x0000301801007387 */ /* 0x001fe80000100a00 */
[----:B------:R0:W-:Y:S04]  /*16c910*/  STL.64 [R1+0x38], R26 ;  /* 0x0000381a01007387 */ /* 0x0001e80000100a00 */
[----:B0-----:R-:W2:Y:S01]  /*16c920*/  LDL.LU.64 R26, [R1+0x5bd8] ;  /* 0x005bd800011a7983 */ /* 0x001ea20000300a00 */
[----:B------:R-:W-:-:S02]  /*16c930*/  PRMT R10, R10, 0x4210, R8 ;  /* 0x000042100a0a7816 */ /* 0x000fc40000000008 */
[----:B------:R-:W-:Y:S02]  /*16c940*/  LOP3.LUT R0, R0, 0xffff, RZ, 0xc0, !PT ;  /* 0x0000ffff00007812 */ /* 0x000fe400078ec0ff */
[----:B------:R-:W-:Y:S01]  /*16c950*/  PRMT R22, R22, 0x4210, R14 ;  /* 0x0000421016167816 */ /* 0x000fe2000000000e */
[----:B------:R-:W-:Y:S01]  /*16c960*/  IMAD.MOV.U32 R14, RZ, RZ, R15 ;  /* 0x000000ffff0e7224 */ /* 0x000fe200078e000f */
[----:B------:R-:W-:Y:S01]  /*16c970*/  PRMT R12, R23, 0x4210, R0 ;  /* 0x00004210170c7816 */ /* 0x000fe20000000000 */
[----:B------:R-:W-:Y:S02]  /*16c980*/  IMAD.MOV.U32 R13, RZ, RZ, R20 ;  /* 0x000000ffff0d7224 */ /* 0x000fe400078e0014 */
[----:B------:R-:W-:Y:S01]  /*16c990*/  IMAD.MOV.U32 R15, RZ, RZ, R10 ;  /* 0x000000ffff0f7224 */ /* 0x000fe200078e000a */
[----:B------:R-:W-:Y:S01]  /*16c9a0*/  BAR.SYNC.DEFER_BLOCKING 0x0 ;  /* 0x0000000000007b1d */ /* 0x000fe20000010000 */
[----:B------:R-:W-:-:S04]  /*16c9b0*/  LOP3.LUT R4, R4, 0xffff, RZ, 0xc0, !PT ;  /* 0x0000ffff04047812 */ /* 0x000fc800078ec0ff */
[----:B------:R-:W-:Y:S01]  /*16c9c0*/  PRMT R2, R2, 0x4210, R4 ;  /* 0x0000421002027816 */ /* 0x000fe20000000004 */
[----:B------:R-:W-:-:S04]  /*16c9d0*/  IMAD.MOV.U32 R18, RZ, RZ, R22 ;  /* 0x000000ffff127224 */ /* 0x000fc800078e0016 */
[----:B------:R-:W-:Y:S01]  /*16c9e0*/  IMAD.MOV.U32 R19, RZ, RZ, R2 ;  /* 0x000000ffff137224 */ /* 0x000fe200078e0002 */
[----:B--2---:R0:W-:Y:S04]  /*16c9f0*/  STSM.16.M88.4 [R27], R12 ;  /* 0x0000000c1b007844 */ /* 0x0041e80000000200 */
[----:B0-----:R-:W3:Y:S04]  /*16ca00*/  LDL.LU R14, [R1+0x5bd4] ;  /* 0x005bd400010e7983 */ /* 0x001ee80000300800 */
[----:B------:R-:W2:Y:S04]  /*16ca10*/  LDL.LU R13, [R1+0x5bd0] ;  /* 0x005bd000010d7983 */ /* 0x000ea80000300800 */
[----:B------:R0:W-:Y:S01]  /*16ca20*/  STSM.16.M88.4 [R27+0x200], R16 ;  /* 0x000200101b007844 */ /* 0x0001e20000000200 */
[----:B----4-:R-:W-:-:S02]  /*16ca30*/  PRMT R15, R5, 0x5210, R4 ;  /* 0x00005210050f7816 */ /* 0x010fc40000000004 */
[----:B------:R-:W-:Y:S01]  /*16ca40*/  PRMT R12, R26, 0x5210, R6 ;  /* 0x000052101a0c7816 */ /* 0x000fe20000000006 */
[----:B0-----:R-:W4:Y:S04]  /*16ca50*/  LDL.LU.64 R18, [R1+0x5bc8] ;  /* 0x005bc80001127983 */ /* 0x001f280000300a00 */
[----:B------:R-:W4:Y:S04]  /*16ca60*/  LDL.LU R20, [R1+0x167c] ;  /* 0x00167c0001147983 */ /* 0x000f280000300800 */
[----:B------:R-:W4:Y:S04]  /*16ca70*/  LDL.LU R2, [R1+0x1668] ;  /* 0x0016680001027983 */ /* 0x000f280000300800 */
[----:B------:R-:W4:Y:S04]  /*16ca80*/  LDL.LU R10, [R1+0x152c] ;  /* 0x00152c00010a7983 */ /* 0x000f280000300800 */
[----:B------:R-:W4:Y:S01]  /*16ca90*/  LDL.LU R22, [R1+0x1518] ;  /* 0x0015180001167983 */ /* 0x000f220000300800 */
[----:B------:R-:W-:-:S02]  /*16caa0*/  PRMT R16, R7, 0x5210, R0 ;  /* 0x0000521007107816 */ /* 0x000fc40000000000 */
[----:B------:R-:W-:Y:S01]  /*16cab0*/  PRMT R17, R9, 0x5210, R3 ;  /* 0x0000521009117816 */ /* 0x000fe20000000003 */
[----:B------:R-:W-:Y:S01]  /*16cac0*/  BAR.SYNC.DEFER_BLOCKING 0x0 ;  /* 0x0000000000007b1d */ /* 0x000fe20000010000 */
[----:B---3--:R-:W-:-:S05]  /*16cad0*/  PRMT R14, R29, 0x5210, R14 ;  /* 0x000052101d0e7816 */ /* 0x008fca000000000e */
[----:B------:R-:W3:Y:S01]  /*16cae0*/  LDL.LU R29, [R1+0x1428] ;  /* 0x00142800011d7983 */ /* 0x000ee20000300800 */
[----:B--2---:R-:W-:-:S03]  /*16caf0*/  PRMT R13, R28, 0x5210, R13 ;  /* 0x000052101c0d7816 */ /* 0x004fc6000000000d */
[----:B------:R-:W-:Y:S04]  /*16cb00*/  STL.64 [R1+0x5bc0], R14 ;  /* 0x005bc00e01007387 */ /* 0x000fe80000100a00 */
[----:B------:R-:W-:Y:S04]  /*16cb10*/  STL.64 [R1+0x5bb8], R12 ;  /* 0x005bb80c01007387 */ /* 0x000fe80000100a00 */
        /* <DEDUP_REMOVED lines=14> */
[----:B------:R-:W0:Y:S04]  /*16cc00*/  LDS.128 R12, [R21+0x400] ;  /* 0x00040000150c7984 */ /* 0x000e280000000c00 */
[----:B0-----:R-:W-:Y:S04]  /*16cc10*/  STL.64 [R1+0xc0], R12 ;  /* 0x0000c00c01007387 */ /* 0x001fe80000100a00 */
[----:B------:R0:W-:Y:S04]  /*16cc20*/  STL.64 [R1+0xc8], R14 ;  /* 0x0000c80e01007387 */ /* 0x0001e80000100a00 */
[----:B0-----:R-:W2:Y:S04]  /*16cc30*/  LDL.LU.64 R14, [R1+0x5bc0] ;  /* 0x005bc000010e7983 */ /* 0x001ea80000300a00 */
[----:B------:R-:W2:Y:S01]  /*16cc40*/  LDL.LU.64 R12, [R1+0x5bb8] ;  /* 0x005bb800010c7983 */ /* 0x000ea20000300a00 */
[----:B----4-:R-:W-:-:S02]  /*16cc50*/  PRMT R18, R18, 0x5210, R11 ;  /* 0x0000521012127816 */ /* 0x010fc4000000000b */
[----:B------:R-:W-:Y:S01]  /*16cc60*/  PRMT R19, R19, 0x5210, R8 ;  /* 0x0000521013137816 */ /* 0x000fe20000000008 */
[----:B------:R-:W-:Y:S06]  /*16cc70*/  BAR.SYNC.DEFER_BLOCKING 0x0 ;  /* 0x0000000000007b1d */ /* 0x000fec0000010000 */
[----:B------:R-:W-:Y:S04]  /*16cc80*/  STL [R1+0x5bb0], R27 ;  /* 0x005bb01b01007387 */ /* 0x000fe80000100800 */
[----:B------:R-:W-:Y:S01]  /*16cc90*/  STSM.16.M88.4 [R27], R16 ;  /* 0x000000101b007844 */ /* 0x000fe20000000200 */
[----:B---3--:R-:W-:-:S02]  /*16cca0*/  LOP3.LUT R6, R29, 0xffff, RZ, 0xc0, !PT ;  /* 0x0000ffff1d067812 */ /* 0x008fc400078ec0ff */
[----:B--2---:R-:W-:Y:S02]  /*16ccb0*/  LOP3.LUT R0, R0, 0xffff, RZ, 0xc0, !PT ;  /* 0x0000ffff00007812 */ /* 0x004fe400078ec0ff */
[----:B------:R-:W-:Y:S02]  /*16ccc0*/  LOP3.LUT R8, R24, 0xffff, RZ, 0xc0, !PT ;  /* 0x0000ffff18087812 */ /* 0x000fe400078ec0ff */
[----:B------:R-:W-:Y:S02]  /*16ccd0*/  PRMT R4, R4, 0x4210, R6 ;  /* 0x0000421004047816 */ /* 0x000fe40000000006 */
[----:B------:R-:W-:Y:S02]  /*16cce0*/  PRMT R5, R5, 0x4210, R0 ;  /* 0x0000421005057816 */ /* 0x000fe40000000000 */
[----:B------:R-:W-:Y:S01]  /*16ccf0*/  PRMT R7, R7, 0x4210, R8 ;  /* 0x0000421007077816 */ /* 0x000fe20000000008 */
[----:B------:R0:W-:Y:S02]  /*16cd00*/  STSM.16.M88.4 [R27+0x200], R12 ;  /* 0x0002000c1b007844 */ /* 0x0001e40000000200 */
[----:B0-----:R-:W-:-:S02]  /*16cd10*/  LOP3.LUT R13, R20, 0xffff, RZ, 0xc0, !PT ;  /* 0x0000ffff140d7812 */ /* 0x001fc400078ec0ff */
[----:B------:R-:W-:Y:S02]  /*16cd20*/  LOP3.LUT R12, R2, 0xffff, RZ, 0xc0, !PT ;  /* 0x0000ffff020c7812 */ /* 0x000fe400078ec0ff */
[----:B------:R-:W-:Y:S02]  /*16cd30*/  LOP3.LUT R2, R10, 0xffff, RZ, 0xc0, !PT ;  /* 0x0000ffff0a027812 */ /* 0x000fe400078ec0ff */
[----:B------:R-:W2:Y:S01]  /*16cd40*/  LDL.LU R10, [R1+0x184] ;  /* 0x00018400010a7983 */ /* 0x000ea20000300800 */
[----:B------:R-:W-:-:S03]  /*16cd50*/  LOP3.LUT R14, R23, 0xffff, RZ, 0xc0, !PT ;  /* 0x0000ffff170e7812 */ /* 0x000fc600078ec0ff */
[----:B------:R-:W-:Y:S04]  /*16cd60*/  STL [R1+0x10c], R13 ;  /* 0x00010c0d01007387 */ /* 0x000fe80000100800 */
[----:B------:R-:W-:Y:S04]  /*16cd70*/  STL [R1+0x110], R12 ;  /* 0x0001100c01007387 */ /* 0x000fe80000100800 */
[----:B------:R-:W-:Y:S04]  /*16cd80*/  STL [R1+0x114], R2 ;  /* 0x0001140201007387 */ /* 0x000fe80000100800 */
[----:B------:R-:W3:Y:S04]  /*16cd90*/  LDL.LU R29, [R1+0x180] ;  /* 0x00018000011d7983 */ /* 0x000ee80000300800 */
[----:B------:R0:W-:Y:S04]  /*16cda0*/  STL [R1+0x5b98], R6 ;  /* 0x005b980601007387 */ /* 0x0001e80000100800 */
[----:B------:R4:W-:Y:S01]  /*16cdb0*/  STL [R1+0x108], R14 ;  /* 0x0001080e01007387 */ /* 0x0009e20000100800 */
[----:B0-----:R-:W-:-:S05]  /*16cdc0*/  PRMT R6, R25, 0x4210, R14 ;  /* 0x0000421019067816 */ /* 0x001fca000000000e */
[----:B------:R-:W-:Y:S04]  /*16cdd0*/  STL.64 [R1+0x5ba8], R6 ;  /* 0x005ba80601007387 */ /* 0x000fe80000100a00 */
[----:B------:R0:W-:Y:S04]  /*16cde0*/  STL.64 [R1+0x5ba0], R4 ;  /* 0x005ba00401007387 */ /* 0x0001e80000100a00 */
[----:B----4-:R-:W4:Y:S04]  /*16cdf0*/  LDL.LU R14, [R1+0x17c] ;  /* 0x00017c00010e7983 */ /* 0x010f280000300800 */
[----:B------:R-:W2:Y:S01]  /*16ce00*/  LDL.LU R16, [R1+0x174] ;  /* 0x0001740001107983 */ /* 0x000ea20000300800 */
[----:B0-----:R-:W-:Y:S01]  /*16ce10*/  PRMT R4, R26, 0x4210, R13 ;  /* 0x000042101a047816 */ /* 0x001fe2000000000d */
[----:B------:R-:W-:Y:S06]  /*16ce20*/  BAR.SYNC.DEFER_BLOCKING 0x0 ;  /* 0x0000000000007b1d */ /* 0x000fec0000010000 */
[----:B------:R-:W2:Y:S04]  /*16ce30*/  LDL.LU R17, [R1+0x178] ;  /* 0x0001780001117983 */ /* 0x000ea80000300800 */
[----:B------:R-:W2:Y:S04]  /*16ce40*/  LDL.LU R18, [R1+0x148] ;  /* 0x0001480001127983 */ /* 0x000ea80000300800 */
[----:B------:R-:W2:Y:S04]  /*16ce50*/  LDL.LU R19, [R1+0x144] ;  /* 0x0001440001137983 */ /* 0x000ea80000300800 */
[----:B------:R-:W2:Y:S04]  /*16ce60*/  LDL.LU R15, [R1+0x100] ;  /* 0x00010000010f7983 */ /* 0x000ea80000300800 */
[----:B------:R-:W0:Y:S04]  /*16ce70*/  LDS.128 R24, [R21] ;  /* 0x0000000015187984 */ /* 0x000e280000000c00 */
[----:B0-----:R-:W-:Y:S04]  /*16ce80*/  STL.64 [R1+0xb0], R24 ;  /* 0x0000b01801007387 */ /* 0x001fe80000100a00 */
[----:B------:R-:W-:Y:S04]  /*16ce90*/  STL.64 [R1+0xb8], R26 ;  /* 0x0000b81a01007387 */ /* 0x000fe80000100a00 */
[----:B------:R-:W0:Y:S04]  /*16cea0*/  LDS.128 R24, [R21+0x400] ;  /* 0x0004000015187984 */ /* 0x000e280000000c00 */
[----:B0-----:R-:W-:Y:S04]  /*16ceb0*/  STL.64 [R1+0x90], R24 ;  /* 0x0000901801007387 */ /* 0x001fe80000100a00 */
[----:B------:R0:W-:Y:S04]  /*16cec0*/  STL.64 [R1+0x98], R26 ;  /* 0x0000981a01007387 */ /* 0x0001e80000100a00 */
[----:B0-----:R-:W2:Y:S01]  /*16ced0*/  LDL.LU R27, [R1+0x5bb0] ;  /* 0x005bb000011b7983 */ /* 0x001ea20000300800 */
[----:B------:R-:W-:-:S02]  /*16cee0*/  LOP3.LUT R11, R22, 0xffff, RZ, 0xc0, !PT ;  /* 0x0000ffff160b7812 */ /* 0x000fc400078ec0ff */
[----:B------:R-:W-:Y:S02]  /*16cef0*/  PRMT R5, R28, 0x4210, R12 ;  /* 0x000042101c057816 */ /* 0x000fe4000000000c */
[----:B------:R-:W-:Y:S02]  /*16cf00*/  PRMT R6, R3, 0x4210, R2 ;  /* 0x0000421003067816 */ /* 0x000fe40000000002 */
[----:B------:R-:W-:Y:S01]  /*16cf10*/  PRMT R7, R9, 0x4210, R11 ;  /* 0x0000421009077816 */ /* 0x000fe2000000000b */
[----:B------:R-:W-:Y:S06]  /*16cf20*/  BAR.SYNC.DEFER_BLOCKING 0x0 ;  /* 0x0000000000007b1d */ /* 0x000fec0000010000 */
[----:B--2---:R0:W-:Y:S04]  /*16cf30*/  STSM.16.M88.4 [R27], R4 ;  /* 0x000000041b007844 */ /* 0x0041e80000000200 */
[----:B0-----:R-:W2:Y:S04]  /*16cf40*/  LDL.LU.64 R6, [R1+0x5ba8] ;  /* 0x005ba80001067983 */ /* 0x001ea80000300a00 */
[----:B------:R-:W2:Y:S04]  /*16cf50*/  LDL.LU.64 R4, [R1+0x5ba0] ;  /* 0x005ba00001047983 */ /* 0x000ea80000300a00 */
[----:B--2---:R0:W-:Y:S04]  /*16cf60*/  STSM.16.M88.4 [R27+0x200], R4 ;  /* 0x000200041b007844 */ /* 0x0041e80000000200 */
[----:B0-----:R-:W2:Y:S04]  /*16cf70*/  LDL.LU R6, [R1+0x5b98] ;  /* 0x005b980001067983 */ /* 0x001ea80000300800 */
[----:B------:R-:W4:Y:S04]  /*16cf80*/  LDL.LU R20, [R1+0x16c8] ;  /* 0x0016c80001147983 */ /* 0x000f280000300800 */
[----:B------:R-:W4:Y:S04]  /*16cf90*/  LDL.LU R2, [R1+0x169c] ;  /* 0x00169c0001027983 */ /* 0x000f280000300800 */
[----:B------:R-:W4:Y:S04]  /*16cfa0*/  LDL.LU R22, [R1+0x156c] ;  /* 0x00156c0001167983 */ /* 0x000f280000300800 */
[----:B------:R-:W4:Y:S01]  /*16cfb0*/  LDL.LU R23, [R1+0x1558] ;  /* 0x0015580001177983 */ /* 0x000f220000300800 */
[----:B---3--:R-:W-:Y:S01]  /*16cfc0*/  PRMT R13, R29, 0x5210, R0 ;  /* 0x000052101d0d7816 */ /* 0x008fe20000000000 */
[----:B------:R-:W-:Y:S01]  /*16cfd0*/  BAR.SYNC.DEFER_BLOCKING 0x0 ;  /* 0x0000000000007b1d */ /* 0x000fe20000010000 */
[----:B--2---:R-:W-:-:S05]  /*16cfe0*/  PRMT R12, R10, 0x5210, R6 ;  /* 0x000052100a0c7816 */ /* 0x004fca0000000006 */
[----:B------:R-:W2:Y:S04]  /*16cff0*/  LDL.LU R6, [R1+0x114] ;  /* 0x0001140001067983 */ /* 0x000ea80000300800 */
[----:B------:R-:W3:Y:S04]  /*16d000*/  LDL.LU R24, [R1+0x1458] ;  /* 0x0014580001187983 */ /* 0x000ee80000300800 */
[----:B------:R-:W3:Y:S04]  /*16d010*/  LDL.LU R25, [R1+0x1450] ;  /* 0x0014500001197983 */ /* 0x000ee80000300800 */
[----:B------:R-:W2:Y:S04]  /*16d020*/  LDL.LU R26, [R1+0x1380] ;  /* 0x00138000011a7983 */ /* 0x000ea80000300800 */
[----:B--2---:R0:W-:Y:S04]  /*16d030*/  STL.64 [R1+0x5b90], R26 ;  /* 0x005b901a01007387 */ /* 0x0041e80000100a00 */
[----:B0-----:R-:W2:Y:S04]  /*16d040*/  LDL.LU R26, [R1+0x10c] ;  /* 0x00010c00011a7983 */ /* 0x001ea80000300800 */
[----:B------:R-:W4:Y:S04]  /*16d050*/  LDL.LU R27, [R1+0x110] ;  /* 0x00011000011b7983 */ /* 0x000f280000300800 */
        /* <DEDUP_REMOVED lines=11> */
[----:B--2---:R-:W-:-:S02]  /*16d110*/  PRMT R16, R16, 0x5210, R26 ;  /* 0x0000521010107816 */ /* 0x004fc4000000001a */
[----:B----4-:R-:W-:Y:S02]  /*16d120*/  PRMT R17, R17, 0x5210, R27 ;  /* 0x0000521011117816 */ /* 0x010fe4000000001b */
[----:B---3--:R-:W-:Y:S02]  /*16d130*/  PRMT R14, R14, 0x5210, R25 ;  /* 0x000052100e0e7816 */ /* 0x008fe40000000019 */
[----:B------:R-:W0:Y:S04]  /*16d140*/  LDS.128 R24, [R21] ;  /* 0x0000000015187984 */ /* 0x000e280000000c00 */
[----:B0-----:R-:W-:Y:S04]  /*16d150*/  STL.64 [R1+0x120], R24 ;  /* 0x0001201801007387 */ /* 0x001fe80000100a00 */
[----:B------:R-:W-:Y:S04]  /*16d160*/  STL.64 [R1+0x128], R26 ;  /* 0x0001281a01007387 */ /* 0x000fe80000100a00 */
[----:B------:R-:W0:Y:S04]  /*16d170*/  LDS.128 R24, [R21+0x400] ;  /* 0x0004000015187984 */ /* 0x000e280000000c00 */
[----:B0-----:R-:W-:Y:S04]  /*16d180*/  STL.64 [R1+0x110], R24 ;  /* 0x0001101801007387 */ /* 0x001fe80000100a00 */
[----:B------:R0:W-:Y:S04]  /*16d190*/  STL.64 [R1+0x118], R26 ;  /* 0x0001181a01007387 */ /* 0x0001e80000100a00 */
[----:B0-----:R-:W2:Y:S04]  /*16d1a0*/  LDL.LU.64 R26, [R1+0x5b90] ;  /* 0x005b9000011a7983 */ /* 0x001ea80000300a00 */
[----:B------:R-:W3:Y:S01]  /*16d1b0*/  LDL.LU.64 R24, [R1+0x5b88] ;  /* 0x005b880001187983 */ /* 0x000ee20000300a00 */
[----:B------:R-:W-:-:S02]  /*16d1c0*/  PRMT R18, R18, 0x5210, R6 ;  /* 0x0000521012127816 */ /* 0x000fc40000000006 */
[----:B------:R-:W-:Y:S01]  /*16d1d0*/  PRMT R19, R19, 0x5210, R11 ;  /* 0x0000521013137816 */ /* 0x000fe2000000000b */
[----:B------:R-:W-:Y:S01]  /*16d1e0*/  BAR.SYNC.DEFER_BLOCKING 0x0 ;  /* 0x0000000000007b1d */ /* 0x000fe20000010000 */
[----:B------:R-:W-:Y:S02]  /*16d1f0*/  PRMT R15, R15, 0x5210, R8 ;  /* 0x000052100f0f7816 */ /* 0x000fe40000000008 */
[----:B------:R-:W-:Y:S02]  /*16d200*/  LOP3.LUT R2, R2, 0xffff, RZ, 0xc0, !PT ;  /* 0x0000ffff02027812 */ /* 0x000fe400078ec0ff */
[----:B------:R-:W-:Y:S01]  /*16d210*/  LOP3.LUT R7, R7, 0xffff, RZ, 0xc0, !PT ;  /* 0x0000ffff07077812 */ /* 0x000fe200078ec0ff */
[----:B--2---:R-:W-:Y:S04]  /*16d220*/  STSM.16.M88.4 [R27], R16 ;  /* 0x000000101b007844 */ /* 0x004fe80000000200 */
[----:B------:R0:W-:Y:S01]  /*16d230*/  STSM.16.M88.4 [R27+0x200], R12 ;  /* 0x0002000c1b007844 */ /* 0x0001e20000000200 */
[----:B---3--:R-:W-:-:S03]  /*16d240*/  LOP3.LUT R6, R24, 0xffff, RZ, 0xc0, !PT ;  /* 0x0000ffff18067812 */ /* 0x008fc600078ec0ff */
[----:B------:R-:W-:Y:S01]  /*16d250*/  STL [R1+0x5b80], R27 ;  /* 0x005b801b01007387 */ /* 0x000fe20000100800 */
[----:B0-----:R-:W-:Y:S02]  /*16d260*/  LOP3.LUT R14, R25, 0xffff, RZ, 0xc0, !PT ;  /* 0x0000ffff190e7812 */ /* 0x001fe400078ec0ff */
[----:B------:R-:W-:Y:S01]  /*16d270*/  LOP3.LUT R13, R26, 0xffff, RZ, 0xc0, !PT ;  /* 0x0000ffff1a0d7812 */ /* 0x000fe200078ec0ff */
[----:B------:R-:W-:Y:S01]  /*16d280*/  BAR.SYNC.DEFER_BLOCKING 0x0 ;  /* 0x0000000000007b1d */ /* 0x000fe20000010000 */
[----:B------:R-:W-:-:S05]  /*16d290*/  LOP3.LUT R12, R20, 0xffff, RZ, 0xc0, !PT ;  /* 0x0000ffff140c7812 */ /* 0x000fca00078ec0ff */
[----:B------:R-:W0:Y:S04]  /*16d2a0*/  LDS.128 R24, [R21] ;  /* 0x0000000015187984 */ /* 0x000e280000000c00 */
[----:B------:R-:W-:Y:S04]  /*16d2b0*/  STL [R1+0x150], R12 ;  /* 0x0001500c01007387 */ /* 0x000fe80000100800 */
[----:B------:R-:W-:Y:S01]  /*16d2c0*/  STL [R1+0x154], R2 ;  /* 0x0001540201007387 */ /* 0x000fe20000100800 */
[----:B------:R-:W-:-:S03]  /*16d2d0*/  PRMT R4, R4, 0x4210, R6 ;  /* 0x0000421004047816 */ /* 0x000fc60000000006 */
[----:B------:R-:W-:Y:S04]  /*16d2e0*/  STL [R1+0x144], R14 ;  /* 0x0001440e01007387 */ /* 0x000fe80000100800 */
[----:B------:R2:W-:Y:S01]  /*16d2f0*/  STL [R1+0x5b68], R6 ;  /* 0x005b680601007387 */ /* 0x0005e20000100800 */
[----:B------:R-:W-:-:S03]  /*16d300*/  PRMT R5, R5, 0x4210, R14 ;  /* 0x0000421005057816 */ /* 0x000fc6000000000e */
[----:B------:R-:W-:Y:S04]  /*16d310*/  STL [R1+0x148], R13 ;  /* 0x0001480d01007387 */ /* 0x000fe80000100800 */
[----:B------:R3:W-:Y:S01]  /*16d320*/  STL [R1+0x14c], R7 ;  /* 0x00014c0701007387 */ /* 0x0007e20000100800 */
[----:B--2---:R-:W-:Y:S02]  /*16d330*/  PRMT R6, R28, 0x4210, R13 ;  /* 0x000042101c067816 */ /* 0x004fe4000000000d */
[----:B---3--:R-:W-:-:S05]  /*16d340*/  PRMT R7, R29, 0x4210, R7 ;  /* 0x000042101d077816 */ /* 0x008fca0000000007 */
[----:B------:R-:W-:Y:S04]  /*16d350*/  STL.64 [R1+0x5b78], R6 ;  /* 0x005b780601007387 */ /* 0x000fe80000100a00 */
[----:B------:R-:W-:Y:S04]  /*16d360*/  STL.64 [R1+0x5b70], R4 ;  /* 0x005b700401007387 */ /* 0x000fe80000100a00 */
        /* <DEDUP_REMOVED lines=13> */
[----:B0-----:R-:W2:Y:S01]  /*16d440*/  LDL.LU R27, [R1+0x5b80] ;  /* 0x005b8000011b7983 */ /* 0x001ea20000300800 */
[----:B------:R-:W-:-:S02]  /*16d450*/  LOP3.LUT R11, R22, 0xffff, RZ, 0xc0, !PT ;  /* 0x0000ffff160b7812 */ /* 0x000fc400078ec0ff */
[----:B------:R-:W-:Y:S02]  /*16d460*/  LOP3.LUT R8, R23, 0xffff, RZ, 0xc0, !PT ;  /* 0x0000ffff17087812 */ /* 0x000fe400078ec0ff */
[----:B------:R-:W-:Y:S02]  /*16d470*/  PRMT R3, R3, 0x4210, R2 ;  /* 0x0000421003037816 */ /* 0x000fe40000000002 */
[----:B------:R-:W-:Y:S02]  /*16d480*/  PRMT R2, R0, 0x4210, R11 ;  /* 0x0000421000027816 */ /* 0x000fe4000000000b */
[----:B------:R-:W-:Y:S02]  /*16d490*/  PRMT R9, R9, 0x4210, R12 ;  /* 0x0000421009097816 */ /* 0x000fe4000000000c */
[----:B------:R-:W-:Y:S01]  /*16d4a0*/  PRMT R0, R10, 0x4210, R8 ;  /* 0x000042100a007816 */ /* 0x000fe20000000008 */
[----:B------:R-:W-:Y:S02]  /*16d4b0*/  IMAD.MOV.U32 R5, RZ, RZ, R3 ;  /* 0x000000ffff057224 */ /* 0x000fe400078e0003 */
[----:B------:R-:W-:-:S02]  /*16d4c0*/  IMAD.MOV.U32 R4, RZ, RZ, R9 ;  /* 0x000000ffff047224 */ /* 0x000fc400078e0009 */
[----:B------:R-:W-:Y:S02]  /*16d4d0*/  IMAD.MOV.U32 R6, RZ, RZ, R2 ;  /* 0x000000ffff067224 */ /* 0x000fe400078e0002 */
[----:B------:R-:W-:Y:S01]  /*16d4e0*/  IMAD.MOV.U32 R7, RZ, RZ, R0 ;  /* 0x000000ffff077224 */ /* 0x000fe200078e0000 */
[----:B------:R-:W-:Y:S06]  /*16d4f0*/  BAR.SYNC.DEFER_BLOCKING 0x0 ;  /* 0x0000000000007b1d */ /* 0x000fec0000010000 */
[----:B--2---:R0:W-:Y:S04]  /*16d500*/  STSM.16.M88.4 [R27], R4 ;  /* 0x000000041b007844 */ /* 0x0041e80000000200 */
[----:B0-----:R-:W2:Y:S04]  /*16d510*/  LDL.LU.64 R6, [R1+0x5b78] ;  /* 0x005b780001067983 */ /* 0x001ea80000300a00 */
[----:B------:R-:W2:Y:S04]  /*16d520*/  LDL.LU.64 R4, [R1+0x5b70] ;  /* 0x005b700001047983 */ /* 0x000ea80000300a00 */
[----:B--2---:R0:W-:Y:S04]  /*16d530*/  STSM.16.M88.4 [R27+0x200], R4 ;  /* 0x000200041b007844 */ /* 0x0041e80000000200 */
        /* <DEDUP_REMOVED lines=9> */
[----:B------:R-:W-:Y:S06]  /*16d5d0*/  BAR.SYNC.DEFER_BLOCKING 0x0 ;  /* 0x0000000000007b1d */ /* 0x000fec0000010000 */
[----:B--2---:R0:W-:Y:S04]  /*16d5e0*/  STL.64 [R1+0x5b60], R26 ;  /* 0x005b601a01007387 */ /* 0x0041e80000100a00 */
[----:B0-----:R-:W2:Y:S04]  /*16d5f0*/  LDL.LU R26, [R1+0x150] ;  /* 0x00015000011a7983 */ /* 0x001ea80000300800 */
[----:B------:R-:W3:Y:S04]  /*16d600*/  LDL.LU R27, [R1+0x154] ;  /* 0x00015400011b7983 */ /* 0x000ee80000300800 */
[----:B------:R0:W-:Y:S04]  /*16d610*/  STL.64 [R1+0x5b58], R24 ;  /* 0x005b581801007387 */ /* 0x0001e80000100a00 */
[----:B0-----:R-:W4:Y:S04]  /*16d620*/  LDL.LU R24, [R1+0x148] ;  /* 0x0001480001187983 */ /* 0x001f280000300800 */
[----:B------:R-:W4:Y:S04]  /*16d630*/  LDL.LU R25, [R1+0x14c] ;  /* 0x00014c0001197983 */ /* 0x000f280000300800 */
[----:B------:R-:W4:Y:S04]  /*16d640*/  LDL.LU R28, [R1+0x7d8] ;  /* 0x0007d800011c7983 */ /* 0x000f280000300800 */
[----:B------:R-:W4:Y:S04]  /*16d650*/  LDL.LU R5, [R1+0x7d4] ;  /* 0x0007d40001057983 */ /* 0x000f280000300800 */
[----:B------:R-:W4:Y:S01]  /*16d660*/  LDL.LU R3, [R1+0x7d0] ;  /* 0x0007d00001037983 */ /* 0x000f220000300800 */
[----:B------:R-:W-:-:S03]  /*16d670*/  PRMT R12, R29, 0x5210, R6 ;  /* 0x000052101d0c7816 */ /* 0x000fc60000000006 */
[----:B------:R-:W4:Y:S04]  /*16d680*/  LDL.LU R7, [R1+0x7c4] ;  /* 0x0007c40001077983 */ /* 0x000f280000300800 */
[----:B------:R-:W4:Y:S04]  /*16d690*/  LDL.LU R9, [R1+0x7c0] ;  /* 0x0007c00001097983 */ /* 0x000f280000300800 */
[----:B------:R-:W4:Y:S04]  /*16d6a0*/  LDL.LU R4, [R1+0x7bc] ;  /* 0x0007bc0001047983 */ /* 0x000f280000300800 */
[----:B------:R-:W4:Y:S04]  /*16d6b0*/  LDL.LU R10, [R1+0x7b8] ;  /* 0x0007b800010a7983 */ /* 0x000f280000300800 */
[----:B------:R-:W4:Y:S04]  /*16d6c0*/  LDL.LU R6, [R1+0x144] ;  /* 0x0001440001067983 */ /* 0x000f280000300800 */
[----:B------:R-:W4:Y:S01]  /*16d6d0*/  LDL.LU R29, [R1+0x78c] ;  /* 0x00078c00011d7983 */ /* 0x000f220000300800 */
[----:B--2---:R-:W-:-:S02]  /*16d6e0*/  PRMT R16, R16, 0x5210, R26 ;  /* 0x0000521010107816 */ /* 0x004fc4000000001a */
[----:B---3--:R-:W-:Y:S02]  /*16d6f0*/  PRMT R17, R17, 0x5210, R27 ;  /* 0x0000521011117816 */ /* 0x008fe4000000001b */
[----:B----4-:R-:W-:Y:S02]  /*16d700*/  PRMT R14, R14, 0x5210, R24 ;  /* 0x000052100e0e7816 */ /* 0x010fe40000000018 */
[----:B------:R-:W-:Y:S02]  /*16d710*/  PRMT R15, R15, 0x5210, R25 ;  /* 0x000052100f0f7816 */ /* 0x000fe40000000019 */
        /* <DEDUP_REMOVED lines=13> */
[----:B------:R-:W-:Y:S02]  /*16d7f0*/  LOP3.LUT R2, R2, 0xffff, RZ, 0xc0, !PT ;  /* 0x0000ffff02027812 */ /* 0x000fe400078ec0ff */
[----:B------:R-:W-:Y:S02]  /*16d800*/  LOP3.LUT R11, R22, 0xffff, RZ, 0xc0, !PT ;  /* 0x0000ffff160b7812 */ /* 0x000fe400078ec0ff */
[----:B------:R-:W-:-:S02]  /*16d810*/  LOP3.LUT R8, R23, 0xffff, RZ, 0xc0, !PT ;  /* 0x0000ffff17087812 */ /* 0x000fc400078ec0ff */
[----:B------:R-:W-:Y:S01]  /*16d820*/  PRMT R9, R9, 0x4210, R0 ;  /* 0x0000421009097816 */ /* 0x000fe20000000000 */
[----:B--2---:R0:W-:Y:S04]  /*16d830*/  STSM.16.M88.4 [R27], R16 ;  /* 0x000000101b007844 */ /* 0x0041e80000000200 */
[----:B------:R-:W-:Y:S04]  /*16d840*/  STL [R1+0x5b50], R27 ;  /* 0x005b501b01007387 */ /* 0x000fe80000100800 */
[----:B------:R-:W-:Y:S04]  /*16d850*/  STSM.16.M88.4 [R27+0x200], R12 ;  /* 0x0002000c1b007844 */ /* 0x000fe80000000200 */
[----:B------:R2:W-:Y:S01]  /*16d860*/  STL [R1+0x198], R0 ;  /* 0x0001980001007387 */ /* 0x0005e20000100800 */
[----:B0-----:R-:W-:-:S03]  /*16d870*/  LOP3.LUT R17, R20, 0xffff, RZ, 0xc0, !PT ;  /* 0x0000ffff14117812 */ /* 0x001fc600078ec0ff */
[----:B------:R0:W-:Y:S01]  /*16d880*/  STL [R1+0x188], R2 ;  /* 0x0001880201007387 */ /* 0x0001e20000100800 */
[----:B--2---:R-:W-:Y:S02]  /*16d890*/  PRMT R0, R29, 0x4210, R8 ;  /* 0x000042101d007816 */ /* 0x004fe40000000008 */
[----:B------:R-:W-:Y:S02]  /*16d8a0*/  PRMT R12, R3, 0x4210, R2 ;  /* 0x00004210030c7816 */ /* 0x000fe40000000002 */
[----:B0-----:R-:W-:Y:S02]  /*16d8b0*/  PRMT R2, R10, 0x4210, R11 ;  /* 0x000042100a027816 */ /* 0x001fe4000000000b */
[----:B------:R-:W2:Y:S01]  /*16d8c0*/  LDL.LU R10, [R1+0x1c0] ;  /* 0x0001c000010a7983 */ /* 0x000ea20000300800 */
[----:B------:R-:W-:-:S03]  /*16d8d0*/  PRMT R3, R4, 0x4210, R17 ;  /* 0x0000421004037816 */ /* 0x000fc60000000011 */
[----:B------:R-:W4:Y:S04]  /*16d8e0*/  LDL.LU R29, [R1+0x1bc] ;  /* 0x0001bc00011d7983 */ /* 0x000f280000300800 */
[----:B------:R-:W2:Y:S04]  /*16d8f0*/  LDL.LU R14, [R1+0x1b8] ;  /* 0x0001b800010e7983 */ /* 0x000ea80000300800 */
[----:B------:R-:W2:Y:S01]  /*16d900*/  LDL.LU R4, [R1+0x1b4] ;  /* 0x0001b40001047983 */ /* 0x000ea20000300800 */
[----:B---3--:R-:W-:Y:S02]  /*16d910*/  LOP3.LUT R6, R24, 0xffff, RZ, 0xc0, !PT ;  /* 0x0000ffff18067812 */ /* 0x008fe400078ec0ff */
[----:B------:R-:W-:-:S02]  /*16d920*/  LOP3.LUT R13, R25, 0xffff, RZ, 0xc0, !PT ;  /* 0x0000ffff190d7812 */ /* 0x000fc400078ec0ff */
[----:B------:R-:W-:Y:S01]  /*16d930*/  LOP3.LUT R15, R26, 0xffff, RZ, 0xc0, !PT ;  /* 0x0000ffff1a0f7812 */ /* 0x000fe200078ec0ff */
[----:B------:R-:W-:Y:S06]  /*16d940*/  BAR.SYNC.DEFER_BLOCKING 0x0 ;  /* 0x0000000000007b1d */ /* 0x000fec0000010000 */
[----:B------:R-:W0:Y:S01]  /*16d950*/  LDS.128 R24, [R21] ;  /* 0x0000000015187984 */ /* 0x000e220000000c00 */
[----:B------:R-:W-:-:S03]  /*16d960*/  PRMT R16, R28, 0x4210, R6 ;  /* 0x000042101c107816 */ /* 0x000fc60000000006 */
[----:B------:R-:W-:Y:S04]  /*16d970*/  STL [R1+0x5b3c], R6 ;  /* 0x005b3c0601007387 */ /* 0x000fe80000100800 */
[----:B--2---:R2:W-:Y:S04]  /*16d980*/  STL [R1+0x5b38], R4 ;  /* 0x005b380401007387 */ /* 0x0045e80000100800 */
[----:B------:R-:W-:Y:S04]  /*16d990*/  STL.64 [R1+0x5b48], R14 ;  /* 0x005b480e01007387 */ /* 0x000fe80000100a00 */
[----:B------:R-:W-:Y:S01]  /*16d9a0*/  STL [R1+0x5b40], R13 ;  /* 0x005b400d01007387 */ /* 0x000fe20000100800 */
[----:B--2---:R-:W-:-:S03]  /*16d9b0*/  IMAD.MOV.U32 R4, RZ, RZ, R16 ;  /* 0x000000ffff047224 */ /* 0x004fc600078e0010 */
[----:B------:R-:W2:Y:S04]  /*16d9c0*/  LDL.LU R16, [R1+0x1b0] ;  /* 0x0001b00001107983 */ /* 0x000ea80000300800 */
[----:B------:R-:W3:Y:S04]  /*16d9d0*/  LDL.LU R18, [R1+0x1ac] ;  /* 0x0001ac0001127983 */ /* 0x000ee80000300800 */
        /* <DEDUP_REMOVED lines=8> */
[----:B------:R-:W-:Y:S01]  /*16da60*/  PRMT R5, R5, 0x4210, R13 ;  /* 0x0000421005057816 */ /* 0x000fe2000000000d */
[----:B------:R-:W-:Y:S01]  /*16da70*/  IMAD.MOV.U32 R6, RZ, RZ, R12 ;  /* 0x000000ffff067224 */ /* 0x000fe200078e000c */
[----:B------:R-:W-:Y:S01]  /*16da80*/  PRMT R7, R7, 0x4210, R15 ;  /* 0x0000421007077816 */ /* 0x000fe2000000000f */
[----:B------:R-:W-:-:S02]  /*16da90*/  IMAD.MOV.U32 R12, RZ, RZ, R9 ;  /* 0x000000ffff0c7224 */ /* 0x000fc400078e0009 */
[----:B------:R-:W-:Y:S02]  /*16daa0*/  IMAD.MOV.U32 R13, RZ, RZ, R3 ;  /* 0x000000ffff0d7224 */ /* 0x000fe400078e0003 */
[----:B------:R-:W-:Y:S02]  /*16dab0*/  IMAD.MOV.U32 R14, RZ, RZ, R2 ;  /* 0x000000ffff0e7224 */ /* 0x000fe400078e0002 */
[----:B------:R-:W-:Y:S01]  /*16dac0*/  IMAD.MOV.U32 R15, RZ, RZ, R0 ;  /* 0x000000ffff0f7224 */ /* 0x000fe200078e0000 */
[----:B------:R-:W-:Y:S06]  /*16dad0*/  BAR.SYNC.DEFER_BLOCKING 0x0 ;  /* 0x0000000000007b1d */ /* 0x000fec0000010000 */
[----:B--2---:R0:W-:Y:S04]  /*16dae0*/  STSM.16.M88.4 [R27], R12 ;  /* 0x0000000c1b007844 */ /* 0x0041e80000000200 */
[----:B------:R2:W-:Y:S04]  /*16daf0*/  STSM.16.M88.4 [R27+0x200], R4 ;  /* 0x000200041b007844 */ /* 0x0005e80000000200 */
[----:B0-----:R-:W3:Y:S04]  /*16db00*/  LDL.LU.64 R14, [R1+0x5b48] ;  /* 0x005b4800010e7983 */ /* 0x001ee80000300a00 */
[----:B------:R-:W4:Y:S04]  /*16db10*/  LDL.LU R13, [R1+0x5b40] ;  /* 0x005b4000010d7983 */ /* 0x000f280000300800 */
[----:B------:R-:W3:Y:S04]  /*16db20*/  LDL.LU R22, [R1+0x19f4] ;  /* 0x0019f40001167983 */ /* 0x000ee80000300800 */
[----:B------:R-:W3:Y:S04]  /*16db30*/  LDL.LU R23, [R1+0x19e4] ;  /* 0x0019e40001177983 */ /* 0x000ee80000300800 */
[----:B------:R-:W3:Y:S04]  /*16db40*/  LDL.LU R24, [R1+0x160c] ;  /* 0x00160c0001187983 */ /* 0x000ee80000300800 */
[----:B------:R-:W3:Y:S04]  /*16db50*/  LDL.LU R9, [R1+0x15e8] ;  /* 0x0015e80001097983 */ /* 0x000ee80000300800 */
[----:B--2---:R-:W2:Y:S04]  /*16db60*/  LDL.LU R6, [R1+0x5b3c] ;  /* 0x005b3c0001067983 */ /* 0x004ea80000300800 */
[----:B------:R-:W2:Y:S04]  /*16db70*/  LDL.LU R4, [R1+0x5b38] ;  /* 0x005b380001047983 */ /* 0x000ea80000300800 */
[----:B------:R-:W3:Y:S04]  /*16db80*/  LDL.LU R25, [R1+0x14f0] ;  /* 0x0014f00001197983 */ /* 0x000ee80000300800 */
[----:B------:R-:W2:Y:S04]  /*16db90*/  LDL.LU R3, [R1+0x14cc] ;  /* 0x0014cc0001037983 */ /* 0x000ea80000300800 */
[----:B------:R-:W2:Y:S04]  /*16dba0*/  LDL.LU R2, [R1+0x13ec] ;  /* 0x0013ec0001027983 */ /* 0x000ea80000300800 */
[----:B------:R-:W2:Y:S01]  /*16dbb0*/  LDL.LU R26, [R1+0x13dc] ;  /* 0x0013dc00011a7983 */ /* 0x000ea20000300800 */
[----:B------:R-:W-:Y:S06]  /*16dbc0*/  BAR.SYNC.DEFER_BLOCKING 0x0 ;  /* 0x0000000000007b1d */ /* 0x000fec0000010000 */
[----:B--2---:R0:W-:Y:S04]  /*16dbd0*/  STL.64 [R1+0x5b30], R26 ;  /* 0x005b301a01007387 */ /* 0x0041e80000100a00 */
[----:B0-----:R-:W2:Y:S04]  /*16dbe0*/  LDL.LU R26, [R1+0x188] ;  /* 0x00018800011a7983 */ /* 0x001ea80000300800 */
[----:B------:R-:W2:Y:S04]  /*16dbf0*/  LDL.LU R27, [R1+0x198] ;  /* 0x00019800011b7983 */ /* 0x000ea80000300800 */
[----:B---3--:R-:W-:Y:S01]  /*16dc00*/  STL.64 [R1+0x5b28], R24 ;  /* 0x005b281801007387 */ /* 0x008fe20000100a00 */
[----:B------:R-:W-:-:S03]  /*16dc10*/  PRMT R12, R10, 0x5210, R6 ;  /* 0x000052100a0c7816 */ /* 0x000fc60000000006 */
[----:B------:R-:W3:Y:S01]  /*16dc20*/  LDL.LU R28, [R1+0x824] ;  /* 0x00082400011c7983 */ /* 0x000ee20000300800 */
[----:B----4-:R-:W-:-:S03]  /*16dc30*/  PRMT R13, R29, 0x5210, R13 ;  /* 0x000052101d0d7816 */ /* 0x010fc6000000000d */
[----:B------:R-:W4:Y:S01]  /*16dc40*/  LDL.LU R5, [R1+0x820] ;  /* 0x0008200001057983 */ /* 0x000f220000300800 */
[----:B------:R-:W-:-:S03]  /*16dc50*/  PRMT R15, R4, 0x5210, R15 ;  /* 0x00005210040f7816 */ /* 0x000fc6000000000f */
[----:B------:R-:W3:Y:S04]  /*16dc60*/  LDL.LU R0, [R1+0x7dc] ;  /* 0x0007dc0001007983 */ /* 0x000ee80000300800 */
[----:B------:R-:W3:Y:S04]  /*16dc70*/  LDL.LU R7, [R1+0x7b4] ;  /* 0x0007b40001077983 */ /* 0x000ee80000300800 */
[----:B------:R-:W3:Y:S04]  /*16dc80*/  LDL.LU R10, [R1+0x7f4] ;  /* 0x0007f400010a7983 */ /* 0x000ee80000300800 */
[----:B------:R-:W3:Y:S04]  /*16dc90*/  LDL.LU R29, [R1+0x7f0] ;  /* 0x0007f000011d7983 */ /* 0x000ee80000300800 */
[----:B------:R-:W3:Y:S01]  /*16dca0*/  LDL.LU R4, [R1+0x7e4] ;  /* 0x0007e40001047983 */ /* 0x000ee20000300800 */
[----:B--2---:R-:W-:-:S02]  /*16dcb0*/  PRMT R14, R14, 0x5210, R26 ;  /* 0x000052100e0e7816 */ /* 0x004fc4000000001a */
        /* <DEDUP_REMOVED lines=8> */
[----:B------:R-:W4:Y:S01]  /*16dd40*/  LDL.LU.64 R24, [R1+0x5b28] ;  /* 0x005b280001187983 */ /* 0x000f220000300a00 */
[----:B------:R-:W-:-:S02]  /*16dd50*/  PRMT R17, R18, 0x5210, R17 ;  /* 0x0000521012117816 */ /* 0x000fc40000000011 */
[----:B------:R-:W-:Y:S02]  /*16dd60*/  PRMT R18, R19, 0x5210, R11 ;  /* 0x0000521013127816 */ /* 0x000fe4000000000b */
[----:B------:R-:W-:Y:S01]  /*16dd70*/  PRMT R19, R20, 0x5210, R8 ;  /* 0x0000521014137816 */ /* 0x000fe20000000008 */
[----:B------:R-:W-:Y:S01]  /*16dd80*/  BAR.SYNC.DEFER_BLOCKING 0x0 ;  /* 0x0000000000007b1d */ /* 0x000fe20000010000 */
[----:B------:R-:W-:Y:S02]  /*16dd90*/  LOP3.LUT R2, R2, 0xffff, RZ, 0xc0, !PT ;  /* 0x0000ffff02027812 */ /* 0x000fe400078ec0ff */
[----:B------:R-:W-:Y:S02]  /*16dda0*/  LOP3.LUT R11, R9, 0xffff, RZ, 0xc0, !PT ;  /* 0x0000ffff090b7812 */ /* 0x000fe400078ec0ff */
[----:B---3--:R-:W-:Y:S01]  /*16ddb0*/  PRMT R20, R0, 0x4210, R2 ;  /* 0x0000421000147816 */ /* 0x008fe20000000002 */
[----:B--2---:R0:W-:Y:S01]  /*16ddc0*/  STSM.16.M88.4 [R27], R16 ;  /* 0x000000101b007844 */ /* 0x0041e20000000200 */
[----:B------:R-:W-:-:S03]  /*16ddd0*/  LOP3.LUT R8, R26, 0xffff, RZ, 0xc0, !PT ;  /* 0x0000ffff1a087812 */ /* 0x000fc600078ec0ff */
[----:B------:R-:W-:Y:S01]  /*16dde0*/  STL [R1+0x5b20], R27 ;  /* 0x005b201b01007387 */ /* 0x000fe20000100800 */
[----:B----4-:R-:W-:-:S03]  /*16ddf0*/  LOP3.LUT R6, R25, 0xffff, RZ, 0xc0, !PT ;  /* 0x0000ffff19067812 */ /* 0x010fc600078ec0ff */
[----:B------:R2:W-:Y:S04]  /*16de00*/  STSM.16.M88.4 [R27+0x200], R12 ;  /* 0x0002000c1b007844 */ /* 0x0005e80000000200 */
[----:B------:R-:W3:Y:S01]  /*16de10*/  LDL.LU R9, [R1+0x7e0] ;  /* 0x0007e00001097983 */ /* 0x000ee20000300800 */
[----:B0-----:R-:W-:-:S03]  /*16de20*/  LOP3.LUT R16, R22, 0xffff, RZ, 0xc0, !PT ;  /* 0x0000ffff16107812 */ /* 0x001fc600078ec0ff */
[----:B------:R0:W-:Y:S01]  /*16de30*/  STL [R1+0x204], R2 ;  /* 0x0002040201007387 */ /* 0x0001e20000100800 */
[----:B------:R-:W-:Y:S02]  /*16de40*/  LOP3.LUT R17, R23, 0xffff, RZ, 0xc0, !PT ;  /* 0x0000ffff17117812 */ /* 0x000fe400078ec0ff */
[----:B--2---:R-:W-:Y:S02]  /*16de50*/  PRMT R13, R7, 0x4210, R8 ;  /* 0x00004210070d7816 */ /* 0x004fe40000000008 */
[----:B------:R-:W2:Y:S01]  /*16de60*/  LDL.LU R7, [R1+0x1e4] ;  /* 0x0001e40001077983 */ /* 0x000ea20000300800 */
[----:B------:R-:W-:Y:S02]  /*16de70*/  PRMT R12, R10, 0x4210, R16 ;  /* 0x000042100a0c7816 */ /* 0x000fe40000000010 */
[----:B------:R-:W-:Y:S01]  /*16de80*/  LOP3.LUT R15, R24, 0xffff, RZ, 0xc0, !PT ;  /* 0x0000ffff180f7812 */ /* 0x000fe200078ec0ff */
[----:B------:R-:W4:Y:S01]  /*16de90*/  LDL.LU R10, [R1+0x1c4] ;  /* 0x0001c400010a7983 */ /* 0x000f220000300800 */
[----:B0-----:R-:W-:-:S03]  /*16dea0*/  PRMT R2, R29, 0x4210, R17 ;  /* 0x000042101d027816 */ /* 0x001fc60000000011 */
[----:B------:R-:W3:Y:S01]  /*16deb0*/  LDL.LU R14, [R1+0x1c8] ;  /* 0x0001c800010e7983 */ /* 0x000ee20000300800 */
[----:B------:R-:W-:-:S03]  /*16dec0*/  PRMT R22, R28, 0x4210, R6 ;  /* 0x000042101c167816 */ /* 0x000fc60000000006 */
[----:B------:R-:W3:Y:S01]  /*16ded0*/  LDL.LU R29, [R1+0x1dc] ;  /* 0x0001dc00011d7983 */ /* 0x000ee20000300800 */
[----:B------:R-:W-:-:S03]  /*16dee0*/  PRMT R0, R4, 0x4210, R15 ;  /* 0x0000421004007816 */ /* 0x000fc6000000000f */
[----:B------:R-:W3:Y:S04]  /*16def0*/  LDL.LU R18, [R1+0x1d8] ;  /* 0x0001d80001127983 */ /* 0x000ee80000300800 */
[----:B------:R-:W3:Y:S04]  /*16df00*/  LDL.LU R19, [R1+0x1d4] ;  /* 0x0001d40001137983 */ /* 0x000ee80000300800 */
[----:B------:R-:W3:Y:S04]  /*16df10*/  LDL.LU R28, [R1+0x1d0] ;  /* 0x0001d000011c7983 */ /* 0x000ee80000300800 */
[----:B------:R-:W3:Y:S01]  /*16df20*/  LDL.LU R4, [R1+0x1cc] ;  /* 0x0001cc0001047983 */ /* 0x000ee20000300800 */
[----:B------:R-:W-:Y:S06]  /*16df30*/  BAR.SYNC.DEFER_BLOCKING 0x0 ;  /* 0x0000000000007b1d */ /* 0x000fec0000010000 */
[----:B------:R-:W0:Y:S01]  /*16df40*/  LDS.128 R24, [R21] ;  /* 0x0000000015187984 */ /* 0x000e220000000c00 */
[----:B------:R-:W-:-:S04]  /*16df50*/  LOP3.LUT R3, R3, 0xffff, RZ, 0xc0, !PT ;  /* 0x0000ffff03037812 */ /* 0x000fc800078ec0ff */
[----:B------:R-:W-:Y:S01]  /*16df60*/  PRMT R5, R5, 0x4210, R3 ;  /* 0x0000421005057816 */ /* 0x000fe20000000003 */
[----:B--2---:R2:W-:Y:S02]  /*16df70*/  STL.64 [R1+0x5b08], R6 ;  /* 0x005b080601007387 */ /* 0x0045e40000100a00 */
[----:B--2---:R-:W-:Y:S02]  /*16df80*/  IMAD.MOV.U32 R6, RZ, RZ, R20 ;  /* 0x000000ffff067224 */ /* 0x004fe400078e0014 */
[----:B------:R-:W-:Y:S01]  /*16df90*/  IMAD.MOV.U32 R7, RZ, RZ, R13 ;  /* 0x000000ffff077224 */ /* 0x000fe200078e000d */
[----:B---3--:R2:W-:Y:S04]  /*16dfa0*/  STL [R1+0x5b00], R4 ;  /* 0x005b000401007387 */ /* 0x0085e80000100800 */
[----:B------:R-:W-:Y:S01]  /*16dfb0*/  STL.64 [R1+0x5b18], R6 ;  /* 0x005b180601007387 */ /* 0x000fe20000100a00 */
[----:B--2---:R-:W-:-:S05]  /*16dfc0*/  IMAD.MOV.U32 R4, RZ, RZ, R22 ;  /* 0x000000ffff047224 */ /* 0x004fca00078e0016 */
[----:B------:R-:W-:Y:S04]  /*16dfd0*/  STL.64 [R1+0x5b10], R4 ;  /* 0x005b100401007387 */ /* 0x000fe80000100a00 */
[----:B0-----:R-:W-:Y:S04]  /*16dfe0*/  STL.64 [R1+0x130], R24 ;  /* 0x0001301801007387 */ /* 0x001fe80000100a00 */
[----:B------:R-:W-:Y:S04]  /*16dff0*/  STL.64 [R1+0x138], R26 ;  /* 0x0001381a01007387 */ /* 0x000fe80000100a00 */
[----:B------:R-:W0:Y:S04]  /*16e000*/  LDS.128 R24, [R21+0x400] ;  /* 0x0004000015187984 */ /* 0x000e280000000c00 */
[----:B0-----:R-:W-:Y:S04]  /*16e010*/  STL.64 [R1+0x1a0], R24 ;  /* 0x0001a01801007387 */ /* 0x001fe80000100a00 */
[----:B------:R0:W-:Y:S04]  /*16e020*/  STL.64 [R1+0x1a8], R26 ;  /* 0x0001a81a01007387 */ /* 0x0001e80000100a00 */
[----:B0-----:R-:W2:Y:S01]  /*16e030*/  LDL.LU R27, [R1+0x5b20] ;  /* 0x005b2000011b7983 */ /* 0x001ea20000300800 */
[----:B------:R-:W-:Y:S01]  /*16e040*/  IMAD.MOV.U32 R4, RZ, RZ, R12 ;  /* 0x000000ffff047224 */ /* 0x000fe200078e000c */
[----:B------:R-:W-:Y:S01]  /*16e050*/  PRMT R7, R9, 0x4210, R11 ;  /* 0x0000421009077816 */ /* 0x000fe2000000000b */
[----:B------:R-:W-:-:S02]  /*16e060*/  IMAD.MOV.U32 R5, RZ, RZ, R2 ;  /* 0x000000ffff057224 */ /* 0x000fc400078e0002 */
[----:B------:R-:W-:Y:S01]  /*16e070*/  IMAD.MOV.U32 R6, RZ, RZ, R0 ;  /* 0x000000ffff067224 */ /* 0x000fe200078e0000 */
[----:B------:R-:W-:Y:S06]  /*16e080*/  BAR.SYNC.DEFER_BLOCKING 0x0 ;  /* 0x0000000000007b1d */ /* 0x000fec0000010000 */
[----:B--2---:R0:W-:Y:S04]  /*16e090*/  STSM.16.M88.4 [R27], R4 ;  /* 0x000000041b007844 */ /* 0x0041e80000000200 */
[----:B0-----:R-:W2:Y:S04]  /*16e0a0*/  LDL.LU.64 R6, [R1+0x5b18] ;  /* 0x005b180001067983 */ /* 0x001ea80000300a00 */
[----:B------:R-:W2:Y:S04]  /*16e0b0*/  LDL.LU.64 R4, [R1+0x5b10] ;  /* 0x005b100001047983 */ /* 0x000ea80000300a00 */
[----:B--2---:R0:W-:Y:S04]  /*16e0c0*/  STSM.16.M88.4 [R27+0x200], R4 ;  /* 0x000200041b007844 */ /* 0x0041e80000000200 */
[----:B0-----:R-:W2:Y:S04]  /*16e0d0*/  LDL.LU.64 R6, [R1+0x5b08] ;  /* 0x005b080001067983 */ /* 0x001ea80000300a00 */
        /* <DEDUP_REMOVED lines=9> */
[----:B----4-:R-:W-:-:S02]  /*16e170*/  PRMT R13, R10, 0x5210, R3 ;  /* 0x000052100a0d7816 */ /* 0x010fc40000000003 */
[----:B------:R-:W-:Y:S02]  /*16e180*/  PRMT R17, R18, 0x5210, R17 ;  /* 0x0000521012117816 */ /* 0x000fe40000000011 */
[----:B------:R-:W-:Y:S01]  /*16e190*/  PRMT R16, R29, 0x5210, R16 ;  /* 0x000052101d107816 */ /* 0x000fe20000000010 */
[----:B------:R-:W-:Y:S06]  /*16e1a0*/  BAR.SYNC.DEFER_BLOCKING 0x0 ;  /* 0x0000000000007b1d */ /* 0x000fec0000010000 */
[----:B--2---:R0:W-:Y:S04]  /*16e1b0*/  STL.64 [R1+0x5af8], R26 ;  /* 0x005af81a01007387 */ /* 0x0041e80000100a00 */
[----:B0-----:R-:W2:Y:S04]  /*16e1c0*/  LDL.LU R27, [R1+0x204] ;  /* 0x00020400011b7983 */ /* 0x001ea80000300800 */
[----:B------:R-:W-:Y:S01]  /*16e1d0*/  STL.64 [R1+0x5af0], R24 ;  /* 0x005af01801007387 */ /* 0x000fe20000100a00 */
[----:B------:R-:W-:-:S03]  /*16e1e0*/  PRMT R12, R7, 0x5210, R6 ;  /* 0x00005210070c7816 */ /* 0x000fc60000000006 */
[----:B------:R-:W4:Y:S01]  /*16e1f0*/  LDL.LU R5, [R1+0x10fc] ;  /* 0x0010fc0001057983 */ /* 0x000f220000300800 */
[----:B------:R-:W-:-:S03]  /*16e200*/  PRMT R18, R19, 0x5210, R15 ;  /* 0x0000521013127816 */ /* 0x000fc6000000000f */
[----:B------:R-:W4:Y:S01]  /*16e210*/  LDL.LU R9, [R1+0x110c] ;  /* 0x00110c0001097983 */ /* 0x000f220000300800 */
[----:B------:R-:W-:-:S03]  /*16e220*/  PRMT R19, R28, 0x5210, R11 ;  /* 0x000052101c137816 */ /* 0x000fc6000000000b */
[----:B------:R-:W4:Y:S01]  /*16e230*/  LDL.LU R7, [R1+0x84c] ;  /* 0x00084c0001077983 */ /* 0x000f220000300800 */
[----:B---3--:R-:W-:-:S03]  /*16e240*/  PRMT R15, R4, 0x5210, R8 ;  /* 0x00005210040f7816 */ /* 0x008fc60000000008 */
[----:B------:R-:W3:Y:S04]  /*16e250*/  LDL.LU R3, [R1+0x840] ;  /* 0x0008400001037983 */ /* 0x000ee80000300800 */
[----:B------:R-:W3:Y:S04]  /*16e260*/  LDL.LU R10, [R1+0x83c] ;  /* 0x00083c00010a7983 */ /* 0x000ee80000300800 */
[----:B------:R-:W3:Y:S04]  /*16e270*/  LDL.LU R29, [R1+0x838] ;  /* 0x00083800011d7983 */ /* 0x000ee80000300800 */
[----:B------:R-:W3:Y:S04]  /*16e280*/  LDL.LU R28, [R1+0x834] ;  /* 0x00083400011c7983 */ /* 0x000ee80000300800 */
[----:B------:R-:W3:Y:S01]  /*16e290*/  LDL.LU R4, [R1+0x844] ;  /* 0x0008440001047983 */ /* 0x000ee20000300800 */
[----:B--2---:R-:W-:-:S03]  /*16e2a0*/  PRMT R14, R14, 0x5210, R27 ;  /* 0x000052100e0e7816 */ /* 0x004fc6000000001b */
        /* <DEDUP_REMOVED lines=8> */
[----:B------:R-:W-:Y:S01]  /*16e330*/  BAR.SYNC.DEFER_BLOCKING 0x0 ;  /* 0x0000000000007b1d */ /* 0x000fe20000010000 */
[----:B------:R-:W-:-:S02]  /*16e340*/  LOP3.LUT R2, R2, 0xffff, RZ, 0xc0, !PT ;  /* 0x0000ffff02027812 */ /* 0x000fc400078ec0ff */
[----:B------:R-:W-:Y:S02]  /*16e350*/  LOP3.LUT R11, R22, 0xffff, RZ, 0xc0, !PT ;  /* 0x0000ffff160b7812 */ /* 0x000fe400078ec0ff */
[----:B------:R-:W-:Y:S02]  /*16e360*/  LOP3.LUT R8, R23, 0xffff, RZ, 0xc0, !PT ;  /* 0x0000ffff17087812 */ /* 0x000fe400078ec0ff */
[----:B---3--:R-:W-:Y:S02]  /*16e370*/  PRMT R23, R10, 0x4210, R11 ;  /* 0x000042100a177816 */ /* 0x008fe4000000000b */
[----:B------:R-:W-:Y:S01]  /*16e380*/  PRMT R22, R29, 0x4210, R8 ;  /* 0x000042101d167816 */ /* 0x000fe20000000008 */
[----:B--2---:R-:W-:Y:S04]  /*16e390*/  STSM.16.M88.4 [R27], R16 ;  /* 0x000000101b007844 */ /* 0x004fe80000000200 */
[----:B------:R0:W-:Y:S01]  /*16e3a0*/  STSM.16.M88.4 [R27+0x200], R12 ;  /* 0x0002000c1b007844 */ /* 0x0001e20000000200 */
[----:B----4-:R-:W-:-:S03]  /*16e3b0*/  LOP3.LUT R6, R24, 0xffff, RZ, 0xc0, !PT ;  /* 0x0000ffff18067812 */ /* 0x010fc600078ec0ff */
[----:B------:R-:W-:Y:S01]  /*16e3c0*/  STL [R1+0x5ae8], R27 ;  /* 0x005ae81b01007387 */ /* 0x000fe20000100800 */
[----:B0-----:R-:W-:Y:S02]  /*16e3d0*/  LOP3.LUT R14, R25, 0xffff, RZ, 0xc0, !PT ;  /* 0x0000ffff190e7812 */ /* 0x001fe400078ec0ff */
[----:B------:R-:W-:Y:S02]  /*16e3e0*/  PRMT R13, R5, 0x4210, R6 ;  /* 0x00004210050d7816 */ /* 0x000fe40000000006 */
[----:B------:R-:W-:Y:S02]  /*16e3f0*/  PRMT R12, R9, 0x4210, R2 ;  /* 0x00004210090c7816 */ /* 0x000fe40000000002 */
[----:B------:R-:W2:Y:S01]  /*16e400*/  LDL.LU R9, [R1+0x220] ;  /* 0x0002200001097983 */ /* 0x000ea20000300800 */
[----:B------:R-:W-:Y:S02]  /*16e410*/  PRMT R5, R7, 0x4210, R14 ;  /* 0x0000421007057816 */ /* 0x000fe4000000000e */
[----:B------:R-:W-:Y:S01]  /*16e420*/  LOP3.LUT R16, R20, 0xffff, RZ, 0xc0, !PT ;  /* 0x0000ffff14107812 */ /* 0x000fe200078ec0ff */
[----:B------:R-:W3:Y:S01]  /*16e430*/  LDL.LU R7, [R1+0x1fc] ;  /* 0x0001fc0001077983 */ /* 0x000ee20000300800 */
[----:B------:R-:W-:-:S03]  /*16e440*/  LOP3.LUT R15, R26, 0xffff, RZ, 0xc0, !PT ;  /* 0x0000ffff1a0f7812 */ /* 0x000fc600078ec0ff */
[----:B------:R-:W4:Y:S01]  /*16e450*/  LDL.LU R17, [R1+0x1f8] ;  /* 0x0001f80001117983 */ /* 0x000f220000300800 */
[----:B------:R-:W-:-:S03]  /*16e460*/  PRMT R24, R3, 0x4210, R16 ;  /* 0x0000421003187816 */ /* 0x000fc60000000010 */
[----:B------:R-:W2:Y:S04]  /*16e470*/  LDL.LU R10, [R1+0x1f4] ;  /* 0x0001f400010a7983 */ /* 0x000ea80000300800 */
[----:B------:R-:W2:Y:S04]  /*16e480*/  LDL.LU R18, [R1+0x1ec] ;  /* 0x0001ec0001127983 */ /* 0x000ea80000300800 */
[----:B------:R-:W2:Y:S04]  /*16e490*/  LDL.LU R19, [R1+0x1f0] ;  /* 0x0001f00001137983 */ /* 0x000ea80000300800 */
[----:B------:R-:W2:Y:S04]  /*16e4a0*/  LDL.LU R3, [R1+0x1e8] ;  /* 0x0001e80001037983 */ /* 0x000ea80000300800 */
[----:B------:R-:W2:Y:S04]  /*16e4b0*/  LDL.LU R29, [R1+0x1e0] ;  /* 0x0001e000011d7983 */ /* 0x000ea80000300800 */
[----:B------:R-:W-:Y:S04]  /*16e4c0*/  STL.64 [R1+0x5ae0], R14 ;  /* 0x005ae00e01007387 */ /* 0x000fe80000100a00 */
[----:B------:R0:W-:Y:S02]  /*16e4d0*/  STL.64 [R1+0x5ad8], R12 ;  /* 0x005ad80c01007387 */ /* 0x0001e40000100a00 */
[----:B0-----:R-:W-:Y:S01]  /*16e4e0*/  IMAD.MOV.U32 R12, RZ, RZ, R24 ;  /* 0x000000ffff0c7224 */ /* 0x001fe200078e0018 */
[----:B------:R-:W-:Y:S06]  /*16e4f0*/  BAR.SYNC.DEFER_BLOCKING 0x0 ;  /* 0x0000000000007b1d */ /* 0x000fec0000010000 */
[----:B------:R-:W0:Y:S04]  /*16e500*/  LDS.128 R24, [R21] ;  /* 0x0000000015187984 */ /* 0x000e280000000c00 */
[----:B0-----:R-:W-:Y:S04]  /*16e510*/  STL.64 [R1+0x180], R24 ;  /* 0x0001801801007387 */ /* 0x001fe80000100a00 */
[----:B------:R-:W-:Y:S04]  /*16e520*/  STL.64 [R1+0x188], R26 ;  /* 0x0001881a01007387 */ /* 0x000fe80000100a00 */
[----:B------:R-:W0:Y:S04]  /*16e530*/  LDS.128 R24, [R21+0x400] ;  /* 0x0004000015187984 */ /* 0x000e280000000c00 */
[----:B0-----:R-:W-:Y:S04]  /*16e540*/  STL.64 [R1+0x200], R24 ;  /* 0x0002001801007387 */ /* 0x001fe80000100a00 */
[----:B------:R0:W-:Y:S04]  /*16e550*/  STL.64 [R1+0x208], R26 ;  /* 0x0002081a01007387 */ /* 0x0001e80000100a00 */
[----:B0-----:R-:W2:Y:S01]  /*16e560*/  LDL.LU R27, [R1+0x5ae8] ;  /* 0x005ae800011b7983 */ /* 0x001ea20000300800 */
[----:B------:R-:W-:-:S04]  /*16e570*/  LOP3.LUT R0, R0, 0xffff, RZ, 0xc0, !PT ;  /* 0x0000ffff00007812 */ /* 0x000fc800078ec0ff */
[----:B------:R-:W-:Y:S01]  /*16e580*/  PRMT R20, R28, 0x4210, R0 ;  /* 0x000042101c147816 */ /* 0x000fe20000000000 */
[----:B------:R-:W-:Y:S01]  /*16e590*/  IMAD.MOV.U32 R13, RZ, RZ, R23 ;  /* 0x000000ffff0d7224 */ /* 0x000fe200078e0017 */
[----:B------:R-:W-:Y:S01]  /*16e5a0*/  PRMT R4, R4, 0x4210, R15 ;  /* 0x0000421004047816 */ /* 0x000fe2000000000f */
[----:B------:R-:W-:Y:S02]  /*16e5b0*/  IMAD.MOV.U32 R14, RZ, RZ, R22 ;  /* 0x000000ffff0e7224 */ /* 0x000fe400078e0016 */
[----:B------:R-:W-:Y:S01]  /*16e5c0*/  IMAD.MOV.U32 R15, RZ, RZ, R20 ;  /* 0x000000ffff0f7224 */ /* 0x000fe200078e0014 */
[----:B------:R-:W-:Y:S06]  /*16e5d0*/  BAR.SYNC.DEFER_BLOCKING 0x0 ;  /* 0x0000000000007b1d */ /* 0x000fec0000010000 */
[----:B--2---:R0:W-:Y:S04]  /*16e5e0*/  STSM.16.M88.4 [R27], R12 ;  /* 0x0000000c1b007844 */ /* 0x0041e80000000200 */
[----:B0-----:R-:W4:Y:S04]  /*16e5f0*/  LDL.LU.64 R14, [R1+0x5ae0] ;  /* 0x005ae000010e7983 */ /* 0x001f280000300a00 */
[----:B------:R-:W2:Y:S04]  /*16e600*/  LDL.LU.64 R12, [R1+0x5ad8] ;  /* 0x005ad800010c7983 */ /* 0x000ea80000300a00 */
[----:B------:R0:W-:Y:S04]  /*16e610*/  STL.64 [R1+0x5ad0], R10 ;  /* 0x005ad00a01007387 */ /* 0x0001e80000100a00 */
[----:B------:R2:W-:Y:S04]  /*16e620*/  STL.64 [R1+0x5ac8], R8 ;  /* 0x005ac80801007387 */ /* 0x0005e80000100a00 */
[----:B------:R-:W3:Y:S04]  /*16e630*/  LDL.LU R20, [R1+0x1a54] ;  /* 0x001a540001147983 */ /* 0x000ee80000300800 */
[----:B------:R-:W3:Y:S01]  /*16e640*/  LDL.LU R22, [R1+0x1a44] ;  /* 0x001a440001167983 */ /* 0x000ee20000300800 */
[----:B0-----:R-:W-:-:S03]  /*16e650*/  IMAD.MOV.U32 R10, RZ, RZ, R5 ;  /* 0x000000ffff0a7224 */ /* 0x001fc600078e0005 */
[----:B------:R-:W3:Y:S04]  /*16e660*/  LDL.LU R23, [R1+0x16bc] ;  /* 0x0016bc0001177983 */ /* 0x000ee80000300800 */
[----:B------:R-:W3:Y:S04]  /*16e670*/  LDL.LU R24, [R1+0x1698] ;  /* 0x0016980001187983 */ /* 0x000ee80000300800 */
[----:B------:R-:W3:Y:S04]  /*16e680*/  LDL.LU R25, [R1+0x1568] ;  /* 0x0015680001197983 */ /* 0x000ee80000300800 */
[----:B------:R-:W3:Y:S04]  /*16e690*/  LDL.LU R5, [R1+0x154c] ;  /* 0x00154c0001057983 */ /* 0x000ee80000300800 */
[----:B------:R-:W3:Y:S01]  /*16e6a0*/  LDL.LU R26, [R1+0x1454] ;  /* 0x00145400011a7983 */ /* 0x000ee20000300800 */
[----:B------:R-:W-:-:S03]  /*16e6b0*/  IMAD.MOV.U32 R11, RZ, RZ, R4 ;  /* 0x000000ffff0b7224 */ /* 0x000fc600078e0004 */
[----:B------:R-:W4:Y:S04]  /*16e6c0*/  LDL.LU R28, [R1+0x144c] ;  /* 0x00144c00011c7983 */ /* 0x000f280000300800 */
[----:B------:R-:W4:Y:S01]  /*16e6d0*/  LDL.LU R4, [R1+0x1194] ;  /* 0x0011940001047983 */ /* 0x000f220000300800 */
[----:B--2---:R-:W-:Y:S02]  /*16e6e0*/  IMAD.MOV.U32 R8, RZ, RZ, R13 ;  /* 0x000000ffff087224 */ /* 0x004fe400078e000d */
[----:B------:R-:W-:-:S05]  /*16e6f0*/  IMAD.MOV.U32 R9, RZ, RZ, R12 ;  /* 0x000000ffff097224 */ /* 0x000fca00078e000c */
[----:B------:R0:W-:Y:S04]  /*16e700*/  STSM.16.M88.4 [R27+0x200], R8 ;  /* 0x000200081b007844 */ /* 0x0001e80000000200 */
[----:B0-----:R-:W2:Y:S04]  /*16e710*/  LDL.LU.64 R10, [R1+0x5ad0] ;  /* 0x005ad000010a7983 */ /* 0x001ea80000300a00 */
[----:B------:R-:W2:Y:S04]  /*16e720*/  LDL.LU.64 R8, [R1+0x5ac8] ;  /* 0x005ac80001087983 */ /* 0x000ea80000300a00 */
[----:B---3--:R-:W-:Y:S04]  /*16e730*/  STL.64 [R1+0x5ac0], R26 ;  /* 0x005ac01a01007387 */ /* 0x008fe80000100a00 */
[----:B------:R-:W-:Y:S01]  /*16e740*/  STL.64 [R1+0x5ab8], R24 ;  /* 0x005ab81801007387 */ /* 0x000fe20000100a00 */
[----:B------:R-:W-:Y:S06]  /*16e750*/  BAR.SYNC.DEFER_BLOCKING 0x0 ;  /* 0x0000000000007b1d */ /* 0x000fec0000010000 */
[----:B------:R-:W0:Y:S01]  /*16e760*/  LDS.128 R24, [R21] ;  /* 0x0000000015187984 */ /* 0x000e220000000c00 */
[----:B------:R-:W-:-:S02]  /*16e770*/  PRMT R13, R7, 0x5210, R2 ;  /* 0x00005210070d7816 */ /* 0x000fc40000000002 */
[----:B----4-:R-:W-:Y:S02]  /*16e780*/  PRMT R14, R17, 0x5210, R14 ;  /* 0x00005210110e7816 */ /* 0x010fe4000000000e */
[----:B------:R-:W-:Y:S02]  /*16e790*/  PRMT R16, R18, 0x5210, R16 ;  /* 0x0000521012107816 */ /* 0x000fe40000000010 */
[----:B--2---:R-:W-:Y:S02]  /*16e7a0*/  PRMT R15, R10, 0x5210, R15 ;  /* 0x000052100a0f7816 */ /* 0x004fe4000000000f */
[----:B------:R-:W-:Y:S02]  /*16e7b0*/  PRMT R12, R9, 0x5210, R6 ;  /* 0x00005210090c7816 */ /* 0x000fe40000000006 */
[----:B------:R-:W2:Y:S01]  /*16e7c0*/  LDL.LU R9, [R1+0x1190] ;  /* 0x0011900001097983 */ /* 0x000ea20000300800 */
[----:B------:R-:W-:-:S03]  /*16e7d0*/  PRMT R17, R19, 0x5210, R11 ;  /* 0x0000521013117816 */ /* 0x000fc6000000000b */
[----:B------:R-:W3:Y:S01]  /*16e7e0*/  LDL.LU R2, [R1+0x117c] ;  /* 0x00117c0001027983 */ /* 0x000ee20000300800 */
[----:B------:R-:W-:-:S03]  /*16e7f0*/  PRMT R19, R29, 0x5210, R0 ;  /* 0x000052101d137816 */ /* 0x000fc60000000000 */
[----:B------:R-:W4:Y:S01]  /*16e800*/  LDL.LU R7, [R1+0x1174] ;  /* 0x0011740001077983 */ /* 0x000f220000300800 */
[----:B------:R-:W-:-:S03]  /*16e810*/  PRMT R18, R3, 0x5210, R8 ;  /* 0x0000521003127816 */ /* 0x000fc60000000008 */
[----:B------:R-:W3:Y:S04]  /*16e820*/  LDL.LU R10, [R1+0x1158] ;  /* 0x00115800010a7983 */ /* 0x000ee80000300800 */
[----:B------:R-:W3:Y:S04]  /*16e830*/  LDL.LU R29, [R1+0x1150] ;  /* 0x00115000011d7983 */ /* 0x000ee80000300800 */
[----:B------:R-:W3:Y:S04]  /*16e840*/  LDL.LU R3, [R1+0x1134] ;  /* 0x0011340001037983 */ /* 0x000ee80000300800 */
[----:B0-----:R-:W-:Y:S04]  /*16e850*/  STL.64 [R1+0x1f0], R24 ;  /* 0x0001f01801007387 */ /* 0x001fe80000100a00 */
[----:B------:R-:W-:Y:S04]  /*16e860*/  STL.64 [R1+0x1f8], R26 ;  /* 0x0001f81a01007387 */ /* 0x000fe80000100a00 */
[----:B------:R-:W0:Y:S04]  /*16e870*/  LDS.128 R24, [R21+0x400] ;  /* 0x0004000015187984 */ /* 0x000e280000000c00 */
[----:B0-----:R-:W-:Y:S04]  /*16e880*/  STL.64 [R1+0x1e0], R24 ;  /* 0x0001e01801007387 */ /* 0x001fe80000100a00 */
[----:B------:R0:W-:Y:S04]  /*16e890*/  STL.64 [R1+0x1e8], R26 ;  /* 0x0001e81a01007387 */ /* 0x0001e80000100a00 */
[----:B0-----:R-:W3:Y:S04]  /*16e8a0*/  LDL.LU.64 R26, [R1+0x5ac0] ;  /* 0x005ac000011a7983 */ /* 0x001ee80000300a00 */
[----:B------:R-:W4:Y:S01]  /*16e8b0*/  LDL.LU.64 R24, [R1+0x5ab8] ;  /* 0x005ab80001187983 */ /* 0x000f220000300a00 */
[----:B------:R-:W-:Y:S01]  /*16e8c0*/  BAR.SYNC.DEFER_BLOCKING 0x0 ;  /* 0x0000000000007b1d */ /* 0x000fe20000010000 */
[----:B------:R-:W-:-:S05]  /*16e8d0*/  LOP3.LUT R5, R5, 0xffff, RZ, 0xc0, !PT ;  /* 0x0000ffff05057812 */ /* 0x000fca00078ec0ff */
[----:B------:R-:W4:Y:S04]  /*16e8e0*/  LDL.LU R0, [R1+0x7f8] ;  /* 0x0007f80001007983 */ /* 0x000f280000300800 */
[----:B------:R2:W-:Y:S02]  /*16e8f0*/  STL [R1+0x260], R5 ;  /* 0x0002600501007387 */ /* 0x0005e40000100800 */
[----:B--2---:R-:W-:Y:S02]  /*16e900*/  PRMT R5, R9, 0x4210, R5 ;  /* 0x0000421009057816 */ /* 0x004fe40000000005 */
[----:B---3--:R-:W-:Y:S01]  /*16e910*/  STSM.16.M88.4 [R27], R16 ;  /* 0x000000101b007844 */ /* 0x008fe20000000200 */
[----:B----4-:R-:W-:-:S03]  /*16e920*/  LOP3.LUT R6, R25, 0xffff, RZ, 0xc0, !PT ;  /* 0x0000ffff19067812 */ /* 0x010fc600078ec0ff */
[----:B------:R0:W-:Y:S01]  /*16e930*/  STSM.16.M88.4 [R27+0x200], R12 ;  /* 0x0002000c1b007844 */ /* 0x0001e20000000200 */
[----:B------:R-:W-:-:S03]  /*16e940*/  PRMT R4, R4, 0x4210, R6 ;  /* 0x0000421004047816 */ /* 0x000fc60000000006 */
[----:B------:R2:W-:Y:S04]  /*16e950*/  STL [R1+0x5a94], R6 ;  /* 0x005a940601007387 */ /* 0x0005e80000100800 */
[----:B------:R-:W3:Y:S01]  /*16e960*/  LDL.LU R9, [R1+0x25c] ;  /* 0x00025c0001097983 */ /* 0x000ee20000300800 */
[----:B0-----:R-:W-:Y:S02]  /*16e970*/  LOP3.LUT R14, R26, 0xffff, RZ, 0xc0, !PT ;  /* 0x0000ffff1a0e7812 */ /* 0x001fe400078ec0ff */
[----:B------:R-:W-:Y:S02]  /*16e980*/  LOP3.LUT R15, R28, 0xffff, RZ, 0xc0, !PT ;  /* 0x0000ffff1c0f7812 */ /* 0x000fe400078ec0ff */
[----:B--2---:R-:W-:Y:S02]  /*16e990*/  PRMT R6, R2, 0x4210, R14 ;  /* 0x0000421002067816 */ /* 0x004fe4000000000e */
[----:B------:R-:W-:-:S05]  /*16e9a0*/  PRMT R7, R7, 0x4210, R15 ;  /* 0x0000421007077816 */ /* 0x000fca000000000f */
[----:B------:R-:W-:Y:S04]  /*16e9b0*/  STL.64 [R1+0x5aa0], R6 ;  /* 0x005aa00601007387 */ /* 0x000fe80000100a00 */
[----:B------:R0:W-:Y:S04]  /*16e9c0*/  STL.64 [R1+0x5a98], R4 ;  /* 0x005a980401007387 */ /* 0x0001e80000100a00 */
[----:B------:R-:W2:Y:S04]  /*16e9d0*/  LDL.LU R13, [R1+0x258] ;  /* 0x00025800010d7983 */ /* 0x000ea80000300800 */
[----:B------:R-:W-:Y:S01]  /*16e9e0*/  STL.64 [R1+0x5ab0], R14 ;  /* 0x005ab00e01007387 */ /* 0x000fe20000100a00 */
[----:B------:R-:W-:-:S02]  /*16e9f0*/  LOP3.LUT R16, R20, 0xffff, RZ, 0xc0, !PT ;  /* 0x0000ffff14107812 */ /* 0x000fc400078ec0ff */
[----:B------:R-:W-:Y:S02]  /*16ea00*/  LOP3.LUT R17, R22, 0xffff, RZ, 0xc0, !PT ;  /* 0x0000ffff16117812 */ /* 0x000fe400078ec0ff */
[----:B0-----:R-:W-:Y:S02]  /*16ea10*/  PRMT R4, R10, 0x4210, R16 ;  /* 0x000042100a047816 */ /* 0x001fe40000000010 */
[----:B------:R-:W-:Y:S02]  /*16ea20*/  PRMT R5, R29, 0x4210, R17 ;  /* 0x000042101d057816 */ /* 0x000fe40000000011 */
[----:B------:R-:W-:Y:S02]  /*16ea30*/  LOP3.LUT R11, R23, 0xffff, RZ, 0xc0, !PT ;  /* 0x0000ffff170b7812 */ /* 0x000fe400078ec0ff */
[----:B------:R-:W-:Y:S02]  /*16ea40*/  LOP3.LUT R8, R24, 0xffff, RZ, 0xc0, !PT ;  /* 0x0000ffff18087812 */ /* 0x000fe400078ec0ff */
[----:B------:R-:W-:-:S02]  /*16ea50*/  PRMT R6, R3, 0x4210, R11 ;  /* 0x0000421003067816 */ /* 0x000fc4000000000b */
[----:B------:R-:W-:Y:S01]  /*16ea60*/  PRMT R7, R0, 0x4210, R8 ;  /* 0x0000421000077816 */ /* 0x000fe20000000008 */
[----:B------:R-:W-:Y:S06]  /*16ea70*/  BAR.SYNC.DEFER_BLOCKING 0x0 ;  /* 0x0000000000007b1d */ /* 0x000fec0000010000 */
[----:B--2---:R-:W-:Y:S04]  /*16ea80*/  STL [R1+0x5aa8], R13 ;  /* 0x005aa80d01007387 */ /* 0x004fe80000100800 */
[----:B------:R-:W0:Y:S04]  /*16ea90*/  LDS.128 R12, [R21] ;  /* 0x00000000150c7984 */ /* 0x000e280000000c00 */
[----:B------:R-:W2:Y:S04]  /*16eaa0*/  LDL.LU R10, [R1+0x250] ;  /* 0x00025000010a7983 */ /* 0x000ea80000300800 */
[----:B------:R-:W4:Y:S04]  /*16eab0*/  LDL.LU R29, [R1+0x254] ;  /* 0x00025400011d7983 */ /* 0x000f280000300800 */
        /* <DEDUP_REMOVED lines=12> */
[----:B------:R-:W2:Y:S04]  /*16eb80*/  LDL.LU R13, [R1+0x5aa8] ;  /* 0x005aa800010d7983 */ /* 0x000ea80000300800 */
[----:B------:R-:W2:Y:S04]  /*16eb90*/  LDL.LU.64 R6, [R1+0x5aa0] ;  /* 0x005aa00001067983 */ /* 0x000ea80000300a00 */
[----:B------:R-:W2:Y:S04]  /*16eba0*/  LDL.LU.64 R4, [R1+0x5a98] ;  /* 0x005a980001047983 */ /* 0x000ea80000300a00 */
[----:B--2---:R0:W-:Y:S04]  /*16ebb0*/  STSM.16.M88.4 [R27+0x200], R4 ;  /* 0x000200041b007844 */ /* 0x0041e80000000200 */
[----:B0-----:R-:W3:Y:S04]  /*16ebc0*/  LDL.LU R6, [R1+0x5a94] ;  /* 0x005a940001067983 */ /* 0x001ee80000300800 */
        /* <DEDUP_REMOVED lines=11> */
[----:B------:R-:W-:-:S02]  /*16ec80*/  PRMT R14, R10, 0x5210, R14 ;  /* 0x000052100a0e7816 */ /* 0x000fc4000000000e */
[----:B----4-:R-:W-:Y:S02]  /*16ec90*/  PRMT R15, R29, 0x5210, R15 ;  /* 0x000052101d0f7816 */ /* 0x010fe4000000000f */
[----:B------:R-:W-:Y:S02]  /*16eca0*/  PRMT R16, R18, 0x5210, R16 ;  /* 0x0000521012107816 */ /* 0x000fe40000000010 */
[----:B------:R-:W-:Y:S01]  /*16ecb0*/  PRMT R17, R19, 0x5210, R17 ;  /* 0x0000521013117816 */ /* 0x000fe20000000011 */
[----:B------:R-:W-:Y:S01]  /*16ecc0*/  BAR.SYNC.DEFER_BLOCKING 0x0 ;  /* 0x0000000000007b1d */ /* 0x000fe20000010000 */
[----:B---3--:R-:W-:-:S05]  /*16ecd0*/  PRMT R12, R9, 0x5210, R6 ;  /* 0x00005210090c7816 */ /* 0x008fca0000000006 */
[----:B------:R-:W3:Y:S04]  /*16ece0*/  LDL.LU R6, [R1+0x260] ;  /* 0x0002600001067983 */ /* 0x000ee80000300800 */
[----:B--2---:R-:W-:Y:S04]  /*16ecf0*/  STL [R1+0x5a90], R7 ;  /* 0x005a900701007387 */ /* 0x004fe80000100800 */
[----:B------:R-:W-:Y:S01]  /*16ed00*/  STL.64 [R1+0x5a88], R4 ;  /* 0x005a880401007387 */ /* 0x000fe20000100a00 */
[----:B------:R-:W-:-:S03]  /*16ed10*/  PRMT R18, R26, 0x5210, R11 ;  /* 0x000052101a127816 */ /* 0x000fc6000000000b */
[----:B------:R-:W2:Y:S01]  /*16ed20*/  LDL.LU R9, [R1+0x800] ;  /* 0x0008000001097983 */ /* 0x000ea20000300800 */
[----:B------:R-:W-:-:S03]  /*16ed30*/  PRMT R19, R28, 0x5210, R8 ;  /* 0x000052101c137816 */ /* 0x000fc60000000008 */
[----:B------:R-:W4:Y:S04]  /*16ed40*/  LDL.LU R10, [R1+0x11bc] ;  /* 0x0011bc00010a7983 */ /* 0x000f280000300800 */
[----:B------:R-:W2:Y:S04]  /*16ed50*/  LDL.LU R29, [R1+0x11b8] ;  /* 0x0011b800011d7983 */ /* 0x000ea80000300800 */
[----:B------:R-:W2:Y:S04]  /*16ed60*/  LDL.LU R26, [R1+0x11b4] ;  /* 0x0011b400011a7983 */ /* 0x000ea80000300800 */
[----:B------:R-:W2:Y:S01]  /*16ed70*/  LDL.LU R28, [R1+0x11ac] ;  /* 0x0011ac00011c7983 */ /* 0x000ea20000300800 */
[----:B---3--:R-:W-:-:S03]  /*16ed80*/  PRMT R13, R13, 0x5210, R6 ;  /* 0x000052100d0d7816 */ /* 0x008fc60000000006 */
[----:B------:R-:W0:Y:S04]  /*16ed90*/  LDS.128 R4, [R21] ;  /* 0x0000000015047984 */ /* 0x000e280000000c00 */
[----:B0-----:R-:W-:Y:S04]  /*16eda0*/  STL.64 [R1+0x250], R4 ;  /* 0x0002500401007387 */ /* 0x001fe80000100a00 */
[----:B------:R-:W-:Y:S04]  /*16edb0*/  STL.64 [R1+0x258], R6 ;  /* 0x0002580601007387 */ /* 0x000fe80000100a00 */
[----:B------:R-:W0:Y:S01]  /*16edc0*/  LDS.128 R4, [R21+0x400] ;  /* 0x0004000015047984 */ /* 0x000e220000000c00 */
[----:B------:R-:W-:Y:S06]  /*16edd0*/  BAR.SYNC.DEFER_BLOCKING 0x0 ;  /* 0x0000000000007b1d */ /* 0x000fec0000010000 */
[----:B0-----:R-:W-:Y:S04]  /*16ede0*/  STL.64 [R1+0x240], R4 ;  /* 0x0002400401007387 */ /* 0x001fe80000100a00 */
[----:B------:R0:W-:Y:S04]  /*16edf0*/  STL.64 [R1+0x248], R6 ;  /* 0x0002480601007387 */ /* 0x0001e80000100a00 */
[----:B0-----:R-:W3:Y:S04]  /*16ee00*/  LDL.LU R7, [R1+0x5a90] ;  /* 0x005a900001077983 */ /* 0x001ee80000300800 */
[----:B------:R-:W2:Y:S01]  /*16ee10*/  LDL.LU.64 R4, [R1+0x5a88] ;  /* 0x005a880001047983 */ /* 0x000ea20000300a00 */
[----:B------:R-:W-:-:S02]  /*16ee20*/  LOP3.LUT R6, R25, 0xffff, RZ, 0xc0, !PT ;  /* 0x0000ffff19067812 */ /* 0x000fc400078ec0ff */
[----:B------:R-:W-:Y:S01]  /*16ee30*/  LOP3.LUT R2, R2, 0xffff, RZ, 0xc0, !PT ;  /* 0x0000ffff02027812 */ /* 0x000fe200078ec0ff */
[----:B------:R-:W-:Y:S04]  /*16ee40*/  STSM.16.M88.4 [R27], R16 ;  /* 0x000000101b007844 */ /* 0x000fe80000000200 */
[----:B------:R0:W-:Y:S04]  /*16ee50*/  STSM.16.M88.4 [R27+0x200], R12 ;  /* 0x0002000c1b007844 */ /* 0x0001e80000000200 */
[----:B------:R-:W-:Y:S04]  /*16ee60*/  STL [R1+0x5a80], R27 ;  /* 0x005a801b01007387 */ /* 0x000fe80000100800 */
[----:B------:R-:W-:Y:S01]  /*16ee70*/  STL [R1+0x2a4], R2 ;  /* 0x0002a40201007387 */ /* 0x000fe20000100800 */
[----:B0-----:R-:W-:-:S02]  /*16ee80*/  PRMT R12, R3, 0x4210, R6 ;  /* 0x00004210030c7816 */ /* 0x001fc40000000006 */
[----:B------:R-:W-:Y:S02]  /*16ee90*/  LOP3.LUT R11, R23, 0xffff, RZ, 0xc0, !PT ;  /* 0x0000ffff170b7812 */ /* 0x000fe400078ec0ff */
[----:B------:R-:W-:Y:S02]  /*16eea0*/  LOP3.LUT R8, R24, 0xffff, RZ, 0xc0, !PT ;  /* 0x0000ffff18087812 */ /* 0x000fe400078ec0ff */
[----:B------:R-:W-:Y:S02]  /*16eeb0*/  LOP3.LUT R0, R0, 0xffff, RZ, 0xc0, !PT ;  /* 0x0000ffff00007812 */ /* 0x000fe400078ec0ff */
[----:B------:R-:W-:Y:S02]  /*16eec0*/  LOP3.LUT R16, R20, 0xffff, RZ, 0xc0, !PT ;  /* 0x0000ffff14107812 */ /* 0x000fe400078ec0ff */
[----:B------:R-:W-:Y:S01]  /*16eed0*/  LOP3.LUT R15, R22, 0xffff, RZ, 0xc0, !PT ;  /* 0x0000ffff160f7812 */ /* 0x000fe200078ec0ff */
[----:B------:R-:W-:Y:S01]  /*16eee0*/  BAR.SYNC.DEFER_BLOCKING 0x0 ;  /* 0x0000000000007b1d */ /* 0x000fe20000010000 */
[----:B--2---:R-:W-:-:S05]  /*16eef0*/  PRMT R3, R5, 0x4210, R2 ;  /* 0x0000421005037816 */ /* 0x004fca0000000002 */
[----:B------:R-:W2:Y:S01]  /*16ef00*/  LDL.LU R5, [R1+0x29c] ;  /* 0x00029c0001057983 */ /* 0x000ea20000300800 */
[----:B---3--:R-:W-:-:S05]  /*16ef10*/  LOP3.LUT R7, R7, 0xffff, RZ, 0xc0, !PT ;  /* 0x0000ffff07077812 */ /* 0x008fca00078ec0ff */
[----:B------:R0:W-:Y:S02]  /*16ef20*/  STL.64 [R1+0x5a78], R6 ;  /* 0x005a780601007387 */ /* 0x0001e40000100a00 */
[----:B0-----:R-:W-:Y:S02]  /*16ef30*/  PRMT R6, R26, 0x4210, R11 ;  /* 0x000042101a067816 */ /* 0x001fe4000000000b */
[----:B------:R-:W0:Y:S01]  /*16ef40*/  LDS.128 R24, [R21] ;  /* 0x0000000015187984 */ /* 0x000e220000000c00 */
[----:B------:R-:W-:Y:S02]  /*16ef50*/  PRMT R4, R4, 0x4210, R0 ;  /* 0x0000421004047816 */ /* 0x000fe40000000000 */
[----:B------:R-:W-:-:S03]  /*16ef60*/  PRMT R2, R9, 0x4210, R7 ;  /* 0x0000421009027816 */ /* 0x000fc60000000007 */
[----:B--2---:R4:W-:Y:S04]  /*16ef70*/  STL.64 [R1+0x5a70], R4 ;  /* 0x005a700401007387 */ /* 0x0049e80000100a00 */
[----:B------:R-:W2:Y:S04]  /*16ef80*/  LDL.LU R9, [R1+0x298] ;  /* 0x0002980001097983 */ /* 0x000ea80000300800 */
[----:B------:R-:W3:Y:S04]  /*16ef90*/  LDL.LU R14, [R1+0x294] ;  /* 0x00029400010e7983 */ /* 0x000ee80000300800 */
[----:B------:R-:W2:Y:S01]  /*16efa0*/  LDL.LU R17, [R1+0x290] ;  /* 0x0002900001117983 */ /* 0x000ea20000300800 */
[----:B----4-:R-:W-:-:S03]  /*16efb0*/  PRMT R4, R10, 0x4210, R16 ;  /* 0x000042100a047816 */ /* 0x010fc60000000010 */
[----:B------:R-:W4:Y:S01]  /*16efc0*/  LDL.LU R18, [R1+0x28c] ;  /* 0x00028c0001127983 */ /* 0x000f220000300800 */
[----:B------:R-:W-:-:S03]  /*16efd0*/  PRMT R5, R29, 0x4210, R15 ;  /* 0x000042101d057816 */ /* 0x000fc6000000000f */
        /* <DEDUP_REMOVED lines=10> */
[----:B------:R-:W-:Y:S06]  /*16f080*/  BAR.SYNC.DEFER_BLOCKING 0x0 ;  /* 0x0000000000007b1d */ /* 0x000fec0000010000 */
[----:B--2---:R0:W-:Y:S04]  /*16f090*/  STSM.16.M88.4 [R27], R4 ;  /* 0x000000041b007844 */ /* 0x0041e80000000200 */
[----:B0-----:R-:W2:Y:S04]  /*16f0a0*/  LDL.LU.64 R6, [R1+0x5a78] ;  /* 0x005a780001067983 */ /* 0x001ea80000300a00 */
        /* <DEDUP_REMOVED lines=11> */
[----:B-1----:R-:W-:-:S02]  /*16f160*/  IMAD.MOV.U32 R8, RZ, RZ, R12 ;  /* 0x000000ffff087224 */ /* 0x002fc400078e000c */
[----:B------:R-:W-:Y:S01]  /*16f170*/  IMAD.MOV.U32 R10, RZ, RZ, R3 ;  /* 0x000000ffff0a7224 */ /* 0x000fe200078e0003 */
[----:B------:R-:W4:Y:S01]  /*16f180*/  LDL.LU R28, [R1+0x14c8] ;  /* 0x0014c800011c7983 */ /* 0x000f220000300800 */
[----:B--2---:R-:W-:-:S03]  /*16f190*/  IMAD.MOV.U32 R9, RZ, RZ, R4 ;  /* 0x000000ffff097224 */ /* 0x004fc600078e0004 */
[----:B------:R-:W2:Y:S04]  /*16f1a0*/  LDL.LU R4, [R1+0x11fc] ;  /* 0x0011fc0001047983 */ /* 0x000ea80000300800 */
[----:B------:R0:W-:Y:S04]  /*16f1b0*/  STSM.16.M88.4 [R27+0x200], R8 ;  /* 0x000200081b007844 */ /* 0x0001e80000000200 */
[----:B0-----:R-:W2:Y:S04]  /*16f1c0*/  LDL.LU.64 R10, [R1+0x5a68] ;  /* 0x005a6800010a7983 */ /* 0x001ea80000300a00 */
[----:B------:R-:W2:Y:S04]  /*16f1d0*/  LDL.LU.64 R8, [R1+0x5a60] ;  /* 0x005a600001087983 */ /* 0x000ea80000300a00 */
[----:B---3--:R0:W-:Y:S04]  /*16f1e0*/  STL.64 [R1+0x5a58], R26 ;  /* 0x005a581a01007387 */ /* 0x0081e80000100a00 */
[----:B0-----:R-:W3:Y:S04]  /*16f1f0*/  LDL.LU R27, [R1+0x2a4] ;  /* 0x0002a400011b7983 */ /* 0x001ee80000300800 */
[----:B------:R-:W-:Y:S01]  /*16f200*/  STL.64 [R1+0x5a50], R24 ;  /* 0x005a501801007387 */ /* 0x000fe20000100a00 */
[----:B------:R-:W-:-:S02]  /*16f210*/  PRMT R12, R5, 0x5210, R6 ;  /* 0x00005210050c7816 */ /* 0x000fc40000000006 */
[----:B------:R-:W-:Y:S01]  /*16f220*/  PRMT R16, R17, 0x5210, R16 ;  /* 0x0000521011107816 */ /* 0x000fe20000000010 */
[----:B------:R-:W2:Y:S01]  /*16f230*/  LDL.LU R5, [R1+0x11f8] ;  /* 0x0011f80001057983 */ /* 0x000ea20000300800 */
[----:B----4-:R-:W-:-:S03]  /*16f240*/  PRMT R17, R18, 0x5210, R15 ;  /* 0x0000521012117816 */ /* 0x010fc6000000000f */
[----:B------:R-:W4:Y:S01]  /*16f250*/  LDL.LU R3, [R1+0x11f4] ;  /* 0x0011f40001037983 */ /* 0x000f220000300800 */
[----:B------:R-:W-:Y:S01]  /*16f260*/  PRMT R15, R29, 0x5210, R7 ;  /* 0x000052101d0f7816 */ /* 0x000fe20000000007 */
[----:B------:R-:W-:Y:S01]  /*16f270*/  BAR.SYNC.DEFER_BLOCKING 0x0 ;  /* 0x0000000000007b1d */ /* 0x000fe20000010000 */
[----:B---3--:R-:W-:-:S05]  /*16f280*/  PRMT R14, R14, 0x5210, R27 ;  /* 0x000052100e0e7816 */ /* 0x008fca000000001b */
[----:B------:R-:W0:Y:S01]  /*16f290*/  LDS.128 R24, [R21] ;  /* 0x0000000015187984 */ /* 0x000e220000000c00 */
[----:B--2---:R-:W-:Y:S02]  /*16f2a0*/  PRMT R13, R9, 0x5210, R0 ;  /* 0x00005210090d7816 */ /* 0x004fe40000000000 */
[----:B------:R-:W-:Y:S01]  /*16f2b0*/  PRMT R18, R19, 0x5210, R11 ;  /* 0x0000521013127816 */ /* 0x000fe2000000000b */
[----:B------:R-:W2:Y:S01]  /*16f2c0*/  LDL.LU R9, [R1+0x11dc] ;  /* 0x0011dc0001097983 */ /* 0x000ea20000300800 */
[----:B------:R-:W-:-:S03]  /*16f2d0*/  PRMT R19, R10, 0x5210, R8 ;  /* 0x000052100a137816 */ /* 0x000fc60000000008 */
[----:B------:R-:W3:Y:S04]  /*16f2e0*/  LDL.LU R0, [R1+0x11d8] ;  /* 0x0011d80001007983 */ /* 0x000ee80000300800 */
[----:B------:R-:W2:Y:S04]  /*16f2f0*/  LDL.LU R7, [R1+0x11d4] ;  /* 0x0011d40001077983 */ /* 0x000ea80000300800 */
[----:B------:R-:W2:Y:S04]  /*16f300*/  LDL.LU R10, [R1+0x11d0] ;  /* 0x0011d000010a7983 */ /* 0x000ea80000300800 */
[----:B0-----:R-:W-:Y:S04]  /*16f310*/  STL.64 [R1+0x290], R24 ;  /* 0x0002901801007387 */ /* 0x001fe80000100a00 */
[----:B------:R-:W-:Y:S04]  /*16f320*/  STL.64 [R1+0x298], R26 ;  /* 0x0002981a01007387 */ /* 0x000fe80000100a00 */
[----:B------:R-:W0:Y:S04]  /*16f330*/  LDS.128 R24, [R21+0x400] ;  /* 0x0004000015187984 */ /* 0x000e280000000c00 */
[----:B------:R-:W2:Y:S04]  /*16f340*/  LDL.LU R29, [R1+0x11f0] ;  /* 0x0011f000011d7983 */ /* 0x000ea80000300800 */
[----:B0-----:R-:W-:Y:S04]  /*16f350*/  STL.64 [R1+0x280], R24 ;  /* 0x0002801801007387 */ /* 0x001fe80000100a00 */
[----:B------:R0:W-:Y:S04]  /*16f360*/  STL.64 [R1+0x288], R26 ;  /* 0x0002881a01007387 */ /* 0x0001e80000100a00 */
[----:B0-----:R-:W2:Y:S04]  /*16f370*/  LDL.LU.64 R26, [R1+0x5a58] ;  /* 0x005a5800011a7983 */ /* 0x001ea80000300a00 */
[----:B------:R-:W3:Y:S01]  /*16f380*/  LDL.LU.64 R24, [R1+0x5a50] ;  /* 0x005a500001187983 */ /* 0x000ee20000300a00 */
[----:B------:R-:W-:Y:S01]  /*16f390*/  BAR.SYNC.DEFER_BLOCKING 0x0 ;  /* 0x0000000000007b1d */ /* 0x000fe20000010000 */
[----:B------:R-:W-:-:S05]  /*16f3a0*/  LOP3.LUT R2, R2, 0xffff, RZ, 0xc0, !PT ;  /* 0x0000ffff02027812 */ /* 0x000fca00078ec0ff */
[----:B------:R-:W-:Y:S04]  /*16f3b0*/  STL [R1+0x2e0], R2 ;  /* 0x0002e00201007387 */ /* 0x000fe80000100800 */
[----:B--2---:R-:W-:Y:S01]  /*16f3c0*/  STSM.16.M88.4 [R27], R16 ;  /* 0x000000101b007844 */ /* 0x004fe20000000200 */
[----:B---3--:R-:W-:-:S03]  /*16f3d0*/  LOP3.LUT R6, R25, 0xffff, RZ, 0xc0, !PT ;  /* 0x0000ffff19067812 */ /* 0x008fc600078ec0ff */
[----:B------:R0:W-:Y:S04]  /*16f3e0*/  STSM.16.M88.4 [R27+0x200], R12 ;  /* 0x0002000c1b007844 */ /* 0x0001e80000000200 */
[----:B------:R4:W-:Y:S04]  /*16f3f0*/  STL [R1+0x5a2c], R6 ;  /* 0x005a2c0601007387 */ /* 0x0009e80000100800 */
[----:B0-----:R-:W2:Y:S01]  /*16f400*/  LDL.LU R12, [R1+0x2d8] ;  /* 0x0002d800010c7983 */ /* 0x001ea20000300800 */
[----:B------:R-:W-:-:S03]  /*16f410*/  LOP3.LUT R14, R26, 0xffff, RZ, 0xc0, !PT ;  /* 0x0000ffff1a0e7812 */ /* 0x000fc600078ec0ff */
[----:B------:R-:W2:Y:S04]  /*16f420*/  LDL.LU R13, [R1+0x2d4] ;  /* 0x0002d400010d7983 */ /* 0x000ea80000300800 */
[----:B------:R-:W3:Y:S04]  /*16f430*/  LDL.LU R18, [R1+0x2dc] ;  /* 0x0002dc0001127983 */ /* 0x000ee80000300800 */
[----:B------:R-:W2:Y:S04]  /*16f440*/  LDL.LU R19, [R1+0x2d0] ;  /* 0x0002d00001137983 */ /* 0x000ea80000300800 */
[----:B------:R-:W2:Y:S04]  /*16f450*/  LDL.LU R25, [R1+0x2c8] ;  /* 0x0002c80001197983 */ /* 0x000ea80000300800 */
[----:B------:R-:W2:Y:S01]  /*16f460*/  LDL.LU R26, [R1+0x2cc] ;  /* 0x0002cc00011a7983 */ /* 0x000ea20000300800 */
[----:B------:R-:W-:-:S02]  /*16f470*/  LOP3.LUT R8, R24, 0xffff, RZ, 0xc0, !PT ;  /* 0x0000ffff18087812 */ /* 0x000fc400078ec0ff */
[----:B------:R-:W-:Y:S02]  /*16f480*/  LOP3.LUT R15, R28, 0xffff, RZ, 0xc0, !PT ;  /* 0x0000ffff1c0f7812 */ /* 0x000fe400078ec0ff */
[----:B------:R-:W-:Y:S02]  /*16f490*/  LOP3.LUT R17, R22, 0xffff, RZ, 0xc0, !PT ;  /* 0x0000ffff16117812 */ /* 0x000fe400078ec0ff */
[----:B------:R-:W-:Y:S02]  /*16f4a0*/  PRMT R4, R4, 0x4210, R6 ;  /* 0x0000421004047816 */ /* 0x000fe40000000006 */
[----:B----4-:R-:W-:Y:S02]  /*16f4b0*/  PRMT R6, R3, 0x4210, R14 ;  /* 0x0000421003067816 */ /* 0x010fe4000000000e */
[----:B------:R-:W-:Y:S02]  /*16f4c0*/  PRMT R3, R0, 0x4210, R17 ;  /* 0x0000421000037816 */ /* 0x000fe40000000011 */
[----:B------:R-:W-:Y:S01]  /*16f4d0*/  PRMT R0, R10, 0x4210, R8 ;  /* 0x000042100a007816 */ /* 0x000fe20000000008 */
[----:B------:R-:W-:Y:S06]  /*16f4e0*/  BAR.SYNC.DEFER_BLOCKING 0x0 ;  /* 0x0000000000007b1d */ /* 0x000fec0000010000 */
[----:B--2---:R-:W-:Y:S04]  /*16f4f0*/  STL.64 [R1+0x5a48], R26 ;  /* 0x005a481a01007387 */ /* 0x004fe80000100a00 */
[----:B------:R-:W-:Y:S04]  /*16f500*/  STL [R1+0x5a40], R25 ;  /* 0x005a401901007387 */ /* 0x000fe80000100800 */
[----:B------:R-:W0:Y:S04]  /*16f510*/  LDS.128 R24, [R21] ;  /* 0x0000000015187984 */ /* 0x000e280000000c00 */
[----:B------:R-:W2:Y:S04]  /*16f520*/  LDL.LU R28, [R1+0x2c4] ;  /* 0x0002c400011c7983 */ /* 0x000ea80000300800 */
[----:B------:R-:W-:Y:S04]  /*16f530*/  STL.64 [R1+0x5a38], R14 ;  /* 0x005a380e01007387 */ /* 0x000fe80000100a00 */
[----:B------:R-:W-:Y:S04]  /*16f540*/  STL.64 [R1+0x5a30], R12 ;  /* 0x005a300c01007387 */ /* 0x000fe80000100a00 */
[----:B------:R-:W4:Y:S04]  /*16f550*/  LDL.LU R10, [R1+0x2c0] ;  /* 0x0002c000010a7983 */ /* 0x000f280000300800 */
[----:B0-----:R-:W-:Y:S04]  /*16f560*/  STL.64 [R1+0x270], R24 ;  /* 0x0002701801007387 */ /* 0x001fe80000100a00 */
[----:B------:R-:W-:Y:S04]  /*16f570*/  STL.64 [R1+0x278], R26 ;  /* 0x0002781a01007387 */ /* 0x000fe80000100a00 */
[----:B------:R-:W0:Y:S04]  /*16f580*/  LDS.128 R24, [R21+0x400] ;  /* 0x0004000015187984 */ /* 0x000e280000000c00 */
[----:B0-----:R-:W-:Y:S04]  /*16f590*/  STL.64 [R1+0x260], R24 ;  /* 0x0002601801007387 */ /* 0x001fe80000100a00 */
[----:B------:R0:W-:Y:S04]  /*16f5a0*/  STL.64 [R1+0x268], R26 ;  /* 0x0002681a01007387 */ /* 0x0001e80000100a00 */
[----:B0-----:R-:W2:Y:S01]  /*16f5b0*/  LDL.LU.64 R26, [R1+0x5a48] ;  /* 0x005a4800011a7983 */ /* 0x001ea20000300a00 */
[----:B------:R-:W-:-:S02]  /*16f5c0*/  LOP3.LUT R16, R20, 0xffff, RZ, 0xc0, !PT ;  /* 0x0000ffff14107812 */ /* 0x000fc400078ec0ff */
[----:B------:R-:W-:Y:S02]  /*16f5d0*/  LOP3.LUT R11, R23, 0xffff, RZ, 0xc0, !PT ;  /* 0x0000ffff170b7812 */ /* 0x000fe400078ec0ff */
[----:B------:R-:W-:Y:S01]  /*16f5e0*/  PRMT R5, R5, 0x4210, R2 ;  /* 0x0000421005057816 */ /* 0x000fe20000000002 */
[----:B------:R-:W-:Y:S01]  /*16f5f0*/  IMAD.MOV.U32 R13, RZ, RZ, R3 ;  /* 0x000000ffff0d7224 */ /* 0x000fe200078e0003 */
[----:B------:R-:W-:Y:S01]  /*16f600*/  PRMT R9, R9, 0x4210, R16 ;  /* 0x0000421009097816 */ /* 0x000fe20000000010 */
[----:B------:R-:W3:Y:S01]  /*16f610*/  LDL.LU R25, [R1+0x5a40] ;  /* 0x005a400001197983 */ /* 0x000ee20000300800 */
[----:B------:R-:W-:Y:S02]  /*16f620*/  PRMT R2, R7, 0x4210, R11 ;  /* 0x0000421007027816 */ /* 0x000fe4000000000b */
[----:B------:R-:W-:Y:S01]  /*16f630*/  PRMT R7, R29, 0x4210, R15 ;  /* 0x000042101d077816 */ /* 0x000fe2000000000f */
[----:B------:R-:W-:Y:S02]  /*16f640*/  IMAD.MOV.U32 R12, RZ, RZ, R9 ;  /* 0x000000ffff0c7224 */ /* 0x000fe400078e0009 */
[----:B------:R-:W-:-:S02]  /*16f650*/  IMAD.MOV.U32 R14, RZ, RZ, R2 ;  /* 0x000000ffff0e7224 */ /* 0x000fc400078e0002 */
[----:B------:R-:W-:Y:S01]  /*16f660*/  IMAD.MOV.U32 R15, RZ, RZ, R0 ;  /* 0x000000ffff0f7224 */ /* 0x000fe200078e0000 */
[----:B------:R-:W-:Y:S06]  /*16f670*/  BAR.SYNC.DEFER_BLOCKING 0x0 ;  /* 0x0000000000007b1d */ /* 0x000fec0000010000 */
[----:B--2---:R0:W-:Y:S04]  /*16f680*/  STSM.16.M88.4 [R27], R12 ;  /* 0x0000000c1b007844 */ /* 0x0041e80000000200 */
[----:B------:R1:W-:Y:S04]  /*16f690*/  STSM.16.M88.4 [R27+0x200], R4 ;  /* 0x000200041b007844 */ /* 0x0003e80000000200 */
[----:B0-----:R-:W2:Y:S04]  /*16f6a0*/  LDL.LU.64 R14, [R1+0x5a38] ;  /* 0x005a3800010e7983 */ /* 0x001ea80000300a00 */
[----:B------:R-:W2:Y:S04]  /*16f6b0*/  LDL.LU.64 R12, [R1+0x5a30] ;  /* 0x005a3000010c7983 */ /* 0x000ea80000300a00 */
        /* <DEDUP_REMOVED lines=8> */
[----:B-1----:R-:W2:Y:S04]  /*16f740*/  LDL.LU R6, [R1+0x5a2c] ;  /* 0x005a2c0001067983 */ /* 0x002ea80000300800 */
[----:B------:R-:W4:Y:S04]  /*16f750*/  LDL.LU R9, [R1+0x1238] ;  /* 0x0012380001097983 */ /* 0x000f280000300800 */
[----:B------:R-:W4:Y:S04]  /*16f760*/  LDL.LU R7, [R1+0x1234] ;  /* 0x0012340001077983 */ /* 0x000f280000300800 */
[----:B------:R-:W4:Y:S04]  /*16f770*/  LDL.LU R4, [R1+0x1230] ;  /* 0x0012300001047983 */ /* 0x000f280000300800 */
[----:B------:R-:W4:Y:S01]  /*16f780*/  LDL.LU R5, [R1+0x1228] ;  /* 0x0012280001057983 */ /* 0x000f220000300800 */
[----:B---3--:R-:W-:-:S02]  /*16f790*/  PRMT R16, R25, 0x5210, R16 ;  /* 0x0000521019107816 */ /* 0x008fc40000000010 */
[----:B------:R-:W-:Y:S01]  /*16f7a0*/  PRMT R17, R26, 0x5210, R17 ;  /* 0x000052101a117816 */ /* 0x000fe20000000011 */
[----:B------:R-:W-:Y:S01]  /*16f7b0*/  BAR.SYNC.DEFER_BLOCKING 0x0 ;  /* 0x0000000000007b1d */ /* 0x000fe20000010000 */
[----:B--2---:R-:W-:-:S05]  /*16f7c0*/  PRMT R12, R12, 0x5210, R6 ;  /* 0x000052100c0c7816 */ /* 0x004fca0000000006 */
[----:B------:R-:W2:Y:S04]  /*16f7d0*/  LDL.LU R6, [R1+0x2e0] ;  /* 0x0002e00001067983 */ /* 0x000ea80000300800 */
[----:B----4-:R-:W-:Y:S04]  /*16f7e0*/  STL [R1+0x5a28], R7 ;  /* 0x005a280701007387 */ /* 0x010fe80000100800 */
[----:B------:R-:W-:Y:S01]  /*16f7f0*/  STL.64 [R1+0x5a20], R4 ;  /* 0x005a200401007387 */ /* 0x000fe20000100a00 */
[----:B------:R-:W-:Y:S02]  /*16f800*/  PRMT R14, R18, 0x5210, R14 ;  /* 0x00005210120e7816 */ /* 0x000fe4000000000e */
[----:B------:R-:W-:Y:S01]  /*16f810*/  PRMT R15, R19, 0x5210, R15 ;  /* 0x00005210130f7816 */ /* 0x000fe2000000000f */
[----:B------:R-:W3:Y:S01]  /*16f820*/  LDL.LU R25, [R1+0x1220] ;  /* 0x0012200001197983 */ /* 0x000ee20000300800 */
[----:B------:R-:W-:-:S02]  /*16f830*/  PRMT R18, R28, 0x5210, R11 ;  /* 0x000052101c127816 */ /* 0x000fc4000000000b */
[----:B------:R-:W-:Y:S01]  /*16f840*/  PRMT R19, R10, 0x5210, R8 ;  /* 0x000052100a137816 */ /* 0x000fe20000000008 */
[----:B------:R-:W4:Y:S04]  /*16f850*/  LDL.LU R26, [R1+0x121c] ;  /* 0x00121c00011a7983 */ /* 0x000f280000300800 */
[----:B------:R-:W3:Y:S04]  /*16f860*/  LDL.LU R28, [R1+0x1214] ;  /* 0x00121400011c7983 */ /* 0x000ee80000300800 */
[----:B------:R-:W3:Y:S01]  /*16f870*/  LDL.LU R10, [R1+0x804] ;  /* 0x00080400010a7983 */ /* 0x000ee20000300800 */
[----:B--2---:R-:W-:-:S03]  /*16f880*/  PRMT R13, R13, 0x5210, R6 ;  /* 0x000052100d0d7816 */ /* 0x004fc60000000006 */
[----:B------:R-:W0:Y:S04]  /*16f890*/  LDS.128 R4, [R21] ;  /* 0x0000000015047984 */ /* 0x000e280000000c00 */
[----:B0-----:R-:W-:Y:S04]  /*16f8a0*/  STL.64 [R1+0x2f0], R4 ;  /* 0x0002f00401007387 */ /* 0x001fe80000100a00 */
[----:B------:R-:W-:Y:S04]  /*16f8b0*/  STL.64 [R1+0x2f8], R6 ;  /* 0x0002f80601007387 */ /* 0x000fe80000100a00 */
[----:B------:R-:W0:Y:S01]  /*16f8c0*/  LDS.128 R4, [R21+0x400] ;  /* 0x0004000015047984 */ /* 0x000e220000000c00 */
[----:B------:R-:W-:Y:S06]  /*16f8d0*/  BAR.SYNC.DEFER_BLOCKING 0x0 ;  /* 0x0000000000007b1d */ /* 0x000fec0000010000 */
[----:B------:R-:W-:Y:S04]  /*16f8e0*/  STSM.16.M88.4 [R27], R16 ;  /* 0x000000101b007844 */ /* 0x000fe80000000200 */
[----:B------:R1:W-:Y:S04]  /*16f8f0*/  STSM.16.M88.4 [R27+0x200], R12 ;  /* 0x0002000c1b007844 */ /* 0x0003e80000000200 */
[----:B0-----:R-:W-:Y:S04]  /*16f900*/  STL.64 [R1+0x2e0], R4 ;  /* 0x0002e00401007387 */ /* 0x001fe80000100a00 */
[----:B------:R0:W-:Y:S01]  /*16f910*/  STL.64 [R1+0x2e8], R6 ;  /* 0x0002e80601007387 */ /* 0x0001e20000100a00 */
[----:B-1----:R-:W-:-:S02]  /*16f920*/  LOP3.LUT R14, R0, 0xffff, RZ, 0xc0, !PT ;  /* 0x0000ffff000e7812 */ /* 0x002fc400078ec0ff */
[----:B------:R-:W-:Y:S01]  /*16f930*/  LOP3.LUT R0, R29, 0xffff, RZ, 0xc0, !PT ;  /* 0x0000ffff1d007812 */ /* 0x000fe200078ec0ff */
[----:B0-----:R-:W2:Y:S04]  /*16f940*/  LDL.LU R7, [R1+0x5a28] ;  /* 0x005a280001077983 */ /* 0x001ea80000300800 */
[----:B------:R-:W2:Y:S04]  /*16f950*/  LDL.LU.64 R4, [R1+0x5a20] ;  /* 0x005a200001047983 */ /* 0x000ea80000300a00 */
[----:B------:R-:W3:Y:S04]  /*16f960*/  LDL.LU R29, [R1+0x300] ;  /* 0x00030000011d7983 */ /* 0x000ee80000300800 */
[----:B------:R-:W3:Y:S01]  /*16f970*/  LDL.LU R15, [R1+0x304] ;  /* 0x00030400010f7983 */ /* 0x000ee20000300800 */
[----:B------:R-:W-:-:S02]  /*16f980*/  LOP3.LUT R13, R3, 0xffff, RZ, 0xc0, !PT ;  /* 0x0000ffff030d7812 */ /* 0x000fc400078ec0ff */
[----:B------:R-:W-:Y:S02]  /*16f990*/  LOP3.LUT R6, R2, 0xffff, RZ, 0xc0, !PT ;  /* 0x0000ffff02067812 */ /* 0x000fe400078ec0ff */
[----:B------:R-:W-:Y:S02]  /*16f9a0*/  LOP3.LUT R16, R20, 0xffff, RZ, 0xc0, !PT ;  /* 0x0000ffff14107812 */ /* 0x000fe400078ec0ff */
[----:B------:R-:W-:Y:S01]  /*16f9b0*/  LOP3.LUT R11, R23, 0xffff, RZ, 0xc0, !PT ;  /* 0x0000ffff170b7812 */ /* 0x000fe200078ec0ff */
[----:B------:R-:W-:Y:S01]  /*16f9c0*/  BAR.SYNC.DEFER_BLOCKING 0x0 ;  /* 0x0000000000007b1d */ /* 0x000fe20000010000 */
[----:B--2---:R-:W-:Y:S02]  /*16f9d0*/  PRMT R3, R4, 0x4210, R14 ;  /* 0x0000421004037816 */ /* 0x004fe4000000000e */
[----:B------:R-:W-:-:S03]  /*16f9e0*/  PRMT R2, R5, 0x4210, R0 ;  /* 0x0000421005027816 */ /* 0x000fc60000000000 */
[----:B---3--:R0:W-:Y:S04]  /*16f9f0*/  STL.64 [R1+0x5a08], R14 ;  /* 0x005a080e01007387 */ /* 0x0081e80000100a00 */
[----:B------:R-:W-:Y:S04]  /*16fa00*/  STL [R1+0x5a00], R13 ;  /* 0x005a000d01007387 */ /* 0x000fe80000100800 */
[----:B------:R-:W2:Y:S04]  /*16fa10*/  LDL.LU R4, [R1+0x308] ;  /* 0x0003080001047983 */ /* 0x000ea80000300800 */
[----:B------:R-:W2:Y:S01]  /*16fa20*/  LDL.LU R5, [R1+0x30c] ;  /* 0x00030c0001057983 */ /* 0x000ea20000300800 */
[----:B------:R-:W-:-:S02]  /*16fa30*/  PRMT R7, R7, 0x4210, R13 ;  /* 0x0000421007077816 */ /* 0x000fc4000000000d */
[----:B------:R-:W-:-:S03]  /*16fa40*/  PRMT R9, R9, 0x4210, R6 ;  /* 0x0000421009097816 */ /* 0x000fc60000000006 */
[----:B------:R-:W-:Y:S01]  /*16fa50*/  STL.64 [R1+0x5a18], R6 ;  /* 0x005a180601007387 */ /* 0x000fe20000100a00 */
[----:B------:R-:W-:Y:S02]  /*16fa60*/  PRMT R12, R25, 0x4210, R16 ;  /* 0x00004210190c7816 */ /* 0x000fe40000000010 */
[----:B0-----:R-:W-:Y:S01]  /*16fa70*/  PRMT R14, R28, 0x4210, R11 ;  /* 0x000042101c0e7816 */ /* 0x001fe2000000000b */
[----:B--2---:R-:W-:Y:S04]  /*16fa80*/  STL.64 [R1+0x5a10], R4 ;  /* 0x005a100401007387 */ /* 0x004fe80000100a00 */
[----:B------:R-:W0:Y:S04]  /*16fa90*/  LDS.128 R4, [R21] ;  /* 0x0000000015047984 */ /* 0x000e280000000c00 */
        /* <DEDUP_REMOVED lines=9> */
[----:B0-----:R-:W2:Y:S01]  /*16fb30*/  LDL.LU.64 R6, [R1+0x5a18] ;  /* 0x005a180001067983 */ /* 0x001ea20000300a00 */
[----:B------:R-:W-:-:S02]  /*16fb40*/  LOP3.LUT R17, R22, 0xffff, RZ, 0xc0, !PT ;  /* 0x0000ffff16117812 */ /* 0x000fc400078ec0ff */
[----:B------:R-:W-:Y:S01]  /*16fb50*/  LOP3.LUT R8, R24, 0xffff, RZ, 0xc0, !PT ;  /* 0x0000ffff18087812 */ /* 0x000fe200078ec0ff */
[----:B------:R-:W3:Y:S01]  /*16fb60*/  LDL.LU.64 R4, [R1+0x5a10] ;  /* 0x005a100001047983 */ /* 0x000ee20000300a00 */
[----:B----4-:R-:W-:Y:S02]  /*16fb70*/  PRMT R13, R26, 0x4210, R17 ;  /* 0x000042101a0d7816 */ /* 0x010fe40000000011 */
[----:B------:R-:W-:Y:S01]  /*16fb80*/  PRMT R15, R10, 0x4210, R8 ;  /* 0x000042100a0f7816 */ /* 0x000fe20000000008 */
[----:B------:R-:W-:Y:S01]  /*16fb90*/  BAR.SYNC.DEFER_BLOCKING 0x0 ;  /* 0x0000000000007b1d */ /* 0x000fe20000010000 */
[----:B------:R-:W-:-:S05]  /*16fba0*/  IMAD.MOV.U32 R10, RZ, RZ, R3 ;  /* 0x000000ffff0a7224 */ /* 0x000fca00078e0003 */
[----:B------:R0:W-:Y:S04]  /*16fbb0*/  STSM.16.M88.4 [R27], R12 ;  /* 0x0000000c1b007844 */ /* 0x0001e80000000200 */
[----:B0-----:R-:W4:Y:S04]  /*16fbc0*/  LDL.LU.64 R14, [R1+0x5a08] ;  /* 0x005a0800010e7983 */ /* 0x001f280000300a00 */
[----:B------:R-:W4:Y:S04]  /*16fbd0*/  LDL.LU R13, [R1+0x5a00] ;  /* 0x005a0000010d7983 */ /* 0x000f280000300800 */
[----:B------:R0:W-:Y:S04]  /*16fbe0*/  STL [R1+0x59fc], R11 ;  /* 0x0059fc0b01007387 */ /* 0x0001e80000100800 */
[----:B------:R1:W-:Y:S04]  /*16fbf0*/  STL [R1+0x59f8], R8 ;  /* 0x0059f80801007387 */ /* 0x0003e80000100800 */
[----:B------:R-:W3:Y:S01]  /*16fc00*/  LDL.LU R20, [R1+0x1b0c] ;  /* 0x001b0c0001147983 */ /* 0x000ee20000300800 */
[----:B0-----:R-:W-:-:S03]  /*16fc10*/  IMAD.MOV.U32 R11, RZ, RZ, R2 ;  /* 0x000000ffff0b7224 */ /* 0x001fc600078e0002 */
[----:B------:R-:W3:Y:S01]  /*16fc20*/  LDL.LU R3, [R1+0x1afc] ;  /* 0x001afc0001037983 */ /* 0x000ee20000300800 */
[----:B-1----:R-:W-:-:S03]  /*16fc30*/  IMAD.MOV.U32 R8, RZ, RZ, R9 ;  /* 0x000000ffff087224 */ /* 0x002fc600078e0009 */
[----:B------:R-:W3:Y:S01]  /*16fc40*/  LDL.LU R22, [R1+0x1a50] ;  /* 0x001a500001167983 */ /* 0x000ee20000300800 */
[----:B--2---:R-:W-:-:S03]  /*16fc50*/  IMAD.MOV.U32 R9, RZ, RZ, R7 ;  /* 0x000000ffff097224 */ /* 0x004fc600078e0007 */
[----:B------:R-:W2:Y:S04]  /*16fc60*/  LDL.LU R7, [R1+0x1a3c] ;  /* 0x001a3c0001077983 */ /* 0x000ea80000300800 */
[----:B------:R0:W-:Y:S04]  /*16fc70*/  STSM.16.M88.4 [R27+0x200], R8 ;  /* 0x000200081b007844 */ /* 0x0001e80000000200 */
        /* <DEDUP_REMOVED lines=10> */
[----:B---3--:R-:W-:Y:S02]  /*16fd20*/  PRMT R15, R5, 0x5210, R0 ;  /* 0x00005210050f7816 */ /* 0x008fe40000000000 */
[----:B------:R-:W-:Y:S02]  /*16fd30*/  PRMT R14, R4, 0x5210, R14 ;  /* 0x00005210040e7816 */ /* 0x000fe4000000000e */
[----:B------:R-:W-:Y:S02]  /*16fd40*/  PRMT R16, R25, 0x5210, R16 ;  /* 0x0000521019107816 */ /* 0x000fe40000000010 */
[----:B------:R-:W-:Y:S01]  /*16fd50*/  PRMT R17, R28, 0x5210, R17 ;  /* 0x000052101c117816 */ /* 0x000fe20000000011 */
[----:B------:R-:W-:Y:S01]  /*16fd60*/  BAR.SYNC.DEFER_BLOCKING 0x0 ;  /* 0x0000000000007b1d */ /* 0x000fe20000010000 */
[----:B--2---:R-:W-:-:S02]  /*16fd70*/  PRMT R18, R18, 0x5210, R11 ;  /* 0x0000521012127816 */ /* 0x004fc4000000000b */
[----:B------:R-:W-:-:S03]  /*16fd80*/  PRMT R19, R19, 0x5210, R8 ;  /* 0x0000521013137816 */ /* 0x000fc60000000008 */
[----:B------:R-:W-:Y:S04]  /*16fd90*/  STL [R1+0x59f4], R10 ;  /* 0x0059f40a01007387 */ /* 0x000fe80000100800 */
[----:B------:R-:W-:Y:S04]  /*16fda0*/  STL [R1+0x59f0], R9 ;  /* 0x0059f00901007387 */ /* 0x000fe80000100800 */
[----:B------:R-:W0:Y:S04]  /*16fdb0*/  LDS.128 R8, [R21] ;  /* 0x0000000015087984 */ /* 0x000e280000000c00 */
[----:B------:R-:W2:Y:S04]  /*16fdc0*/  LDL.LU R29, [R1+0x1288] ;  /* 0x00128800011d7983 */ /* 0x000ea80000300800 */
[----:B------:R-:W3:Y:S04]  /*16fdd0*/  LDL.LU R0, [R1+0x808] ;  /* 0x0008080001007983 */ /* 0x000ee80000300800 */
[----:B------:R-:W4:Y:S04]  /*16fde0*/  LDL.LU R4, [R1+0x127c] ;  /* 0x00127c0001047983 */ /* 0x000f280000300800 */
[----:B------:R-:W2:Y:S04]  /*16fdf0*/  LDL.LU R5, [R1+0x126c] ;  /* 0x00126c0001057983 */ /* 0x000ea80000300800 */
[----:B------:R-:W2:Y:S04]  /*16fe00*/  LDL.LU R25, [R1+0x125c] ;  /* 0x00125c0001197983 */ /* 0x000ea80000300800 */
[----:B------:R-:W2:Y:S04]  /*16fe10*/  LDL.LU R28, [R1+0x1260] ;  /* 0x00126000011c7983 */ /* 0x000ea80000300800 */
[----:B0-----:R-:W-:Y:S04]  /*16fe20*/  STL.64 [R1+0x2b0], R8 ;  /* 0x0002b00801007387 */ /* 0x001fe80000100a00 */
[----:B------:R-:W-:Y:S04]  /*16fe30*/  STL.64 [R1+0x2b8], R10 ;  /* 0x0002b80a01007387 */ /* 0x000fe80000100a00 */
[----:B------:R-:W0:Y:S01]  /*16fe40*/  LDS.128 R8, [R21+0x400] ;  /* 0x0004000015087984 */ /* 0x000e220000000c00 */
[----:B------:R-:W-:Y:S06]  /*16fe50*/  BAR.SYNC.DEFER_BLOCKING 0x0 ;  /* 0x0000000000007b1d */ /* 0x000fec0000010000 */
[----:B0-----:R-:W-:Y:S04]  /*16fe60*/  STL.64 [R1+0x330], R8 ;  /* 0x0003300801007387 */ /* 0x001fe80000100a00 */
[----:B------:R0:W-:Y:S04]  /*16fe70*/  STL.64 [R1+0x338], R10 ;  /* 0x0003380a01007387 */ /* 0x0001e80000100a00 */
[----:B0-----:R-:W2:Y:S01]  /*16fe80*/  LDL.LU R10, [R1+0x59f4] ;  /* 0x0059f400010a7983 */ /* 0x001ea20000300800 */
[----:B------:R-:W-:-:S03]  /*16fe90*/  LOP3.LUT R11, R7, 0xffff, RZ, 0xc0, !PT ;  /* 0x0000ffff070b7812 */ /* 0x000fc600078ec0ff */
[----:B------:R-:W2:Y:S04]  /*16fea0*/  LDL.LU R9, [R1+0x59f0] ;  /* 0x0059f00001097983 */ /* 0x000ea80000300800 */
[----:B------:R-:W2:Y:S01]  /*16feb0*/  LDL.LU R7, [R1+0x340] ;  /* 0x0003400001077983 */ /* 0x000ea20000300800 */
[----:B------:R-:W-:-:S03]  /*16fec0*/  LOP3.LUT R6, R23, 0xffff, RZ, 0xc0, !PT ;  /* 0x0000ffff17067812 */ /* 0x000fc600078ec0ff */
[----:B------:R-:W-:Y:S04]  /*16fed0*/  STSM.16.M88.4 [R27], R16 ;  /* 0x000000101b007844 */ /* 0x000fe80000000200 */
[----:B------:R0:W-:Y:S02]  /*16fee0*/  STSM.16.M88.4 [R27+0x200], R12 ;  /* 0x0002000c1b007844 */ /* 0x0001e40000000200 */
[----:B0-----:R-:W-:Y:S02]  /*16fef0*/  LOP3.LUT R14, R26, 0xffff, RZ, 0xc0, !PT ;  /* 0x0000ffff1a0e7812 */ /* 0x001fe400078ec0ff */
[----:B--2---:R0:W-:Y:S04]  /*16ff00*/  STL.64 [R1+0x59e0], R6 ;  /* 0x0059e00601007387 */ /* 0x0041e80000100a00 */
[----:B------:R-:W2:Y:S01]  /*16ff10*/  LDL.LU R26, [R1+0x344] ;  /* 0x00034400011a7983 */ /* 0x000ea20000300800 */
[----:B------:R-:W-:-:S02]  /*16ff20*/  LOP3.LUT R15, R22, 0xffff, RZ, 0xc0, !PT ;  /* 0x0000ffff160f7812 */ /* 0x000fc400078ec0ff */
[----:B------:R-:W-:Y:S02]  /*16ff30*/  PRMT R12, R9, 0x4210, R6 ;  /* 0x00004210090c7816 */ /* 0x000fe40000000006 */
[----:B------:R-:W-:Y:S02]  /*16ff40*/  LOP3.LUT R13, R24, 0xffff, RZ, 0xc0, !PT ;  /* 0x0000ffff180d7812 */ /* 0x000fe400078ec0ff */
[----:B0-----:R-:W-:Y:S02]  /*16ff50*/  PRMT R6, R25, 0x4210, R15 ;  /* 0x0000421019067816 */ /* 0x001fe4000000000f */
[----:B------:R-:W-:Y:S02]  /*16ff60*/  LOP3.LUT R8, R2, 0xffff, RZ, 0xc0, !PT ;  /* 0x0000ffff02087812 */ /* 0x000fe400078ec0ff */
[----:B------:R-:W-:Y:S02]  /*16ff70*/  PRMT R9, R29, 0x4210, R14 ;  /* 0x000042101d097816 */ /* 0x000fe4000000000e */
[----:B---3--:R-:W-:-:S02]  /*16ff80*/  PRMT R2, R0, 0x4210, R8 ;  /* 0x0000421000027816 */ /* 0x008fc40000000008 */
[----:B------:R-:W-:Y:S01]  /*16ff90*/  LOP3.LUT R16, R20, 0xffff, RZ, 0xc0, !PT ;  /* 0x0000ffff14107812 */ /* 0x000fe200078ec0ff */
[----:B------:R-:W-:Y:S06]  /*16ffa0*/  BAR.SYNC.DEFER_BLOCKING 0x0 ;  /* 0x0000000000007b1d */ /* 0x000fec0000010000 */
[----:B--2---:R-:W-:Y:S04]  /*16ffb0*/  STL.64 [R1+0x59e8], R26 ;  /* 0x0059e81a01007387 */ /* 0x004fe80000100a00 */
[----:B------:R-:W0:Y:S04]  /*16ffc0*/  LDS.128 R24, [R21] ;  /* 0x0000000015187984 */ /* 0x000e280000000c00 */
[----:B------:R-:W2:Y:S04]  /*16ffd0*/  LDL.LU R29, [R1+0x348] ;  /* 0x00034800011d7983 */ /* 0x000ea80000300800 */
[----:B------:R-:W3:Y:S04]  /*16ffe0*/  LDL.LU R17, [R1+0x35c] ;  /* 0x00035c0001117983 */ /* 0x000ee80000300800 */
        /* <DEDUP_REMOVED lines=9> */
[----:B0-----:R-:W3:Y:S01]  /*170080*/  LDL.LU.64 R26, [R1+0x59e8] ;  /* 0x0059e800011a7983 */ /* 0x001ee20000300a00 */
[----:B------:R-:W-:-:S02]  /*170090*/  LOP3.LUT R3, R3, 0xffff, RZ, 0xc0, !PT ;  /* 0x0000ffff03037812 */ /* 0x000fc400078ec0ff */
[----:B------:R-:W-:Y:S02]  /*1700a0*/  PRMT R10, R10, 0x4210, R13 ;  /* 0x000042100a0a7816 */ /* 0x000fe4000000000d */
[----:B----4-:R-:W-:Y:S02]  /*1700b0*/  PRMT R4, R4, 0x4210, R16 ;  /* 0x0000421004047816 */ /* 0x010fe40000000010 */
[----:B------:R-:W-:Y:S02]  /*1700c0*/  PRMT R5, R5, 0x4210, R3 ;  /* 0x0000421005057816 */ /* 0x000fe40000000003 */
[----:B------:R-:W-:Y:S01]  /*1700d0*/  PRMT R7, R28, 0x4210, R11 ;  /* 0x000042101c077816 */ /* 0x000fe2000000000b */
[----:B------:R-:W-:Y:S01]  /*1700e0*/  BAR.SYNC.DEFER_BLOCKING 0x0 ;  /* 0x0000000000007b1d */ /* 0x000fe20000010000 */
[----:B------:R-:W-:Y:S02]  /*1700f0*/  IMAD.MOV.U32 R22, RZ, RZ, R9 ;  /* 0x000000ffff167224 */ /* 0x000fe400078e0009 */
[----:B------:R-:W-:-:S03]  /*170100*/  IMAD.MOV.U32 R23, RZ, RZ, R2 ;  /* 0x000000ffff177224 */ /* 0x000fc600078e0002 */
[----:B--2---:R0:W-:Y:S02]  /*170110*/  STL.64 [R1+0x59d8], R20 ;  /* 0x0059d81401007387 */ /* 0x0041e40000100a00 */
[----:B0-----:R-:W-:Y:S02]  /*170120*/  IMAD.MOV.U32 R20, RZ, RZ, R12 ;  /* 0x000000ffff147224 */ /* 0x001fe400078e000c */
[----:B------:R-:W-:Y:S01]  /*170130*/  IMAD.MOV.U32 R21, RZ, RZ, R10 ;  /* 0x000000ffff157224 */ /* 0x000fe200078e000a */
[----:B---3--:R0:W-:Y:S04]  /*170140*/  STSM.16.M88.4 [R27], R4 ;  /* 0x000000041b007844 */ /* 0x0081e80000000200 */
[----:B------:R1:W-:Y:S04]  /*170150*/  STSM.16.M88.4 [R27+0x200], R20 ;  /* 0x000200141b007844 */ /* 0x0003e80000000200 */
[----:B0-----:R-:W2:Y:S04]  /*170160*/  LDL.LU.64 R6, [R1+0x59e0] ;  /* 0x0059e00001067983 */ /* 0x001ea80000300a00 */
[----:B------:R-:W3:Y:S04]  /*170170*/  LDL.LU R9, [R1+0x1b38] ;  /* 0x001b380001097983 */ /* 0x000ee80000300800 */
[----:B------:R-:W4:Y:S04]  /*170180*/  LDL.LU R4, [R1+0x1b2c] ;  /* 0x001b2c0001047983 */ /* 0x000f280000300800 */
[----:B-1----:R-:W2:Y:S04]  /*170190*/  LDL.LU.64 R20, [R1+0x59d8] ;  /* 0x0059d80001147983 */ /* 0x002ea80000300a00 */
[----:B------:R-:W3:Y:S01]  /*1701a0*/  LDL.LU R10, [R1+0x1a84] ;  /* 0x001a8400010a7983 */ /* 0x000ee20000300800 */
[----:B------:R-:W-:-:S02]  /*1701b0*/  PRMT R18, R18, 0x5210, R15 ;  /* 0x0000521012127816 */ /* 0x000fc4000000000f */
[----:B------:R-:W-:Y:S02]  /*1701c0*/  PRMT R19, R19, 0x5210, R11 ;  /* 0x0000521013137816 */ /* 0x000fe4000000000b */
[----:B------:R-:W-:Y:S02]  /*1701d0*/  PRMT R13, R26, 0x5210, R13 ;  /* 0x000052101a0d7816 */ /* 0x000fe4000000000d */
[----:B------:R-:W-:Y:S02]  /*1701e0*/  PRMT R14, R29, 0x5210, R14 ;  /* 0x000052101d0e7816 */ /* 0x000fe4000000000e */
[----:B------:R-:W-:Y:S02]  /*1701f0*/  PRMT R16, R17, 0x5210, R16 ;  /* 0x0000521011107816 */ /* 0x000fe40000000010 */
[----:B------:R-:W-:Y:S01]  /*170200*/  PRMT R17, R0, 0x5210, R3 ;  /* 0x0000521000117816 */ /* 0x000fe20000000003 */
[----:B------:R-:W-:Y:S01]  /*170210*/  BAR.SYNC.DEFER_BLOCKING 0x0 ;  /* 0x0000000000007b1d */ /* 0x000fe20000010000 */
[----:B--2---:R-:W-:-:S05]  /*170220*/  PRMT R15, R20, 0x5210, R8 ;  /* 0x00005210140f7816 */ /* 0x004fca0000000008 */
[----:B---3--:R-:W-:Y:S04]  /*170230*/  STL [R1+0x59d0], R10 ;  /* 0x0059d00a01007387 */ /* 0x008fe80000100800 */
[----:B------:R-:W-:Y:S04]  /*170240*/  STL [R1+0x59cc], R9 ;  /* 0x0059cc0901007387 */ /* 0x000fe80000100800 */
[----:B------:R-:W0:Y:S04]  /*170250*/  LDS.128 R8, [R21] ;  /* 0x0000000015087984 */ /* 0x000e280000000c00 */
[----:B------:R-:W2:Y:S04]  /*170260*/  LDL.LU R2, [R1+0x1a6c] ;  /* 0x001a6c0001027983 */ /* 0x000ea80000300800 */
[----:B------:R-:W3:Y:S01]  /*170270*/  LDL.LU R22, [R1+0x19a0] ;  /* 0x0019a00001167983 */ /* 0x000ee20000300800 */
[----:B------:R-:W-:-:S03]  /*170280*/  PRMT R12, R7, 0x5210, R6 ;  /* 0x00005210070c7816 */ /* 0x000fc60000000006 */
        /* <DEDUP_REMOVED lines=16> */
[----:B0-----:R-:W2:Y:S04]  /*170390*/  LDL.LU R10, [R1+0x59d0] ;  /* 0x0059d000010a7983 */ /* 0x001ea80000300800 */
[----:B------:R-:W2:Y:S01]  /*1703a0*/  LDL.LU R9, [R1+0x59cc] ;  /* 0x0059cc0001097983 */ /* 0x000ea20000300800 */
[----:B----4-:R-:W-:-:S03]  /*1703b0*/  LOP3.LUT R11, R4, 0xffff, RZ, 0xc0, !PT ;  /* 0x0000ffff040b7812 */ /* 0x010fc600078ec0ff */
[----:B------:R-:W-:Y:S04]  /*1703c0*/  STSM.16.M88.4 [R27], R16 ;  /* 0x000000101b007844 */ /* 0x000fe80000000200 */
[----:B------:R2:W-:Y:S04]  /*1703d0*/  STSM.16.M88.4 [R27+0x200], R12 ;  /* 0x0002000c1b007844 */ /* 0x0005e80000000200 */
[----:B------:R-:W-:Y:S04]  /*1703e0*/  STL [R1+0x59c8], R27 ;  /* 0x0059c81b01007387 */ /* 0x000fe80000100800 */
[----:B------:R-:W4:Y:S01]  /*1703f0*/  LDL.LU R4, [R1+0x390] ;  /* 0x0003900001047983 */ /* 0x000f220000300800 */
[----:B---3--:R-:W-:-:S02]  /*170400*/  LOP3.LUT R6, R22, 0xffff, RZ, 0xc0, !PT ;  /* 0x0000ffff16067812 */ /* 0x008fc400078ec0ff */
[----:B--2---:R-:W-:Y:S02]  /*170410*/  LOP3.LUT R13, R23, 0xffff, RZ, 0xc0, !PT ;  /* 0x0000ffff170d7812 */ /* 0x004fe400078ec0ff */
[----:B------:R-:W-:Y:S02]  /*170420*/  PRMT R16, R28, 0x4210, R6 ;  /* 0x000042101c107816 */ /* 0x000fe40000000006 */
[----:B------:R-:W-:Y:S02]  /*170430*/  PRMT R22, R7, 0x4210, R13 ;  /* 0x0000421007167816 */ /* 0x000fe4000000000d */
[----:B------:R-:W-:Y:S02]  /*170440*/  PRMT R12, R29, 0x4210, R11 ;  /* 0x000042101d0c7816 */ /* 0x000fe4000000000b */
[----:B------:R-:W-:Y:S02]  /*170450*/  LOP3.LUT R8, R10, 0xffff, RZ, 0xc0, !PT ;  /* 0x0000ffff0a087812 */ /* 0x000fe400078ec0ff */
[----:B------:R-:W2:Y:S04]  /*170460*/  LDL.LU R10, [R1+0x134c] ;  /* 0x00134c00010a7983 */ /* 0x000ea80000300800 */
[----:B------:R-:W3:Y:S04]  /*170470*/  LDL.LU R28, [R1+0x394] ;  /* 0x00039400011c7983 */ /* 0x000ee80000300800 */
[----:B------:R-:W2:Y:S04]  /*170480*/  LDL.LU R7, [R1+0x368] ;  /* 0x0003680001077983 */ /* 0x000ea80000300800 */
[----:B------:R-:W2:Y:S04]  /*170490*/  LDL.LU R17, [R1+0x39c] ;  /* 0x00039c0001117983 */ /* 0x000ea80000300800 */
[----:B------:R-:W2:Y:S04]  /*1704a0*/  LDL.LU R29, [R1+0x36c] ;  /* 0x00036c00011d7983 */ /* 0x000ea80000300800 */
[----:B------:R-:W2:Y:S04]  /*1704b0*/  LDL.LU R18, [R1+0x364] ;  /* 0x0003640001127983 */ /* 0x000ea80000300800 */
[----:B------:R-:W2:Y:S01]  /*1704c0*/  LDL.LU R19, [R1+0x3a0] ;  /* 0x0003a00001137983 */ /* 0x000ea20000300800 */
[----:B------:R-:W-:-:S02]  /*1704d0*/  LOP3.LUT R9, R9, 0xffff, RZ, 0xc0, !PT ;  /* 0x0000ffff09097812 */ /* 0x000fc400078ec0ff */
[----:B------:R-:W-:Y:S02]  /*1704e0*/  LOP3.LUT R5, R5, 0xffff, RZ, 0xc0, !PT ;  /* 0x0000ffff05057812 */ /* 0x000fe400078ec0ff */
[----:B------:R-:W-:Y:S02]  /*1704f0*/  LOP3.LUT R15, R24, 0xffff, RZ, 0xc0, !PT ;  /* 0x0000ffff180f7812 */ /* 0x000fe400078ec0ff */
[----:B------:R-:W-:Y:S02]  /*170500*/  PRMT R20, R25, 0x4210, R5 ;  /* 0x0000421019147816 */ /* 0x000fe40000000005 */
[----:B------:R-:W-:Y:S01]  /*170510*/  PRMT R14, R26, 0x4210, R9 ;  /* 0x000042101a0e7816 */ /* 0x000fe20000000009 */
[----:B------:R-:W-:Y:S06]  /*170520*/  BAR.SYNC.DEFER_BLOCKING 0x0 ;  /* 0x0000000000007b1d */ /* 0x000fec0000010000 */
[----:B------:R-:W0:Y:S01]  /*170530*/  LDS.128 R24, [R21] ;  /* 0x0000000015187984 */ /* 0x000e220000000c00 */
[----:B------:R-:W-:-:S03]  /*170540*/  PRMT R3, R3, 0x4210, R8 ;  /* 0x0000421003037816 */ /* 0x000fc60000000008 */
[----:B--2---:R-:W-:Y:S04]  /*170550*/  STL.64 [R1+0x59b0], R18 ;  /* 0x0059b01201007387 */ /* 0x004fe80000100a00 */
[----:B------:R-:W-:Y:S04]  /*170560*/  STL [R1+0x59a8], R17 ;  /* 0x0059a81101007387 */ /* 0x000fe80000100800 */
[----:B------:R1:W-:Y:S04]  /*170570*/  STL.64 [R1+0x59c0], R6 ;  /* 0x0059c00601007387 */ /* 0x0003e80000100a00 */
[----:B----4-:R-:W-:Y:S01]  /*170580*/  STL.64 [R1+0x59b8], R4 ;  /* 0x0059b80401007387 */ /* 0x010fe20000100a00 */
[----:B-1----:R-:W-:-:S03]  /*170590*/  IMAD.MOV.U32 R6, RZ, RZ, R3 ;  /* 0x000000ffff067224 */ /* 0x002fc600078e0003 */
[----:B------:R-:W2:Y:S04]  /*1705a0*/  LDL.LU R3, [R1+0x360] ;  /* 0x0003600001037983 */ /* 0x000ea80000300800 */
[----:B0-----:R-:W-:Y:S04]  /*1705b0*/  STL.64 [R1+0x300], R24 ;  /* 0x0003001801007387 */ /* 0x001fe80000100a00 */
[----:B------:R-:W-:Y:S04]  /*1705c0*/  STL.64 [R1+0x308], R26 ;  /* 0x0003081a01007387 */ /* 0x000fe80000100a00 */
[----:B------:R-:W0:Y:S04]  /*1705d0*/  LDS.128 R24, [R21+0x400] ;  /* 0x0004000015187984 */ /* 0x000e280000000c00 */
[----:B0-----:R-:W-:Y:S04]  /*1705e0*/  STL.64 [R1+0x370], R24 ;  /* 0x0003701801007387 */ /* 0x001fe80000100a00 */
[----:B------:R0:W-:Y:S04]  /*1705f0*/  STL.64 [R1+0x378], R26 ;  /* 0x0003781a01007387 */ /* 0x0001e80000100a00 */
[----:B0-----:R-:W4:Y:S01]  /*170600*/  LDL.LU R27, [R1+0x59c8] ;  /* 0x0059c800011b7983 */ /* 0x001f220000300800 */
[----:B------:R-:W-:-:S04]  /*170610*/  LOP3.LUT R2, R2, 0xffff, RZ, 0xc0, !PT ;  /* 0x0000ffff02027812 */ /* 0x000fc800078ec0ff */
[----:B------:R-:W-:Y:S01]  /*170620*/  PRMT R0, R0, 0x4210, R2 ;  /* 0x0000421000007816 */ /* 0x000fe20000000002 */
[----:B------:R-:W-:Y:S02]  /*170630*/  IMAD.MOV.U32 R4, RZ, RZ, R14 ;  /* 0x000000ffff047224 */ /* 0x000fe400078e000e */
[----:B------:R-:W-:Y:S02]  /*170640*/  IMAD.MOV.U32 R5, RZ, RZ, R12 ;  /* 0x000000ffff057224 */ /* 0x000fe400078e000c */
[----:B------:R-:W-:Y:S01]  /*170650*/  IMAD.MOV.U32 R7, RZ, RZ, R0 ;  /* 0x000000ffff077224 */ /* 0x000fe200078e0000 */
[----:B------:R-:W-:Y:S01]  /*170660*/  BAR.SYNC.DEFER_BLOCKING 0x0 ;  /* 0x0000000000007b1d */ /* 0x000fe20000010000 */
[----:B------:R-:W-:Y:S01]  /*170670*/  IMAD.MOV.U32 R17, RZ, RZ, R22 ;  /* 0x000000ffff117224 */ /* 0x000fe200078e0016 */
[----:B------:R-:W-:Y:S01]  /*170680*/  PRMT R19, R10, 0x4210, R15 ;  /* 0x000042100a137816 */ /* 0x000fe2000000000f */
[----:B------:R-:W-:-:S03]  /*170690*/  IMAD.MOV.U32 R18, RZ, RZ, R20 ;  /* 0x000000ffff127224 */ /* 0x000fc600078e0014 */
[----:B----4-:R0:W-:Y:S04]  /*1706a0*/  STSM.16.M88.4 [R27], R4 ;  /* 0x000000041b007844 */ /* 0x0101e80000000200 */
[----:B------:R1:W-:Y:S04]  /*1706b0*/  STSM.16.M88.4 [R27+0x200], R16 ;  /* 0x000200101b007844 */ /* 0x0003e80000000200 */
[----:B0-----:R-:W4:Y:S04]  /*1706c0*/  LDL.LU.64 R6, [R1+0x59c0] ;  /* 0x0059c00001067983 */ /* 0x001f280000300a00 */
[----:B------:R-:W4:Y:S04]  /*1706d0*/  LDL.LU.64 R4, [R1+0x59b8] ;  /* 0x0059b80001047983 */ /* 0x000f280000300a00 */
[----:B-1----:R-:W2:Y:S04]  /*1706e0*/  LDL.LU.64 R18, [R1+0x59b0] ;  /* 0x0059b00001127983 */ /* 0x002ea80000300a00 */
        /* <DEDUP_REMOVED lines=9> */
[----:B---3--:R-:W-:-:S02]  /*170780*/  PRMT R13, R28, 0x5210, R13 ;  /* 0x000052101c0d7816 */ /* 0x008fc4000000000d */
[----:B------:R-:W-:Y:S01]  /*170790*/  PRMT R16, R29, 0x5210, R9 ;  /* 0x000052101d107816 */ /* 0x000fe20000000009 */
[----:B------:R-:W-:Y:S01]  /*1707a0*/  BAR.SYNC.DEFER_BLOCKING 0x0 ;  /* 0x0000000000007b1d */ /* 0x000fe20000010000 */
[----:B----4-:R-:W-:Y:S02]  /*1707b0*/  PRMT R12, R4, 0x5210, R6 ;  /* 0x00005210040c7816 */ /* 0x010fe40000000006 */
[----:B------:R-:W-:-:S03]  /*1707c0*/  PRMT R14, R7, 0x5210, R5 ;  /* 0x00005210070e7816 */ /* 0x000fc60000000005 */
[----:B--2---:R-:W-:Y:S04]  /*1707d0*/  STL.64 [R1+0x59a0], R26 ;  /* 0x0059a01a01007387 */ /* 0x004fe80000100a00 */
[----:B------:R-:W-:Y:S04]  /*1707e0*/  STL.64 [R1+0x5998], R24 ;  /* 0x0059981801007387 */ /* 0x000fe80000100a00 */
[----:B------:R-:W0:Y:S04]  /*1707f0*/  LDS.128 R24, [R21] ;  /* 0x0000000015187984 */ /* 0x000e280000000c00 */
[----:B------:R-:W2:Y:S04]  /*170800*/  LDL.LU R4, [R1+0x1504] ;  /* 0x0015040001047983 */ /* 0x000ea80000300800 */
[----:B------:R-:W3:Y:S04]  /*170810*/  LDL.LU R5, [R1+0x14fc] ;  /* 0x0014fc0001057983 */ /* 0x000ee80000300800 */
[----:B------:R-:W4:Y:S04]  /*170820*/  LDL.LU R28, [R1+0x14a8] ;  /* 0x0014a800011c7983 */ /* 0x000f280000300800 */
        /* <DEDUP_REMOVED lines=10> */
[----:B------:R-:W-:-:S02]  /*1708d0*/  PRMT R15, R17, 0x5210, R15 ;  /* 0x00005210110f7816 */ /* 0x000fc4000000000f */
[----:B------:R-:W-:Y:S02]  /*1708e0*/  PRMT R17, R18, 0x5210, R11 ;  /* 0x0000521012117816 */ /* 0x000fe4000000000b */
[----:B------:R-:W-:Y:S02]  /*1708f0*/  PRMT R18, R19, 0x5210, R8 ;  /* 0x0000521013127816 */ /* 0x000fe40000000008 */
[----:B------:R-:W-:Y:S01]  /*170900*/  PRMT R19, R3, 0x5210, R2 ;  /* 0x0000521003137816 */ /* 0x000fe20000000002 */
[----:B------:R-:W-:Y:S06]  /*170910*/  BAR.SYNC.DEFER_BLOCKING 0x0 ;  /* 0x0000000000007b1d */ /* 0x000fec0000010000 */
[----:B------:R-:W4:Y:S04]  /*170920*/  LDL.LU R2, [R1+0x142c] ;  /* 0x00142c0001027983 */ /* 0x000f280000300800 */
[----:B------:R-:W4:Y:S01]  /*170930*/  LDL.LU R3, [R1+0x80c] ;  /* 0x00080c0001037983 */ /* 0x000f220000300800 */
[----:B------:R-:W-:-:S02]  /*170940*/  LOP3.LUT R6, R23, 0xffff, RZ, 0xc0, !PT ;  /* 0x0000ffff17067812 */ /* 0x000fc400078ec0ff */
[----:B------:R-:W-:Y:S02]  /*170950*/  LOP3.LUT R8, R10, 0xffff, RZ, 0xc0, !PT ;  /* 0x0000ffff0a087812 */ /* 0x000fe400078ec0ff */
[----:B------:R-:W-:Y:S02]  /*170960*/  LOP3.LUT R11, R22, 0xffff, RZ, 0xc0, !PT ;  /* 0x0000ffff160b7812 */ /* 0x000fe400078ec0ff */
[----:B--2---:R-:W-:Y:S01]  /*170970*/  PRMT R4, R4, 0x4210, R6 ;  /* 0x0000421004047816 */ /* 0x004fe20000000006 */
[----:B---3--:R-:W-:Y:S04]  /*170980*/  STSM.16.M88.4 [R27], R16 ;  /* 0x000000101b007844 */ /* 0x008fe80000000200 */
[----:B------:R4:W-:Y:S04]  /*170990*/  STSM.16.M88.4 [R27+0x200], R12 ;  /* 0x0002000c1b007844 */ /* 0x0009e80000000200 */
[----:B------:R-:W-:Y:S04]  /*1709a0*/  STL [R1+0x5990], R27 ;  /* 0x0059901b01007387 */ /* 0x000fe80000100800 */
[----:B------:R-:W2:Y:S01]  /*1709b0*/  LDL.LU R10, [R1+0x3c4] ;  /* 0x0003c400010a7983 */ /* 0x000ea20000300800 */
[----:B----4-:R-:W-:-:S02]  /*1709c0*/  LOP3.LUT R13, R24, 0xffff, RZ, 0xc0, !PT ;  /* 0x0000ffff180d7812 */ /* 0x010fc400078ec0ff */
[----:B------:R-:W-:Y:S02]  /*1709d0*/  LOP3.LUT R12, R25, 0xffff, RZ, 0xc0, !PT ;  /* 0x0000ffff190c7812 */ /* 0x000fe400078ec0ff */
[----:B------:R-:W-:Y:S01]  /*1709e0*/  LOP3.LUT R15, R26, 0xffff, RZ, 0xc0, !PT ;  /* 0x0000ffff1a0f7812 */ /* 0x000fe200078ec0ff */
[----:B------:R-:W-:Y:S06]  /*1709f0*/  BAR.SYNC.DEFER_BLOCKING 0x0 ;  /* 0x0000000000007b1d */ /* 0x000fec0000010000 */
[----:B------:R-:W0:Y:S01]  /*170a00*/  LDS.128 R24, [R21] ;  /* 0x0000000015187984 */ /* 0x000e220000000c00 */
[----:B------:R-:W-:-:S03]  /*170a10*/  PRMT R7, R7, 0x4210, R15 ;  /* 0x0000421007077816 */ /* 0x000fc6000000000f */
[----:B------:R-:W-:Y:S01]  /*170a20*/  STL [R1+0x3e0], R13 ;  /* 0x0003e00d01007387 */ /* 0x000fe20000100800 */
[----:B------:R-:W-:-:S03]  /*170a30*/  PRMT R5, R5, 0x4210, R13 ;  /* 0x0000421005057816 */ /* 0x000fc6000000000d */
[----:B------:R1:W-:Y:S01]  /*170a40*/  STL [R1+0x597c], R6 ;  /* 0x00597c0601007387 */ /* 0x0003e20000100800 */
[----:B------:R-:W-:-:S03]  /*170a50*/  LOP3.LUT R16, R20, 0xffff, RZ, 0xc0, !PT ;  /* 0x0000ffff14107812 */ /* 0x000fc600078ec0ff */
[----:B------:R-:W-:Y:S01]  /*170a60*/  STL [R1+0x3e4], R12 ;  /* 0x0003e40c01007387 */ /* 0x000fe20000100800 */
[----:B-1----:R-:W-:-:S05]  /*170a70*/  PRMT R6, R28, 0x4210, R12 ;  /* 0x000042101c067816 */ /* 0x002fca000000000c */
[----:B------:R-:W-:Y:S04]  /*170a80*/  STL.64 [R1+0x5988], R6 ;  /* 0x0059880601007387 */ /* 0x000fe80000100a00 */
[----:B------:R1:W-:Y:S04]  /*170a90*/  STL.64 [R1+0x5980], R4 ;  /* 0x0059800401007387 */ /* 0x0003e80000100a00 */
[----:B------:R-:W3:Y:S04]  /*170aa0*/  LDL.LU R13, [R1+0x3c0] ;  /* 0x0003c000010d7983 */ /* 0x000ee80000300800 */
[----:B------:R-:W4:Y:S04]  /*170ab0*/  LDL.LU R14, [R1+0x3bc] ;  /* 0x0003bc00010e7983 */ /* 0x000f280000300800 */
[----:B------:R-:W2:Y:S01]  /*170ac0*/  LDL.LU R17, [R1+0x3cc] ;  /* 0x0003cc0001117983 */ /* 0x000ea20000300800 */
[----:B-1----:R-:W-:-:S03]  /*170ad0*/  PRMT R4, R9, 0x4210, R16 ;  /* 0x0000421009047816 */ /* 0x002fc60000000010 */
[----:B------:R-:W2:Y:S01]  /*170ae0*/  LDL.LU R18, [R1+0x3b8] ;  /* 0x0003b80001127983 */ /* 0x000ea20000300800 */
        /* <DEDUP_REMOVED lines=19> */
[----:B------:R-:W3:Y:S04]  /*170c20*/  LDL.LU R7, [R1+0x1b84] ;  /* 0x001b840001077983 */ /* 0x000ee80000300800 */
[----:B------:R-:W3:Y:S04]  /*170c30*/  LDL.LU R3, [R1+0x1b78] ;  /* 0x001b780001037983 */ /* 0x000ee80000300800 */
[----:B------:R-:W3:Y:S04]  /*170c40*/  LDL.LU R20, [R1+0x1ad8] ;  /* 0x001ad80001147983 */ /* 0x000ee80000300800 */
[----:B------:R-:W3:Y:S01]  /*170c50*/  LDL.LU R22, [R1+0x1ac8] ;  /* 0x001ac80001167983 */ /* 0x000ee20000300800 */
[----:B------:R-:W-:-:S02]  /*170c60*/  PRMT R15, R17, 0x5210, R15 ;  /* 0x00005210110f7816 */ /* 0x000fc4000000000f */
[----:B------:R-:W-:Y:S01]  /*170c70*/  PRMT R16, R18, 0x5210, R16 ;  /* 0x0000521012107816 */ /* 0x000fe20000000010 */
[----:B------:R-:W-:Y:S01]  /*170c80*/  BAR.SYNC.DEFER_BLOCKING 0x0 ;  /* 0x0000000000007b1d */ /* 0x000fe20000010000 */
[----:B--2---:R-:W-:-:S05]  /*170c90*/  PRMT R12, R10, 0x5210, R6 ;  /* 0x000052100a0c7816 */ /* 0x004fca0000000006 */
[----:B------:R-:W4:Y:S04]  /*170ca0*/  LDL.LU R6, [R1+0x3e4] ;  /* 0x0003e40001067983 */ /* 0x000f280000300800 */
[----:B------:R-:W2:Y:S04]  /*170cb0*/  LDL.LU R23, [R1+0x1a18] ;  /* 0x001a180001177983 */ /* 0x000ea80000300800 */
[----:B------:R-:W2:Y:S04]  /*170cc0*/  LDL.LU R2, [R1+0x1a04] ;  /* 0x001a040001027983 */ /* 0x000ea80000300800 */
[----:B------:R-:W2:Y:S04]  /*170cd0*/  LDL.LU R24, [R1+0x166c] ;  /* 0x00166c0001187983 */ /* 0x000ea80000300800 */
[----:B------:R-:W2:Y:S04]  /*170ce0*/  LDL.LU R25, [R1+0x163c] ;  /* 0x00163c0001197983 */ /* 0x000ea80000300800 */
[----:B------:R-:W2:Y:S04]  /*170cf0*/  LDL.LU R4, [R1+0x19ac] ;  /* 0x0019ac0001047983 */ /* 0x000ea80000300800 */
[----:B------:R-:W2:Y:S04]  /*170d00*/  LDL.LU R5, [R1+0x16cc] ;  /* 0x0016cc0001057983 */ /* 0x000ea80000300800 */
[----:B---3--:R0:W-:Y:S04]  /*170d10*/  STL [R1+0x5978], R7 ;  /* 0x0059780701007387 */ /* 0x0081e80000100800 */
[----:B0-----:R-:W3:Y:S01]  /*170d20*/  LDL.LU R7, [R1+0x3e0] ;  /* 0x0003e00001077983 */ /* 0x001ee20000300800 */
[----:B------:R-:W-:-:S02]  /*170d30*/  PRMT R17, R19, 0x5210, R11 ;  /* 0x0000521013117816 */ /* 0x000fc4000000000b */
[----:B------:R-:W-:Y:S02]  /*170d40*/  PRMT R19, R29, 0x5210, R0 ;  /* 0x000052101d137816 */ /* 0x000fe40000000000 */
[----:B------:R-:W-:Y:S02]  /*170d50*/  PRMT R18, R9, 0x5210, R8 ;  /* 0x0000521009127816 */ /* 0x000fe40000000008 */
[----:B----4-:R-:W-:Y:S01]  /*170d60*/  PRMT R14, R14, 0x5210, R6 ;  /* 0x000052100e0e7816 */ /* 0x010fe20000000006 */
[----:B--2---:R-:W-:Y:S04]  /*170d70*/  STL.64 [R1+0x5970], R4 ;  /* 0x0059700401007387 */ /* 0x004fe80000100a00 */
[----:B------:R-:W2:Y:S04]  /*170d80*/  LDL.LU R26, [R1+0x16e8] ;  /* 0x0016e800011a7983 */ /* 0x000ea80000300800 */
[----:B------:R-:W4:Y:S04]  /*170d90*/  LDL.LU R28, [R1+0x810] ;  /* 0x00081000011c7983 */ /* 0x000f280000300800 */
[----:B------:R-:W2:Y:S01]  /*170da0*/  LDL.LU R10, [R1+0x1688] ;  /* 0x00168800010a7983 */ /* 0x000ea20000300800 */
[----:B---3--:R-:W-:-:S03]  /*170db0*/  PRMT R13, R13, 0x5210, R7 ;  /* 0x000052100d0d7816 */ /* 0x008fc60000000007 */
[----:B------:R-:W0:Y:S04]  /*170dc0*/  LDS.128 R4, [R21] ;  /* 0x0000000015047984 */ /* 0x000e280000000c00 */
[----:B------:R-:W3:Y:S04]  /*170dd0*/  LDL.LU R0, [R1+0x1680] ;  /* 0x0016800001007983 */ /* 0x000ee80000300800 */
[----:B------:R-:W2:Y:S04]  /*170de0*/  LDL.LU R9, [R1+0x15cc] ;  /* 0x0015cc0001097983 */ /* 0x000ea80000300800 */
[----:B0-----:R-:W-:Y:S04]  /*170df0*/  STL.64 [R1+0x3c0], R4 ;  /* 0x0003c00401007387 */ /* 0x001fe80000100a00 */
[----:B------:R-:W-:Y:S04]  /*170e00*/  STL.64 [R1+0x3c8], R6 ;  /* 0x0003c80601007387 */ /* 0x000fe80000100a00 */
[----:B------:R-:W0:Y:S04]  /*170e10*/  LDS.128 R4, [R21+0x400] ;  /* 0x0004000015047984 */ /* 0x000e280000000c00 */
[----:B------:R-:W2:Y:S01]  /*170e20*/  LDL.LU R29, [R1+0x162c] ;  /* 0x00162c00011d7983 */ /* 0x000ea20000300800 */
[----:B------:R-:W-:Y:S06]  /*170e30*/  BAR.SYNC.DEFER_BLOCKING 0x0 ;  /* 0x0000000000007b1d */ /* 0x000fec0000010000 */
[----:B0-----:R-:W-:Y:S04]  /*170e40*/  STL.64 [R1+0x3b0], R4 ;  /* 0x0003b00401007387 */ /* 0x001fe80000100a00 */
[----:B------:R0:W-:Y:S04]  /*170e50*/  STL.64 [R1+0x3b8], R6 ;  /* 0x0003b80601007387 */ /* 0x0001e80000100a00 */
[----:B0-----:R-:W2:Y:S01]  /*170e60*/  LDL.LU R7, [R1+0x5978] ;  /* 0x0059780001077983 */ /* 0x001ea20000300800 */
[----:B------:R-:W-:-:S03]  /*170e70*/  LOP3.LUT R3, R3, 0xffff, RZ, 0xc0, !PT ;  /* 0x0000ffff03037812 */ /* 0x000fc600078ec0ff */
[----:B------:R-:W-:Y:S04]  /*170e80*/  STSM.16.M88.4 [R27], R16 ;  /* 0x000000101b007844 */ /* 0x000fe80000000200 */
[----:B------:R0:W-:Y:S04]  /*170e90*/  STSM.16.M88.4 [R27+0x200], R12 ;  /* 0x0002000c1b007844 */ /* 0x0001e80000000200 */
[----:B------:R-:W3:Y:S04]  /*170ea0*/  LDL.LU.64 R4, [R1+0x5970] ;  /* 0x0059700001047983 */ /* 0x000ee80000300a00 */
[----:B------:R-:W-:Y:S01]  /*170eb0*/  STL [R1+0x5968], R27 ;  /* 0x0059681b01007387 */ /* 0x000fe20000100800 */
[----:B0-----:R-:W-:-:S02]  /*170ec0*/  LOP3.LUT R12, R24, 0xffff, RZ, 0xc0, !PT ;  /* 0x0000ffff180c7812 */ /* 0x001fc400078ec0ff */
[----:B--2---:R-:W-:-:S05]  /*170ed0*/  LOP3.LUT R7, R7, 0xffff, RZ, 0xc0, !PT ;  /* 0x0000ffff07077812 */ /* 0x004fca00078ec0ff */
[----:B------:R0:W-:Y:S01]  /*170ee0*/  STL [R1+0x428], R7 ;  /* 0x0004280701007387 */ /* 0x0001e20000100800 */
[----:B------:R-:W-:-:S03]  /*170ef0*/  PRMT R10, R10, 0x4210, R7 ;  /* 0x000042100a0a7816 */ /* 0x000fc60000000007 */
[----:B------:R-:W-:Y:S04]  /*170f00*/  STL [R1+0x42c], R3 ;  /* 0x00042c0301007387 */ /* 0x000fe80000100800 */
[----:B------:R4:W-:Y:S04]  /*170f10*/  STL [R1+0x424], R12 ;  /* 0x0004240c01007387 */ /* 0x0009e80000100800 */
[----:B0-----:R-:W2:Y:S01]  /*170f20*/  LDL.LU R7, [R1+0x41c] ;  /* 0x00041c0001077983 */ /* 0x001ea20000300800 */
[----:B------:R-:W-:Y:S02]  /*170f30*/  LOP3.LUT R8, R25, 0xffff, RZ, 0xc0, !PT ;  /* 0x0000ffff19087812 */ /* 0x000fe400078ec0ff */
[----:B------:R-:W-:Y:S01]  /*170f40*/  PRMT R13, R26, 0x4210, R12 ;  /* 0x000042101a0d7816 */ /* 0x000fe2000000000c */
[----:B------:R-:W-:Y:S01]  /*170f50*/  BAR.SYNC.DEFER_BLOCKING 0x0 ;  /* 0x0000000000007b1d */ /* 0x000fe20000010000 */
[----:B------:R-:W-:-:S02]  /*170f60*/  LOP3.LUT R6, R23, 0xffff, RZ, 0xc0, !PT ;  /* 0x0000ffff17067812 */ /* 0x000fc400078ec0ff */
[----:B----4-:R-:W-:-:S03]  /*170f70*/  PRMT R12, R28, 0x4210, R8 ;  /* 0x000042101c0c7816 */ /* 0x010fc60000000008 */
[----:B------:R-:W0:Y:S01]  /*170f80*/  LDS.128 R24, [R21] ;  /* 0x0000000015187984 */ /* 0x000e220000000c00 */
[----:B------:R-:W-:Y:S02]  /*170f90*/  LOP3.LUT R2, R2, 0xffff, RZ, 0xc0, !PT ;  /* 0x0000ffff02027812 */ /* 0x000fe400078ec0ff */
[----:B---3--:R-:W-:Y:S02]  /*170fa0*/  PRMT R4, R4, 0x4210, R6 ;  /* 0x0000421004047816 */ /* 0x008fe40000000006 */
[----:B------:R-:W-:Y:S02]  /*170fb0*/  PRMT R5, R5, 0x4210, R2 ;  /* 0x0000421005057816 */ /* 0x000fe40000000002 */
[----:B------:R-:W-:Y:S01]  /*170fc0*/  LOP3.LUT R11, R22, 0xffff, RZ, 0xc0, !PT ;  /* 0x0000ffff160b7812 */ /* 0x000fe200078ec0ff */
[----:B--2---:R1:W-:Y:S02]  /*170fd0*/  STL.64 [R1+0x5950], R6 ;  /* 0x0059500601007387 */ /* 0x0043e40000100a00 */
[----:B-1----:R-:W-:-:S02]  /*170fe0*/  IMAD.MOV.U32 R6, RZ, RZ, R13 ;  /* 0x000000ffff067224 */ /* 0x002fc400078e000d */
[----:B------:R-:W-:-:S05]  /*170ff0*/  IMAD.MOV.U32 R7, RZ, RZ, R12 ;  /* 0x000000ffff077224 */ /* 0x000fca00078e000c */
[----:B------:R-:W-:Y:S04]  /*171000*/  STL.64 [R1+0x5960], R6 ;  /* 0x0059600601007387 */ /* 0x000fe80000100a00 */
[----:B------:R1:W-:Y:S02]  /*171010*/  STL.64 [R1+0x5958], R4 ;  /* 0x0059580401007387 */ /* 0x0003e40000100a00 */
[----:B-1----:R-:W-:Y:S02]  /*171020*/  IMAD.MOV.U32 R4, RZ, RZ, R10 ;  /* 0x000000ffff047224 */ /* 0x002fe400078e000a */
[----:B------:R-:W2:Y:S04]  /*171030*/  LDL.LU R10, [R1+0x418] ;  /* 0x00041800010a7983 */ /* 0x000ea80000300800 */
[----:B------:R-:W3:Y:S01]  /*171040*/  LDL.LU R14, [R1+0x414] ;  /* 0x00041400010e7983 */ /* 0x000ee20000300800 */
[----:B------:R-:W-:-:S03]  /*171050*/  PRMT R7, R29, 0x4210, R11 ;  /* 0x000042101d077816 */ /* 0x000fc6000000000b */
[----:B------:R-:W4:Y:S04]  /*171060*/  LDL.LU R16, [R1+0x410] ;  /* 0x0004100001107983 */ /* 0x000f280000300800 */
        /* <DEDUP_REMOVED lines=18> */
[----:B0-----:R-:W2:Y:S04]  /*171190*/  LDL.LU.64 R6, [R1+0x5950] ;  /* 0x0059500001067983 */ /* 0x001ea80000300a00 */
[----:B------:R-:W2:Y:S04]  /*1711a0*/  LDL.LU R20, [R1+0x1bb4] ;  /* 0x001bb40001147983 */ /* 0x000ea80000300800 */
[----:B------:R-:W2:Y:S04]  /*1711b0*/  LDL.LU R22, [R1+0x1ba8] ;  /* 0x001ba80001167983 */ /* 0x000ea80000300800 */
[----:B------:R-:W2:Y:S04]  /*1711c0*/  LDL.LU R23, [R1+0x1b08] ;  /* 0x001b080001177983 */ /* 0x000ea80000300800 */
[----:B------:R-:W2:Y:S04]  /*1711d0*/  LDL.LU R24, [R1+0x1af8] ;  /* 0x001af80001187983 */ /* 0x000ea80000300800 */
[----:B------:R-:W2:Y:S04]  /*1711e0*/  LDL.LU R25, [R1+0x1a4c] ;  /* 0x001a4c0001197983 */ /* 0x000ea80000300800 */
[----:B------:R-:W2:Y:S01]  /*1711f0*/  LDL.LU R26, [R1+0x1a38] ;  /* 0x001a3800011a7983 */ /* 0x000ea20000300800 */
[----:B------:R-:W-:Y:S01]  /*171200*/  PRMT R13, R10, 0x5210, R2 ;  /* 0x000052100a0d7816 */ /* 0x000fe20000000002 */
[----:B------:R-:W-:Y:S06]  /*171210*/  BAR.SYNC.DEFER_BLOCKING 0x0 ;  /* 0x0000000000007b1d */ /* 0x000fec0000010000 */
[----:B--2---:R0:W-:Y:S04]  /*171220*/  STL.64 [R1+0x5948], R26 ;  /* 0x0059481a01007387 */ /* 0x0041e80000100a00 */
[----:B0-----:R-:W4:Y:S04]  /*171230*/  LDL.LU R26, [R1+0x428] ;  /* 0x00042800011a7983 */ /* 0x001f280000300800 */
[----:B------:R-:W2:Y:S04]  /*171240*/  LDL.LU R27, [R1+0x42c] ;  /* 0x00042c00011b7983 */ /* 0x000ea80000300800 */
[----:B------:R0:W-:Y:S04]  /*171250*/  STL.64 [R1+0x5940], R24 ;  /* 0x0059401801007387 */ /* 0x0001e80000100a00 */
[----:B0-----:R-:W3:Y:S04]  /*171260*/  LDL.LU R25, [R1+0x424] ;  /* 0x0004240001197983 */ /* 0x001ee80000300800 */
[----:B------:R-:W3:Y:S04]  /*171270*/  LDL.LU R28, [R1+0x16ac] ;  /* 0x0016ac00011c7983 */ /* 0x000ee80000300800 */
[----:B------:R-:W3:Y:S04]  /*171280*/  LDL.LU R0, [R1+0x1690] ;  /* 0x0016900001007983 */ /* 0x000ee80000300800 */
[----:B------:R-:W3:Y:S01]  /*171290*/  LDL.LU R9, [R1+0x1b10] ;  /* 0x001b100001097983 */ /* 0x000ee20000300800 */
[----:B------:R-:W-:-:S03]  /*1712a0*/  PRMT R12, R7, 0x5210, R6 ;  /* 0x00005210070c7816 */ /* 0x000fc60000000006 */
[----:B------:R-:W3:Y:S04]  /*1712b0*/  LDL.LU R3, [R1+0x1ae4] ;  /* 0x001ae40001037983 */ /* 0x000ee80000300800 */
[----:B------:R-:W3:Y:S04]  /*1712c0*/  LDL.LU R2, [R1+0x1abc] ;  /* 0x001abc0001027983 */ /* 0x000ee80000300800 */
[----:B------:R-:W3:Y:S04]  /*1712d0*/  LDL.LU R4, [R1+0x1ab4] ;  /* 0x001ab40001047983 */ /* 0x000ee80000300800 */
[----:B------:R-:W3:Y:S04]  /*1712e0*/  LDL.LU R5, [R1+0x1a5c] ;  /* 0x001a5c0001057983 */ /* 0x000ee80000300800 */
[----:B------:R-:W3:Y:S04]  /*1712f0*/  LDL.LU R7, [R1+0x1a58] ;  /* 0x001a580001077983 */ /* 0x000ee80000300800 */
[----:B------:R-:W3:Y:S01]  /*171300*/  LDL.LU R10, [R1+0x1a24] ;  /* 0x001a2400010a7983 */ /* 0x000ee20000300800 */
[----:B----4-:R-:W-:-:S02]  /*171310*/  PRMT R16, R16, 0x5210, R26 ;  /* 0x0000521010107816 */ /* 0x010fc4000000001a */
[----:B--2---:R-:W-:Y:S02]  /*171320*/  PRMT R17, R17, 0x5210, R27 ;  /* 0x0000521011117816 */ /* 0x004fe4000000001b */
        /* <DEDUP_REMOVED lines=13> */
[----:B------:R-:W-:-:S03]  /*171400*/  LOP3.LUT R0, R0, 0xffff, RZ, 0xc0, !PT ;  /* 0x0000ffff00007812 */ /* 0x000fc600078ec0ff */
[----:B------:R-:W4:Y:S04]  /*171410*/  LDL.LU R29, [R1+0x1a90] ;  /* 0x001a9000011d7983 */ /* 0x000f280000300800 */
[----:B--2---:R-:W-:Y:S04]  /*171420*/  STSM.16.M88.4 [R27], R16 ;  /* 0x000000101b007844 */ /* 0x004fe80000000200 */
[----:B------:R0:W-:Y:S01]  /*171430*/  STSM.16.M88.4 [R27+0x200], R12 ;  /* 0x0002000c1b007844 */ /* 0x0001e20000000200 */
[----:B---3--:R-:W-:-:S03]  /*171440*/  LOP3.LUT R6, R25, 0xffff, RZ, 0xc0, !PT ;  /* 0x0000ffff19067812 */ /* 0x008fc600078ec0ff */
[----:B------:R-:W-:Y:S01]  /*171450*/  STL [R1+0x593c], R27 ;  /* 0x00593c1b01007387 */ /* 0x000fe20000100800 */
[----:B0-----:R-:W-:Y:S02]  /*171460*/  LOP3.LUT R13, R26, 0xffff, RZ, 0xc0, !PT ;  /* 0x0000ffff1a0d7812 */ /* 0x001fe400078ec0ff */
[----:B------:R-:W-:-:S03]  /*171470*/  LOP3.LUT R12, R28, 0xffff, RZ, 0xc0, !PT ;  /* 0x0000ffff1c0c7812 */ /* 0x000fc600078ec0ff */
[----:B------:R-:W-:Y:S01]  /*171480*/  STL [R1+0x460], R13 ;  /* 0x0004600d01007387 */ /* 0x000fe20000100800 */
[----:B------:R-:W-:-:S03]  /*171490*/  PRMT R2, R2, 0x4210, R12 ;  /* 0x0000421002027816 */ /* 0x000fc6000000000c */
[----:B------:R-:W-:Y:S01]  /*1714a0*/  STL [R1+0x5938], R6 ;  /* 0x0059380601007387 */ /* 0x000fe20000100800 */
[----:B------:R-:W-:-:S03]  /*1714b0*/  PRMT R3, R3, 0x4210, R13 ;  /* 0x0000421003037816 */ /* 0x000fc6000000000d */
[----:B------:R0:W-:Y:S04]  /*1714c0*/  STL [R1+0x464], R12 ;  /* 0x0004640c01007387 */ /* 0x0001e80000100800 */
[----:B------:R-:W-:Y:S04]  /*1714d0*/  STL [R1+0x468], R0 ;  /* 0x0004680001007387 */ /* 0x000fe80000100800 */
[----:B0-----:R-:W2:Y:S04]  /*1714e0*/  LDL.LU R12, [R1+0x458] ;  /* 0x00045800010c7983 */ /* 0x001ea80000300800 */
[----:B------:R-:W2:Y:S04]  /*1714f0*/  LDL.LU R13, [R1+0x454] ;  /* 0x00045400010d7983 */ /* 0x000ea80000300800 */
[----:B------:R-:W3:Y:S04]  /*171500*/  LDL.LU R14, [R1+0x450] ;  /* 0x00045000010e7983 */ /* 0x000ee80000300800 */
[----:B------:R-:W3:Y:S01]  /*171510*/  LDL.LU R15, [R1+0x44c] ;  /* 0x00044c00010f7983 */ /* 0x000ee20000300800 */
[----:B------:R-:W-:Y:S01]  /*171520*/  LOP3.LUT R8, R24, 0xffff, RZ, 0xc0, !PT ;  /* 0x0000ffff18087812 */ /* 0x000fe200078ec0ff */
[----:B------:R-:W-:Y:S06]  /*171530*/  BAR.SYNC.DEFER_BLOCKING 0x0 ;  /* 0x0000000000007b1d */ /* 0x000fec0000010000 */
[----:B------:R-:W0:Y:S01]  /*171540*/  LDS.128 R24, [R21] ;  /* 0x0000000015187984 */ /* 0x000e220000000c00 */
[----:B------:R-:W-:-:S02]  /*171550*/  LOP3.LUT R16, R20, 0xffff, RZ, 0xc0, !PT ;  /* 0x0000ffff14107812 */ /* 0x000fc400078ec0ff */
[----:B------:R-:W-:Y:S01]  /*171560*/  LOP3.LUT R17, R22, 0xffff, RZ, 0xc0, !PT ;  /* 0x0000ffff16117812 */ /* 0x000fe200078ec0ff */
[----:B---3--:R-:W-:Y:S04]  /*171570*/  STL.64 [R1+0x5930], R14 ;  /* 0x0059300e01007387 */ /* 0x008fe80000100a00 */
[----:B--2---:R-:W-:Y:S04]  /*171580*/  STL.64 [R1+0x5928], R12 ;  /* 0x0059280c01007387 */ /* 0x004fe80000100a00 */
        /* <DEDUP_REMOVED lines=11> */
[----:B------:R-:W-:Y:S01]  /*171640*/  PRMT R9, R9, 0x4210, R6 ;  /* 0x0000421009097816 */ /* 0x000fe20000000006 */
[----:B------:R-:W3:Y:S01]  /*171650*/  LDL.LU R23, [R1+0x1be0] ;  /* 0x001be00001177983 */ /* 0x000ee20000300800 */
[----:B------:R-:W-:Y:S02]  /*171660*/  PRMT R6, R7, 0x4210, R11 ;  /* 0x0000421007067816 */ /* 0x000fe4000000000b */
[----:B------:R-:W-:Y:S01]  /*171670*/  PRMT R4, R4, 0x4210, R16 ;  /* 0x0000421004047816 */ /* 0x000fe20000000010 */
[----:B------:R-:W3:Y:S01]  /*171680*/  LDL.LU R24, [R1+0x1bd8] ;  /* 0x001bd80001187983 */ /* 0x000ee20000300800 */
[----:B------:R-:W-:Y:S02]  /*171690*/  PRMT R5, R5, 0x4210, R17 ;  /* 0x0000421005057816 */ /* 0x000fe40000000011 */
[----:B------:R-:W-:Y:S01]  /*1716a0*/  PRMT R7, R10, 0x4210, R8 ;  /* 0x000042100a077816 */ /* 0x000fe20000000008 */
[----:B------:R-:W-:Y:S01]  /*1716b0*/  BAR.SYNC.DEFER_BLOCKING 0x0 ;  /* 0x0000000000007b1d */ /* 0x000fe20000010000 */
[----:B----4-:R-:W-:Y:S01]  /*1716c0*/  PRMT R15, R29, 0x4210, R0 ;  /* 0x000042101d0f7816 */ /* 0x010fe20000000000 */
[----:B------:R-:W-:-:S04]  /*1716d0*/  IMAD.MOV.U32 R14, RZ, RZ, R2 ;  /* 0x000000ffff0e7224 */ /* 0x000fc800078e0002 */
[----:B------:R-:W4:Y:S04]  /*1716e0*/  LDL.LU R25, [R1+0x1b34] ;  /* 0x001b340001197983 */ /* 0x000f280000300800 */
[----:B------:R-:W3:Y:S04]  /*1716f0*/  LDL.LU R10, [R1+0x1b28] ;  /* 0x001b2800010a7983 */ /* 0x000ee80000300800 */
[----:B------:R-:W3:Y:S01]  /*171700*/  LDL.LU R29, [R1+0x1a80] ;  /* 0x001a8000011d7983 */ /* 0x000ee20000300800 */
[----:B------:R-:W-:Y:S02]  /*171710*/  IMAD.MOV.U32 R13, RZ, RZ, R3 ;  /* 0x000000ffff0d7224 */ /* 0x000fe400078e0003 */
[----:B------:R-:W-:Y:S01]  /*171720*/  IMAD.MOV.U32 R12, RZ, RZ, R9 ;  /* 0x000000ffff0c7224 */ /* 0x000fe200078e0009 */
[----:B--2---:R0:W-:Y:S04]  /*171730*/  STSM.16.M88.4 [R27], R4 ;  /* 0x000000041b007844 */ /* 0x0041e80000000200 */
[----:B0-----:R-:W2:Y:S04]  /*171740*/  LDL.LU R6, [R1+0x5938] ;  /* 0x0059380001067983 */ /* 0x001ea80000300800 */
[----:B------:R-:W2:Y:S04]  /*171750*/  LDL.LU R26, [R1+0x1a68] ;  /* 0x001a6800011a7983 */ /* 0x000ea80000300800 */
[----:B------:R-:W2:Y:S04]  /*171760*/  LDL.LU R2, [R1+0x198c] ;  /* 0x00198c0001027983 */ /* 0x000ea80000300800 */
[----:B------:R-:W2:Y:S04]  /*171770*/  LDL.LU R28, [R1+0x16f8] ;  /* 0x0016f800011c7983 */ /* 0x000ea80000300800 */
[----:B------:R-:W2:Y:S04]  /*171780*/  LDL.LU R4, [R1+0x1c0c] ;  /* 0x001c0c0001047983 */ /* 0x000ea80000300800 */
[----:B------:R-:W2:Y:S04]  /*171790*/  LDL.LU R3, [R1+0x1bf0] ;  /* 0x001bf00001037983 */ /* 0x000ea80000300800 */
[----:B------:R-:W2:Y:S04]  /*1717a0*/  LDL.LU R9, [R1+0x1bd0] ;  /* 0x001bd00001097983 */ /* 0x000ea80000300800 */
[----:B---3--:R0:W-:Y:S04]  /*1717b0*/  STL [R1+0x5924], R10 ;  /* 0x0059240a01007387 */ /* 0x0081e80000100800 */
[----:B------:R-:W-:Y:S04]  /*1717c0*/  STSM.16.M88.4 [R27+0x200], R12 ;  /* 0x0002000c1b007844 */ /* 0x000fe80000000200 */
[----:B0-----:R-:W3:Y:S01]  /*1717d0*/  LDL.LU R10, [R1+0x468] ;  /* 0x00046800010a7983 */ /* 0x001ee20000300800 */
[----:B------:R-:W-:-:S02]  /*1717e0*/  PRMT R16, R18, 0x5210, R16 ;  /* 0x0000521012107816 */ /* 0x000fc40000000010 */
[----:B------:R-:W-:Y:S01]  /*1717f0*/  PRMT R17, R19, 0x5210, R17 ;  /* 0x0000521013117816 */ /* 0x000fe20000000011 */
[----:B------:R-:W-:Y:S06]  /*171800*/  BAR.SYNC.DEFER_BLOCKING 0x0 ;  /* 0x0000000000007b1d */ /* 0x000fec0000010000 */
[----:B--2---:R0:W-:Y:S04]  /*171810*/  STL [R1+0x5920], R9 ;  /* 0x0059200901007387 */ /* 0x0041e80000100800 */
[----:B0-----:R-:W2:Y:S04]  /*171820*/  LDL.LU R9, [R1+0x464] ;  /* 0x0004640001097983 */ /* 0x001ea80000300800 */
[----:B------:R-:W2:Y:S04]  /*171830*/  LDL.LU R0, [R1+0x1b94] ;  /* 0x001b940001007983 */ /* 0x000ea80000300800 */
[----:B------:R-:W2:Y:S04]  /*171840*/  LDL.LU R5, [R1+0x1bbc] ;  /* 0x001bbc0001057983 */ /* 0x000ea80000300800 */
[----:B------:R-:W2:Y:S04]  /*171850*/  LDL.LU.64 R14, [R1+0x5930] ;  /* 0x00593000010e7983 */ /* 0x000ea80000300a00 */
[----:B------:R-:W4:Y:S01]  /*171860*/  LDL.LU.64 R12, [R1+0x5928] ;  /* 0x00592800010c7983 */ /* 0x000f220000300a00 */
[----:B------:R-:W-:-:S02]  /*171870*/  PRMT R18, R20, 0x5210, R11 ;  /* 0x0000521014127816 */ /* 0x000fc4000000000b */
[----:B------:R-:W-:Y:S01]  /*171880*/  PRMT R19, R22, 0x5210, R8 ;  /* 0x0000521016137816 */ /* 0x000fe20000000008 */
[----:B------:R-:W4:Y:S01]  /*171890*/  LDL.LU R7, [R1+0x1b68] ;  /* 0x001b680001077983 */ /* 0x000f220000300800 */
[----:B--2---:R-:W-:Y:S02]  /*1718a0*/  PRMT R14, R14, 0x5210, R9 ;  /* 0x000052100e0e7816 */ /* 0x004fe40000000009 */
[----:B---3--:R-:W-:Y:S02]  /*1718b0*/  PRMT R15, R15, 0x5210, R10 ;  /* 0x000052100f0f7816 */ /* 0x008fe4000000000a */
[----:B------:R-:W0:Y:S01]  /*1718c0*/  LDS.128 R8, [R21] ;  /* 0x0000000015087984 */ /* 0x000e220000000c00 */
[----:B----4-:R-:W-:-:S03]  /*1718d0*/  PRMT R12, R12, 0x5210, R6 ;  /* 0x000052100c0c7816 */ /* 0x010fc60000000006 */
[----:B------:R-:W2:Y:S04]  /*1718e0*/  LDL.LU R6, [R1+0x460] ;  /* 0x0004600001067983 */ /* 0x000ea80000300800 */
[----:B0-----:R-:W-:Y:S04]  /*1718f0*/  STL.64 [R1+0x470], R8 ;  /* 0x0004700801007387 */ /* 0x001fe80000100a00 */
[----:B------:R-:W-:Y:S04]  /*171900*/  STL.64 [R1+0x478], R10 ;  /* 0x0004780a01007387 */ /* 0x000fe80000100a00 */
[----:B------:R-:W0:Y:S01]  /*171910*/  LDS.128 R8, [R21+0x400] ;  /* 0x0004000015087984 */ /* 0x000e220000000c00 */
[----:B------:R-:W-:Y:S06]  /*171920*/  BAR.SYNC.DEFER_BLOCKING 0x0 ;  /* 0x0000000000007b1d */ /* 0x000fec0000010000 */
[----:B0-----:R-:W-:Y:S04]  /*171930*/  STL.64 [R1+0x460], R8 ;  /* 0x0004600801007387 */ /* 0x001fe80000100a00 */
[----:B------:R0:W-:Y:S04]  /*171940*/  STL.64 [R1+0x468], R10 ;  /* 0x0004680a01007387 */ /* 0x0001e80000100a00 */
[----:B0-----:R-:W3:Y:S04]  /*171950*/  LDL.LU R10, [R1+0x5924] ;  /* 0x00592400010a7983 */ /* 0x001ee80000300800 */
[----:B------:R-:W4:Y:S01]  /*171960*/  LDL.LU R9, [R1+0x5920] ;  /* 0x0059200001097983 */ /* 0x000f220000300800 */
[----:B------:R-:W-:-:S03]  /*171970*/  LOP3.LUT R2, R2, 0xffff, RZ, 0xc0, !PT ;  /* 0x0000ffff02027812 */ /* 0x000fc600078ec0ff */
[----:B------:R0:W-:Y:S02]  /*171980*/  STSM.16.M88.4 [R27], R16 ;  /* 0x000000101b007844 */ /* 0x0001e40000000200 */
[----:B0-----:R-:W-:Y:S02]  /*171990*/  LOP3.LUT R16, R23, 0xffff, RZ, 0xc0, !PT ;  /* 0x0000ffff17107812 */ /* 0x001fe400078ec0ff */
[----:B------:R-:W-:Y:S02]  /*1719a0*/  LOP3.LUT R17, R24, 0xffff, RZ, 0xc0, !PT ;  /* 0x0000ffff18117812 */ /* 0x000fe400078ec0ff */
[----:B--2---:R-:W-:Y:S02]  /*1719b0*/  PRMT R13, R13, 0x5210, R6 ;  /* 0x000052100d0d7816 */ /* 0x004fe40000000006 */
[----:B------:R-:W-:-:S03]  /*1719c0*/  LOP3.LUT R6, R29, 0xffff, RZ, 0xc0, !PT ;  /* 0x0000ffff1d067812 */ /* 0x000fc600078ec0ff */
[----:B------:R0:W-:Y:S02]  /*1719d0*/  STSM.16.M88.4 [R27+0x200], R12 ;  /* 0x0002000c1b007844 */ /* 0x0001e40000000200 */
[----:B0-----:R-:W-:Y:S02]  /*1719e0*/  LOP3.LUT R13, R26, 0xffff, RZ, 0xc0, !PT ;  /* 0x0000ffff1a0d7812 */ /* 0x001fe400078ec0ff */
[----:B------:R-:W-:Y:S02]  /*1719f0*/  LOP3.LUT R15, R28, 0xffff, RZ, 0xc0, !PT ;  /* 0x0000ffff1c0f7812 */ /* 0x000fe400078ec0ff */
[----:B------:R-:W-:Y:S02]  /*171a00*/  PRMT R12, R3, 0x4210, R13 ;  /* 0x00004210030c7816 */ /* 0x000fe4000000000d */
[----:B------:R-:W-:Y:S02]  /*171a10*/  PRMT R3, R0, 0x4210, R15 ;  /* 0x0000421000037816 */ /* 0x000fe4000000000f */
[----:B------:R-:W-:-:S02]  /*171a20*/  PRMT R0, R7, 0x4210, R17 ;  /* 0x0000421007007816 */ /* 0x000fc40000000011 */
[----:B---3--:R-:W-:Y:S02]  /*171a30*/  LOP3.LUT R8, R10, 0xffff, RZ, 0xc0, !PT ;  /* 0x0000ffff0a087812 */ /* 0x008fe400078ec0ff */
[----:B------:R-:W2:Y:S01]  /*171a40*/  LDL.LU R10, [R1+0x1b5c] ;  /* 0x001b5c00010a7983 */ /* 0x000ea20000300800 */
[----:B----4-:R-:W-:-:S03]  /*171a50*/  PRMT R9, R9, 0x4210, R2 ;  /* 0x0000421009097816 */ /* 0x010fc60000000002 */
[----:B------:R-:W3:Y:S04]  /*171a60*/  LDL.LU R29, [R1+0x814] ;  /* 0x00081400011d7983 */ /* 0x000ee80000300800 */
[----:B------:R0:W-:Y:S02]  /*171a70*/  STL [R1+0x4a4], R2 ;  /* 0x0004a40201007387 */ /* 0x0001e40000100800 */
[----:B0-----:R-:W-:Y:S02]  /*171a80*/  PRMT R2, R5, 0x4210, R16 ;  /* 0x0000421005027816 */ /* 0x001fe40000000010 */
[----:B------:R-:W4:Y:S04]  /*171a90*/  LDL.LU R5, [R1+0x480] ;  /* 0x0004800001057983 */ /* 0x000f280000300800 */
[----:B------:R-:W2:Y:S01]  /*171aa0*/  LDL.LU R7, [R1+0x484] ;  /* 0x0004840001077983 */ /* 0x000ea20000300800 */
[----:B------:R-:W-:-:S02]  /*171ab0*/  PRMT R4, R4, 0x4210, R6 ;  /* 0x0000421004047816 */ /* 0x000fc40000000006 */
[----:B------:R-:W-:Y:S01]  /*171ac0*/  LOP3.LUT R11, R25, 0xffff, RZ, 0xc0, !PT ;  /* 0x0000ffff190b7812 */ /* 0x000fe200078ec0ff */
[----:B------:R-:W-:Y:S06]  /*171ad0*/  BAR.SYNC.DEFER_BLOCKING 0x0 ;  /* 0x0000000000007b1d */ /* 0x000fec0000010000 */
[----:B--2---:R0:W-:Y:S04]  /*171ae0*/  STL.64 [R1+0x58f8], R6 ;  /* 0x0058f80601007387 */ /* 0x0041e80000100a00 */
[----:B----4-:R1:W-:Y:S01]  /*171af0*/  STL [R1+0x58f0], R5 ;  /* 0x0058f00501007387 */ /* 0x0103e20000100800 */
[----:B0-----:R-:W-:-:S02]  /*171b00*/  IMAD.MOV.U32 R6, RZ, RZ, R9 ;  /* 0x000000ffff067224 */ /* 0x001fc400078e0009 */
[----:B------:R-:W-:Y:S02]  /*171b10*/  IMAD.MOV.U32 R7, RZ, RZ, R3 ;  /* 0x000000ffff077224 */ /* 0x000fe400078e0003 */
[----:B-1----:R-:W-:-:S03]  /*171b20*/  IMAD.MOV.U32 R5, RZ, RZ, R12 ;  /* 0x000000ffff057224 */ /* 0x002fc600078e000c */
[----:B------:R0:W-:Y:S04]  /*171b30*/  STL.64 [R1+0x5908], R6 ;  /* 0x0059080601007387 */ /* 0x0001e80000100a00 */
[----:B------:R-:W-:Y:S04]  /*171b40*/  STL.64 [R1+0x5900], R4 ;  /* 0x0059000401007387 */ /* 0x000fe80000100a00 */
[----:B------:R-:W2:Y:S01]  /*171b50*/  LDL.LU R14, [R1+0x488] ;  /* 0x00048800010e7983 */ /* 0x000ea20000300800 */
[----:B0-----:R-:W-:-:S03]  /*171b60*/  PRMT R6, R10, 0x4210, R11 ;  /* 0x000042100a067816 */ /* 0x001fc6000000000b */
[----:B--2---:R-:W-:Y:S04]  /*171b70*/  STL.64 [R1+0x5918], R14 ;  /* 0x0059180e01007387 */ /* 0x004fe80000100a00 */
[----:B------:R-:W-:Y:S04]  /*171b80*/  STL [R1+0x5910], R13 ;  /* 0x0059100d01007387 */ /* 0x000fe80000100800 */
[----:B------:R-:W0:Y:S04]  /*171b90*/  LDS.128 R12, [R21] ;  /* 0x00000000150c7984 */ /* 0x000e280000000c00 */
[----:B------:R-:W2:Y:S04]  /*171ba0*/  LDL.LU R18, [R1+0x48c] ;  /* 0x00048c0001127983 */ /* 0x000ea80000300800 */
        /* <DEDUP_REMOVED lines=8> */
[----:B------:R-:W2:Y:S04]  /*171c30*/  LDL.LU R10, [R1+0x1b58] ;  /* 0x001b5800010a7983 */ /* 0x000ea80000300800 */
[----:B------:R-:W0:Y:S01]  /*171c40*/  LDS.128 R12, [R21+0x400] ;  /* 0x00040000150c7984 */ /* 0x000e220000000c00 */
[----:B------:R-:W-:Y:S01]  /*171c50*/  IMAD.MOV.U32 R4, RZ, RZ, R2 ;  /* 0x000000ffff047224 */ /* 0x000fe200078e0002 */
[----:B---3--:R-:W-:Y:S01]  /*171c60*/  PRMT R7, R29, 0x4210, R8 ;  /* 0x000042101d077816 */ /* 0x008fe20000000008 */
[----:B------:R-:W-:Y:S01]  /*171c70*/  IMAD.MOV.U32 R5, RZ, RZ, R0 ;  /* 0x000000ffff057224 */ /* 0x000fe200078e0000 */
[----:B------:R-:W-:Y:S06]  /*171c80*/  BAR.SYNC.DEFER_BLOCKING 0x0 ;  /* 0x0000000000007b1d */ /* 0x000fec0000010000 */
[----:B------:R-:W-:Y:S04]  /*171c90*/  STSM.16.M88.4 [R27], R4 ;  /* 0x000000041b007844 */ /* 0x000fe80000000200 */
[----:B--2---:R1:W-:Y:S04]  /*171ca0*/  STL [R1+0x58ec], R10 ;  /* 0x0058ec0a01007387 */ /* 0x0043e80000100800 */
[----:B-1----:R-:W2:Y:S04]  /*171cb0*/  LDL.LU R10, [R1+0x4a4] ;  /* 0x0004a400010a7983 */ /* 0x002ea80000300800 */
[----:B------:R-:W-:Y:S04]  /*171cc0*/  STL [R1+0x58e8], R9 ;  /* 0x0058e80901007387 */ /* 0x000fe80000100800 */
[----:B0-----:R-:W-:Y:S04]  /*171cd0*/  STL.64 [R1+0x440], R12 ;  /* 0x0004400c01007387 */ /* 0x001fe80000100a00 */
[----:B------:R0:W-:Y:S04]  /*171ce0*/  STL.64 [R1+0x448], R14 ;  /* 0x0004480e01007387 */ /* 0x0001e80000100a00 */
[----:B0-----:R-:W3:Y:S04]  /*171cf0*/  LDL.LU.64 R14, [R1+0x5918] ;  /* 0x00591800010e7983 */ /* 0x001ee80000300a00 */
[----:B------:R-:W2:Y:S04]  /*171d00*/  LDL.LU R13, [R1+0x5910] ;  /* 0x00591000010d7983 */ /* 0x000ea80000300800 */
[----:B------:R-:W2:Y:S04]  /*171d10*/  LDL.LU R25, [R1+0x1b4c] ;  /* 0x001b4c0001197983 */ /* 0x000ea80000300800 */
[----:B------:R-:W2:Y:S04]  /*171d20*/  LDL.LU R29, [R1+0x1aa8] ;  /* 0x001aa800011d7983 */ /* 0x000ea80000300800 */
[----:B------:R-:W2:Y:S04]  /*171d30*/  LDL.LU.64 R6, [R1+0x5908] ;  /* 0x0059080001067983 */ /* 0x000ea80000300a00 */
[----:B------:R-:W2:Y:S04]  /*171d40*/  LDL.LU.64 R4, [R1+0x5900] ;  /* 0x0059000001047983 */ /* 0x000ea80000300a00 */
[----:B------:R-:W3:Y:S04]  /*171d50*/  LDL.LU R26, [R1+0x1a98] ;  /* 0x001a9800011a7983 */ /* 0x000ee80000300800 */
[----:B------:R-:W3:Y:S04]  /*171d60*/  LDL.LU R28, [R1+0x19e8] ;  /* 0x0019e800011c7983 */ /* 0x000ee80000300800 */
[----:B------:R-:W3:Y:S04]  /*171d70*/  LDL.LU R2, [R1+0x19c4] ;  /* 0x0019c40001027983 */ /* 0x000ee80000300800 */
[----:B------:R-:W3:Y:S04]  /*171d80*/  LDL.LU R3, [R1+0x1cdc] ;  /* 0x001cdc0001037983 */ /* 0x000ee80000300800 */
[----:B------:R-:W3:Y:S01]  /*171d90*/  LDL.LU R0, [R1+0x1cd4] ;  /* 0x001cd40001007983 */ /* 0x000ee20000300800 */
[----:B----4-:R-:W-:-:S02]  /*171da0*/  PRMT R16, R19, 0x5210, R16 ;  /* 0x0000521013107816 */ /* 0x010fc40000000010 */
[----:B------:R-:W-:Y:S01]  /*171db0*/  PRMT R19, R23, 0x5210, R8 ;  /* 0x0000521017137816 */ /* 0x000fe20000000008 */
[----:B--2---:R0:W-:Y:S04]  /*171dc0*/  STSM.16.M88.4 [R27+0x200], R4 ;  /* 0x000200041b007844 */ /* 0x0041e80000000200 */
[----:B0-----:R-:W2:Y:S04]  /*171dd0*/  LDL.LU.64 R6, [R1+0x58f8] ;  /* 0x0058f80001067983 */ /* 0x001ea80000300a00 */
[----:B------:R-:W4:Y:S01]  /*171de0*/  LDL.LU R5, [R1+0x58f0] ;  /* 0x0058f00001057983 */ /* 0x000f220000300800 */
[----:B---3--:R-:W-:-:S02]  /*171df0*/  PRMT R15, R18, 0x5210, R15 ;  /* 0x00005210120f7816 */ /* 0x008fc4000000000f */
[----:B------:R-:W-:Y:S01]  /*171e00*/  PRMT R14, R14, 0x5210, R10 ;  /* 0x000052100e0e7816 */ /* 0x000fe2000000000a */
[----:B------:R-:W3:Y:S01]  /*171e10*/  LDL.LU R4, [R1+0x1ccc] ;  /* 0x001ccc0001047983 */ /* 0x000ee20000300800 */
[----:B------:R-:W-:Y:S01]  /*171e20*/  PRMT R18, R22, 0x5210, R11 ;  /* 0x0000521016127816 */ /* 0x000fe2000000000b */
[----:B------:R-:W-:Y:S06]  /*171e30*/  BAR.SYNC.DEFER_BLOCKING 0x0 ;  /* 0x0000000000007b1d */ /* 0x000fec0000010000 */
[----:B------:R-:W0:Y:S01]  /*171e40*/  LDS.128 R8, [R21] ;  /* 0x0000000015087984 */ /* 0x000e220000000c00 */
[----:B--2---:R-:W-:-:S02]  /*171e50*/  PRMT R13, R7, 0x5210, R13 ;  /* 0x00005210070d7816 */ /* 0x004fc4000000000d */
[----:B----4-:R-:W-:Y:S02]  /*171e60*/  PRMT R12, R5, 0x5210, R6 ;  /* 0x00005210050c7816 */ /* 0x010fe40000000006 */
[----:B------:R-:W2:Y:S04]  /*171e70*/  LDL.LU R5, [R1+0x818] ;  /* 0x0008180001057983 */ /* 0x000ea80000300800 */
[----:B------:R-:W4:Y:S04]  /*171e80*/  LDL.LU R7, [R1+0x1cb8] ;  /* 0x001cb80001077983 */ /* 0x000f280000300800 */
[----:B0-----:R-:W-:Y:S04]  /*171e90*/  STL.64 [R1+0x430], R8 ;  /* 0x0004300801007387 */ /* 0x001fe80000100a00 */
[----:B------:R-:W-:Y:S04]  /*171ea0*/  STL.64 [R1+0x438], R10 ;  /* 0x0004380a01007387 */ /* 0x000fe80000100a00 */
[----:B------:R-:W0:Y:S04]  /*171eb0*/  LDS.128 R8, [R21+0x400] ;  /* 0x0004000015087984 */ /* 0x000e280000000c00 */
[----:B0-----:R-:W-:Y:S04]  /*171ec0*/  STL.64 [R1+0x4b0], R8 ;  /* 0x0004b00801007387 */ /* 0x001fe80000100a00 */
[----:B------:R0:W-:Y:S04]  /*171ed0*/  STL.64 [R1+0x4b8], R10 ;  /* 0x0004b80a01007387 */ /* 0x0001e80000100a00 */
[----:B0-----:R-:W4:Y:S04]  /*171ee0*/  LDL.LU R10, [R1+0x58ec] ;  /* 0x0058ec00010a7983 */ /* 0x001f280000300800 */
[----:B------:R-:W4:Y:S01]  /*171ef0*/  LDL.LU R9, [R1+0x58e8] ;  /* 0x0058e80001097983 */ /* 0x000f220000300800 */
[----:B------:R-:W-:Y:S01]  /*171f00*/  PRMT R17, R20, 0x5210, R17 ;  /* 0x0000521014117816 */ /* 0x000fe20000000011 */
[----:B------:R-:W-:Y:S01]  /*171f10*/  BAR.SYNC.DEFER_BLOCKING 0x0 ;  /* 0x0000000000007b1d */ /* 0x000fe20000010000 */
[----:B------:R-:W-:-:S02]  /*171f20*/  LOP3.LUT R6, R29, 0xffff, RZ, 0xc0, !PT ;  /* 0x0000ffff1d067812 */ /* 0x000fc400078ec0ff */
[----:B------:R-:W-:Y:S02]  /*171f30*/  LOP3.LUT R2, R2, 0xffff, RZ, 0xc0, !PT ;  /* 0x0000ffff02027812 */ /* 0x000fe400078ec0ff */
[----:B------:R-:W-:Y:S01]  /*171f40*/  LOP3.LUT R8, R25, 0xffff, RZ, 0xc0, !PT ;  /* 0x0000ffff19087812 */ /* 0x000fe200078ec0ff */
[----:B------:R0:W-:Y:S04]  /*171f50*/  STSM.16.M88.4 [R27], R16 ;  /* 0x000000101b007844 */ /* 0x0001e80000000200 */
[----:B------:R1:W-:Y:S01]  /*171f60*/  STSM.16.M88.4 [R27+0x200], R12 ;  /* 0x0002000c1b007844 */ /* 0x0003e20000000200 */
[----:B0-----:R-:W-:Y:S02]  /*171f70*/  PRMT R18, R3, 0x4210, R6 ;  /* 0x0000421003127816 */ /* 0x001fe40000000006 */
[----:B-1----:R-:W-:-:S04]  /*171f80*/  LOP3.LUT R14, R28, 0xffff, RZ, 0xc0, !PT ;  /* 0x0000ffff1c0e7812 */ /* 0x002fc800078ec0ff */
[----:B---3--:R-:W-:Y:S02]  /*171f90*/  PRMT R12, R4, 0x4210, R14 ;  /* 0x00004210040c7816 */ /* 0x008fe4000000000e */
[----:B------:R-:W-:Y:S02]  /*171fa0*/  LOP3.LUT R13, R26, 0xffff, RZ, 0xc0, !PT ;  /* 0x0000ffff1a0d7812 */ /* 0x000fe400078ec0ff */
[----:B--2---:R-:W-:Y:S02]  /*171fb0*/  PRMT R3, R5, 0x4210, R2 ;  /* 0x0000421005037816 */ /* 0x004fe40000000002 */
[----:B----4-:R-:W-:Y:S02]  /*171fc0*/  LOP3.LUT R11, R10, 0xffff, RZ, 0xc0, !PT ;  /* 0x0000ffff0a0b7812 */ /* 0x010fe400078ec0ff */
[----:B------:R-:W-:Y:S02]  /*171fd0*/  LOP3.LUT R15, R9, 0xffff, RZ, 0xc0, !PT ;  /* 0x0000ffff090f7812 */ /* 0x000fe400078ec0ff */
[----:B------:R-:W2:Y:S04]  /*171fe0*/  LDL.LU R9, [R1+0x1c94] ;  /* 0x001c940001097983 */ /* 0x000ea80000300800 */
[----:B------:R-:W3:Y:S04]  /*171ff0*/  LDL.LU R10, [R1+0x1c7c] ;  /* 0x001c7c00010a7983 */ /* 0x000ee80000300800 */
[----:B------:R-:W4:Y:S04]  /*172000*/  LDL.LU R29, [R1+0x1c6c] ;  /* 0x001c6c00011d7983 */ /* 0x000f280000300800 */
[----:B------:R-:W2:Y:S04]  /*172010*/  LDL.LU R28, [R1+0x4c0] ;  /* 0x0004c000011c7983 */ /* 0x000ea80000300800 */
[----:B------:R-:W2:Y:S04]  /*172020*/  LDL.LU R4, [R1+0x4c4] ;  /* 0x0004c40001047983 */ /* 0x000ea80000300800 */
[----:B------:R-:W2:Y:S04]  /*172030*/  LDL.LU R5, [R1+0x4c8] ;  /* 0x0004c80001057983 */ /* 0x000ea80000300800 */
[----:B------:R-:W2:Y:S04]  /*172040*/  LDL.LU R25, [R1+0x4d4] ;  /* 0x0004d40001197983 */ /* 0x000ea80000300800 */
[----:B------:R-:W2:Y:S01]  /*172050*/  LDL.LU R26, [R1+0x4dc] ;  /* 0x0004dc00011a7983 */ /* 0x000ea20000300800 */
[----:B------:R-:W-:-:S02]  /*172060*/  LOP3.LUT R16, R24, 0xffff, RZ, 0xc0, !PT ;  /* 0x0000ffff18107812 */ /* 0x000fc400078ec0ff */
[----:B------:R-:W-:Y:S02]  /*172070*/  PRMT R17, R0, 0x4210, R13 ;  /* 0x0000421000117816 */ /* 0x000fe4000000000d */
[----:B------:R-:W-:Y:S01]  /*172080*/  PRMT R0, R7, 0x4210, R16 ;  /* 0x0000421007007816 */ /* 0x000fe20000000010 */
[----:B------:R-:W-:Y:S06]  /*172090*/  BAR.SYNC.DEFER_BLOCKING 0x0 ;  /* 0x0000000000007b1d */ /* 0x000fec0000010000 */
[----:B--2---:R-:W-:Y:S04]  /*1720a0*/  STL.64 [R1+0x58e0], R26 ;  /* 0x0058e01a01007387 */ /* 0x004fe80000100a00 */
[----:B------:R-:W-:Y:S04]  /*1720b0*/  STL [R1+0x58d8], R25 ;  /* 0x0058d81901007387 */ /* 0x000fe80000100800 */
[----:B------:R-:W2:Y:S04]  /*1720c0*/  LDL.LU R7, [R1+0x4d0] ;  /* 0x0004d00001077983 */ /* 0x000ea80000300800 */
[----:B------:R-:W0:Y:S04]  /*1720d0*/  LDS.128 R24, [R21] ;  /* 0x0000000015187984 */ /* 0x000e280000000c00 */
[----:B--2---:R1:W-:Y:S04]  /*1720e0*/  STL.64 [R1+0x58c0], R6 ;  /* 0x0058c00601007387 */ /* 0x0043e80000100a00 */
[----:B------:R2:W-:Y:S01]  /*1720f0*/  STL.64 [R1+0x58b8], R4 ;  /* 0x0058b80401007387 */ /* 0x0005e20000100a00 */
[----:B-1----:R-:W-:-:S02]  /*172100*/  IMAD.MOV.U32 R6, RZ, RZ, R12 ;  /* 0x000000ffff067224 */ /* 0x002fc400078e000c */
[----:B------:R-:W-:Y:S02]  /*172110*/  IMAD.MOV.U32 R7, RZ, RZ, R3 ;  /* 0x000000ffff077224 */ /* 0x000fe400078e0003 */
[----:B--2---:R-:W-:Y:S02]  /*172120*/  IMAD.MOV.U32 R4, RZ, RZ, R18 ;  /* 0x000000ffff047224 */ /* 0x004fe400078e0012 */
[----:B------:R-:W-:Y:S01]  /*172130*/  IMAD.MOV.U32 R5, RZ, RZ, R17 ;  /* 0x000000ffff057224 */ /* 0x000fe200078e0011 */
[----:B------:R-:W-:Y:S04]  /*172140*/  STL.64 [R1+0x58d0], R6 ;  /* 0x0058d00601007387 */ /* 0x000fe80000100a00 */
[----:B------:R1:W-:Y:S04]  /*172150*/  STL.64 [R1+0x58c8], R4 ;  /* 0x0058c80401007387 */ /* 0x0003e80000100a00 */
[----:B------:R-:W2:Y:S04]  /*172160*/  LDL.LU R20, [R1+0x4d8] ;  /* 0x0004d80001147983 */ /* 0x000ea80000300800 */
[----:B------:R-:W2:Y:S01]  /*172170*/  LDL.LU R3, [R1+0x4cc] ;  /* 0x0004cc0001037983 */ /* 0x000ea20000300800 */
[----:B-1----:R-:W-:-:S03]  /*172180*/  PRMT R5, R9, 0x4210, R15 ;  /* 0x0000421009057816 */ /* 0x002fc6000000000f */
[----:B------:R-:W2:Y:S04]  /*172190*/  LDL.LU R9, [R1+0x1c2c] ;  /* 0x001c2c0001097983 */ /* 0x000ea80000300800 */
[----:B0-----:R-:W-:Y:S04]  /*1721a0*/  STL.64 [R1+0x420], R24 ;  /* 0x0004201801007387 */ /* 0x001fe80000100a00 */
[----:B------:R-:W-:Y:S04]  /*1721b0*/  STL.64 [R1+0x428], R26 ;  /* 0x0004281a01007387 */ /* 0x000fe80000100a00 */
[----:B------:R-:W0:Y:S01]  /*1721c0*/  LDS.128 R24, [R21+0x400] ;  /* 0x0004000015187984 */ /* 0x000e220000000c00 */
[----:B---3--:R-:W-:-:S03]  /*1721d0*/  PRMT R6, R10, 0x4210, R11 ;  /* 0x000042100a067816 */ /* 0x008fc6000000000b */
[----:B0-----:R-:W-:Y:S04]  /*1721e0*/  STL.64 [R1+0x4a0], R24 ;  /* 0x0004a01801007387 */ /* 0x001fe80000100a00 */
[----:B------:R0:W-:Y:S04]  /*1721f0*/  STL.64 [R1+0x4a8], R26 ;  /* 0x0004a81a01007387 */ /* 0x0001e80000100a00 */
[----:B0-----:R-:W3:Y:S04]  /*172200*/  LDL.LU.64 R26, [R1+0x58e0] ;  /* 0x0058e000011a7983 */ /* 0x001ee80000300a00 */
[----:B------:R-:W2:Y:S04]  /*172210*/  LDL.LU R25, [R1+0x58d8] ;  /* 0x0058d80001197983 */ /* 0x000ea80000300800 */
[----:B------:R-:W2:Y:S01]  /*172220*/  LDL.LU R10, [R1+0x1c24] ;  /* 0x001c2400010a7983 */ /* 0x000ea20000300800 */
[----:B------:R-:W-:Y:S01]  /*172230*/  IMAD.MOV.U32 R4, RZ, RZ, R0 ;  /* 0x000000ffff047224 */ /* 0x000fe200078e0000 */
[--C-:B----4-:R-:W-:Y:S01]  /*172240*/  PRMT R7, R29, 0x4210, R8.reuse ;  /* 0x000042101d077816 */ /* 0x110fe20000000008 */
[----:B------:R-:W-:Y:S06]  /*172250*/  BAR.SYNC.DEFER_BLOCKING 0x0 ;  /* 0x0000000000007b1d */ /* 0x000fec0000010000 */
[----:B---3--:R0:W-:Y:S04]  /*172260*/  STSM.16.M88.4 [R27], R4 ;  /* 0x000000041b007844 */ /* 0x0081e80000000200 */
[----:B--2---:R-:W-:Y:S04]  /*172270*/  STL [R1+0x58b4], R10 ;  /* 0x0058b40a01007387 */ /* 0x004fe80000100800 */
[----:B------:R-:W-:Y:S04]  /*172280*/  STL [R1+0x58b0], R9 ;  /* 0x0058b00901007387 */ /* 0x000fe80000100800 */
[----:B0-----:R-:W2:Y:S04]  /*172290*/  LDL.LU.64 R6, [R1+0x58d0] ;  /* 0x0058d00001067983 */ /* 0x001ea80000300a00 */
[----:B------:R-:W2:Y:S04]  /*1722a0*/  LDL.LU.64 R4, [R1+0x58c8] ;  /* 0x0058c80001047983 */ /* 0x000ea80000300a00 */
[----:B------:R-:W3:Y:S04]  /*1722b0*/  LDL.LU R22, [R1+0x1b80] ;  /* 0x001b800001167983 */ /* 0x000ee80000300800 */
[----:B------:R-:W4:Y:S04]  /*1722c0*/  LDL.LU R0, [R1+0x1b74] ;  /* 0x001b740001007983 */ /* 0x000f280000300800 */
[----:B------:R-:W3:Y:S04]  /*1722d0*/  LDL.LU R23, [R1+0x1ad4] ;  /* 0x001ad40001177983 */ /* 0x000ee80000300800 */
[----:B------:R-:W3:Y:S04]  /*1722e0*/  LDL.LU R29, [R1+0x1ac4] ;  /* 0x001ac400011d7983 */ /* 0x000ee80000300800 */
[----:B--2---:R0:W-:Y:S04]  /*1722f0*/  STSM.16.M88.4 [R27+0x200], R4 ;  /* 0x000200041b007844 */ /* 0x0041e80000000200 */
[----:B0-----:R-:W2:Y:S04]  /*172300*/  LDL.LU.64 R6, [R1+0x58c0] ;  /* 0x0058c00001067983 */ /* 0x001ea80000300a00 */
[----:B------:R-:W3:Y:S01]  /*172310*/  LDL.LU.64 R4, [R1+0x58b8] ;  /* 0x0058b80001047983 */ /* 0x000ee20000300a00 */
[----:B------:R-:W-:-:S03]  /*172320*/  PRMT R19, R20, 0x5210, R8 ;  /* 0x0000521014137816 */ /* 0x000fc60000000008 */
[----:B------:R-:W4:Y:S01]  /*172330*/  LDL.LU R24, [R1+0x1a14] ;  /* 0x001a140001187983 */ /* 0x000f220000300800 */
[----:B------:R-:W-:Y:S02]  /*172340*/  PRMT R16, R25, 0x5210, R16 ;  /* 0x0000521019107816 */ /* 0x000fe40000000010 */
[----:B------:R-:W-:Y:S01]  /*172350*/  PRMT R17, R26, 0x5210, R15 ;  /* 0x000052101a117816 */ /* 0x000fe2000000000f */
[----:B------:R-:W-:Y:S01]  /*172360*/  BAR.SYNC.DEFER_BLOCKING 0x0 ;  /* 0x0000000000007b1d */ /* 0x000fe20000010000 */
[----:B--2---:R-:W-:-:S05]  /*172370*/  PRMT R18, R7, 0x5210, R11 ;  /* 0x0000521007127816 */ /* 0x004fca000000000b */
[----:B------:R-:W0:Y:S01]  /*172380*/  LDS.128 R8, [R21] ;  /* 0x0000000015087984 */ /* 0x000e220000000c00 */
[----:B------:R-:W-:Y:S02]  /*172390*/  PRMT R12, R28, 0x5210, R6 ;  /* 0x000052101c0c7816 */ /* 0x000fe40000000006 */
[----:B---3--:R-:W-:Y:S01]  /*1723a0*/  PRMT R13, R4, 0x5210, R13 ;  /* 0x00005210040d7816 */ /* 0x008fe2000000000d */
[----:B------:R-:W2:Y:S01]  /*1723b0*/  LDL.LU R28, [R1+0x1a00] ;  /* 0x001a0000011c7983 */ /* 0x000ea20000300800 */
[----:B------:R-:W-:-:S03]  /*1723c0*/  PRMT R14, R5, 0x5210, R14 ;  /* 0x00005210050e7816 */ /* 0x000fc6000000000e */
[----:B------:R-:W3:Y:S04]  /*1723d0*/  LDL.LU R4, [R1+0x1da8] ;  /* 0x001da80001047983 */ /* 0x000ee80000300800 */
[----:B------:R-:W3:Y:S04]  /*1723e0*/  LDL.LU R5, [R1+0x1da4] ;  /* 0x001da40001057983 */ /* 0x000ee80000300800 */
[----:B------:R-:W3:Y:S04]  /*1723f0*/  LDL.LU R25, [R1+0x1d80] ;  /* 0x001d800001197983 */ /* 0x000ee80000300800 */
[----:B------:R-:W3:Y:S04]  /*172400*/  LDL.LU R26, [R1+0x1d70] ;  /* 0x001d7000011a7983 */ /* 0x000ee80000300800 */
[----:B------:R-:W3:Y:S04]  /*172410*/  LDL.LU R7, [R1+0x1d50] ;  /* 0x001d500001077983 */ /* 0x000ee80000300800 */
[----:B0-----:R-:W-:Y:S04]  /*172420*/  STL.64 [R1+0x490], R8 ;  /* 0x0004900801007387 */ /* 0x001fe80000100a00 */
[----:B------:R-:W-:Y:S04]  /*172430*/  STL.64 [R1+0x498], R10 ;  /* 0x0004980a01007387 */ /* 0x000fe80000100a00 */
[----:B------:R-:W0:Y:S01]  /*172440*/  LDS.128 R8, [R21+0x400] ;  /* 0x0004000015087984 */ /* 0x000e220000000c00 */
[----:B------:R-:W-:Y:S06]  /*172450*/  BAR.SYNC.DEFER_BLOCKING 0x0 ;  /* 0x0000000000007b1d */ /* 0x000fec0000010000 */
[----:B0-----:R-:W-:Y:S04]  /*172460*/  STL.64 [R1+0x4f0], R8 ;  /* 0x0004f00801007387 */ /* 0x001fe80000100a00 */
[----:B------:R0:W-:Y:S04]  /*172470*/  STL.64 [R1+0x4f8], R10 ;  /* 0x0004f80a01007387 */ /* 0x0001e80000100a00 */
[----:B0-----:R-:W3:Y:S04]  /*172480*/  LDL.LU R10, [R1+0x58b4] ;  /* 0x0058b400010a7983 */ /* 0x001ee80000300800 */
[----:B------:R-:W3:Y:S01]  /*172490*/  LDL.LU R9, [R1+0x58b0] ;  /* 0x0058b00001097983 */ /* 0x000ee20000300800 */
[----:B------:R-:W-:-:S02]  /*1724a0*/  PRMT R15, R3, 0x5210, R2 ;  /* 0x00005210030f7816 */ /* 0x000fc40000000002 */
[----:B------:R-:W-:Y:S01]  /*1724b0*/  LOP3.LUT R6, R23, 0xffff, RZ, 0xc0, !PT ;  /* 0x0000ffff17067812 */ /* 0x000fe200078ec0ff */
[----:B------:R-:W-:Y:S04]  /*1724c0*/  STSM.16.M88.4 [R27], R16 ;  /* 0x000000101b007844 */ /* 0x000fe80000000200 */
[----:B------:R0:W-:Y:S02]  /*1724d0*/  STSM.16.M88.4 [R27+0x200], R12 ;  /* 0x0002000c1b007844 */ /* 0x0001e40000000200 */
[----:B0-----:R-:W-:Y:S02]  /*1724e0*/  LOP3.LUT R13, R29, 0xffff, RZ, 0xc0, !PT ;  /* 0x0000ffff1d0d7812 */ /* 0x001fe400078ec0ff */
[----:B----4-:R-:W-:Y:S02]  /*1724f0*/  LOP3.LUT R14, R24, 0xffff, RZ, 0xc0, !PT ;  /* 0x0000ffff180e7812 */ /* 0x010fe400078ec0ff */
[----:B--2---:R-:W-:-:S02]  /*172500*/  LOP3.LUT R15, R28, 0xffff, RZ, 0xc0, !PT ;  /* 0x0000ffff1c0f7812 */ /* 0x004fc400078ec0ff */
[----:B---3--:R-:W-:Y:S02]  /*172510*/  PRMT R16, R4, 0x4210, R6 ;  /* 0x0000421004107816 */ /* 0x008fe40000000006 */
[----:B------:R-:W-:Y:S02]  /*172520*/  PRMT R17, R5, 0x4210, R13 ;  /* 0x0000421005117816 */ /* 0x000fe4000000000d */
[----:B------:R-:W-:Y:S02]  /*172530*/  LOP3.LUT R11, R10, 0xffff, RZ, 0xc0, !PT ;  /* 0x0000ffff0a0b7812 */ /* 0x000fe400078ec0ff */
[----:B------:R-:W-:Y:S02]  /*172540*/  LOP3.LUT R2, R9, 0xffff, RZ, 0xc0, !PT ;  /* 0x0000ffff09027812 */ /* 0x000fe400078ec0ff */
[----:B------:R-:W2:Y:S04]  /*172550*/  LDL.LU R9, [R1+0x1d40] ;  /* 0x001d400001097983 */ /* 0x000ea80000300800 */
[----:B------:R-:W3:Y:S04]  /*172560*/  LDL.LU R3, [R1+0x1d28] ;  /* 0x001d280001037983 */ /* 0x000ee80000300800 */
[----:B------:R-:W4:Y:S04]  /*172570*/  LDL.LU R10, [R1+0x1d9c] ;  /* 0x001d9c00010a7983 */ /* 0x000f280000300800 */
[----:B------:R-:W2:Y:S01]  /*172580*/  LDL.LU R29, [R1+0x500] ;  /* 0x00050000011d7983 */ /* 0x000ea20000300800 */
[----:B------:R-:W-:-:S03]  /*172590*/  PRMT R19, R26, 0x4210, R2 ;  /* 0x000042101a137816 */ /* 0x000fc60000000002 */
[----:B------:R-:W2:Y:S04]  /*1725a0*/  LDL.LU R24, [R1+0x504] ;  /* 0x0005040001187983 */ /* 0x000ea80000300800 */
[----:B------:R-:W2:Y:S04]  /*1725b0*/  LDL.LU R4, [R1+0x508] ;  /* 0x0005080001047983 */ /* 0x000ea80000300800 */
[----:B------:R-:W2:Y:S04]  /*1725c0*/  LDL.LU R28, [R1+0x50c] ;  /* 0x00050c00011c7983 */ /* 0x000ea80000300800 */
[----:B------:R-:W2:Y:S04]  /*1725d0*/  LDL.LU R5, [R1+0x51c] ;  /* 0x00051c0001057983 */ /* 0x000ea80000300800 */
[----:B------:R-:W2:Y:S01]  /*1725e0*/  LDL.LU R26, [R1+0x518] ;  /* 0x00051800011a7983 */ /* 0x000ea20000300800 */
[----:B------:R-:W-:-:S02]  /*1725f0*/  PRMT R12, R7, 0x4210, R11 ;  /* 0x00004210070c7816 */ /* 0x000fc4000000000b */
[----:B------:R-:W-:Y:S02]  /*172600*/  PRMT R18, R25, 0x4210, R14 ;  /* 0x0000421019127816 */ /* 0x000fe4000000000e */
[----:B------:R-:W-:Y:S01]  /*172610*/  LOP3.LUT R8, R22, 0xffff, RZ, 0xc0, !PT ;  /* 0x0000ffff16087812 */ /* 0x000fe200078ec0ff */
[----:B------:R-:W-:Y:S06]  /*172620*/  BAR.SYNC.DEFER_BLOCKING 0x0 ;  /* 0x0000000000007b1d */ /* 0x000fec0000010000 */
[----:B--2---:R-:W-:Y:S04]  /*172630*/  STL.64 [R1+0x58a8], R26 ;  /* 0x0058a81a01007387 */ /* 0x004fe80000100a00 */
[----:B------:R-:W-:Y:S04]  /*172640*/  STL [R1+0x58a0], R24 ;  /* 0x0058a01801007387 */ /* 0x000fe80000100800 */
[----:B------:R-:W2:Y:S04]  /*172650*/  LDL.LU R7, [R1+0x514] ;  /* 0x0005140001077983 */ /* 0x000ea80000300800 */
[----:B------:R-:W0:Y:S04]  /*172660*/  LDS.128 R24, [R21] ;  /* 0x0000000015187984 */ /* 0x000e280000000c00 */
[----:B--2---:R1:W-:Y:S04]  /*172670*/  STL.64 [R1+0x5898], R6 ;  /* 0x0058980601007387 */ /* 0x0043e80000100a00 */
[----:B------:R-:W-:Y:S01]  /*172680*/  STL.64 [R1+0x5890], R4 ;  /* 0x0058900401007387 */ /* 0x000fe20000100a00 */
[----:B-1----:R-:W-:-:S03]  /*172690*/  PRMT R6, R9, 0x4210, R8 ;  /* 0x0000421009067816 */ /* 0x002fc60000000008 */
[----:B------:R-:W2:Y:S04]  /*1726a0*/  LDL.LU R9, [R1+0x510] ;  /* 0x0005100001097983 */ /* 0x000ea80000300800 */
[----:B0-----:R-:W-:Y:S04]  /*1726b0*/  STL.64 [R1+0x480], R24 ;  /* 0x0004801801007387 */ /* 0x001fe80000100a00 */
[----:B------:R-:W-:Y:S04]  /*1726c0*/  STL.64 [R1+0x488], R26 ;  /* 0x0004881a01007387 */ /* 0x000fe80000100a00 */
[----:B------:R-:W0:Y:S04]  /*1726d0*/  LDS.128 R24, [R21+0x400] ;  /* 0x0004000015187984 */ /* 0x000e280000000c00 */
[----:B0-----:R-:W-:Y:S04]  /*1726e0*/  STL.64 [R1+0x4e0], R24 ;  /* 0x0004e01801007387 */ /* 0x001fe80000100a00 */
[----:B------:R0:W-:Y:S04]  /*1726f0*/  STL.64 [R1+0x4e8], R26 ;  /* 0x0004e81a01007387 */ /* 0x0001e80000100a00 */
[----:B0-----:R-:W2:Y:S01]  /*172700*/  LDL.LU.64 R26, [R1+0x58a8] ;  /* 0x0058a800011a7983 */ /* 0x001ea20000300a00 */
[----:B------:R-:W-:Y:S01]  /*172710*/  LOP3.LUT R0, R0, 0xffff, RZ, 0xc0, !PT ;  /* 0x0000ffff00007812 */ /* 0x000fe200078ec0ff */
[----:B------:R-:W-:-:S02]  /*172720*/  IMAD.MOV.U32 R4, RZ, RZ, R19 ;  /* 0x000000ffff047224 */ /* 0x000fc400078e0013 */
[----:B------:R-:W-:Y:S01]  /*172730*/  IMAD.MOV.U32 R5, RZ, RZ, R12 ;  /* 0x000000ffff057224 */ /* 0x000fe200078e000c */
[----:B---3--:R-:W-:Y:S01]  /*172740*/  PRMT R7, R3, 0x4210, R0 ;  /* 0x0000421003077816 */ /* 0x008fe20000000000 */
[----:B------:R-:W-:Y:S01]  /*172750*/  BAR.SYNC.DEFER_BLOCKING 0x0 ;  /* 0x0000000000007b1d */ /* 0x000fe20000010000 */
[----:B----4-:R-:W-:-:S05]  /*172760*/  PRMT R19, R10, 0x4210, R15 ;  /* 0x000042100a137816 */ /* 0x010fca000000000f */
[----:B------:R-:W3:Y:S04]  /*172770*/  LDL.LU R24, [R1+0x58a0] ;  /* 0x0058a00001187983 */ /* 0x000ee80000300800 */
[----:B--2---:R0:W-:Y:S04]  /*172780*/  STSM.16.M88.4 [R27], R4 ;  /* 0x000000041b007844 */ /* 0x0041e80000000200 */
[----:B0-----:R-:W2:Y:S04]  /*172790*/  LDL.LU.64 R6, [R1+0x5898] ;  /* 0x0058980001067983 */ /* 0x001ea80000300a00 */
[----:B------:R-:W4:Y:S04]  /*1727a0*/  LDL.LU.64 R4, [R1+0x5890] ;  /* 0x0058900001047983 */ /* 0x000f280000300a00 */
[----:B------:R-:W3:Y:S04]  /*1727b0*/  LDL.LU R10, [R1+0x1c54] ;  /* 0x001c5400010a7983 */ /* 0x000ee80000300800 */
[----:B------:R0:W-:Y:S02]  /*1727c0*/  STSM.16.M88.4 [R27+0x200], R16 ;  /* 0x000200101b007844 */ /* 0x0001e40000000200 */
[----:B0-----:R-:W-:-:S02]  /*1727d0*/  PRMT R17, R26, 0x5210, R11 ;  /* 0x000052101a117816 */ /* 0x001fc4000000000b */
[----:B------:R-:W-:Y:S02]  /*1727e0*/  PRMT R19, R9, 0x5210, R0 ;  /* 0x0000521009137816 */ /* 0x000fe40000000000 */
[----:B------:R-:W-:Y:S01]  /*1727f0*/  PRMT R15, R28, 0x5210, R15 ;  /* 0x000052101c0f7816 */ /* 0x000fe2000000000f */
[----:B------:R-:W-:Y:S01]  /*172800*/  BAR.SYNC.DEFER_BLOCKING 0x0 ;  /* 0x0000000000007b1d */ /* 0x000fe20000010000 */
[----:B--2---:R-:W-:-:S05]  /*172810*/  PRMT R18, R7, 0x5210, R8 ;  /* 0x0000521007127816 */ /* 0x004fca0000000008 */
[----:B---3--:R-:W-:Y:S04]  /*172820*/  STL [R1+0x5888], R10 ;  /* 0x0058880a01007387 */ /* 0x008fe80000100800 */
[----:B------:R-:W0:Y:S01]  /*172830*/  LDS.128 R8, [R21] ;  /* 0x0000000015087984 */ /* 0x000e220000000c00 */
[----:B------:R-:W-:-:S03]  /*172840*/  PRMT R12, R29, 0x5210, R6 ;  /* 0x000052101d0c7816 */ /* 0x000fc60000000006 */
[----:B------:R-:W2:Y:S01]  /*172850*/  LDL.LU R25, [R1+0x1c48] ;  /* 0x001c480001197983 */ /* 0x000ea20000300800 */
[----:B----4-:R-:W-:-:S03]  /*172860*/  PRMT R14, R4, 0x5210, R14 ;  /* 0x00005210040e7816 */ /* 0x010fc6000000000e */
[----:B------:R-:W3:Y:S01]  /*172870*/  LDL.LU R3, [R1+0x1bb0] ;  /* 0x001bb00001037983 */ /* 0x000ee20000300800 */
[----:B------:R-:W-:-:S03]  /*172880*/  PRMT R16, R5, 0x5210, R2 ;  /* 0x0000521005107816 */ /* 0x000fc60000000002 */
[----:B------:R-:W4:Y:S04]  /*172890*/  LDL.LU R29, [R1+0x1ba4] ;  /* 0x001ba400011d7983 */ /* 0x000f280000300800 */
[----:B------:R-:W4:Y:S04]  /*1728a0*/  LDL.LU R4, [R1+0x1b04] ;  /* 0x001b040001047983 */ /* 0x000f280000300800 */
[----:B------:R-:W4:Y:S04]  /*1728b0*/  LDL.LU R2, [R1+0x1af4] ;  /* 0x001af40001027983 */ /* 0x000f280000300800 */
[----:B------:R-:W4:Y:S04]  /*1728c0*/  LDL.LU R28, [R1+0x1a48] ;  /* 0x001a4800011c7983 */ /* 0x000f280000300800 */
[----:B------:R-:W4:Y:S04]  /*1728d0*/  LDL.LU R5, [R1+0x1a34] ;  /* 0x001a340001057983 */ /* 0x000f280000300800 */
[----:B------:R-:W4:Y:S04]  /*1728e0*/  LDL.LU R23, [R1+0x1dd0] ;  /* 0x001dd00001177983 */ /* 0x000f280000300800 */
[----:B------:R-:W4:Y:S04]  /*1728f0*/  LDL.LU R7, [R1+0x1dd4] ;  /* 0x001dd40001077983 */ /* 0x000f280000300800 */
[----:B0-----:R-:W-:Y:S04]  /*172900*/  STL.64 [R1+0x4d0], R8 ;  /* 0x0004d00801007387 */ /* 0x001fe80000100a00 */
[----:B------:R-:W-:Y:S04]  /*172910*/  STL.64 [R1+0x4d8], R10 ;  /* 0x0004d80a01007387 */ /* 0x000fe80000100a00 */
[----:B------:R-:W0:Y:S01]  /*172920*/  LDS.128 R8, [R21+0x400] ;  /* 0x0004000015087984 */ /* 0x000e220000000c00 */
[----:B------:R-:W-:Y:S06]  /*172930*/  BAR.SYNC.DEFER_BLOCKING 0x0 ;  /* 0x0000000000007b1d */ /* 0x000fec0000010000 */
[----:B0-----:R-:W-:Y:S04]  /*172940*/  STL.64 [R1+0x550], R8 ;  /* 0x0005500801007387 */ /* 0x001fe80000100a00 */
[----:B------:R0:W-:Y:S04]  /*172950*/  STL.64 [R1+0x558], R10 ;  /* 0x0005580a01007387 */ /* 0x0001e80000100a00 */
[----:B0-----:R-:W4:Y:S01]  /*172960*/  LDL.LU R10, [R1+0x5888] ;  /* 0x00588800010a7983 */ /* 0x001f220000300800 */
[----:B------:R-:W-:-:S03]  /*172970*/  PRMT R13, R24, 0x5210, R13 ;  /* 0x00005210180d7816 */ /* 0x000fc6000000000d */
[----:B------:R-:W4:Y:S04]  /*172980*/  LDL.LU R24, [R1+0x1dcc] ;  /* 0x001dcc0001187983 */ /* 0x000f280000300800 */
[----:B------:R-:W4:Y:S04]  /*172990*/  LDL.LU R26, [R1+0x1dc4] ;  /* 0x001dc400011a7983 */ /* 0x000f280000300800 */
[----:B------:R2:W-:Y:S04]  /*1729a0*/  STSM.16.M88.4 [R27], R16 ;  /* 0x000000101b007844 */ /* 0x0005e80000000200 */
[----:B------:R-:W4:Y:S04]  /*1729b0*/  LDL.LU R9, [R1+0x1dbc] ;  /* 0x001dbc0001097983 */ /* 0x000f280000300800 */
[----:B------:R0:W-:Y:S01]  /*1729c0*/  STSM.16.M88.4 [R27+0x200], R12 ;  /* 0x0002000c1b007844 */ /* 0x0001e20000000200 */
[----:B--2---:R-:W-:-:S02]  /*1729d0*/  LOP3.LUT R17, R25, 0xffff, RZ, 0xc0, !PT ;  /* 0x0000ffff19117812 */ /* 0x004fc400078ec0ff */
[----:B---3--:R-:W-:Y:S02]  /*1729e0*/  LOP3.LUT R11, R3, 0xffff, RZ, 0xc0, !PT ;  /* 0x0000ffff030b7812 */ /* 0x008fe400078ec0ff */
[----:B----4-:R-:W-:Y:S02]  /*1729f0*/  LOP3.LUT R8, R29, 0xffff, RZ, 0xc0, !PT ;  /* 0x0000ffff1d087812 */ /* 0x010fe400078ec0ff */
[----:B------:R-:W-:Y:S02]  /*172a00*/  LOP3.LUT R6, R4, 0xffff, RZ, 0xc0, !PT ;  /* 0x0000ffff04067812 */ /* 0x000fe400078ec0ff */
[----:B------:R-:W-:Y:S02]  /*172a10*/  LOP3.LUT R2, R2, 0xffff, RZ, 0xc0, !PT ;  /* 0x0000ffff02027812 */ /* 0x000fe400078ec0ff */
[----:B0-----:R-:W-:Y:S02]  /*172a20*/  LOP3.LUT R14, R28, 0xffff, RZ, 0xc0, !PT ;  /* 0x0000ffff1c0e7812 */ /* 0x001fe400078ec0ff */
[----:B------:R-:W-:-:S02]  /*172a30*/  LOP3.LUT R15, R5, 0xffff, RZ, 0xc0, !PT ;  /* 0x0000ffff050f7812 */ /* 0x000fc400078ec0ff */
[----:B------:R-:W-:Y:S02]  /*172a40*/  PRMT R12, R7, 0x4210, R2 ;  /* 0x00004210070c7816 */ /* 0x000fe40000000002 */
        /* <DEDUP_REMOVED lines=12> */
[----:B------:R1:W-:Y:S01]  /*172b10*/  STL.64 [R1+0x5860], R4 ;  /* 0x0058600401007387 */ /* 0x0003e20000100a00 */
[----:B0-----:R-:W-:-:S02]  /*172b20*/  PRMT R6, R24, 0x4210, R14 ;  /* 0x0000421018067816 */ /* 0x001fc4000000000e */
[----:B------:R-:W-:Y:S01]  /*172b30*/  PRMT R7, R26, 0x4210, R15 ;  /* 0x000042101a077816 */ /* 0x000fe2000000000f */
[----:B-1----:R-:W-:Y:S02]  /*172b40*/  IMAD.MOV.U32 R4, RZ, RZ, R13 ;  /* 0x000000ffff047224 */ /* 0x002fe400078e000d */
[----:B------:R-:W-:Y:S02]  /*172b50*/  IMAD.MOV.U32 R5, RZ, RZ, R12 ;  /* 0x000000ffff057224 */ /* 0x000fe400078e000c */
[----:B------:R-:W-:Y:S04]  /*172b60*/  STL.64 [R1+0x5880], R6 ;  /* 0x0058800601007387 */ /* 0x000fe80000100a00 */
[----:B------:R-:W-:Y:S04]  /*172b70*/  STL.64 [R1+0x5878], R4 ;  /* 0x0058780401007387 */ /* 0x000fe80000100a00 */
[----:B------:R-:W0:Y:S01]  /*172b80*/  LDS.128 R4, [R21] ;  /* 0x0000000015047984 */ /* 0x000e220000000c00 */
[----:B------:R-:W-:-:S03]  /*172b90*/  PRMT R12, R9, 0x4210, R0 ;  /* 0x00004210090c7816 */ /* 0x000fc60000000000 */
[----:B------:R-:W-:Y:S01]  /*172ba0*/  STL.64 [R1+0x5870], R14 ;  /* 0x0058700e01007387 */ /* 0x000fe20000100a00 */
        /* <DEDUP_REMOVED lines=11> */
[----:B---3--:R-:W-:-:S02]  /*172c60*/  PRMT R14, R25, 0x4210, R11 ;  /* 0x00004210190e7816 */ /* 0x008fc4000000000b */
[----:B----4-:R-:W-:Y:S01]  /*172c70*/  PRMT R15, R29, 0x4210, R8 ;  /* 0x000042101d0f7816 */ /* 0x010fe20000000008 */
[----:B------:R-:W-:Y:S06]  /*172c80*/  BAR.SYNC.DEFER_BLOCKING 0x0 ;  /* 0x0000000000007b1d */ /* 0x000fec0000010000 */
[----:B------:R0:W-:Y:S04]  /*172c90*/  STSM.16.M88.4 [R27], R12 ;  /* 0x0000000c1b007844 */ /* 0x0001e80000000200 */
[----:B0-----:R-:W3:Y:S04]  /*172ca0*/  LDL.LU.64 R14, [R1+0x5870] ;  /* 0x00587000010e7983 */ /* 0x001ee80000300a00 */
[----:B--2---:R0:W-:Y:S04]  /*172cb0*/  STSM.16.M88.4 [R27+0x200], R4 ;  /* 0x000200041b007844 */ /* 0x0041e80000000200 */
[----:B0-----:R-:W2:Y:S04]  /*172cc0*/  LDL.LU.64 R6, [R1+0x5868] ;  /* 0x0058680001067983 */ /* 0x001ea80000300a00 */
[----:B------:R-:W4:Y:S04]  /*172cd0*/  LDL.LU.64 R4, [R1+0x5860] ;  /* 0x0058600001047983 */ /* 0x000f280000300a00 */
[----:B------:R-:W4:Y:S01]  /*172ce0*/  LDL.LU R29, [R1+0x1c88] ;  /* 0x001c8800011d7983 */ /* 0x000f220000300800 */
[----:B---3--:R-:W-:-:S02]  /*172cf0*/  PRMT R14, R28, 0x5210, R14 ;  /* 0x000052101c0e7816 */ /* 0x008fc4000000000e */
[----:B------:R-:W-:Y:S01]  /*172d00*/  PRMT R18, R9, 0x5210, R11 ;  /* 0x0000521009127816 */ /* 0x000fe2000000000b */
[----:B------:R-:W-:Y:S01]  /*172d10*/  BAR.SYNC.DEFER_BLOCKING 0x0 ;  /* 0x0000000000007b1d */ /* 0x000fe20000010000 */
[----:B--2---:R-:W-:Y:S02]  /*172d20*/  PRMT R12, R3, 0x5210, R6 ;  /* 0x00005210030c7816 */ /* 0x004fe40000000006 */
[----:B----4-:R-:W-:Y:S02]  /*172d30*/  PRMT R15, R5, 0x5210, R15 ;  /* 0x00005210050f7816 */ /* 0x010fe4000000000f */
[----:B------:R-:W-:Y:S02]  /*172d40*/  PRMT R13, R4, 0x5210, R2 ;  /* 0x00005210040d7816 */ /* 0x000fe40000000002 */
[----:B------:R-:W2:Y:S04]  /*172d50*/  LDL.LU R2, [R1+0x1c84] ;  /* 0x001c840001027983 */ /* 0x000ea80000300800 */
[----:B------:R-:W3:Y:S04]  /*172d60*/  LDL.LU R3, [R1+0x1bdc] ;  /* 0x001bdc0001037983 */ /* 0x000ee80000300800 */
[----:B------:R-:W4:Y:S04]  /*172d70*/  LDL.LU R4, [R1+0x1bd4] ;  /* 0x001bd40001047983 */ /* 0x000f280000300800 */
[----:B------:R-:W-:Y:S04]  /*172d80*/  STL.64 [R1+0x5858], R14 ;  /* 0x0058580e01007387 */ /* 0x000fe80000100a00 */
[----:B------:R-:W-:Y:S04]  /*172d90*/  STL.64 [R1+0x5850], R12 ;  /* 0x0058500c01007387 */ /* 0x000fe80000100a00 */
[----:B------:R-:W0:Y:S01]  /*172da0*/  LDS.128 R12, [R21] ;  /* 0x00000000150c7984 */ /* 0x000e220000000c00 */
[----:B------:R-:W-:-:S03]  /*172db0*/  PRMT R16, R7, 0x5210, R0 ;  /* 0x0000521007107816 */ /* 0x000fc60000000000 */
        /* <DEDUP_REMOVED lines=8> */
[----:B------:R-:W0:Y:S04]  /*172e40*/  LDS.128 R12, [R21+0x400] ;  /* 0x00040000150c7984 */ /* 0x000e280000000c00 */
[----:B0-----:R-:W-:Y:S04]  /*172e50*/  STL.64 [R1+0x520], R12 ;  /* 0x0005200c01007387 */ /* 0x001fe80000100a00 */
[----:B------:R0:W-:Y:S04]  /*172e60*/  STL.64 [R1+0x528], R14 ;  /* 0x0005280e01007387 */ /* 0x0001e80000100a00 */
[----:B0-----:R-:W4:Y:S04]  /*172e70*/  LDL.LU.64 R14, [R1+0x5858] ;  /* 0x00585800010e7983 */ /* 0x001f280000300a00 */
[----:B------:R-:W4:Y:S01]  /*172e80*/  LDL.LU.64 R12, [R1+0x5850] ;  /* 0x00585000010c7983 */ /* 0x000f220000300a00 */
[----:B------:R-:W-:-:S02]  /*172e90*/  PRMT R17, R26, 0x5210, R17 ;  /* 0x000052101a117816 */ /* 0x000fc40000000011 */
[----:B------:R-:W-:Y:S01]  /*172ea0*/  PRMT R19, R10, 0x5210, R8 ;  /* 0x000052100a137816 */ /* 0x000fe20000000008 */
[----:B------:R-:W-:Y:S06]  /*172eb0*/  BAR.SYNC.DEFER_BLOCKING 0x0 ;  /* 0x0000000000007b1d */ /* 0x000fec0000010000 */
[----:B------:R-:W4:Y:S04]  /*172ec0*/  LDL.LU R22, [R1+0x1dec] ;  /* 0x001dec0001167983 */ /* 0x000f280000300800 */
[----:B------:R-:W4:Y:S04]  /*172ed0*/  LDL.LU R23, [R1+0x828] ;  /* 0x0008280001177983 */ /* 0x000f280000300800 */
[----:B------:R-:W4:Y:S04]  /*172ee0*/  LDL.LU R24, [R1+0x1de8] ;  /* 0x001de80001187983 */ /* 0x000f280000300800 */
[----:B------:R-:W4:Y:S04]  /*172ef0*/  LDL.LU R10, [R1+0x1de0] ;  /* 0x001de000010a7983 */ /* 0x000f280000300800 */
[----:B------:R-:W-:Y:S01]  /*172f00*/  STSM.16.M88.4 [R27], R16 ;  /* 0x000000101b007844 */ /* 0x000fe20000000200 */
[----:B--2---:R-:W-:-:S02]  /*172f10*/  LOP3.LUT R11, R2, 0xffff, RZ, 0xc0, !PT ;  /* 0x0000ffff020b7812 */ /* 0x004fc400078ec0ff */
[----:B---3--:R-:W-:Y:S02]  /*172f20*/  LOP3.LUT R8, R3, 0xffff, RZ, 0xc0, !PT ;  /* 0x0000ffff03087812 */ /* 0x008fe400078ec0ff */
[----:B----4-:R-:W-:Y:S02]  /*172f30*/  LOP3.LUT R2, R4, 0xffff, RZ, 0xc0, !PT ;  /* 0x0000ffff04027812 */ /* 0x010fe400078ec0ff */
[----:B------:R-:W-:Y:S01]  /*172f40*/  LOP3.LUT R6, R25, 0xffff, RZ, 0xc0, !PT ;  /* 0x0000ffff19067812 */ /* 0x000fe200078ec0ff */
[----:B------:R0:W-:Y:S02]  /*172f50*/  STSM.16.M88.4 [R27+0x200], R12 ;  /* 0x0002000c1b007844 */ /* 0x0001e40000000200 */
[----:B0-----:R-:W-:Y:S02]  /*172f60*/  LOP3.LUT R15, R29, 0xffff, RZ, 0xc0, !PT ;  /* 0x0000ffff1d0f7812 */ /* 0x001fe400078ec0ff */
[----:B------:R-:W2:Y:S04]  /*172f70*/  LDL.LU R29, [R1+0x1ddc] ;  /* 0x001ddc00011d7983 */ /* 0x000ea80000300800 */
[----:B------:R-:W3:Y:S04]  /*172f80*/  LDL.LU R26, [R1+0x1dd8] ;  /* 0x001dd800011a7983 */ /* 0x000ee80000300800 */
[----:B------:R-:W4:Y:S04]  /*172f90*/  LDL.LU R3, [R1+0x59c] ;  /* 0x00059c0001037983 */ /* 0x000f280000300800 */
[----:B------:R-:W2:Y:S04]  /*172fa0*/  LDL.LU R4, [R1+0x598] ;  /* 0x0005980001047983 */ /* 0x000ea80000300800 */
[----:B------:R-:W2:Y:S01]  /*172fb0*/  LDL.LU R25, [R1+0x594] ;  /* 0x0005940001197983 */ /* 0x000ea20000300800 */
[----:B------:R-:W-:-:S03]  /*172fc0*/  PRMT R16, R7, 0x4210, R6 ;  /* 0x0000421007107816 */ /* 0x000fc60000000006 */
[----:B------:R-:W-:Y:S01]  /*172fd0*/  STL [R1+0x584c], R27 ;  /* 0x00584c1b01007387 */ /* 0x000fe20000100800 */
[----:B------:R-:W-:Y:S02]  /*172fe0*/  LOP3.LUT R0, R0, 0xffff, RZ, 0xc0, !PT ;  /* 0x0000ffff00007812 */ /* 0x000fe400078ec0ff */
[----:B------:R-:W-:Y:S02]  /*172ff0*/  LOP3.LUT R5, R5, 0xffff, RZ, 0xc0, !PT ;  /* 0x0000ffff05057812 */ /* 0x000fe400078ec0ff */
[----:B------:R-:W-:Y:S01]  /*173000*/  LOP3.LUT R14, R28, 0xffff, RZ, 0xc0, !PT ;  /* 0x0000ffff1c0e7812 */ /* 0x000fe200078ec0ff */
[----:B------:R-:W-:Y:S06]  /*173010*/  BAR.SYNC.DEFER_BLOCKING 0x0 ;  /* 0x0000000000007b1d */ /* 0x000fec0000010000 */
[----:B--2---:R-:W-:Y:S04]  /*173020*/  STL [R1+0x5848], R25 ;  /* 0x0058481901007387 */ /* 0x004fe80000100800 */
[----:B------:R-:W2:Y:S01]  /*173030*/  LDL.LU R7, [R1+0x590] ;  /* 0x0005900001077983 */ /* 0x000ea20000300800 */
[----:B------:R-:W-:-:S03]  /*173040*/  PRMT R17, R9, 0x4210, R0 ;  /* 0x0000421009117816 */ /* 0x000fc60000000000 */
[----:B------:R-:W3:Y:S04]  /*173050*/  LDL.LU R28, [R1+0x58c] ;  /* 0x00058c00011c7983 */ /* 0x000ee80000300800 */
[----:B------:R-:W3:Y:S01]  /*173060*/  LDL.LU R9, [R1+0x588] ;  /* 0x0005880001097983 */ /* 0x000ee20000300800 */
[----:B------:R-:W-:-:S03]  /*173070*/  PRMT R19, R23, 0x4210, R5 ;  /* 0x0000421017137816 */ /* 0x000fc60000000005 */
[----:B--2---:R3:W-:Y:S04]  /*173080*/  STL.64 [R1+0x5840], R6 ;  /* 0x0058400601007387 */ /* 0x0047e80000100a00 */
[----:B------:R0:W-:Y:S01]  /*173090*/  STL.64 [R1+0x5838], R4 ;  /* 0x0058380401007387 */ /* 0x0001e20000100a00 */
[----:B---3--:R-:W-:Y:S02]  /*1730a0*/  PRMT R7, R26, 0x4210, R2 ;  /* 0x000042101a077816 */ /* 0x008fe40000000002 */
[----:B0-----:R-:W-:Y:S02]  /*1730b0*/  PRMT R4, R24, 0x4210, R15 ;  /* 0x0000421018047816 */ /* 0x001fe4000000000f */
[----:B------:R-:W0:Y:S01]  /*1730c0*/  LDS.128 R24, [R21] ;  /* 0x0000000015187984 */ /* 0x000e220000000c00 */
[----:B------:R-:W-:-:S02]  /*1730d0*/  PRMT R5, R10, 0x4210, R11 ;  /* 0x000042100a057816 */ /* 0x000fc4000000000b */
[----:B------:R-:W-:Y:S01]  /*1730e0*/  PRMT R6, R29, 0x4210, R8 ;  /* 0x000042101d067816 */ /* 0x000fe20000000008 */
[----:B------:R-:W2:Y:S04]  /*1730f0*/  LDL.LU R10, [R1+0x584] ;  /* 0x00058400010a7983 */ /* 0x000ea80000300800 */
[----:B------:R-:W3:Y:S04]  /*173100*/  LDL.LU R29, [R1+0x580] ;  /* 0x00058000011d7983 */ /* 0x000ee80000300800 */
[----:B0-----:R-:W-:Y:S04]  /*173110*/  STL.64 [R1+0x510], R24 ;  /* 0x0005101801007387 */ /* 0x001fe80000100a00 */
[----:B------:R-:W-:Y:S04]  /*173120*/  STL.64 [R1+0x518], R26 ;  /* 0x0005181a01007387 */ /* 0x000fe80000100a00 */
[----:B------:R-:W0:Y:S04]  /*173130*/  LDS.128 R24, [R21+0x400] ;  /* 0x0004000015187984 */ /* 0x000e280000000c00 */
[----:B0-----:R-:W-:Y:S04]  /*173140*/  STL.64 [R1+0x500], R24 ;  /* 0x0005001801007387 */ /* 0x001fe80000100a00 */
[----:B------:R0:W-:Y:S04]  /*173150*/  STL.64 [R1+0x508], R26 ;  /* 0x0005081a01007387 */ /* 0x0001e80000100a00 */
[----:B0-----:R-:W2:Y:S01]  /*173160*/  LDL.LU R27, [R1+0x584c] ;  /* 0x00584c00011b7983 */ /* 0x001ea20000300800 */
[----:B------:R-:W-:Y:S06]  /*173170*/  BAR.SYNC.DEFER_BLOCKING 0x0 ;  /* 0x0000000000007b1d */ /* 0x000fec0000010000 */
[----:B------:R-:W3:Y:S04]  /*173180*/  LDL.LU R25, [R1+0x5848] ;  /* 0x0058480001197983 */ /* 0x000ee80000300800 */
[----:B--2---:R0:W-:Y:S04]  /*173190*/  STSM.16.M88.4 [R27], R4 ;  /* 0x000000041b007844 */ /* 0x0041e80000000200 */
[----:B0-----:R-:W4:Y:S04]  /*1731a0*/  LDL.LU.64 R6, [R1+0x5840] ;  /* 0x0058400001067983 */ /* 0x001f280000300a00 */
[----:B------:R-:W2:Y:S01]  /*1731b0*/  LDL.LU.64 R4, [R1+0x5838] ;  /* 0x0058380001047983 */ /* 0x000ea20000300a00 */
[----:B------:R-:W-:-:S02]  /*1731c0*/  PRMT R18, R22, 0x4210, R14 ;  /* 0x0000421016127816 */ /* 0x000fc4000000000e */
[----:B--2---:R-:W-:Y:S02]  /*1731d0*/  PRMT R13, R4, 0x5210, R0 ;  /* 0x00005210040d7816 */ /* 0x004fe40000000000 */
[----:B------:R-:W2:Y:S01]  /*1731e0*/  LDL.LU R4, [R1+0x1cac] ;  /* 0x001cac0001047983 */ /* 0x000ea20000300800 */
[----:B----4-:R-:W-:-:S03]  /*1731f0*/  PRMT R12, R3, 0x5210, R6 ;  /* 0x00005210030c7816 */ /* 0x010fc60000000006 */
[----:B------:R0:W-:Y:S01]  /*173200*/  STSM.16.M88.4 [R27+0x200], R16 ;  /* 0x000200101b007844 */ /* 0x0001e20000000200 */
[----:B------:R-:W-:Y:S02]  /*173210*/  PRMT R7, R7, 0x5210, R15 ;  /* 0x0000521007077816 */ /* 0x000fe4000000000f */
[----:B------:R-:W-:Y:S02]  /*173220*/  PRMT R6, R28, 0x5210, R11 ;  /* 0x000052101c067816 */ /* 0x000fe4000000000b */
[----:B---3--:R-:W-:Y:S01]  /*173230*/  PRMT R15, R29, 0x5210, R5 ;  /* 0x000052101d0f7816 */ /* 0x008fe20000000005 */
[----:B0-----:R-:W-:Y:S02]  /*173240*/  IMAD.MOV.U32 R16, RZ, RZ, R7 ;  /* 0x000000ffff107224 */ /* 0x001fe400078e0007 */
[----:B------:R-:W-:Y:S01]  /*173250*/  IMAD.MOV.U32 R17, RZ, RZ, R6 ;  /* 0x000000ffff117224 */ /* 0x000fe200078e0006 */
[----:B------:R-:W-:Y:S01]  /*173260*/  PRMT R14, R25, 0x5210, R14 ;  /* 0x00005210190e7816 */ /* 0x000fe2000000000e */
[----:B------:R-:W-:Y:S06]  /*173270*/  BAR.SYNC.DEFER_BLOCKING 0x0 ;  /* 0x0000000000007b1d */ /* 0x000fec0000010000 */
[----:B--2---:R0:W-:Y:S04]  /*173280*/  STL [R1+0x5834], R4 ;  /* 0x0058340401007387 */ /* 0x0041e80000100800 */
[----:B------:R-:W2:Y:S04]  /*173290*/  LDL.LU R3, [R1+0x1ca4] ;  /* 0x001ca40001037983 */ /* 0x000ea80000300800 */
[----:B------:R-:W3:Y:S04]  /*1732a0*/  LDL.LU R0, [R1+0x1c04] ;  /* 0x001c040001007983 */ /* 0x000ee80000300800 */
[----:B------:R-:W4:Y:S04]  /*1732b0*/  LDL.LU R26, [R1+0x1bf8] ;  /* 0x001bf800011a7983 */ /* 0x000f280000300800 */
[----:B------:R-:W2:Y:S01]  /*1732c0*/  LDL.LU R19, [R1+0x1b54] ;  /* 0x001b540001137983 */ /* 0x000ea20000300800 */
[----:B0-----:R-:W-:-:S05]  /*1732d0*/  PRMT R4, R9, 0x5210, R8 ;  /* 0x0000521009047816 */ /* 0x001fca0000000008 */
[----:B------:R-:W-:Y:S02]  /*1732e0*/  IMAD.MOV.U32 R18, RZ, RZ, R4 ;  /* 0x000000ffff127224 */ /* 0x000fe400078e0004 */
[----:B------:R-:W0:Y:S04]  /*1732f0*/  LDS.128 R4, [R21] ;  /* 0x0000000015047984 */ /* 0x000e280000000c00 */
[----:B--2---:R1:W-:Y:S04]  /*173300*/  STL [R1+0x5830], R19 ;  /* 0x0058301301007387 */ /* 0x0043e80000100800 */
[----:B------:R-:W2:Y:S01]  /*173310*/  LDL.LU R28, [R1+0x1b48] ;  /* 0x001b4800011c7983 */ /* 0x000ea20000300800 */
[----:B-1----:R-:W-:-:S03]  /*173320*/  PRMT R19, R10, 0x5210, R2 ;  /* 0x000052100a137816 */ /* 0x002fc60000000002 */
        /* <DEDUP_REMOVED lines=9> */
[----:B------:R-:W-:Y:S01]  /*1733c0*/  BAR.SYNC.DEFER_BLOCKING 0x0 ;  /* 0x0000000000007b1d */ /* 0x000fe20000010000 */
[----:B----4-:R-:W-:-:S05]  /*1733d0*/  LOP3.LUT R8, R26, 0xffff, RZ, 0xc0, !PT ;  /* 0x0000ffff1a087812 */ /* 0x010fca00078ec0ff */
[----:B------:R-:W-:Y:S04]  /*1733e0*/  STSM.16.M88.4 [R27], R16 ;  /* 0x000000101b007844 */ /* 0x000fe80000000200 */
[----:B0-----:R0:W-:Y:S04]  /*1733f0*/  STL.64 [R1+0x580], R4 ;  /* 0x0005800401007387 */ /* 0x0011e80000100a00 */
[----:B------:R1:W-:Y:S04]  /*173400*/  STL.64 [R1+0x588], R6 ;  /* 0x0005880601007387 */ /* 0x0003e80000100a00 */
[----:B0-----:R-:W4:Y:S04]  /*173410*/  LDL.LU R4, [R1+0x5834] ;  /* 0x0058340001047983 */ /* 0x001f280000300800 */
[----:B------:R-:W4:Y:S04]  /*173420*/  LDL.LU R24, [R1+0x1e04] ;  /* 0x001e040001187983 */ /* 0x000f280000300800 */
[----:B------:R-:W4:Y:S04]  /*173430*/  LDL.LU R5, [R1+0x1e00] ;  /* 0x001e000001057983 */ /* 0x000f280000300800 */
[----:B-1----:R-:W4:Y:S04]  /*173440*/  LDL.LU R7, [R1+0x1dfc] ;  /* 0x001dfc0001077983 */ /* 0x002f280000300800 */
[----:B------:R-:W4:Y:S04]  /*173450*/  LDL.LU R19, [R1+0x5830] ;  /* 0x0058300001137983 */ /* 0x000f280000300800 */
[----:B------:R-:W4:Y:S04]  /*173460*/  LDL.LU R29, [R1+0x1e0c] ;  /* 0x001e0c00011d7983 */ /* 0x000f280000300800 */
[----:B------:R-:W4:Y:S04]  /*173470*/  LDL.LU R25, [R1+0x5d4] ;  /* 0x0005d40001197983 */ /* 0x000f280000300800 */
[----:B------:R-:W4:Y:S04]  /*173480*/  LDL.LU R26, [R1+0x5c8] ;  /* 0x0005c800011a7983 */ /* 0x000f280000300800 */
[----:B------:R2:W-:Y:S01]  /*173490*/  STSM.16.M88.4 [R27+0x200], R12 ;  /* 0x0002000c1b007844 */ /* 0x0005e20000000200 */
[----:B------:R-:W-:-:S02]  /*1734a0*/  LOP3.LUT R3, R3, 0xffff, RZ, 0xc0, !PT ;  /* 0x0000ffff03037812 */ /* 0x000fc400078ec0ff */
[----:B---3--:R-:W-:Y:S02]  /*1734b0*/  LOP3.LUT R0, R0, 0xffff, RZ, 0xc0, !PT ;  /* 0x0000ffff00007812 */ /* 0x008fe400078ec0ff */
[----:B--2---:R-:W-:Y:S02]  /*1734c0*/  LOP3.LUT R13, R28, 0xffff, RZ, 0xc0, !PT ;  /* 0x0000ffff1c0d7812 */ /* 0x004fe400078ec0ff */
[----:B------:R-:W-:Y:S02]  /*1734d0*/  LOP3.LUT R11, R2, 0xffff, RZ, 0xc0, !PT ;  /* 0x0000ffff020b7812 */ /* 0x000fe400078ec0ff */
[----:B------:R-:W-:Y:S02]  /*1734e0*/  LOP3.LUT R2, R9, 0xffff, RZ, 0xc0, !PT ;  /* 0x0000ffff09027812 */ /* 0x000fe400078ec0ff */
[----:B------:R-:W-:Y:S01]  /*1734f0*/  PRMT R17, R22, 0x4210, R13 ;  /* 0x0000421016117816 */ /* 0x000fe2000000000d */
[----:B----4-:R-:W-:Y:S04]  /*173500*/  STL.64 [R1+0x5828], R26 ;  /* 0x0058281a01007387 */ /* 0x010fe80000100a00 */
[----:B------:R-:W-:Y:S04]  /*173510*/  STL [R1+0x5824], R25 ;  /* 0x0058241901007387 */ /* 0x000fe80000100800 */
[----:B------:R-:W2:Y:S04]  /*173520*/  LDL.LU R28, [R1+0x5dc] ;  /* 0x0005dc00011c7983 */ /* 0x000ea80000300800 */
[----:B------:R-:W3:Y:S04]  /*173530*/  LDL.LU R9, [R1+0x5d0] ;  /* 0x0005d00001097983 */ /* 0x000ee80000300800 */
[----:B------:R0:W-:Y:S02]  /*173540*/  STL [R1+0x5820], R13 ;  /* 0x0058200d01007387 */ /* 0x0001e40000100800 */
[----:B0-----:R-:W-:Y:S01]  /*173550*/  PRMT R13, R24, 0x4210, R3 ;  /* 0x00004210180d7816 */ /* 0x001fe20000000003 */
[----:B------:R-:W-:Y:S06]  /*173560*/  BAR.SYNC.DEFER_BLOCKING 0x0 ;  /* 0x0000000000007b1d */ /* 0x000fec0000010000 */
[----:B------:R-:W0:Y:S01]  /*173570*/  LDS.128 R24, [R21] ;  /* 0x0000000015187984 */ /* 0x000e220000000c00 */
[----:B------:R-:W-:-:S02]  /*173580*/  LOP3.LUT R4, R4, 0xffff, RZ, 0xc0, !PT ;  /* 0x0000ffff04047812 */ /* 0x000fc400078ec0ff */
[----:B------:R-:W-:Y:S02]  /*173590*/  PRMT R14, R5, 0x4210, R0 ;  /* 0x00004210050e7816 */ /* 0x000fe40000000000 */
[----:B------:R-:W-:Y:S02]  /*1735a0*/  PRMT R12, R10, 0x4210, R4 ;  /* 0x000042100a0c7816 */ /* 0x000fe40000000004 */
[----:B------:R-:W4:Y:S01]  /*1735b0*/  LDL.LU R10, [R1+0x5c4] ;  /* 0x0005c400010a7983 */ /* 0x000f220000300800 */
[----:B------:R-:W-:-:S03]  /*1735c0*/  PRMT R15, R7, 0x4210, R8 ;  /* 0x00004210070f7816 */ /* 0x000fc60000000008 */
        /* <DEDUP_REMOVED lines=8> */
[----:B------:R-:W-:Y:S01]  /*173650*/  BAR.SYNC.DEFER_BLOCKING 0x0 ;  /* 0x0000000000007b1d */ /* 0x000fe20000010000 */
[----:B------:R-:W-:-:S02]  /*173660*/  LOP3.LUT R6, R19, 0xffff, RZ, 0xc0, !PT ;  /* 0x0000ffff13067812 */ /* 0x000fc400078ec0ff */
[----:B------:R-:W-:-:S03]  /*173670*/  PRMT R19, R29, 0x4210, R2 ;  /* 0x000042101d137816 */ /* 0x000fc60000000002 */
[----:B------:R-:W3:Y:S04]  /*173680*/  LDL.LU R25, [R1+0x5824] ;  /* 0x0058240001197983 */ /* 0x000ee80000300800 */
[----:B------:R-:W3:Y:S01]  /*173690*/  LDL.LU R29, [R1+0x5c0] ;  /* 0x0005c000011d7983 */ /* 0x000ee20000300800 */
[----:B------:R-:W-:Y:S02]  /*1736a0*/  PRMT R16, R20, 0x4210, R6 ;  /* 0x0000421014107816 */ /* 0x000fe40000000006 */
[--C-:B------:R-:W-:Y:S01]  /*1736b0*/  PRMT R18, R23, 0x4210, R11.reuse ;  /* 0x0000421017127816 */ /* 0x100fe2000000000b */
[----:B--2---:R0:W-:Y:S04]  /*1736c0*/  STSM.16.M88.4 [R27], R12 ;  /* 0x0000000c1b007844 */ /* 0x0041e80000000200 */
[----:B0-----:R-:W2:Y:S04]  /*1736d0*/  LDL.LU R13, [R1+0x5820] ;  /* 0x00582000010d7983 */ /* 0x001ea80000300800 */
[----:B------:R4:W-:Y:S01]  /*1736e0*/  STSM.16.M88.4 [R27+0x200], R16 ;  /* 0x000200101b007844 */ /* 0x0009e20000000200 */
[----:B------:R-:W-:-:S02]  /*1736f0*/  PRMT R14, R28, 0x5210, R11 ;  /* 0x000052101c0e7816 */ /* 0x000fc4000000000b */
[----:B---3--:R-:W-:Y:S01]  /*173700*/  PRMT R15, R9, 0x5210, R2 ;  /* 0x00005210090f7816 */ /* 0x008fe20000000002 */
[----:B------:R-:W3:Y:S01]  /*173710*/  LDL.LU R20, [R1+0x1cc4] ;  /* 0x001cc40001147983 */ /* 0x000ee20000300800 */
[----:B------:R-:W-:-:S03]  /*173720*/  PRMT R12, R25, 0x5210, R6 ;  /* 0x00005210190c7816 */ /* 0x000fc60000000006 */
[----:B------:R-:W3:Y:S04]  /*173730*/  LDL.LU R22, [R1+0x1cc0] ;  /* 0x001cc00001167983 */ /* 0x000ee80000300800 */
[----:B------:R-:W3:Y:S04]  /*173740*/  LDL.LU R23, [R1+0x1c28] ;  /* 0x001c280001177983 */ /* 0x000ee80000300800 */
[----:B------:R-:W3:Y:S04]  /*173750*/  LDL.LU R24, [R1+0x1c20] ;  /* 0x001c200001187983 */ /* 0x000ee80000300800 */
[----:B------:R-:W-:Y:S01]  /*173760*/  STL.64 [R1+0x5818], R14 ;  /* 0x0058180e01007387 */ /* 0x000fe20000100a00 */
[----:B----4-:R-:W-:-:S02]  /*173770*/  PRMT R16, R10, 0x5210, R4 ;  /* 0x000052100a107816 */ /* 0x010fc40000000004 */
[----:B------:R-:W-:Y:S02]  /*173780*/  PRMT R17, R5, 0x5210, R3 ;  /* 0x0000521005117816 */ /* 0x000fe40000000003 */
[----:B------:R-:W-:Y:S02]  /*173790*/  PRMT R18, R7, 0x5210, R0 ;  /* 0x0000521007127816 */ /* 0x000fe40000000000 */
[----:B------:R-:W-:Y:S01]  /*1737a0*/  PRMT R19, R29, 0x5210, R8 ;  /* 0x000052101d137816 */ /* 0x000fe20000000008 */
[----:B------:R-:W-:Y:S01]  /*1737b0*/  BAR.SYNC.DEFER_BLOCKING 0x0 ;  /* 0x0000000000007b1d */ /* 0x000fe20000010000 */
[----:B--2---:R-:W-:-:S05]  /*1737c0*/  PRMT R13, R26, 0x5210, R13 ;  /* 0x000052101a0d7816 */ /* 0x004fca000000000d */
[----:B------:R-:W-:Y:S04]  /*1737d0*/  STL.64 [R1+0x5810], R12 ;  /* 0x0058100c01007387 */ /* 0x000fe80000100a00 */
[----:B------:R-:W0:Y:S04]  /*1737e0*/  LDS.128 R12, [R21] ;  /* 0x00000000150c7984 */ /* 0x000e280000000c00 */
[----:B------:R-:W2:Y:S04]  /*1737f0*/  LDL.LU R25, [R1+0x1b7c] ;  /* 0x001b7c0001197983 */ /* 0x000ea80000300800 */
        /* <DEDUP_REMOVED lines=17> */
[----:B0-----:R-:W4:Y:S04]  /*173910*/  LDL.LU.64 R14, [R1+0x5818] ;  /* 0x00581800010e7983 */ /* 0x001f280000300a00 */
[----:B------:R-:W4:Y:S04]  /*173920*/  LDL.LU.64 R12, [R1+0x5810] ;  /* 0x00581000010c7983 */ /* 0x000f280000300a00 */
[----:B------:R-:W-:Y:S04]  /*173930*/  STL [R1+0x580c], R27 ;  /* 0x00580c1b01007387 */ /* 0x000fe80000100800 */
[----:B------:R0:W-:Y:S01]  /*173940*/  STSM.16.M88.4 [R27], R16 ;  /* 0x000000101b007844 */ /* 0x0001e20000000200 */
[----:B---3--:R-:W-:-:S02]  /*173950*/  LOP3.LUT R11, R23, 0xffff, RZ, 0xc0, !PT ;  /* 0x0000ffff170b7812 */ /* 0x008fc400078ec0ff */
[----:B0-----:R-:W-:Y:S02]  /*173960*/  LOP3.LUT R16, R20, 0xffff, RZ, 0xc0, !PT ;  /* 0x0000ffff14107812 */ /* 0x001fe400078ec0ff */
[----:B------:R-:W-:Y:S02]  /*173970*/  LOP3.LUT R17, R22, 0xffff, RZ, 0xc0, !PT ;  /* 0x0000ffff16117812 */ /* 0x000fe400078ec0ff */
[----:B--2---:R-:W-:Y:S02]  /*173980*/  LOP3.LUT R6, R25, 0xffff, RZ, 0xc0, !PT ;  /* 0x0000ffff19067812 */ /* 0x004fe400078ec0ff */
[----:B----4-:R-:W-:-:S05]  /*173990*/  LOP3.LUT R2, R2, 0xffff, RZ, 0xc0, !PT ;  /* 0x0000ffff02027812 */ /* 0x010fca00078ec0ff */
[----:B------:R-:W-:Y:S04]  /*1739a0*/  STL [R1+0x620], R2 ;  /* 0x0006200201007387 */ /* 0x000fe80000100800 */
[----:B------:R-:W-:Y:S04]  /*1739b0*/  STL [R1+0x5808], R6 ;  /* 0x0058080601007387 */ /* 0x000fe80000100800 */
[----:B------:R0:W-:Y:S04]  /*1739c0*/  STSM.16.M88.4 [R27+0x200], R12 ;  /* 0x0002000c1b007844 */ /* 0x0001e80000000200 */
[----:B0-----:R-:W2:Y:S04]  /*1739d0*/  LDL.LU R12, [R1+0x600] ;  /* 0x00060000010c7983 */ /* 0x001ea80000300800 */
[----:B------:R-:W3:Y:S04]  /*1739e0*/  LDL.LU R13, [R1+0x604] ;  /* 0x00060400010d7983 */ /* 0x000ee80000300800 */
[----:B------:R-:W4:Y:S04]  /*1739f0*/  LDL.LU R18, [R1+0x608] ;  /* 0x0006080001127983 */ /* 0x000f280000300800 */
[----:B------:R-:W2:Y:S04]  /*173a00*/  LDL.LU R19, [R1+0x60c] ;  /* 0x00060c0001137983 */ /* 0x000ea80000300800 */
[----:B------:R-:W2:Y:S04]  /*173a10*/  LDL.LU R20, [R1+0x61c] ;  /* 0x00061c0001147983 */ /* 0x000ea80000300800 */
[----:B------:R-:W2:Y:S04]  /*173a20*/  LDL.LU R22, [R1+0x618] ;  /* 0x0006180001167983 */ /* 0x000ea80000300800 */
[----:B------:R-:W2:Y:S01]  /*173a30*/  LDL.LU R23, [R1+0x614] ;  /* 0x0006140001177983 */ /* 0x000ea20000300800 */
[----:B------:R-:W-:-:S02]  /*173a40*/  LOP3.LUT R8, R24, 0xffff, RZ, 0xc0, !PT ;  /* 0x0000ffff18087812 */ /* 0x000fc400078ec0ff */
[----:B------:R-:W-:Y:S01]  /*173a50*/  LOP3.LUT R14, R26, 0xffff, RZ, 0xc0, !PT ;  /* 0x0000ffff1a0e7812 */ /* 0x000fe200078ec0ff */
[----:B------:R-:W-:Y:S06]  /*173a60*/  BAR.SYNC.DEFER_BLOCKING 0x0 ;  /* 0x0000000000007b1d */ /* 0x000fec0000010000 */
[----:B------:R-:W0:Y:S01]  /*173a70*/  LDS.128 R24, [R21] ;  /* 0x0000000015187984 */ /* 0x000e220000000c00 */
[----:B------:R-:W-:Y:S02]  /*173a80*/  PRMT R10, R10, 0x4210, R6 ;  /* 0x000042100a0a7816 */ /* 0x000fe40000000006 */
[----:B------:R-:W-:-:S02]  /*173a90*/  PRMT R6, R0, 0x4210, R11 ;  /* 0x0000421000067816 */ /* 0x000fc4000000000b */
[----:B------:R-:W3:Y:S04]  /*173aa0*/  LDL.LU R0, [R1+0x610] ;  /* 0x0006100001007983 */ /* 0x000ee80000300800 */
[----:B0-----:R-:W-:Y:S04]  /*173ab0*/  STL.64 [R1+0x5c0], R24 ;  /* 0x0005c01801007387 */ /* 0x001fe80000100a00 */
[----:B------:R-:W-:Y:S04]  /*173ac0*/  STL.64 [R1+0x5c8], R26 ;  /* 0x0005c81a01007387 */ /* 0x000fe80000100a00 */
[----:B------:R-:W0:Y:S04]  /*173ad0*/  LDS.128 R24, [R21+0x400] ;  /* 0x0004000015187984 */ /* 0x000e280000000c00 */
[----:B0-----:R-:W-:Y:S04]  /*173ae0*/  STL.64 [R1+0x5b0], R24 ;  /* 0x0005b01801007387 */ /* 0x001fe80000100a00 */
[----:B------:R0:W-:Y:S04]  /*173af0*/  STL.64 [R1+0x5b8], R26 ;  /* 0x0005b81a01007387 */ /* 0x0001e80000100a00 */
[----:B0-----:R-:W3:Y:S04]  /*173b00*/  LDL.LU R27, [R1+0x580c] ;  /* 0x00580c00011b7983 */ /* 0x001ee80000300800 */
[----:B--2---:R-:W-:Y:S04]  /*173b10*/  STL.64 [R1+0x5800], R22 ;  /* 0x0058001601007387 */ /* 0x004fe80000100a00 */
[----:B------:R0:W-:Y:S04]  /*173b20*/  STL.64 [R1+0x57f8], R20 ;  /* 0x0057f81401007387 */ /* 0x0001e80000100a00 */
[----:B------:R-:W2:Y:S04]  /*173b30*/  LDL.LU R24, [R1+0x1ce4] ;  /* 0x001ce40001187983 */ /* 0x000ea80000300800 */
[----:B------:R-:W2:Y:S04]  /*173b40*/  LDL.LU R25, [R1+0x1ce0] ;  /* 0x001ce00001197983 */ /* 0x000ea80000300800 */
[----:B------:R-:W2:Y:S01]  /*173b50*/  LDL.LU R26, [R1+0x1c50] ;  /* 0x001c5000011a7983 */ /* 0x000ea20000300800 */
[----:B------:R-:W-:-:S02]  /*173b60*/  LOP3.LUT R15, R28, 0xffff, RZ, 0xc0, !PT ;  /* 0x0000ffff1c0f7812 */ /* 0x000fc400078ec0ff */
[----:B------:R-:W-:Y:S01]  /*173b70*/  PRMT R9, R9, 0x4210, R2 ;  /* 0x0000421009097816 */ /* 0x000fe20000000002 */
[----:B------:R-:W4:Y:S01]  /*173b80*/  LDL.LU R28, [R1+0x1c44] ;  /* 0x001c4400011c7983 */ /* 0x000f220000300800 */
[----:B------:R-:W-:Y:S02]  /*173b90*/  PRMT R4, R4, 0x4210, R16 ;  /* 0x0000421004047816 */ /* 0x000fe40000000010 */
[----:B------:R-:W-:Y:S02]  /*173ba0*/  PRMT R5, R5, 0x4210, R17 ;  /* 0x0000421005057816 */ /* 0x000fe40000000011 */
[----:B------:R-:W-:Y:S01]  /*173bb0*/  PRMT R7, R7, 0x4210, R8 ;  /* 0x0000421007077816 */ /* 0x000fe20000000008 */
[----:B------:R-:W-:Y:S01]  /*173bc0*/  BAR.SYNC.DEFER_BLOCKING 0x0 ;  /* 0x0000000000007b1d */ /* 0x000fe20000010000 */
[----:B------:R-:W-:Y:S02]  /*173bd0*/  PRMT R2, R29, 0x4210, R15 ;  /* 0x000042101d027816 */ /* 0x000fe4000000000f */
[----:B------:R-:W-:Y:S01]  /*173be0*/  PRMT R3, R3, 0x4210, R14 ;  /* 0x0000421003037816 */ /* 0x000fe2000000000e */
[----:B0-----:R-:W-:-:S02]  /*173bf0*/  IMAD.MOV.U32 R20, RZ, RZ, R10 ;  /* 0x000000ffff147224 */ /* 0x001fc400078e000a */
[----:B------:R-:W-:Y:S02]  /*173c00*/  IMAD.MOV.U32 R23, RZ, RZ, R2 ;  /* 0x000000ffff177224 */ /* 0x000fe400078e0002 */
[----:B------:R-:W-:Y:S02]  /*173c10*/  IMAD.MOV.U32 R21, RZ, RZ, R9 ;  /* 0x000000ffff157224 */ /* 0x000fe400078e0009 */
[----:B------:R-:W-:Y:S01]  /*173c20*/  IMAD.MOV.U32 R22, RZ, RZ, R3 ;  /* 0x000000ffff167224 */ /* 0x000fe200078e0003 */
[----:B---3--:R0:W-:Y:S04]  /*173c30*/  STSM.16.M88.4 [R27], R4 ;  /* 0x000000041b007844 */ /* 0x0081e80000000200 */
[----:B------:R1:W-:Y:S04]  /*173c40*/  STSM.16.M88.4 [R27+0x200], R20 ;  /* 0x000200141b007844 */ /* 0x0003e80000000200 */
[----:B0-----:R-:W3:Y:S04]  /*173c50*/  LDL.LU R6, [R1+0x5808] ;  /* 0x0058080001067983 */ /* 0x001ee80000300800 */
[----:B------:R-:W3:Y:S04]  /*173c60*/  LDL.LU R2, [R1+0x1bac] ;  /* 0x001bac0001027983 */ /* 0x000ee80000300800 */
[----:B------:R-:W3:Y:S04]  /*173c70*/  LDL.LU R3, [R1+0x1ba0] ;  /* 0x001ba00001037983 */ /* 0x000ee80000300800 */
[----:B------:R-:W3:Y:S04]  /*173c80*/  LDL.LU R4, [R1+0x1b00] ;  /* 0x001b000001047983 */ /* 0x000ee80000300800 */
[----:B------:R-:W3:Y:S04]  /*173c90*/  LDL.LU R5, [R1+0x1af0] ;  /* 0x001af00001057983 */ /* 0x000ee80000300800 */
[----:B------:R-:W3:Y:S04]  /*173ca0*/  LDL.LU R7, [R1+0x1e6c] ;  /* 0x001e6c0001077983 */ /* 0x000ee80000300800 */
[----:B------:R-:W3:Y:S04]  /*173cb0*/  LDL.LU R29, [R1+0x1e68] ;  /* 0x001e6800011d7983 */ /* 0x000ee80000300800 */
[----:B-1----:R-:W3:Y:S04]  /*173cc0*/  LDL.LU.64 R22, [R1+0x5800] ;  /* 0x0058000001167983 */ /* 0x002ee80000300a00 */
[----:B------:R-:W3:Y:S04]  /*173cd0*/  LDL.LU.64 R20, [R1+0x57f8] ;  /* 0x0057f80001147983 */ /* 0x000ee80000300a00 */
[----:B--2---:R0:W-:Y:S04]  /*173ce0*/  STL.64 [R1+0x57f0], R26 ;  /* 0x0057f01a01007387 */ /* 0x0041e80000100a00 */
[----:B0-----:R-:W2:Y:S04]  /*173cf0*/  LDL.LU R27, [R1+0x620] ;  /* 0x00062000011b7983 */ /* 0x001ea80000300800 */
[----:B------:R-:W-:Y:S01]  /*173d00*/  STL.64 [R1+0x57e8], R24 ;  /* 0x0057e81801007387 */ /* 0x000fe20000100a00 */
[----:B------:R-:W-:-:S02]  /*173d10*/  PRMT R15, R19, 0x5210, R15 ;  /* 0x00005210130f7816 */ /* 0x000fc4000000000f */
[----:B------:R-:W-:Y:S01]  /*173d20*/  PRMT R19, R0, 0x5210, R8 ;  /* 0x0000521000137816 */ /* 0x000fe20000000008 */
[----:B------:R-:W4:Y:S04]  /*173d30*/  LDL.LU R10, [R1+0x1e5c] ;  /* 0x001e5c00010a7983 */ /* 0x000f280000300800 */
[----:B------:R-:W4:Y:S04]  /*173d40*/  LDL.LU R9, [R1+0x830] ;  /* 0x0008300001097983 */ /* 0x000f280000300800 */
[----:B------:R-:W4:Y:S01]  /*173d50*/  LDL.LU R0, [R1+0x1e58] ;  /* 0x001e580001007983 */ /* 0x000f220000300800 */
[----:B------:R-:W-:Y:S01]  /*173d60*/  BAR.SYNC.DEFER_BLOCKING 0x0 ;  /* 0x0000000000007b1d */ /* 0x000fe20000010000 */
[----:B--2---:R-:W-:-:S05]  /*173d70*/  PRMT R13, R13, 0x5210, R27 ;  /* 0x000052100d0d7816 */ /* 0x004fca000000001b */
[----:B---3--:R-:W0:Y:S04]  /*173d80*/  LDS.128 R24, [R21] ;  /* 0x0000000015187984 */ /* 0x008e280000000c00 */
[----:B0-----:R-:W-:Y:S04]  /*173d90*/  STL.64 [R1+0x5a0], R24 ;  /* 0x0005a01801007387 */ /* 0x001fe80000100a00 */
[----:B------:R-:W-:Y:S04]  /*173da0*/  STL.64 [R1+0x5a8], R26 ;  /* 0x0005a81a01007387 */ /* 0x000fe80000100a00 */
[----:B------:R-:W0:Y:S04]  /*173db0*/  LDS.128 R24, [R21+0x400] ;  /* 0x0004000015187984 */ /* 0x000e280000000c00 */
[----:B0-----:R-:W-:Y:S04]  /*173dc0*/  STL.64 [R1+0x610], R24 ;  /* 0x0006101801007387 */ /* 0x001fe80000100a00 */
[----:B------:R0:W-:Y:S04]  /*173dd0*/  STL.64 [R1+0x618], R26 ;  /* 0x0006181a01007387 */ /* 0x0001e80000100a00 */
[----:B0-----:R-:W2:Y:S01]  /*173de0*/  LDL.LU.64 R26, [R1+0x57f0] ;  /* 0x0057f000011a7983 */ /* 0x001ea20000300a00 */
[----:B----4-:R-:W-:-:S02]  /*173df0*/  PRMT R14, R18, 0x5210, R14 ;  /* 0x00005210120e7816 */ /* 0x010fc4000000000e */
[----:B------:R-:W-:Y:S01]  /*173e00*/  PRMT R16, R20, 0x5210, R16 ;  /* 0x0000521014107816 */ /* 0x000fe20000000010 */
[----:B------:R-:W3:Y:S01]  /*173e10*/  LDL.LU.64 R24, [R1+0x57e8] ;  /* 0x0057e80001187983 */ /* 0x000ee20000300a00 */
[----:B------:R-:W-:Y:S02]  /*173e20*/  PRMT R17, R22, 0x5210, R17 ;  /* 0x0000521016117816 */ /* 0x000fe40000000011 */
[----:B------:R-:W-:Y:S01]  /*173e30*/  PRMT R18, R23, 0x5210, R11 ;  /* 0x0000521017127816 */ /* 0x000fe2000000000b */
[----:B------:R-:W-:Y:S01]  /*173e40*/  BAR.SYNC.DEFER_BLOCKING 0x0 ;  /* 0x0000000000007b1d */ /* 0x000fe20000010000 */
[----:B------:R-:W-:Y:S02]  /*173e50*/  PRMT R12, R12, 0x5210, R6 ;  /* 0x000052100c0c7816 */ /* 0x000fe40000000006 */
[----:B------:R-:W-:Y:S02]  /*173e60*/  LOP3.LUT R23, R2, 0xffff, RZ, 0xc0, !PT ;  /* 0x0000ffff02177812 */ /* 0x000fe400078ec0ff */
[----:B------:R-:W-:-:S02]  /*173e70*/  LOP3.LUT R11, R5, 0xffff, RZ, 0xc0, !PT ;  /* 0x0000ffff050b7812 */ /* 0x000fc400078ec0ff */
[----:B------:R-:W-:Y:S02]  /*173e80*/  PRMT R8, R7, 0x4210, R23 ;  /* 0x0000421007087816 */ /* 0x000fe40000000017 */
[----:B------:R-:W-:Y:S01]  /*173e90*/  PRMT R9, R9, 0x4210, R11 ;  /* 0x0000421009097816 */ /* 0x000fe2000000000b */
[----:B--2---:R0:W-:Y:S04]  /*173ea0*/  STSM.16.M88.4 [R27], R16 ;  /* 0x000000101b007844 */ /* 0x0041e80000000200 */
[----:B------:R1:W-:Y:S01]  /*173eb0*/  STSM.16.M88.4 [R27+0x200], R12 ;  /* 0x0002000c1b007844 */ /* 0x0003e20000000200 */
[----:B0-----:R-:W-:-:S04]  /*173ec0*/  LOP3.LUT R16, R4, 0xffff, RZ, 0xc0, !PT ;  /* 0x0000ffff04107812 */ /* 0x001fc800078ec0ff */
[----:B------:R-:W-:Y:S02]  /*173ed0*/  PRMT R10, R10, 0x4210, R16 ;  /* 0x000042100a0a7816 */ /* 0x000fe40000000010 */
[----:B-1----:R-:W-:Y:S02]  /*173ee0*/  LOP3.LUT R12, R28, 0xffff, RZ, 0xc0, !PT ;  /* 0x0000ffff1c0c7812 */ /* 0x002fe400078ec0ff */
[----:B------:R-:W2:Y:S04]  /*173ef0*/  LDL.LU R28, [R1+0x1e4c] ;  /* 0x001e4c00011c7983 */ /* 0x000ea80000300800 */
[----:B------:R-:W4:Y:S04]  /*173f00*/  LDL.LU R22, [R1+0x1e48] ;  /* 0x001e480001167983 */ /* 0x000f280000300800 */
[----:B------:R0:W-:Y:S04]  /*173f10*/  STL.64 [R1+0x57d0], R10 ;  /* 0x0057d00a01007387 */ /* 0x0001e80000100a00 */
[----:B0-----:R-:W2:Y:S04]  /*173f20*/  LDL.LU R11, [R1+0x1e3c] ;  /* 0x001e3c00010b7983 */ /* 0x001ea80000300800 */
[----:B------:R0:W-:Y:S04]  /*173f30*/  STL.64 [R1+0x57c8], R8 ;  /* 0x0057c80801007387 */ /* 0x0001e80000100a00 */
[----:B------:R-:W2:Y:S04]  /*173f40*/  LDL.LU R5, [R1+0x1b9c] ;  /* 0x001b9c0001057983 */ /* 0x000ea80000300800 */
[----:B------:R-:W2:Y:S04]  /*173f50*/  LDL.LU R6, [R1+0x1b98] ;  /* 0x001b980001067983 */ /* 0x000ea80000300800 */
[----:B------:R-:W2:Y:S04]  /*173f60*/  LDL.LU R7, [R1+0x1f0c] ;  /* 0x001f0c0001077983 */ /* 0x000ea80000300800 */
[----:B------:R-:W4:Y:S01]  /*173f70*/  LDL.LU R4, [R1+0x644] ;  /* 0x0006440001047983 */ /* 0x000f220000300800 */
[----:B---3--:R-:W-:-:S02]  /*173f80*/  LOP3.LUT R15, R24, 0xffff, RZ, 0xc0, !PT ;  /* 0x0000ffff180f7812 */ /* 0x008fc400078ec0ff */
[----:B------:R-:W-:Y:S02]  /*173f90*/  LOP3.LUT R18, R3, 0xffff, RZ, 0xc0, !PT ;  /* 0x0000ffff03127812 */ /* 0x000fe400078ec0ff */
[----:B0-----:R-:W-:Y:S02]  /*173fa0*/  PRMT R8, R0, 0x4210, R15 ;  /* 0x0000421000087816 */ /* 0x001fe4000000000f */
[----:B------:R-:W-:Y:S02]  /*173fb0*/  LOP3.LUT R14, R25, 0xffff, RZ, 0xc0, !PT ;  /* 0x0000ffff190e7812 */ /* 0x000fe400078ec0ff */
[----:B------:R-:W-:Y:S01]  /*173fc0*/  LOP3.LUT R13, R26, 0xffff, RZ, 0xc0, !PT ;  /* 0x0000ffff1a0d7812 */ /* 0x000fe200078ec0ff */
[----:B------:R-:W-:Y:S06]  /*173fd0*/  BAR.SYNC.DEFER_BLOCKING 0x0 ;  /* 0x0000000000007b1d */ /* 0x000fec0000010000 */
[----:B--2---:R-:W-:Y:S04]  /*173fe0*/  STL.64 [R1+0x57e0], R6 ;  /* 0x0057e00601007387 */ /* 0x004fe80000100a00 */
[----:B----4-:R-:W-:Y:S04]  /*173ff0*/  STL.64 [R1+0x57d8], R4 ;  /* 0x0057d80401007387 */ /* 0x010fe80000100a00 */
[----:B------:R-:W0:Y:S04]  /*174000*/  LDS.128 R4, [R21] ;  /* 0x0000000015047984 */ /* 0x000e280000000c00 */
[----:B------:R-:W2:Y:S04]  /*174010*/  LDL.LU R0, [R1+0x1f08] ;  /* 0x001f080001007983 */ /* 0x000ea80000300800 */
[----:B------:R-:W3:Y:S04]  /*174020*/  LDL.LU R3, [R1+0x640] ;  /* 0x0006400001037983 */ /* 0x000ee80000300800 */
[----:B------:R-:W4:Y:S01]  /*174030*/  LDL.LU R2, [R1+0x1f04] ;  /* 0x001f040001027983 */ /* 0x000f220000300800 */
[----:B------:R-:W-:-:S03]  /*174040*/  PRMT R9, R28, 0x4210, R14 ;  /* 0x000042101c097816 */ /* 0x000fc6000000000e */
[----:B------:R-:W2:Y:S04]  /*174050*/  LDL.LU R24, [R1+0x648] ;  /* 0x0006480001187983 */ /* 0x000ea80000300800 */
[----:B------:R-:W2:Y:S04]  /*174060*/  LDL.LU R25, [R1+0x1cec] ;  /* 0x001cec0001197983 */ /* 0x000ea80000300800 */
[----:B------:R-:W2:Y:S04]  /*174070*/  LDL.LU R26, [R1+0x1ce8] ;  /* 0x001ce800011a7983 */ /* 0x000ea80000300800 */
[----:B------:R-:W2:Y:S04]  /*174080*/  LDL R17, [R1+0xa0] ;  /* 0x0000a00001117983 */ /* 0x000ea80000100800 */
[----:B------:R-:W2:Y:S04]  /*174090*/  LDL R20, [R1+0x2e38] ;  /* 0x002e380001147983 */ /* 0x000ea80000100800 */
[----:B------:R-:W2:Y:S04]  /*1740a0*/  LDL R19, [R1+0x2e34] ;  /* 0x002e340001137983 */ /* 0x000ea80000100800 */
[----:B------:R-:W2:Y:S04]  /*1740b0*/  LDL.LU R28, [R1+0x1f00] ;  /* 0x001f0000011c7983 */ /* 0x000ea80000300800 */
[----:B0-----:R-:W-:Y:S04]  /*1740c0*/  STL.64 [R1+0x600], R4 ;  /* 0x0006000401007387 */ /* 0x001fe80000100a00 */
[----:B------:R-:W-:Y:S04]  /*1740d0*/  STL.64 [R1+0x608], R6 ;  /* 0x0006080601007387 */ /* 0x000fe80000100a00 */
[----:B------:R-:W0:Y:S01]  /*1740e0*/  LDS.128 R4, [R21+0x400] ;  /* 0x0004000015047984 */ /* 0x000e220000000c00 */
[----:B------:R-:W-:-:S02]  /*1740f0*/  PRMT R10, R11, 0x4210, R13 ;  /* 0x000042100b0a7816 */ /* 0x000fc4000000000d */
[----:B------:R-:W-:Y:S01]  /*174100*/  PRMT R11, R22, 0x4210, R12 ;  /* 0x00004210160b7816 */ /* 0x000fe2000000000c */
[----:B------:R-:W-:Y:S06]  /*174110*/  BAR.SYNC.DEFER_BLOCKING 0x0 ;  /* 0x0000000000007b1d */ /* 0x000fec0000010000 */
[----:B------:R-:W-:Y:S04]  /*174120*/  STSM.16.M88.4 [R27], R8 ;  /* 0x000000081b007844 */ /* 0x000fe80000000200 */
[----:B0-----:R-:W-:Y:S04]  /*174130*/  STL.64 [R1+0x5f0], R4 ;  /* 0x0005f00401007387 */ /* 0x001fe80000100a00 */
[----:B------:R0:W-:Y:S04]  /*174140*/  STL.64 [R1+0x5f8], R6 ;  /* 0x0005f80601007387 */ /* 0x0001e80000100a00 */
[----:B0-----:R-:W2:Y:S04]  /*174150*/  LDL.LU.64 R6, [R1+0x57e0] ;  /* 0x0057e00001067983 */ /* 0x001ea80000300a00 */
[----:B------:R-:W2:Y:S04]  /*174160*/  LDL.LU.64 R4, [R1+0x57d8] ;  /* 0x0057d80001047983 */ /* 0x000ea80000300a00 */
[----:B------:R-:W2:Y:S04]  /*174170*/  LDL R22, [R1+0x2e30] ;  /* 0x002e300001167983 */ /* 0x000ea80000100800 */
[----:B------:R-:W2:Y:S04]  /*174180*/  LDL R21, [R1+0x2e3c] ;  /* 0x002e3c0001157983 */ /* 0x000ea80000100800 */
[----:B------:R-:W2:Y:S04]  /*174190*/  LDL.LU.64 R10, [R1+0x57d0] ;  /* 0x0057d000010a7983 */ /* 0x000ea80000300a00 */
[----:B------:R-:W3:Y:S01]  /*1741a0*/  LDL.LU.64 R8, [R1+0x57c8] ;  /* 0x0057c80001087983 */ /* 0x000ee20000300a00 */
[----:B------:R-:W-:-:S03]  /*1741b0*/  PRMT R29, R29, 0x4210, R18 ;  /* 0x000042101d1d7816 */ /* 0x000fc60000000012 */
[----:B------:R-:W-:Y:S04]  /*1741c0*/  STL.64 [R1+0x57b0], R14 ;  /* 0x0057b00e01007387 */ /* 0x000fe80000100a00 */
[----:B------:R0:W-:Y:S02]  /*1741d0*/  STL.64 [R1+0x57a8], R12 ;  /* 0x0057a80c01007387 */ /* 0x0001e40000100a00 */
[----:B0-----:R-:W-:Y:S02]  /*1741e0*/  IMAD.MOV.U32 R13, RZ, RZ, R29 ;  /* 0x000000ffff0d7224 */ /* 0x001fe400078e001d */
[----:B--2---:R-:W-:Y:S02]  /*1741f0*/  IMAD.MOV.U32 R14, RZ, RZ, R10 ;  /* 0x000000ffff0e7224 */ /* 0x004fe400078e000a */
[----:B---3--:R-:W-:-:S02]  /*174200*/  IMAD.MOV.U32 R12, RZ, RZ, R8 ;  /* 0x000000ffff0c7224 */ /* 0x008fc400078e0008 */
[----:B------:R-:W-:Y:S01]  /*174210*/  IMAD.MOV.U32 R15, RZ, RZ, R9 ;  /* 0x000000ffff0f7224 */ /* 0x000fe200078e0009 */
[----:B------:R-:W2:Y:S04]  /*174220*/  LDL.LU R8, [R1+0x57c4] ;  /* 0x0057c40001087983 */ /* 0x000ea80000300800 */
[----:B------:R-:W3:Y:S04]  /*174230*/  LDL.LU R29, [R1+0x57c0] ;  /* 0x0057c000011d7983 */ /* 0x000ee80000300800 */
[----:B------:R-:W2:Y:S04]  /*174240*/  LDL.LU R10, [R1+0x57bc] ;  /* 0x0057bc00010a7983 */ /* 0x000ea80000300800 */
[----:B------:R-:W2:Y:S04]  /*174250*/  LDL.LU R9, [R1+0x57b8] ;  /* 0x0057b80001097983 */ /* 0x000ea80000300800 */
[----:B------:R0:W-:Y:S04]  /*174260*/  STSM.16.M88.4 [R27+0x200], R12 ;  /* 0x0002000c1b007844 */ /* 0x0001e80000000200 */
[----:B0-----:R-:W2:Y:S04]  /*174270*/  LDL.LU.64 R14, [R1+0x57b0] ;  /* 0x0057b000010e7983 */ /* 0x001ea80000300a00 */
[----:B------:R-:W2:Y:S04]  /*174280*/  LDL.LU.64 R12, [R1+0x57a8] ;  /* 0x0057a800010c7983 */ /* 0x000ea80000300a00 */
[----:B------:R0:W-:Y:S04]  /*174290*/  STL [R1+0x5764], R27 ;  /* 0x0057641b01007387 */ /* 0x0001e80000100800 */
[----:B0-----:R-:W2:Y:S01]  /*1742a0*/  LDL.LU R27, [R1+0x1ae8] ;  /* 0x001ae800011b7983 */ /* 0x001ea20000300800 */
[----:B------:R-:W-:-:S02]  /*1742b0*/  LOP3.LUT R5, R5, 0xffff, RZ, 0xc0, !PT ;  /* 0x0000ffff05057812 */ /* 0x000fc400078ec0ff */
[----:B------:R-:W-:Y:S02]  /*1742c0*/  LOP3.LUT R6, R6, 0xffff, RZ, 0xc0, !PT ;  /* 0x0000ffff06067812 */ /* 0x000fe400078ec0ff */
[--C-:B------:R-:W-:Y:S02]  /*1742d0*/  PRMT R7, R7, 0x4210, R5.reuse ;  /* 0x0000421007077816 */ /* 0x100fe40000000005 */
[----:B------:R-:W-:Y:S02]  /*1742e0*/  PRMT R4, R4, 0x5210, R5 ;  /* 0x0000521004047816 */ /* 0x000fe40000000005 */
[--C-:B------:R-:W-:Y:S01]  /*1742f0*/  PRMT R0, R0, 0x4210, R6.reuse ;  /* 0x0000421000007816 */ /* 0x100fe20000000006 */
[----:B------:R0:W-:Y:S01]  /*174300*/  STL [R1+0x840], R7 ;  /* 0x0008400701007387 */ /* 0x0001e20000100800 */
[----:B------:R-:W-:-:S03]  /*174310*/  PRMT R6, R3, 0x5210, R6 ;  /* 0x0000521003067816 */ /* 0x000fc60000000006 */
[----:B0-----:R-:W4:Y:S04]  /*174320*/  LDL.LU R7, [R1+0x57a0] ;  /* 0x0057a00001077983 */ /* 0x001f280000300800 */
[----:B------:R-:W4:Y:S04]  /*174330*/  LDL.LU R5, [R1+0x579c] ;  /* 0x00579c0001057983 */ /* 0x000f280000300800 */
[----:B------:R0:W-:Y:S04]  /*174340*/  STL [R1+0x7f0], R4 ;  /* 0x0007f00401007387 */ /* 0x0001e80000100800 */
[----:B0-----:R-:W4:Y:S04]  /*174350*/  LDL.LU R4, [R1+0x5798] ;  /* 0x0057980001047983 */ /* 0x001f280000300800 */
[----:B------:R0:W-:Y:S04]  /*174360*/  STL [R1+0x844], R0 ;  /* 0x0008440001007387 */ /* 0x0001e80000100800 */
[----:B0-----:R-:W4:Y:S04]  /*174370*/  LDL.LU R0, [R1+0x5794] ;  /* 0x0057940001007983 */ /* 0x001f280000300800 */
[----:B------:R-:W4:Y:S04]  /*174380*/  LDL.LU R3, [R1+0x5790] ;  /* 0x0057900001037983 */ /* 0x000f280000300800 */
[----:B------:R4:W-:Y:S01]  /*174390*/  STL [R1+0x7f4], R6 ;  /* 0x0007f40601007387 */ /* 0x0009e20000100800 */
[----:B------:R-:W-:Y:S01]  /*1743a0*/  ISETP.LT.AND P1, PT, R20, UR30, !P3 ;  /* 0x0000001e14007c0c */ /* 0x000fe2000df21270 */
[----:B------:R-:W0:Y:S01]  /*1743b0*/  LDCU UR30, c[0x0][0x398] ;  /* 0x00007300ff1e77ac */ /* 0x000e220008000800 */
[----:B------:R-:W-:-:S02]  /*1743c0*/  ISETP.LT.AND P0, PT, R19, UR32, !P3 ;  /* 0x0000002013007c0c */ /* 0x000fc4000df01270 */
[----:B------:R-:W-:Y:S01]  /*1743d0*/  LOP3.LUT R25, R25, 0xffff, RZ, 0xc0, !PT ;  /* 0x0000ffff19197812 */ /* 0x000fe200078ec0ff */
[----:B------:R-:W1:Y:S01]  /*1743e0*/  LDCU UR32, c[0x0][0x398] ;  /* 0x00007300ff2077ac */ /* 0x000e620008000800 */
[----:B---3--:R-:W-:Y:S02]  /*1743f0*/  LOP3.LUT R29, R29, 0xffffefff, RZ, 0xc0, !PT ;  /* 0xffffefff1d1d7812 */ /* 0x008fe400078ec0ff */
[----:B--2---:R-:W-:-:S04]  /*174400*/  LOP3.LUT R27, R27, 0xffff, RZ, 0xc0, !PT ;  /* 0x0000ffff1b1b7812 */ /* 0x004fc800078ec0ff */
[--C-:B----4-:R-:W-:Y:S02]  /*174410*/  PRMT R6, R2, 0x4210, R27.reuse ;  /* 0x0000421002067816 */ /* 0x110fe4000000001b */
[----:B------:R-:W2:Y:S04]  /*174420*/  LDL.LU R2, [R1+0x64c] ;  /* 0x00064c0001027983 */ /* 0x000ea80000300800 */
[----:B------:R3:W-:Y:S02]  /*174430*/  STL [R1+0x848], R6 ;  /* 0x0008480601007387 */ /* 0x0007e40000100800 */
[----:B---3--:R-:W-:Y:S02]  /*174440*/  PRMT R6, R24, 0x5210, R27 ;  /* 0x0000521018067816 */ /* 0x008fe4000000001b */
[----:B------:R-:W-:-:S03]  /*174450*/  LOP3.LUT R27, R26, 0xffff, RZ, 0xc0, !PT ;  /* 0x0000ffff1a1b7812 */ /* 0x000fc600078ec0ff */
[----:B------:R3:W-:Y:S04]  /*174460*/  STL [R1+0x7f8], R6 ;  /* 0x0007f80601007387 */ /* 0x0007e80000100800 */
[----:B------:R-:W4:Y:S01]  /*174470*/  LDL.LU R26, [R1+0x1efc] ;  /* 0x001efc00011a7983 */ /* 0x000f220000300800 */
[----:B------:R-:W-:Y:S02]  /*174480*/  @P1 LOP3.LUT R29, R29, 0x1000, RZ, 0xfc, !PT ;  /* 0x000010001d1d1812 */ /* 0x000fe400078efcff */
[----:B------:R-:W-:Y:S02]  /*174490*/  PRMT R24, R28, 0x4210, R25 ;  /* 0x000042101c187816 */ /* 0x000fe40000000019 */
[----:B------:R-:W-:Y:S01]  /*1744a0*/  LOP3.LUT R29, R29, 0xfffff7ff, RZ, 0xc0, !PT ;  /* 0xfffff7ff1d1d7812 */ /* 0x000fe200078ec0ff */
[----:B---3--:R-:W-:Y:S01]  /*1744b0*/  VIADD R6, R17, 0x1ad ;  /* 0x000001ad11067836 */ /* 0x008fe20000000000 */
[----:B------:R-:W3:Y:S02]  /*1744c0*/  LDL.LU R28, [R1+0x650] ;  /* 0x00065000011c7983 */ /* 0x000ee40000300800 */
[----:B------:R-:W-:-:S02]  /*1744d0*/  @P0 LOP3.LUT R29, R29, 0x800, RZ, 0xfc, !PT ;  /* 0x000008001d1d0812 */ /* 0x000fc400078efcff */
[----:B------:R0:W-:Y:S01]  /*1744e0*/  STL [R1+0x830], R24 ;  /* 0x0008301801007387 */ /* 0x0001e20000100800 */
[----:B------:R-:W-:Y:S01]  /*1744f0*/  ISETP.GE.AND P0, PT, R6, UR46, PT ;  /* 0x0000002e06007c0c */ /* 0x000fe2000bf06270 */
[----:B------:R-:W1:Y:S02]  /*174500*/  LDCU.64 UR46, c[0x0][0x398] ;  /* 0x00007300ff2e77ac */ /* 0x000e640008000a00 */
[----:B0-----:R-:W3:Y:S01]  /*174510*/  LDL.LU R24, [R1+0x1bc8] ;  /* 0x001bc80001187983 */ /* 0x001ee20000300800 */
[----:B------:R-:W-:Y:S02]  /*174520*/  LOP3.LUT R10, R10, 0x7fffffff, RZ, 0xc0, !PT ;  /* 0x7fffffff0a0a7812 */ /* 0x000fe400078ec0ff */
[----:B------:R-:W-:Y:S02]  /*174530*/  LOP3.LUT R9, R9, 0x7fffffff, RZ, 0xc0, !PT ;  /* 0x7fffffff09097812 */ /* 0x000fe400078ec0ff */
[----:B------:R-:W-:Y:S01]  /*174540*/  LOP3.LUT R8, R8, 0x7fffffff, RZ, 0xc0, !PT ;  /* 0x7fffffff08087812 */ /* 0x000fe200078ec0ff */
[----:B------:R-:W-:Y:S01]  /*174550*/  BAR.SYNC.DEFER_BLOCKING 0x0 ;  /* 0x0000000000007b1d */ /* 0x000fe20000010000 */
[----:B--2---:R-:W-:-:S05]  /*174560*/  PRMT R6, R2, 0x5210, R25 ;  /* 0x0000521002067816 */ /* 0x004fca0000000019 */
[----:B------:R-:W2:Y:S04]  /*174570*/  LDL.LU R25, [R1+0x1bc4] ;  /* 0x001bc40001197983 */ /* 0x000ea80000300800 */
[----:B------:R-:W2:Y:S01]  /*174580*/  LDL.LU R2, [R1+0x1ef4] ;  /* 0x001ef40001027983 */ /* 0x000ea20000300800 */
[----:B------:R-:W-:Y:S01]  /*174590*/  ISETP.LT.AND P4, PT, R22, UR34, !P0 ;  /* 0x0000002216007c0c */ /* 0x000fe2000c781270 */
[----:B------:R-:W0:Y:S01]  /*1745a0*/  LDCU UR34, c[0x0][0x398] ;  /* 0x00007300ff2277ac */ /* 0x000e220008000800 */
[----:B------:R-:W-:Y:S02]  /*1745b0*/  ISETP.LT.AND P3, PT, R21, UR36, !P0 ;  /* 0x0000002415007c0c */ /* 0x000fe4000c761270 */
[----:B------:R-:W-:Y:S02]  /*1745c0*/  LOP3.LUT R29, R29, 0xfffffbff, RZ, 0xc0, !PT ;  /* 0xfffffbff1d1d7812 */ /* 0x000fe400078ec0ff */
[----:B------:R-:W-:Y:S01]  /*1745d0*/  ISETP.LT.AND P1, PT, R20, UR38, !P0 ;  /* 0x0000002614007c0c */ /* 0x000fe2000c721270 */
[----:B------:R0:W-:Y:S01]  /*1745e0*/  STL [R1+0x7e0], R6 ;  /* 0x0007e00601007387 */ /* 0x0001e20000100800 */
[----:B------:R-:W0:Y:S05]  /*1745f0*/  LDCU UR36, c[0x0][0x398] ;  /* 0x00007300ff2477ac */ /* 0x000e2a0008000800 */
[----:B------:R-:W-:Y:S01]  /*174600*/  @P4 LOP3.LUT R29, R29, 0x400, RZ, 0xfc, !PT ;  /* 0x000004001d1d4812 */ /* 0x000fe200078efcff */
[----:B------:R-:W1:Y:S03]  /*174610*/  LDCU UR38, c[0x0][0x39c] ;  /* 0x00007380ff2677ac */ /* 0x000e660008000800 */
[----:B------:R-:W-:-:S04]  /*174620*/  LOP3.LUT R29, R29, 0xfffffdff, RZ, 0xc0, !PT ;  /* 0xfffffdff1d1d7812 */ /* 0x000fc800078ec0ff */
[----:B------:R-:W-:Y:S02]  /*174630*/  @P3 LOP3.LUT R29, R29, 0x200, RZ, 0xfc, !PT ;  /* 0x000002001d1d3812 */ /* 0x000fe400078efcff */
[----:B------:R-:W-:Y:S02]  /*174640*/  ISETP.LT.AND P0, PT, R19, UR40, !P0 ;  /* 0x0000002813007c0c */ /* 0x000fe4000c701270 */
[----:B----4-:R-:W-:Y:S01]  /*174650*/  PRMT R26, R26, 0x4210, R27 ;  /* 0x000042101a1a7816 */ /* 0x010fe2000000001b */
[----:B0-----:R-:W-:Y:S01]  /*174660*/  VIADD R6, R17, 0x1ae ;  /* 0x000001ae11067836 */ /* 0x001fe20000000000 */
[----:B------:R-:W-:Y:S01]  /*174670*/  LOP3.LUT R29, R29, 0xfffffeff, RZ, 0xc0, !PT ;  /* 0xfffffeff1d1d7812 */ /* 0x000fe200078ec0ff */
[----:B------:R-:W0:Y:S03]  /*174680*/  LDCU UR40, c[0x0][0x398] ;  /* 0x00007300ff2877ac */ /* 0x000e260008000800 */
[----:B------:R-:W-:Y:S01]  /*174690*/  @P1 LOP3.LUT R29, R29, 0x100, RZ, 0xfc, !PT ;  /* 0x000001001d1d1812 */ /* 0x000fe200078efcff */
[----:B------:R4:W-:Y:S03]  /*1746a0*/  STL [R1+0x834], R26 ;  /* 0x0008341a01007387 */ /* 0x0009e60000100800 */
[----:B------:R-:W-:Y:S01]  /*1746b0*/  LOP3.LUT R29, R29, 0xffffff7f, RZ, 0xc0, !PT ;  /* 0xffffff7f1d1d7812 */ /* 0x000fe200078ec0ff */
[----:B----4-:R-:W4:Y:S03]  /*1746c0*/  LDL.LU R26, [R1+0x654] ;  /* 0x00065400011a7983 */ /* 0x010f260000300800 */
[----:B------:R-:W-:-:S02]  /*1746d0*/  @P0 LOP3.LUT R29, R29, 0x80, RZ, 0xfc, !PT ;  /* 0x000000801d1d0812 */ /* 0x000fc400078efcff */
[----:B------:R-:W-:Y:S01]  /*1746e0*/  ISETP.GE.AND P0, PT, R6, UR52, PT ;  /* 0x0000003406007c0c */ /* 0x000fe2000bf06270 */
[----:B------:R-:W0:Y:S01]  /*1746f0*/  LDCU.64 UR52, c[0x0][0x398] ;  /* 0x00007300ff3477ac */ /* 0x000e220008000a00 */
[----:B---3--:R-:W-:Y:S02]  /*174700*/  PRMT R6, R28, 0x5210, R27 ;  /* 0x000052101c067816 */ /* 0x008fe4000000001b */
[----:B------:R-:W3:Y:S01]  /*174710*/  LDL.LU R28, [R1+0x1ef0] ;  /* 0x001ef000011c7983 */ /* 0x000ee20000300800 */
[----:B------:R-:W-:-:S03]  /*174720*/  LOP3.LUT R27, R24, 0xffff, RZ, 0xc0, !PT ;  /* 0x0000ffff181b7812 */ /* 0x000fc600078ec0ff */
[----:B------:R0:W-:Y:S01]  /*174730*/  STL [R1+0x7e4], R6 ;  /* 0x0007e40601007387 */ /* 0x0001e20000100800 */
[----:B------:R-:W-:Y:S01]  /*174740*/  ISETP.LT.AND P4, PT, R22, UR42, !P0 ;  /* 0x0000002a16007c0c */ /* 0x000fe2000c781270 */
[----:B------:R-:W0:Y:S01]  /*174750*/  LDCU UR42, c[0x0][0x398] ;  /* 0x00007300ff2a77ac */ /* 0x000e220008000800 */
[----:B------:R-:W-:Y:S02]  /*174760*/  ISETP.LT.AND P3, PT, R21, UR44, !P0 ;  /* 0x0000002c15007c0c */ /* 0x000fe4000c761270 */
[----:B------:R-:W-:Y:S01]  /*174770*/  LOP3.LUT R29, R29, 0xffffffbf, RZ, 0xc0, !PT ;  /* 0xffffffbf1d1d7812 */ /* 0x000fe200078ec0ff */
[----:B------:R-:W0:Y:S01]  /*174780*/  LDCU UR44, c[0x0][0x398] ;  /* 0x00007300ff2c77ac */ /* 0x000e220008000800 */
[----:B-1----:R-:W-:-:S07]  /*174790*/  ISETP.LT.AND P1, PT, R20, UR46, !P0 ;  /* 0x0000002e14007c0c */ /* 0x002fce000c721270 */
[----:B------:R-:W-:Y:S02]  /*1747a0*/  @P4 LOP3.LUT R29, R29, 0x40, RZ, 0xfc, !PT ;  /* 0x000000401d1d4812 */ /* 0x000fe400078efcff */
[----:B--2---:R-:W-:Y:S02]  /*1747b0*/  LOP3.LUT R24, R25, 0xffff, RZ, 0xc0, !PT ;  /* 0x0000ffff19187812 */ /* 0x004fe400078ec0ff */
[----:B------:R-:W-:Y:S01]  /*1747c0*/  PRMT R2, R2, 0x4210, R27 ;  /* 0x0000421002027816 */ /* 0x000fe2000000001b */
[----:B------:R-:W2:Y:S01]  /*1747d0*/  LDL.LU R25, [R1+0x658] ;  /* 0x0006580001197983 */ /* 0x000ea20000300800 */
[----:B0-----:R-:W-:Y:S01]  /*1747e0*/  VIADD R6, R17, 0x1af ;  /* 0x000001af11067836 */ /* 0x001fe20000000000 */
[----:B------:R-:W0:Y:S02]  /*1747f0*/  LDCU UR46, c[0x0][0x39c] ;  /* 0x00007380ff2e77ac */ /* 0x000e240008000800 */
[----:B------:R1:W-:Y:S04]  /*174800*/  STL [R1+0x7b0], R2 ;  /* 0x0007b00201007387 */ /* 0x0003e80000100800 */
[----:B-1----:R-:W2:Y:S01]  /*174810*/  LDL.LU R2, [R1+0x1b18] ;  /* 0x001b180001027983 */ /* 0x002ea20000300800 */
[----:B------:R-:W-:-:S04]  /*174820*/  LOP3.LUT R29, R29, 0xffffffdf, RZ, 0xc0, !PT ;  /* 0xffffffdf1d1d7812 */ /* 0x000fc800078ec0ff */
[----:B------:R-:W-:Y:S02]  /*174830*/  @P3 LOP3.LUT R29, R29, 0x20, RZ, 0xfc, !PT ;  /* 0x000000201d1d3812 */ /* 0x000fe400078efcff */
[----:B------:R-:W-:Y:S01]  /*174840*/  ISETP.LT.AND P0, PT, R19, UR48, !P0 ;  /* 0x0000003013007c0c */ /* 0x000fe2000c701270 */
[----:B------:R-:W1:Y:S01]  /*174850*/  LDCU UR48, c[0x0][0x398] ;  /* 0x00007300ff3077ac */ /* 0x000e620008000800 */
[----:B------:R-:W-:-:S04]  /*174860*/  LOP3.LUT R29, R29, 0xffffffef, RZ, 0xc0, !PT ;  /* 0xffffffef1d1d7812 */ /* 0x000fc800078ec0ff */
[----:B------:R-:W-:-:S04]  /*174870*/  @P1 LOP3.LUT R29, R29, 0x10, RZ, 0xfc, !PT ;  /* 0x000000101d1d1812 */ /* 0x000fc800078efcff */
[----:B------:R-:W-:-:S04]  /*174880*/  LOP3.LUT R29, R29, 0xfffffff7, RZ, 0xc0, !PT ;  /* 0xfffffff71d1d7812 */ /* 0x000fc800078ec0ff */
[----:B------:R-:W-:Y:S02]  /*174890*/  @P0 LOP3.LUT R29, R29, 0x8, RZ, 0xfc, !PT ;  /* 0x000000081d1d0812 */ /* 0x000fe400078efcff */
[----:B------:R-:W-:Y:S01]  /*1748a0*/  ISETP.LT.AND P0, PT, R17, UR51, !P2 ;  /* 0x0000003311007c0c */ /* 0x000fe2000d701270 */
[----:B------:R-:W0:Y:S01]  /*1748b0*/  LDCU UR51, c[0x0][0x398] ;  /* 0x00007300ff3377ac */ /* 0x000e220008000800 */
[----:B------:R-:W-:-:S11]  /*1748c0*/  LOP3.LUT R29, R29, 0xfffffffb, RZ, 0xc0, !PT ;  /* 0xfffffffb1d1d7812 */ /* 0x000fd600078ec0ff */
[----:B------:R-:W-:Y:S02]  /*1748d0*/  @P0 LOP3.LUT R29, R29, 0x4, RZ, 0xfc, !PT ;  /* 0x000000041d1d0812 */ /* 0x000fe400078efcff */
[----:B------:R-:W-:Y:S01]  /*1748e0*/  ISETP.GE.AND P0, PT, R6, UR38, PT ;  /* 0x0000002606007c0c */ /* 0x000fe2000bf06270 */
[----:B------:R-:W0:Y:S03]  /*1748f0*/  LDCU UR38, c[0x0][0x398] ;  /* 0x00007300ff2677ac */ /* 0x000e260008000800 */
[----:B------:R-:W-:Y:S01]  /*174900*/  ISETP.LT.AND P3, PT, R21, UR50, !P0 ;  /* 0x0000003215007c0c */ /* 0x000fe2000c761270 */
[----:B------:R-:W0:Y:S01]  /*174910*/  LDCU UR50, c[0x0][0x398] ;  /* 0x00007300ff3277ac */ /* 0x000e220008000800 */
[----:B------:R-:W-:Y:S02]  /*174920*/  ISETP.LT.AND P2, PT, R22, UR52, !P0 ;  /* 0x0000003416007c0c */ /* 0x000fe4000c741270 */
[----:B------:R-:W-:Y:S01]  /*174930*/  LOP3.LUT R29, R29, 0xfffffffe, RZ, 0xc0, !PT ;  /* 0xfffffffe1d1d7812 */ /* 0x000fe200078ec0ff */
[----:B------:R-:W0:Y:S01]  /*174940*/  LDCU UR52, c[0x0][0x398] ;  /* 0x00007300ff3477ac */ /* 0x000e220008000800 */
[----:B------:R-:W-:-:S07]  /*174950*/  ISETP.LT.AND P1, PT, R20, UR76, !P0 ;  /* 0x0000004c14007c0c */ /* 0x000fce000c721270 */
[----:B------:R-:W-:Y:S01]  /*174960*/  @P3 LOP3.LUT R29, R29, 0x1, RZ, 0xfc, !PT ;  /* 0x000000011d1d3812 */ /* 0x000fe200078efcff */
[----:B------:R-:W0:Y:S01]  /*174970*/  LDCU UR76, c[0x0][0x398] ;  /* 0x00007300ff4c77ac */ /* 0x000e220008000800 */
[----:B------:R-:W-:Y:S02]  /*174980*/  ISETP.LT.AND P0, PT, R19, UR77, !P0 ;  /* 0x0000004d13007c0c */ /* 0x000fe4000c701270 */
[----:B------:R-:W-:Y:S01]  /*174990*/  LOP3.LUT R29, R29, 0xfffffffd, RZ, 0xc0, !PT ;  /* 0xfffffffd1d1d7812 */ /* 0x000fe200078ec0ff */
[----:B------:R-:W0:Y:S01]  /*1749a0*/  LDCU UR77, c[0x0][0x398] ;  /* 0x00007300ff4d77ac */ /* 0x000e220008000800 */
[----:B----4-:R-:W-:Y:S02]  /*1749b0*/  PRMT R6, R26, 0x5210, R27 ;  /* 0x000052101a067816 */ /* 0x010fe4000000001b */
[----:B------:R-:W-:Y:S02]  /*1749c0*/  @P2 LOP3.LUT R29, R29, 0x2, RZ, 0xfc, !PT ;  /* 0x000000021d1d2812 */ /* 0x000fe400078efcff */
[----:B------:R-:W-:-:S03]  /*1749d0*/  @P1 LOP3.LUT R10, R10, 0x80000000, RZ, 0xfc, !PT ;  /* 0x800000000a0a1812 */ /* 0x000fc600078efcff */
[----:B------:R-:W-:Y:S01]  /*1749e0*/  STL [R1+0x576c], R29 ;  /* 0x00576c1d01007387 */ /* 0x000fe20000100800 */
[----:B------:R-:W-:-:S03]  /*1749f0*/  LOP3.LUT R10, R10, 0xbfffffff, RZ, 0xc0, !PT ;  /* 0xbfffffff0a0a7812 */ /* 0x000fc600078ec0ff */
[----:B------:R4:W-:Y:S04]  /*174a00*/  STL [R1+0x790], R6 ;  /* 0x0007900601007387 */ /* 0x0009e80000100800 */
[----:B------:R-:W2:Y:S01]  /*174a10*/  LDL.LU R26, [R1+0x1b14] ;  /* 0x001b1400011a7983 */ /* 0x000ea20000300800 */
[----:B------:R-:W-:Y:S01]  /*174a20*/  @P0 LOP3.LUT R10, R10, 0x40000000, RZ, 0xfc, !PT ;  /* 0x400000000a0a0812 */ /* 0x000fe200078efcff */
[----:B----4-:R-:W-:Y:S01]  /*174a30*/  VIADD R6, R17, 0x1b0 ;  /* 0x000001b011067836 */ /* 0x010fe20000000000 */
[--C-:B---3--:R-:W-:Y:S02]  /*174a40*/  PRMT R27, R28, 0x4210, R24.reuse ;  /* 0x000042101c1b7816 */ /* 0x108fe40000000018 */
[----:B------:R-:W3:Y:S02]  /*174a50*/  LDL.LU R28, [R1+0x1eec] ;  /* 0x001eec00011c7983 */ /* 0x000ee40000300800 */
[----:B0-----:R-:W-:Y:S01]  /*174a60*/  ISETP.GE.AND P0, PT, R6, UR46, PT ;  /* 0x0000002e06007c0c */ /* 0x001fe2000bf06270 */
[----:B------:R-:W0:Y:S01]  /*174a70*/  LDCU UR46, c[0x0][0x39c] ;  /* 0x00007380ff2e77ac */ /* 0x000e220008000800 */
[----:B------:R4:W-:Y:S01]  /*174a80*/  STL [R1+0x7b4], R27 ;  /* 0x0007b41b01007387 */ /* 0x0009e20000100800 */
[----:B--2---:R-:W-:-:S05]  /*174a90*/  PRMT R6, R25, 0x5210, R24 ;  /* 0x0000521019067816 */ /* 0x004fca0000000018 */
[----:B------:R2:W-:Y:S04]  /*174aa0*/  STL [R1+0x794], R6 ;  /* 0x0007940601007387 */ /* 0x0005e80000100800 */
[----:B------:R-:W3:Y:S01]  /*174ab0*/  LDL.LU R25, [R1+0x660] ;  /* 0x0006600001197983 */ /* 0x000ee20000300800 */
[----:B----4-:R-:W-:-:S03]  /*174ac0*/  LOP3.LUT R27, R2, 0xffff, RZ, 0xc0, !PT ;  /* 0x0000ffff021b7812 */ /* 0x010fc600078ec0ff */
[----:B------:R-:W4:Y:S01]  /*174ad0*/  LDL.LU R2, [R1+0x1ee4] ;  /* 0x001ee40001027983 */ /* 0x000f220000300800 */
[----:B------:R-:W-:Y:S02]  /*174ae0*/  ISETP.LT.AND P3, PT, R22, UR30, !P0 ;  /* 0x0000001e16007c0c */ /* 0x000fe4000c761270 */
[----:B------:R-:W-:Y:S02]  /*174af0*/  ISETP.LT.AND P2, PT, R21, UR36, !P0 ;  /* 0x0000002415007c0c */ /* 0x000fe4000c741270 */
[----:B------:R-:W-:Y:S02]  /*174b00*/  LOP3.LUT R10, R10, 0xdfffffff, RZ, 0xc0, !PT ;  /* 0xdfffffff0a0a7812 */ /* 0x000fe400078ec0ff */
[----:B------:R-:W-:Y:S01]  /*174b10*/  ISETP.LT.AND P1, PT, R20, UR34, !P0 ;  /* 0x0000002214007c0c */ /* 0x000fe2000c721270 */
[----:B--2---:R-:W-:Y:S01]  /*174b20*/  VIADD R6, R17, 0x1b1 ;  /* 0x000001b111067836 */ /* 0x004fe20000000000 */
[----:B------:R-:W2:Y:S01]  /*174b30*/  LDCU UR36, c[0x0][0x398] ;  /* 0x00007300ff2477ac */ /* 0x000ea20008000800 */
[----:B------:R-:W0:Y:S04]  /*174b40*/  LDCU UR30, c[0x0][0x398] ;  /* 0x00007300ff1e77ac */ /* 0x000e280008000800 */
[----:B------:R-:W-:Y:S01]  /*174b50*/  @P3 LOP3.LUT R10, R10, 0x20000000, RZ, 0xfc, !PT ;  /* 0x200000000a0a3812 */ /* 0x000fe200078efcff */
[----:B------:R-:W0:Y:S03]  /*174b60*/  LDCU UR34, c[0x0][0x398] ;  /* 0x00007300ff2277ac */ /* 0x000e260008000800 */
        /* <DEDUP_REMOVED lines=8> */
[----:B0-----:R-:W-:Y:S01]  /*174bf0*/  ISETP.GE.AND P0, PT, R6, UR46, PT ;  /* 0x0000002e06007c0c */ /* 0x001fe2000bf06270 */
[----:B------:R-:W0:Y:S03]  /*174c00*/  LDCU UR46, c[0x0][0x39c] ;  /* 0x00007380ff2e77ac */ /* 0x000e260008000800 */
[----:B------:R-:W-:Y:S02]  /*174c10*/  ISETP.LT.AND P3, PT, R22, UR38, !P0 ;  /* 0x0000002616007c0c */ /* 0x000fe4000c761270 */
[----:B------:R-:W-:Y:S01]  /*174c20*/  LOP3.LUT R10, R10, 0xfdffffff, RZ, 0xc0, !PT ;  /* 0xfdffffff0a0a7812 */ /* 0x000fe200078ec0ff */
[----:B------:R-:W-:Y:S01]  /*174c30*/  VIADD R6, R17, 0x1b2 ;  /* 0x000001b211067836 */ /* 0x000fe20000000000 */
[----:B------:R-:W-:Y:S01]  /*174c40*/  ISETP.LT.AND P2, PT, R21, UR44, !P0 ;  /* 0x0000002c15007c0c */ /* 0x000fe2000c741270 */
[----:B------:R-:W0:Y:S01]  /*174c50*/  LDCU UR38, c[0x0][0x398] ;  /* 0x00007300ff2677ac */ /* 0x000e220008000800 */
[----:B------:R-:W-:-:S07]  /*174c60*/  ISETP.LT.AND P1, PT, R20, UR42, !P0 ;  /* 0x0000002a14007c0c */ /* 0x000fce000c721270 */
[----:B------:R-:W-:Y:S01]  /*174c70*/  @P3 LOP3.LUT R10, R10, 0x2000000, RZ, 0xfc, !PT ;  /* 0x020000000a0a3812 */ /* 0x000fe200078efcff */
[----:B------:R-:W0:Y:S03]  /*174c80*/  LDCU UR42, c[0x0][0x398] ;  /* 0x00007300ff2a77ac */ /* 0x000e260008000800 */
[----:B------:R-:W-:Y:S01]  /*174c90*/  LOP3.LUT R10, R10, 0xfeffffff, RZ, 0xc0, !PT ;  /* 0xfeffffff0a0a7812 */ /* 0x000fe200078ec0ff */
[----:B------:R-:W0:Y:S03]  /*174ca0*/  LDCU UR44, c[0x0][0x398] ;  /* 0x00007300ff2c77ac */ /* 0x000e260008000800 */
[----:B------:R-:W-:Y:S02]  /*174cb0*/  @P2 LOP3.LUT R10, R10, 0x1000000, RZ, 0xfc, !PT ;  /* 0x010000000a0a2812 */ /* 0x000fe400078efcff */
[----:B------:R-:W-:Y:S01]  /*174cc0*/  ISETP.LT.AND P0, PT, R19, UR40, !P0 ;  /* 0x0000002813007c0c */ /* 0x000fe2000c701270 */
[----:B------:R-:W0:Y:S01]  /*174cd0*/  LDCU UR40, c[0x0][0x398] ;  /* 0x00007300ff2877ac */ /* 0x000e220008000800 */
[----:B------:R-:W-:-:S02]  /*174ce0*/  LOP3.LUT R10, R10, 0xff7fffff, RZ, 0xc0, !PT ;  /* 0xff7fffff0a0a7812 */ /* 0x000fc400078ec0ff */
[----:B------:R-:W-:Y:S02]  /*174cf0*/  LOP3.LUT R24, R26, 0xffff, RZ, 0xc0, !PT ;  /* 0x0000ffff1a187812 */ /* 0x000fe400078ec0ff */
[----:B------:R-:W2:Y:S01]  /*174d00*/  LDL.LU R26, [R1+0x65c] ;  /* 0x00065c00011a7983 */ /* 0x000ea20000300800 */
[----:B------:R-:W-:-:S04]  /*174d10*/  @P1 LOP3.LUT R10, R10, 0x800000, RZ, 0xfc, !PT ;  /* 0x008000000a0a1812 */ /* 0x000fc800078efcff */
[----:B------:R-:W-:Y:S02]  /*174d20*/  LOP3.LUT R10, R10, 0xffbfffff, RZ, 0xc0, !PT ;  /* 0xffbfffff0a0a7812 */ /* 0x000fe400078ec0ff */
[--C-:B---3--:R-:W-:Y:S02]  /*174d30*/  PRMT R29, R28, 0x4210, R27.reuse ;  /* 0x000042101c1d7816 */ /* 0x108fe4000000001b */
[----:B------:R-:W-:Y:S01]  /*174d40*/  @P0 LOP3.LUT R10, R10, 0x400000, RZ, 0xfc, !PT ;  /* 0x004000000a0a0812 */ /* 0x000fe200078efcff */
[----:B------:R-:W3:Y:S01]  /*174d50*/  LDL.LU R28, [R1+0x1d04] ;  /* 0x001d0400011c7983 */ /* 0x000ee20000300800 */
[----:B0-----:R-:W-:Y:S01]  /*174d60*/  ISETP.GE.AND P0, PT, R6, UR46, PT ;  /* 0x0000002e06007c0c */ /* 0x001fe2000bf06270 */
[----:B------:R-:W0:Y:S02]  /*174d70*/  LDCU UR46, c[0x0][0x39c] ;  /* 0x00007380ff2e77ac */ /* 0x000e240008000800 */
[----:B------:R-:W-:Y:S01]  /*174d80*/  STL [R1+0x7b8], R29 ;  /* 0x0007b81d01007387 */ /* 0x000fe20000100800 */
[----:B------:R-:W-:-:S05]  /*174d90*/  PRMT R6, R25, 0x5210, R27 ;  /* 0x0000521019067816 */ /* 0x000fca000000001b */
[----:B------:R0:W-:Y:S04]  /*174da0*/  STL [R1+0x798], R6 ;  /* 0x0007980601007387 */ /* 0x0001e80000100800 */
[----:B------:R-:W3:Y:S01]  /*174db0*/  LDL.LU R25, [R1+0x1cfc] ;  /* 0x001cfc0001197983 */ /* 0x000ee20000300800 */
[----:B----4-:R-:W-:-:S03]  /*174dc0*/  PRMT R27, R2, 0x4210, R24 ;  /* 0x00004210021b7816 */ /* 0x010fc60000000018 */
[----:B------:R-:W4:Y:S01]  /*174dd0*/  LDL.LU R2, [R1+0x1ee8] ;  /* 0x001ee80001027983 */ /* 0x000f220000300800 */
[----:B--2---:R-:W-:Y:S02]  /*174de0*/  ISETP.LT.AND P3, PT, R22, UR36, !P0 ;  /* 0x0000002416007c0c */ /* 0x004fe4000c761270 */
[----:B------:R-:W-:Y:S02]  /*174df0*/  ISETP.LT.AND P2, PT, R21, UR34, !P0 ;  /* 0x0000002215007c0c */ /* 0x000fe4000c741270 */
[----:B------:R-:W-:Y:S02]  /*174e00*/  LOP3.LUT R10, R10, 0xffdfffff, RZ, 0xc0, !PT ;  /* 0xffdfffff0a0a7812 */ /* 0x000fe400078ec0ff */
[----:B-1----:R-:W-:Y:S01]  /*174e10*/  ISETP.LT.AND P1, PT, R20, UR32, !P0 ;  /* 0x0000002014007c0c */ /* 0x002fe2000c721270 */
[----:B0-----:R-:W-:Y:S01]  /*174e20*/  VIADD R6, R17, 0x1b3 ;  /* 0x000001b311067836 */ /* 0x001fe20000000000 */
[----:B------:R3:W-:Y:S01]  /*174e30*/  STL [R1+0x7bc], R27 ;  /* 0x0007bc1b01007387 */ /* 0x0007e20000100800 */
[----:B------:R-:W0:Y:S04]  /*174e40*/  LDCU UR34, c[0x0][0x398] ;  /* 0x00007300ff2277ac */ /* 0x000e280008000800 */
[----:B------:R-:W-:Y:S01]  /*174e50*/  @P3 LOP3.LUT R10, R10, 0x200000, RZ, 0xfc, !PT ;  /* 0x002000000a0a3812 */ /* 0x000fe200078efcff */
[----:B------:R-:W1:Y:S03]  /*174e60*/  LDCU UR32, c[0x0][0x398] ;  /* 0x00007300ff2077ac */ /* 0x000e660008000800 */
[----:B------:R-:W-:Y:S01]  /*174e70*/  LOP3.LUT R10, R10, 0xffefffff, RZ, 0xc0, !PT ;  /* 0xffefffff0a0a7812 */ /* 0x000fe200078ec0ff */
[----:B------:R-:W2:Y:S03]  /*174e80*/  LDCU UR36, c[0x0][0x398] ;  /* 0x00007300ff2477ac */ /* 0x000ea60008000800 */
        /* <DEDUP_REMOVED lines=8> */
[----:B------:R-:W0:Y:S01]  /*174f10*/  LDCU UR46, c[0x0][0x39c] ;  /* 0x00007380ff2e77ac */ /* 0x000e220008000800 */
[----:B------:R-:W-:-:S05]  /*174f20*/  PRMT R6, R26, 0x5210, R24 ;  /* 0x000052101a067816 */ /* 0x000fca0000000018 */
[----:B------:R0:W-:Y:S04]  /*174f30*/  STL [R1+0x79c], R6 ;  /* 0x00079c0601007387 */ /* 0x0001e80000100800 */
[----:B------:R-:W2:Y:S01]  /*174f40*/  LDL.LU R26, [R1+0x664] ;  /* 0x00066400011a7983 */ /* 0x000ea20000300800 */
[----:B---3--:R-:W-:-:S03]  /*174f50*/  LOP3.LUT R27, R28, 0xffff, RZ, 0xc0, !PT ;  /* 0x0000ffff1c1b7812 */ /* 0x008fc600078ec0ff */
[----:B------:R-:W3:Y:S01]  /*174f60*/  LDL.LU R28, [R1+0x1ee0] ;  /* 0x001ee000011c7983 */ /* 0x000ee20000300800 */
[----:B------:R-:W-:Y:S02]  /*174f70*/  ISETP.LT.AND P3, PT, R22, UR38, !P0 ;  /* 0x0000002616007c0c */ /* 0x000fe4000c761270 */
[----:B------:R-:W-:Y:S02]  /*174f80*/  ISETP.LT.AND P2, PT, R21, UR40, !P0 ;  /* 0x0000002815007c0c */ /* 0x000fe4000c741270 */
[----:B------:R-:W-:Y:S02]  /*174f90*/  LOP3.LUT R10, R10, 0xfffdffff, RZ, 0xc0, !PT ;  /* 0xfffdffff0a0a7812 */ /* 0x000fe400078ec0ff */
[----:B------:R-:W-:Y:S02]  /*174fa0*/  ISETP.LT.AND P1, PT, R20, UR42, !P0 ;  /* 0x0000002a14007c0c */ /* 0x000fe4000c721270 */
[----:B------:R-:W-:Y:S01]  /*174fb0*/  LOP3.LUT R24, R25, 0xffff, RZ, 0xc0, !PT ;  /* 0x0000ffff19187812 */ /* 0x000fe200078ec0ff */
[----:B0-----:R-:W-:Y:S01]  /*174fc0*/  VIADD R6, R17, 0x1b4 ;  /* 0x000001b411067836 */ /* 0x001fe20000000000 */
[----:B------:R-:W3:Y:S01]  /*174fd0*/  LDL.LU R25, [R1+0x668] ;  /* 0x0006680001197983 */ /* 0x000ee20000300800 */
[----:B----4-:R-:W-:Y:S01]  /*174fe0*/  PRMT R29, R2, 0x4210, R27 ;  /* 0x00004210021d7816 */ /* 0x010fe2000000001b */
[----:B------:R-:W0:Y:S02]  /*174ff0*/  LDCU UR38, c[0x0][0x398] ;  /* 0x00007300ff2677ac */ /* 0x000e240008000800 */
[----:B------:R-:W4:Y:S01]  /*175000*/  LDL.LU R2, [R1+0x1be8] ;  /* 0x001be80001027983 */ /* 0x000f220000300800 */
[----:B------:R-:W-:Y:S01]  /*175010*/  @P3 LOP3.LUT R10, R10, 0x20000, RZ, 0xfc, !PT ;  /* 0x000200000a0a3812 */ /* 0x000fe200078efcff */
[----:B------:R-:W0:Y:S03]  /*175020*/  LDCU UR40, c[0x0][0x398] ;  /* 0x00007300ff2877ac */ /* 0x000e260008000800 */
[----:B------:R-:W-:Y:S01]  /*175030*/  LOP3.LUT R10, R10, 0xfffeffff, RZ, 0xc0, !PT ;  /* 0xfffeffff0a0a7812 */ /* 0x000fe200078ec0ff */
[----:B------:R-:W0:Y:S03]  /*175040*/  LDCU UR42, c[0x0][0x398] ;  /* 0x00007300ff2a77ac */ /* 0x000e260008000800 */
[----:B------:R-:W-:-:S02]  /*175050*/  @P2 LOP3.LUT R10, R10, 0x10000, RZ, 0xfc, !PT ;  /* 0x000100000a0a2812 */ /* 0x000fc400078efcff */
[----:B------:R-:W-:Y:S01]  /*175060*/  ISETP.LT.AND P0, PT, R19, UR44, !P0 ;  /* 0x0000002c13007c0c */ /* 0x000fe2000c701270 */
[----:B------:R-:W0:Y:S01]  /*175070*/  LDCU UR44, c[0x0][0x398] ;  /* 0x00007300ff2c77ac */ /* 0x000e220008000800 */
[----:B------:R-:W-:-:S04]  /*175080*/  LOP3.LUT R10, R10, 0xffff7fff, RZ, 0xc0, !PT ;  /* 0xffff7fff0a0a7812 */ /* 0x000fc800078ec0ff */
[----:B------:R-:W-:-:S04]  /*175090*/  @P1 LOP3.LUT R10, R10, 0x8000, RZ, 0xfc, !PT ;  /* 0x000080000a0a1812 */ /* 0x000fc800078efcff */
[----:B------:R-:W-:-:S04]  /*1750a0*/  LOP3.LUT R10, R10, 0xffffbfff, RZ, 0xc0, !PT ;  /* 0xffffbfff0a0a7812 */ /* 0x000fc800078ec0ff */
[----:B------:R-:W-:Y:S02]  /*1750b0*/  @P0 LOP3.LUT R10, R10, 0x4000, RZ, 0xfc, !PT ;  /* 0x000040000a0a0812 */ /* 0x000fe400078efcff */
[----:B------:R-:W-:Y:S02]  /*1750c0*/  ISETP.GE.AND P0, PT, R6, UR46, PT ;  /* 0x0000002e06007c0c */ /* 0x000fe4000bf06270 */
[----:B------:R-:W-:Y:S01]  /*1750d0*/  LOP3.LUT R10, R10, 0xffffdfff, RZ, 0xc0, !PT ;  /* 0xffffdfff0a0a7812 */ /* 0x000fe200078ec0ff */
[----:B------:R-:W-:Y:S01]  /*1750e0*/  VIADD R6, R17, 0x1b5 ;  /* 0x000001b511067836 */ /* 0x000fe20000000000 */
[----:B------:R-:W-:Y:S01]  /*1750f0*/  ISETP.LT.AND P3, PT, R22, UR30, !P0 ;  /* 0x0000001e16007c0c */ /* 0x000fe2000c761270 */
[----:B------:R-:W-:Y:S01]  /*175100*/  STL [R1+0x820], R29 ;  /* 0x0008201d01007387 */ /* 0x000fe20000100800 */
[----:B-1----:R-:W-:Y:S01]  /*175110*/  ISETP.LT.AND P2, PT, R21, UR32, !P0 ;  /* 0x0000002015007c0c */ /* 0x002fe2000c741270 */
[----:B------:R-:W1:Y:S01]  /*175120*/  LDCU UR32, c[0x0][0x398] ;  /* 0x00007300ff2077ac */ /* 0x000e620008000800 */
[----:B------:R-:W-:Y:S01]  /*175130*/  ISETP.LT.AND P1, PT, R20, UR34, !P0 ;  /* 0x0000002214007c0c */ /* 0x000fe2000c721270 */
[----:B------:R-:W0:Y:S01]  /*175140*/  LDCU UR46, c[0x0][0x398] ;  /* 0x00007300ff2e77ac */ /* 0x000e220008000800 */
[----:B------:R-:W-:-:S02]  /*175150*/  LOP3.LUT R7, R7, 0x7fffffff, RZ, 0xc0, !PT ;  /* 0x7fffffff07077812 */ /* 0x000fc400078ec0ff */
[----:B------:R-:W-:Y:S01]  /*175160*/  LOP3.LUT R5, R5, 0x7fffffff, RZ, 0xc0, !PT ;  /* 0x7fffffff05057812 */ /* 0x000fe200078ec0ff */
[----:B------:R-:W0:Y:S04]  /*175170*/  LDCU UR34, c[0x0][0x398] ;  /* 0x00007300ff2277ac */ /* 0x000e280008000800 */
[----:B------:R-:W-:Y:S02]  /*175180*/  @P3 LOP3.LUT R10, R10, 0x2000, RZ, 0xfc, !PT ;  /* 0x000020000a0a3812 */ /* 0x000fe400078efcff */
[----:B------:R-:W-:Y:S01]  /*175190*/  LOP3.LUT R4, R4, 0x7fffffff, RZ, 0xc0, !PT ;  /* 0x7fffffff04047812 */ /* 0x000fe200078ec0ff */
        /* <DEDUP_REMOVED lines=10> */
[----:B------:R-:W1:Y:S03]  /*175240*/  LDCU UR6, c[0x0][0x39c] ;  /* 0x00007380ff0677ac */ /* 0x000e660008000800 */
        /* <DEDUP_REMOVED lines=12> */
[----:B------:R-:W-:Y:S02]  /*175310*/  LOP3.LUT R10, R10, 0xffffff7f, RZ, 0xc0, !PT ;  /* 0xffffff7f0a0a7812 */ /* 0x000fe400078ec0ff */
[----:B------:R-:W-:Y:S02]  /*175320*/  PRMT R6, R26, 0x5210, R27 ;  /* 0x000052101a067816 */ /* 0x000fe4000000001b */
[----:B------:R-:W-:-:S03]  /*175330*/  @P1 LOP3.LUT R10, R10, 0x80, RZ, 0xfc, !PT ;  /* 0x000000800a0a1812 */ /* 0x000fc600078efcff */
[----:B------:R0:W-:Y:S01]  /*175340*/  STL [R1+0x7c0], R6 ;  /* 0x0007c00601007387 */ /* 0x0001e20000100800 */
[----:B------:R-:W-:-:S03]  /*175350*/  LOP3.LUT R10, R10, 0xffffffbf, RZ, 0xc0, !PT ;  /* 0xffffffbf0a0a7812 */ /* 0x000fc600078ec0ff */
[----:B------:R-:W2:Y:S01]  /*175360*/  LDL.LU R26, [R1+0x1bec] ;  /* 0x001bec00011a7983 */ /* 0x000ea20000300800 */
[----:B------:R-:W-:Y:S01]  /*175370*/  @P0 LOP3.LUT R10, R10, 0x40, RZ, 0xfc, !PT ;  /* 0x000000400a0a0812 */ /* 0x000fe200078efcff */
[----:B0-----:R-:W-:Y:S01]  /*175380*/  VIADD R6, R17, 0x1b6 ;  /* 0x000001b611067836 */ /* 0x001fe20000000000 */
[--C-:B---3--:R-:W-:Y:S02]  /*175390*/  PRMT R27, R28, 0x4210, R24.reuse ;  /* 0x000042101c1b7816 */ /* 0x108fe40000000018 */
[----:B------:R-:W3:Y:S02]  /*1753a0*/  LDL.LU R28, [R1+0x1edc] ;  /* 0x001edc00011c7983 */ /* 0x000ee40000300800 */
[----:B------:R-:W-:Y:S01]  /*1753b0*/  ISETP.GE.AND P0, PT, R6, UR7, PT ;  /* 0x0000000706007c0c */ /* 0x000fe2000bf06270 */
[----:B------:R-:W0:Y:S01]  /*1753c0*/  LDCU UR7, c[0x0][0x39c] ;  /* 0x00007380ff0777ac */ /* 0x000e220008000800 */
[----:B------:R4:W-:Y:S01]  /*1753d0*/  STL [R1+0x824], R27 ;  /* 0x0008241b01007387 */ /* 0x0009e20000100800 */
[----:B------:R-:W-:-:S05]  /*1753e0*/  PRMT R6, R25, 0x5210, R24 ;  /* 0x0000521019067816 */ /* 0x000fca0000000018 */
[----:B------:R0:W-:Y:S04]  /*1753f0*/  STL [R1+0x7c4], R6 ;  /* 0x0007c40601007387 */ /* 0x0001e80000100800 */
[----:B------:R-:W3:Y:S01]  /*175400*/  LDL.LU R25, [R1+0x670] ;  /* 0x0006700001197983 */ /* 0x000ee20000300800 */
[----:B----4-:R-:W-:-:S03]  /*175410*/  LOP3.LUT R27, R2, 0xffff, RZ, 0xc0, !PT ;  /* 0x0000ffff021b7812 */ /* 0x010fc600078ec0ff */
[----:B------:R-:W4:Y:S01]  /*175420*/  LDL.LU R2, [R1+0x1ed8] ;  /* 0x001ed80001027983 */ /* 0x000f220000300800 */
[----:B-1----:R-:W-:Y:S02]  /*175430*/  ISETP.LT.AND P3, PT, R22, UR32, !P0 ;  /* 0x0000002016007c0c */ /* 0x002fe4000c761270 */
[----:B------:R-:W-:Y:S02]  /*175440*/  ISETP.LT.AND P2, PT, R21, UR34, !P0 ;  /* 0x0000002215007c0c */ /* 0x000fe4000c741270 */
[----:B------:R-:W-:Y:S02]  /*175450*/  LOP3.LUT R10, R10, 0xffffffdf, RZ, 0xc0, !PT ;  /* 0xffffffdf0a0a7812 */ /* 0x000fe400078ec0ff */
[----:B--2---:R-:W-:Y:S01]  /*175460*/  ISETP.LT.AND P1, PT, R20, UR36, !P0 ;  /* 0x0000002414007c0c */ /* 0x004fe2000c721270 */
[----:B0-----:R-:W-:Y:S01]  /*175470*/  VIADD R6, R17, 0x1b7 ;  /* 0x000001b711067836 */ /* 0x001fe20000000000 */
[----:B------:R-:W0:Y:S01]  /*175480*/  LDCU UR32, c[0x0][0x398] ;  /* 0x00007300ff2077ac */ /* 0x000e220008000800 */
[----:B------:R-:W1:Y:S04]  /*175490*/  LDCU UR34, c[0x0][0x398] ;  /* 0x00007300ff2277ac */ /* 0x000e680008000800 */
[----:B------:R-:W-:Y:S01]  /*1754a0*/  @P3 LOP3.LUT R10, R10, 0x20, RZ, 0xfc, !PT ;  /* 0x000000200a0a3812 */ /* 0x000fe200078efcff */
[----:B------:R-:W2:Y:S03]  /*1754b0*/  LDCU UR36, c[0x0][0x398] ;  /* 0x00007300ff2477ac */ /* 0x000ea60008000800 */
        /* <DEDUP_REMOVED lines=12> */
[----:B------:R-:W0:Y:S01]  /*175580*/  LDCU UR38, c[0x0][0x398] ;  /* 0x00007300ff2677ac */ /* 0x000e220008000800 */
[----:B------:R-:W-:Y:S02]  /*175590*/  ISETP.LT.AND P2, PT, R21, UR40, !P0 ;  /* 0x0000002815007c0c */ /* 0x000fe4000c741270 */
[----:B------:R-:W-:Y:S01]  /*1755a0*/  ISETP.LT.AND P1, PT, R20, UR42, !P0 ;  /* 0x0000002a14007c0c */ /* 0x000fe2000c721270 */
[----:B------:R-:W0:Y:S01]  /*1755b0*/  LDCU UR40, c[0x0][0x398] ;  /* 0x00007300ff2877ac */ /* 0x000e220008000800 */
[----:B------:R-:W-:-:S02]  /*1755c0*/  LOP3.LUT R0, R0, 0x7fffffff, RZ, 0xc0, !PT ;  /* 0x7fffffff00007812 */ /* 0x000fc400078ec0ff */
[----:B------:R-:W-:Y:S01]  /*1755d0*/  LOP3.LUT R3, R3, 0x7fffffff, RZ, 0xc0, !PT ;  /* 0x7fffffff03037812 */ /* 0x000fe200078ec0ff */
[----:B------:R-:W0:Y:S04]  /*1755e0*/  LDCU UR42, c[0x0][0x398] ;  /* 0x00007300ff2a77ac */ /* 0x000e280008000800 */
[----:B------:R-:W-:Y:S01]  /*1755f0*/  @P3 LOP3.LUT R10, R10, 0x2, RZ, 0xfc, !PT ;  /* 0x000000020a0a3812 */ /* 0x000fe200078efcff */
[----:B------:R-:W-:Y:S01]  /*175600*/  VIADD R29, R17, 0x1ef ;  /* 0x000001ef111d7836 */ /* 0x000fe20000000000 */
[----:B------:R-:W0:Y:S02]  /*175610*/  LDCU UR8, c[0x0][0x39c] ;  /* 0x00007380ff0877ac */ /* 0x000e240008000800 */
[----:B------:R-:W-:Y:S02]  /*175620*/  LOP3.LUT R10, R10, 0xfffffffe, RZ, 0xc0, !PT ;  /* 0xfffffffe0a0a7812 */ /* 0x000fe400078ec0ff */
[----:B------:R-:W-:Y:S01]  /*175630*/  ISETP.LT.AND P0, PT, R19, UR44, !P0 ;  /* 0x0000002c13007c0c */ /* 0x000fe2000c701270 */
[----:B------:R-:W0:Y:S01]  /*175640*/  LDCU UR44, c[0x0][0x398] ;  /* 0x00007300ff2c77ac */ /* 0x000e220008000800 */
[----:B------:R-:W-:-:S02]  /*175650*/  @P2 LOP3.LUT R10, R10, 0x1, RZ, 0xfc, !PT ;  /* 0x000000010a0a2812 */ /* 0x000fc400078efcff */
[----:B------:R-:W-:-:S03]  /*175660*/  @P1 LOP3.LUT R9, R9, 0x80000000, RZ, 0xfc, !PT ;  /* 0x8000000009091812 */ /* 0x000fc600078efcff */
[----:B------:R3:W-:Y:S01]  /*175670*/  STL [R1+0x5770], R10 ;  /* 0x0057700a01007387 */ /* 0x0007e20000100800 */
[----:B------:R-:W-:-:S05]  /*175680*/  LOP3.LUT R9, R9, 0xbfffffff, RZ, 0xc0, !PT ;  /* 0xbfffffff09097812 */ /* 0x000fca00078ec0ff */
[----:B------:R-:W-:Y:S02]  /*175690*/  @P0 LOP3.LUT R9, R9, 0x40000000, RZ, 0xfc, !PT ;  /* 0x4000000009090812 */ /* 0x000fe400078efcff */
[----:B------:R-:W-:Y:S01]  /*1756a0*/  ISETP.GE.AND P0, PT, R6, UR9, PT ;  /* 0x0000000906007c0c */ /* 0x000fe2000bf06270 */
[----:B------:R-:W0:Y:S01]  /*1756b0*/  LDCU UR9, c[0x0][0x39c] ;  /* 0x00007380ff0977ac */ /* 0x000e220008000800 */
[----:B------:R-:W-:Y:S02]  /*1756c0*/  LOP3.LUT R24, R26, 0xffff, RZ, 0xc0, !PT ;  /* 0x0000ffff1a187812 */ /* 0x000fe400078ec0ff */
[----:B------:R-:W2:Y:S01]  /*1756d0*/  LDL.LU R26, [R1+0x674] ;  /* 0x00067400011a7983 */ /* 0x000ea20000300800 */
[----:B---3--:R-:W-:-:S03]  /*1756e0*/  PRMT R10, R28, 0x4210, R27 ;  /* 0x000042101c0a7816 */ /* 0x008fc6000000001b */
[----:B------:R-:W3:Y:S04]  /*1756f0*/  LDL.LU R28, [R1+0x1b40] ;  /* 0x001b4000011c7983 */ /* 0x000ee80000300800 */
[----:B------:R4:W-:Y:S01]  /*175700*/  STL [R1+0x810], R10 ;  /* 0x0008100a01007387 */ /* 0x0009e20000100800 */
[----:B------:R-:W-:-:S05]  /*175710*/  PRMT R6, R25, 0x5210, R27 ;  /* 0x0000521019067816 */ /* 0x000fca000000001b */
[----:B------:R1:W-:Y:S04]  /*175720*/  STL [R1+0x7a0], R6 ;  /* 0x0007a00601007387 */ /* 0x0003e80000100800 */
[----:B------:R-:W3:Y:S01]  /*175730*/  LDL.LU R25, [R1+0x1d18] ;  /* 0x001d180001197983 */ /* 0x000ee20000300800 */
[----:B----4-:R-:W-:-:S03]  /*175740*/  PRMT R10, R2, 0x4210, R24 ;  /* 0x00004210020a7816 */ /* 0x010fc60000000018 */
[----:B------:R-:W4:Y:S01]  /*175750*/  LDL.LU R2, [R1+0x1ed4] ;  /* 0x001ed40001027983 */ /* 0x000f220000300800 */
[----:B0-----:R-:W-:Y:S02]  /*175760*/  ISETP.LT.AND P3, PT, R22, UR32, !P0 ;  /* 0x0000002016007c0c */ /* 0x001fe4000c761270 */
[----:B-1----:R-:W-:Y:S02]  /*175770*/  ISETP.LT.AND P2, PT, R21, UR34, !P0 ;  /* 0x0000002215007c0c */ /* 0x002fe4000c741270 */
[----:B------:R-:W-:Y:S02]  /*175780*/  LOP3.LUT R9, R9, 0xdfffffff, RZ, 0xc0, !PT ;  /* 0xdfffffff09097812 */ /* 0x000fe400078ec0ff */
[----:B--2---:R-:W-:Y:S01]  /*175790*/  ISETP.LT.AND P1, PT, R20, UR36, !P0 ;  /* 0x0000002414007c0c */ /* 0x004fe2000c721270 */
[----:B------:R-:W-:Y:S01]  /*1757a0*/  VIADD R6, R17, 0x1b9 ;  /* 0x000001b911067836 */ /* 0x000fe20000000000 */
[----:B------:R0:W-:Y:S01]  /*1757b0*/  STL [R1+0x814], R10 ;  /* 0x0008140a01007387 */ /* 0x0001e20000100800 */
[----:B------:R-:W1:Y:S04]  /*1757c0*/  LDCU UR32, c[0x0][0x398] ;  /* 0x00007300ff2077ac */ /* 0x000e680008000800 */
[----:B------:R-:W-:Y:S01]  /*1757d0*/  @P3 LOP3.LUT R9, R9, 0x20000000, RZ, 0xfc, !PT ;  /* 0x2000000009093812 */ /* 0x000fe200078efcff */
[----:B------:R-:W2:Y:S03]  /*1757e0*/  LDCU UR34, c[0x0][0x398] ;  /* 0x00007300ff2277ac */ /* 0x000ea60008000800 */
        /* <DEDUP_REMOVED lines=18> */
[----:B0-----:R-:W-:Y:S02]  /*175910*/  LOP3.LUT R10, R25, 0xffff, RZ, 0xc0, !PT ;  /* 0x0000ffff190a7812 */ /* 0x001fe400078ec0ff */
[----:B------:R-:W-:Y:S01]  /*175920*/  LOP3.LUT R9, R9, 0xfdffffff, RZ, 0xc0, !PT ;  /* 0xfdffffff09097812 */ /* 0x000fe200078ec0ff */
[----:B------:R-:W3:Y:S01]  /*175930*/  LDL.LU R25, [R1+0x67c] ;  /* 0x00067c0001197983 */ /* 0x000ee20000300800 */
[----:B----4-:R-:W-:Y:S02]  /*175940*/  PRMT R27, R2, 0x4210, R24 ;  /* 0x00004210021b7816 */ /* 0x010fe40000000018 */
[----:B------:R-:W-:Y:S01]  /*175950*/  ISETP.LT.AND P1, PT, R20, UR42, !P0 ;  /* 0x0000002a14007c0c */ /* 0x000fe2000c721270 */
[----:B------:R-:W4:Y:S02]  /*175960*/  LDL.LU R2, [R1+0x1d1c] ;  /* 0x001d1c0001027983 */ /* 0x000f240000300800 */
[----:B------:R-:W-:Y:S01]  /*175970*/  @P3 LOP3.LUT R9, R9, 0x2000000, RZ, 0xfc, !PT ;  /* 0x0200000009093812 */ /* 0x000fe200078efcff */
[----:B------:R-:W-:Y:S01]  /*175980*/  VIADD R6, R17, 0x1ba ;  /* 0x000001ba11067836 */ /* 0x000fe20000000000 */
[----:B------:R-:W0:Y:S02]  /*175990*/  LDCU UR38, c[0x0][0x398] ;  /* 0x00007300ff2677ac */ /* 0x000e240008000800 */
[----:B------:R-:W-:Y:S01]  /*1759a0*/  LOP3.LUT R9, R9, 0xfeffffff, RZ, 0xc0, !PT ;  /* 0xfeffffff09097812 */ /* 0x000fe200078ec0ff */
[----:B------:R-:W0:Y:S03]  /*1759b0*/  LDCU UR40, c[0x0][0x398] ;  /* 0x00007300ff2877ac */ /* 0x000e260008000800 */
[----:B------:R-:W-:-:S02]  /*1759c0*/  @P2 LOP3.LUT R9, R9, 0x1000000, RZ, 0xfc, !PT ;  /* 0x0100000009092812 */ /* 0x000fc400078efcff */
[----:B------:R-:W-:Y:S01]  /*1759d0*/  ISETP.LT.AND P0, PT, R19, UR44, !P0 ;  /* 0x0000002c13007c0c */ /* 0x000fe2000c701270 */
[----:B------:R-:W0:Y:S01]  /*1759e0*/  LDCU UR42, c[0x0][0x398] ;  /* 0x00007300ff2a77ac */ /* 0x000e220008000800 */
[----:B------:R-:W-:Y:S01]  /*1759f0*/  LOP3.LUT R9, R9, 0xff7fffff, RZ, 0xc0, !PT ;  /* 0xff7fffff09097812 */ /* 0x000fe200078ec0ff */
[----:B------:R-:W0:Y:S03]  /*175a00*/  LDCU UR44, c[0x0][0x398] ;  /* 0x00007300ff2c77ac */ /* 0x000e260008000800 */
[----:B------:R-:W-:-:S04]  /*175a10*/  @P1 LOP3.LUT R9, R9, 0x800000, RZ, 0xfc, !PT ;  /* 0x0080000009091812 */ /* 0x000fc800078efcff */
[----:B------:R-:W-:-:S04]  /*175a20*/  LOP3.LUT R9, R9, 0xffbfffff, RZ, 0xc0, !PT ;  /* 0xffbfffff09097812 */ /* 0x000fc800078ec0ff */
[----:B------:R-:W-:Y:S02]  /*175a30*/  @P0 LOP3.LUT R9, R9, 0x400000, RZ, 0xfc, !PT ;  /* 0x0040000009090812 */ /* 0x000fe400078efcff */
[----:B------:R-:W-:Y:S02]  /*175a40*/  ISETP.GE.AND P0, PT, R6, UR11, PT ;  /* 0x0000000b06007c0c */ /* 0x000fe4000bf06270 */
[----:B------:R-:W-:Y:S01]  /*175a50*/  LOP3.LUT R9, R9, 0xffdfffff, RZ, 0xc0, !PT ;  /* 0xffdfffff09097812 */ /* 0x000fe200078ec0ff */
[----:B------:R-:W-:Y:S01]  /*175a60*/  VIADD R6, R17, 0x1bb ;  /* 0x000001bb11067836 */ /* 0x000fe20000000000 */
[----:B-1----:R-:W-:Y:S01]  /*175a70*/  ISETP.LT.AND P3, PT, R22, UR32, !P0 ;  /* 0x0000002016007c0c */ /* 0x002fe2000c761270 */
[----:B------:R-:W-:Y:S01]  /*175a80*/  STL [R1+0x818], R27 ;  /* 0x0008181b01007387 */ /* 0x000fe20000100800 */
[----:B--2---:R-:W-:Y:S01]  /*175a90*/  ISETP.LT.AND P2, PT, R21, UR34, !P0 ;  /* 0x0000002215007c0c */ /* 0x004fe2000c741270 */
[----:B------:R-:W1:Y:S01]  /*175aa0*/  LDCU UR32, c[0x0][0x398] ;  /* 0x00007300ff2077ac */ /* 0x000e620008000800 */
[----:B------:R-:W-:Y:S01]  /*175ab0*/  ISETP.LT.AND P1, PT, R20, UR36, !P0 ;  /* 0x0000002414007c0c */ /* 0x000fe2000c721270 */
[----:B------:R-:W2:Y:S08]  /*175ac0*/  LDCU UR11, c[0x0][0x39c] ;  /* 0x00007380ff0b77ac */ /* 0x000eb00008000800 */
        /* <DEDUP_REMOVED lines=46> */
[----:B------:R-:W-:Y:S01]  /*175db0*/  ISETP.LT.AND P1, PT, R20, UR36, !P0 ;  /* 0x0000002414007c0c */ /* 0x000fe2000c721270 */
[----:B0-----:R-:W-:Y:S01]  /*175dc0*/  VIADD R6, R17, 0x1bd ;  /* 0x000001bd11067836 */ /* 0x001fe20000000000 */
[----:B------:R-:W0:Y:S01]  /*175dd0*/  LDCU UR32, c[0x0][0x398] ;  /* 0x00007300ff2077ac */ /* 0x000e220008000800 */
[----:B------:R-:W1:Y:S04]  /*175de0*/  LDCU UR34, c[0x0][0x398] ;  /* 0x00007300ff2277ac */ /* 0x000e680008000800 */
        /* <DEDUP_REMOVED lines=18> */
[----:B------:R-:W0:Y:S07]  /*175f10*/  LDCU UR14, c[0x0][0x398] ;  /* 0x00007300ff0e77ac */ /* 0x000e2e0008000800 */
        /* <DEDUP_REMOVED lines=12> */
[----:B--2---:R-:W-:Y:S02]  /*175fe0*/  LOP3.LUT R10, R26, 0xffff, RZ, 0xc0, !PT ;  /* 0x0000ffff1a0a7812 */ /* 0x004fe400078ec0ff */
[----:B------:R-:W2:Y:S01]  /*175ff0*/  LDL.LU R26, [R1+0x684] ;  /* 0x00068400011a7983 */ /* 0x000ea20000300800 */
[----:B---3--:R-:W-:-:S03]  /*176000*/  PRMT R27, R28, 0x4210, R24 ;  /* 0x000042101c1b7816 */ /* 0x008fc60000000018 */
[----:B------:R-:W3:Y:S04]  /*176010*/  LDL.LU R28, [R1+0x1c14] ;  /* 0x001c1400011c7983 */ /* 0x000ee80000300800 */
[----:B------:R-:W-:Y:S01]  /*176020*/  STL [R1+0x804], R27 ;  /* 0x0008041b01007387 */ /* 0x000fe20000100800 */
[----:B------:R-:W-:-:S05]  /*176030*/  PRMT R6, R25, 0x5210, R24 ;  /* 0x0000521019067816 */ /* 0x000fca0000000018 */
[----:B------:R0:W-:Y:S04]  /*176040*/  STL [R1+0x774], R6 ;  /* 0x0007740601007387 */ /* 0x0001e80000100800 */
[----:B------:R-:W3:Y:S01]  /*176050*/  LDL.LU R25, [R1+0x1c10] ;  /* 0x001c100001197983 */ /* 0x000ee20000300800 */
[----:B----4-:R-:W-:-:S03]  /*176060*/  PRMT R24, R2, 0x4210, R10 ;  /* 0x0000421002187816 */ /* 0x010fc6000000000a */
[----:B------:R-:W4:Y:S01]  /*176070*/  LDL.LU R2, [R1+0x1ec0] ;  /* 0x001ec00001027983 */ /* 0x000f220000300800 */
[----:B------:R-:W-:Y:S02]  /*176080*/  ISETP.LT.AND P3, PT, R22, UR13, !P0 ;  /* 0x0000000d16007c0c */ /* 0x000fe4000c761270 */
[----:B0-----:R-:W-:Y:S02]  /*176090*/  ISETP.LT.AND P2, PT, R21, UR32, !P0 ;  /* 0x0000002015007c0c */ /* 0x001fe4000c741270 */
[----:B------:R-:W-:Y:S02]  /*1760a0*/  LOP3.LUT R9, R9, 0xffffffdf, RZ, 0xc0, !PT ;  /* 0xffffffdf09097812 */ /* 0x000fe400078ec0ff */
[----:B------:R-:W-:Y:S01]  /*1760b0*/  ISETP.LT.AND P1, PT, R20, UR36, !P0 ;  /* 0x0000002414007c0c */ /* 0x000fe2000c721270 */
[----:B------:R-:W-:Y:S01]  /*1760c0*/  VIADD R6, R17, 0x1bf ;  /* 0x000001bf11067836 */ /* 0x000fe20000000000 */
[----:B------:R-:W-:Y:S01]  /*1760d0*/  STL [R1+0x808], R24 ;  /* 0x0008081801007387 */ /* 0x000fe20000100800 */
[----:B------:R-:W0:Y:S04]  /*1760e0*/  LDCU UR13, c[0x0][0x398] ;  /* 0x00007300ff0d77ac */ /* 0x000e280008000800 */
        /* <DEDUP_REMOVED lines=12> */
[----:B------:R-:W0:Y:S03]  /*1761b0*/  LDCU UR16, c[0x0][0x398] ;  /* 0x00007300ff1077ac */ /* 0x000e260008000800 */
[----:B-1----:R-:W-:Y:S01]  /*1761c0*/  ISETP.LT.AND P3, PT, R22, UR34, !P0 ;  /* 0x0000002216007c0c */ /* 0x002fe2000c761270 */
[----:B------:R-:W1:Y:S01]  /*1761d0*/  LDCU UR34, c[0x0][0x398] ;  /* 0x00007300ff2277ac */ /* 0x000e620008000800 */
[----:B------:R-:W-:Y:S02]  /*1761e0*/  ISETP.LT.AND P2, PT, R21, UR42, !P0 ;  /* 0x0000002a15007c0c */ /* 0x000fe4000c741270 */
[----:B------:R-:W-:Y:S01]  /*1761f0*/  LOP3.LUT R9, R9, 0xfffffffd, RZ, 0xc0, !PT ;  /* 0xfffffffd09097812 */ /* 0x000fe200078ec0ff */
[----:B------:R-:W0:Y:S08]  /*176200*/  LDCU UR42, c[0x0][0x398] ;  /* 0x00007300ff2a77ac */ /* 0x000e300008000800 */
[----:B------:R-:W-:-:S04]  /*176210*/  @P3 LOP3.LUT R9, R9, 0x2, RZ, 0xfc, !PT ;  /* 0x0000000209093812 */ /* 0x000fc800078efcff */
[----:B------:R-:W-:-:S04]  /*176220*/  LOP3.LUT R9, R9, 0xfffffffe, RZ, 0xc0, !PT ;  /* 0xfffffffe09097812 */ /* 0x000fc800078ec0ff */
[----:B------:R-:W-:-:S05]  /*176230*/  @P2 LOP3.LUT R9, R9, 0x1, RZ, 0xfc, !PT ;  /* 0x0000000109092812 */ /* 0x000fca00078efcff */
[----:B------:R0:W-:Y:S01]  /*176240*/  STL [R1+0x5774], R9 ;  /* 0x0057740901007387 */ /* 0x0001e20000100800 */
[----:B--2---:R-:W-:-:S05]  /*176250*/  PRMT R6, R26, 0x5210, R10 ;  /* 0x000052101a067816 */ /* 0x004fca000000000a */
[----:B------:R2:W-:Y:S04]  /*176260*/  STL [R1+0x778], R6 ;  /* 0x0007780601007387 */ /* 0x0005e80000100800 */
[----:B------:R-:W2:Y:S01]  /*176270*/  LDL.LU R26, [R1+0x688] ;  /* 0x00068800011a7983 */ /* 0x000ea20000300800 */
[----:B---3--:R-:W-:-:S03]  /*176280*/  LOP3.LUT R10, R28, 0xffff, RZ, 0xc0, !PT ;  /* 0x0000ffff1c0a7812 */ /* 0x008fc600078ec0ff */
[----:B------:R-:W3:Y:S01]  /*176290*/  LDL.LU R28, [R1+0x1eb8] ;  /* 0x001eb800011c7983 */ /* 0x000ee20000300800 */
[----:B0-----:R-:W-:-:S03]  /*1762a0*/  LOP3.LUT R9, R25, 0xffff, RZ, 0xc0, !PT ;  /* 0x0000ffff19097812 */ /* 0x001fc600078ec0ff */
[----:B------:R-:W3:Y:S01]  /*1762b0*/  LDL.LU R25, [R1+0x68c] ;  /* 0x00068c0001197983 */ /* 0x000ee20000300800 */
[----:B----4-:R-:W-:-:S03]  /*1762c0*/  PRMT R24, R2, 0x4210, R10 ;  /* 0x0000421002187816 */ /* 0x010fc6000000000a */
[----:B------:R-:W4:Y:S01]  /*1762d0*/  LDL.LU R2, [R1+0x1b64] ;  /* 0x001b640001027983 */ /* 0x000f220000300800 */
[----:B------:R-:W-:Y:S01]  /*1762e0*/  ISETP.LT.AND P1, PT, R20, UR44, !P0 ;  /* 0x0000002c14007c0c */ /* 0x000fe2000c721270 */
[----:B--2---:R-:W-:Y:S01]  /*1762f0*/  VIADD R6, R17, 0x1c0 ;  /* 0x000001c011067836 */ /* 0x004fe20000000000 */
[----:B------:R-:W-:Y:S01]  /*176300*/  ISETP.LT.AND P0, PT, R19, UR48, !P0 ;  /* 0x0000003013007c0c */ /* 0x000fe2000c701270 */
[----:B------:R-:W-:Y:S01]  /*176310*/  STL [R1+0x7d0], R24 ;  /* 0x0007d01801007387 */ /* 0x000fe20000100800 */
[----:B------:R-:W0:Y:S01]  /*176320*/  LDCU UR44, c[0x0][0x398] ;  /* 0x00007300ff2c77ac */ /* 0x000e220008000800 */
[----:B------:R-:W2:Y:S08]  /*176330*/  LDCU UR48, c[0x0][0x398] ;  /* 0x00007300ff3077ac */ /* 0x000eb00008000800 */
        /* <DEDUP_REMOVED lines=58> */
[----:B0-----:R-:W-:Y:S01]  /*1766e0*/  VIADD R6, R17, 0x1c3 ;  /* 0x000001c311067836 */ /* 0x001fe20000000000 */
[----:B------:R-:W0:Y:S01]  /*1766f0*/  LDCU UR15, c[0x0][0x398] ;  /* 0x00007300ff0f77ac */ /* 0x000e220008000800 */
[----:B------:R-:W0:Y:S04]  /*176700*/  LDCU UR16, c[0x0][0x398] ;  /* 0x00007300ff1077ac */ /* 0x000e280008000800 */
        /* <DEDUP_REMOVED lines=31> */
[----:B------:R-:W-:Y:S02]  /*176900*/  LOP3.LUT R9, R26, 0xffff, RZ, 0xc0, !PT ;  /* 0x0000ffff1a097812 */ /* 0x000fe400078ec0ff */
        /* <DEDUP_REMOVED lines=29> */
[----:B--2---:R-:W-:-:S05]  /*176ae0*/  PRMT R6, R26, 0x5210, R9 ;  /* 0x000052101a067816 */ /* 0x004fca0000000009 */
[----:B------:R2:W-:Y:S04]  /*176af0*/  STL [R1+0x750], R6 ;  /* 0x0007500601007387 */ /* 0x0005e80000100800 */
[----:B------:R-:W2:Y:S01]  /*176b00*/  LDL.LU R26, [R1+0x698] ;  /* 0x00069800011a7983 */ /* 0x000ea20000300800 */
[----:B---3--:R-:W-:-:S03]  /*176b10*/  LOP3.LUT R10, R28, 0xffff, RZ, 0xc0, !PT ;  /* 0x0000ffff1c0a7812 */ /* 0x008fc600078ec0ff */
[----:B------:R-:W3:Y:S01]  /*176b20*/  LDL.LU R28, [R1+0x1eac] ;  /* 0x001eac00011c7983 */ /* 0x000ee20000300800 */
[----:B------:R-:W-:Y:S02]  /*176b30*/  ISETP.LT.AND P3, PT, R22, UR13, !P0 ;  /* 0x0000000d16007c0c */ /* 0x000fe4000c761270 */
[----:B------:R-:W-:Y:S02]  /*176b40*/  LOP3.LUT R9, R25, 0xffff, RZ, 0xc0, !PT ;  /* 0x0000ffff19097812 */ /* 0x000fe400078ec0ff */
[----:B------:R-:W-:Y:S01]  /*176b50*/  ISETP.LT.AND P2, PT, R21, UR14, !P0 ;  /* 0x0000000e15007c0c */ /* 0x000fe2000c741270 */
[----:B------:R-:W3:Y:S01]  /*176b60*/  LDL.LU R25, [R1+0x69c] ;  /* 0x00069c0001197983 */ /* 0x000ee20000300800 */
[----:B----4-:R-:W-:Y:S02]  /*176b70*/  PRMT R24, R2, 0x4210, R10 ;  /* 0x0000421002187816 */ /* 0x010fe4000000000a */
[----:B------:R-:W-:Y:S01]  /*176b80*/  LOP3.LUT R8, R8, 0xfffffdff, RZ, 0xc0, !PT ;  /* 0xfffffdff08087812 */ /* 0x000fe200078ec0ff */
[----:B------:R-:W4:Y:S01]  /*176b90*/  LDL.LU R2, [R1+0x1c34] ;  /* 0x001c340001027983 */ /* 0x000f220000300800 */
[----:B------:R-:W-:Y:S01]  /*176ba0*/  ISETP.LT.AND P1, PT, R20, UR36, !P0 ;  /* 0x0000002414007c0c */ /* 0x000fe2000c721270 */
[----:B--2---:R-:W-:-:S02]  /*176bb0*/  VIADD R6, R17, 0x1c6 ;  /* 0x000001c611067836 */ /* 0x004fc40000000000 */
[----:B------:R-:W-:Y:S01]  /*176bc0*/  @P3 LOP3.LUT R8, R8, 0x200, RZ, 0xfc, !PT ;  /* 0x0000020008083812 */ /* 0x000fe200078efcff */
[----:B------:R-:W-:Y:S01]  /*176bd0*/  STL [R1+0x784], R24 ;  /* 0x0007841801007387 */ /* 0x000fe20000100800 */
[----:B------:R-:W2:Y:S02]  /*176be0*/  LDCU UR36, c[0x0][0x398] ;  /* 0x00007300ff2477ac */ /* 0x000ea40008000800 */
[----:B------:R-:W-:Y:S01]  /*176bf0*/  LOP3.LUT R8, R8, 0xfffffeff, RZ, 0xc0, !PT ;  /* 0xfffffeff08087812 */ /* 0x000fe200078ec0ff */
[----:B------:R-:W0:Y:S03]  /*176c00*/  LDCU UR13, c[0x0][0x398] ;  /* 0x00007300ff0d77ac */ /* 0x000e260008000800 */
[----:B------:R-:W-:Y:S02]  /*176c10*/  @P2 LOP3.LUT R8, R8, 0x100, RZ, 0xfc, !PT ;  /* 0x0000010008082812 */ /* 0x000fe400078efcff */
        /* <DEDUP_REMOVED lines=38> */
[----:B------:R-:W0:Y:S03]  /*176e80*/  LDCU UR48, c[0x0][0x398] ;  /* 0x00007300ff3077ac */ /* 0x000e260008000800 */
[----:B------:R-:W-:Y:S02]  /*176e90*/  @P2 LOP3.LUT R8, R8, 0x1, RZ, 0xfc, !PT ;  /* 0x0000000108082812 */ /* 0x000fe400078efcff */
[----:B------:R-:W-:-:S02]  /*176ea0*/  PRMT R6, R26, 0x5210, R10 ;  /* 0x000052101a067816 */ /* 0x000fc4000000000a */
[----:B------:R-:W-:Y:S01]  /*176eb0*/  @P1 LOP3.LUT R7, R7, 0x80000000, RZ, 0xfc, !PT ;  /* 0x8000000007071812 */ /* 0x000fe200078efcff */
[----:B------:R-:W-:Y:S03]  /*176ec0*/  STL [R1+0x5778], R8 ;  /* 0x0057780801007387 */ /* 0x000fe60000100800 */
[----:B------:R-:W-:Y:S01]  /*176ed0*/  LOP3.LUT R7, R7, 0xbfffffff, RZ, 0xc0, !PT ;  /* 0xbfffffff07077812 */ /* 0x000fe200078ec0ff */
[----:B------:R0:W-:Y:S04]  /*176ee0*/  STL [R1+0x754], R6 ;  /* 0x0007540601007387 */ /* 0x0001e80000100800 */
[----:B------:R-:W2:Y:S01]  /*176ef0*/  LDL.LU R26, [R1+0x1c30] ;  /* 0x001c3000011a7983 */ /* 0x000ea20000300800 */
[----:B------:R-:W-:Y:S01]  /*176f00*/  @P0 LOP3.LUT R7, R7, 0x40000000, RZ, 0xfc, !PT ;  /* 0x4000000007070812 */ /* 0x000fe200078efcff */
[----:B0-----:R-:W-:Y:S01]  /*176f10*/  VIADD R6, R17, 0x1c8 ;  /* 0x000001c811067836 */ /* 0x001fe20000000000 */
[----:B---3--:R-:W-:-:S02]  /*176f20*/  PRMT R8, R28, 0x4210, R9 ;  /* 0x000042101c087816 */ /* 0x008fc40000000009 */
[----:B------:R-:W3:Y:S02]  /*176f30*/  LDL.LU R28, [R1+0x1ea8] ;  /* 0x001ea800011c7983 */ /* 0x000ee40000300800 */
[----:B------:R-:W-:Y:S01]  /*176f40*/  ISETP.GE.AND P0, PT, R6, UR25, PT ;  /* 0x0000001906007c0c */ /* 0x000fe2000bf06270 */
[----:B------:R-:W0:Y:S01]  /*176f50*/  LDCU UR25, c[0x0][0x398] ;  /* 0x00007300ff1977ac */ /* 0x000e220008000800 */
[----:B------:R-:W-:Y:S01]  /*176f60*/  STL [R1+0x788], R8 ;  /* 0x0007880801007387 */ /* 0x000fe20000100800 */
[----:B------:R-:W-:-:S05]  /*176f70*/  PRMT R6, R25, 0x5210, R9 ;  /* 0x0000521019067816 */ /* 0x000fca0000000009 */
[----:B------:R0:W-:Y:S04]  /*176f80*/  STL [R1+0x758], R6 ;  /* 0x0007580601007387 */ /* 0x0001e80000100800 */
[----:B------:R-:W3:Y:S01]  /*176f90*/  LDL.LU R25, [R1+0x6a0] ;  /* 0x0006a00001197983 */ /* 0x000ee20000300800 */
[----:B----4-:R-:W-:-:S03]  /*176fa0*/  LOP3.LUT R9, R2, 0xffff, RZ, 0xc0, !PT ;  /* 0x0000ffff02097812 */ /* 0x010fc600078ec0ff */
[----:B------:R-:W4:Y:S01]  /*176fb0*/  LDL.LU R2, [R1+0x1ea4] ;  /* 0x001ea40001027983 */ /* 0x000f220000300800 */
[----:B------:R-:W-:Y:S02]  /*176fc0*/  ISETP.LT.AND P3, PT, R22, UR32, !P0 ;  /* 0x0000002016007c0c */ /* 0x000fe4000c761270 */
[----:B-1----:R-:W-:Y:S02]  /*176fd0*/  ISETP.LT.AND P2, PT, R21, UR34, !P0 ;  /* 0x0000002215007c0c */ /* 0x002fe4000c741270 */
        /* <DEDUP_REMOVED lines=21> */
[----:B--2---:R-:W-:Y:S01]  /*177130*/  ISETP.LT.AND P1, PT, R20, UR36, !P0 ;  /* 0x0000002414007c0c */ /* 0x004fe2000c721270 */
[----:B------:R-:W2:Y:S01]  /*177140*/  LDCU UR22, c[0x0][0x398] ;  /* 0x00007300ff1677ac */ /* 0x000ea20008000800 */
        /* <DEDUP_REMOVED lines=26> */
[----:B------:R-:W-:Y:S01]  /*1772f0*/  ISETP.LT.AND P1, PT, R20, UR15, !P0 ;  /* 0x0000000f14007c0c */ /* 0x000fe2000c721270 */
[----:B0-----:R-:W-:Y:S01]  /*177300*/  VIADD R6, R17, 0x1cb ;  /* 0x000001cb11067836 */ /* 0x001fe20000000000 */
[----:B------:R3:W-:Y:S01]  /*177310*/  STL [R1+0x654], R9 ;  /* 0x0006540901007387 */ /* 0x0007e20000100800 */
        /* <DEDUP_REMOVED lines=64> */
[----:B-1----:R-:W-:Y:S02]  /*177720*/  ISETP.LT.AND P2, PT, R21, UR34, !P0 ;  /* 0x0000002215007c0c */ /* 0x002fe4000c741270 */
        /* <DEDUP_REMOVED lines=51> */
[----:B------:R-:W0:Y:S08]  /*177a60*/  LDCU UR17, c[0x0][0x398] ;  /* 0x00007300ff1177ac */ /* 0x000e300008000800 */
[----:B------:R-:W-:Y:S01]  /*177a70*/  @P3 LOP3.LUT R7, R7, 0x2, RZ, 0xfc, !PT ;  /* 0x0000000207073812 */ /* 0x000fe200078efcff */
[----:B------:R-:W0:Y:S03]  /*177a80*/  LDCU UR22, c[0x0][0x398] ;  /* 0x00007300ff1677ac */ /* 0x000e260008000800 */
[----:B------:R-:W-:Y:S01]  /*177a90*/  LOP3.LUT R7, R7, 0xfffffffe, RZ, 0xc0, !PT ;  /* 0xfffffffe07077812 */ /* 0x000fe200078ec0ff */
[----:B------:R-:W0:Y:S01]  /*177aa0*/  LDCU UR27, c[0x0][0x398] ;  /* 0x00007300ff1b77ac */ /* 0x000e220008000800 */
[----:B------:R-:W-:-:S02]  /*177ab0*/  ISETP.LT.AND P0, PT, R19, UR36, !P0 ;  /* 0x0000002413007c0c */ /* 0x000fc4000c701270 */
[----:B------:R-:W-:Y:S01]  /*177ac0*/  @P2 LOP3.LUT R7, R7, 0x1, RZ, 0xfc, !PT ;  /* 0x0000000107072812 */ /* 0x000fe200078efcff */
[----:B------:R-:W0:Y:S01]  /*177ad0*/  LDCU UR36, c[0x0][0x398] ;  /* 0x00007300ff2477ac */ /* 0x000e220008000800 */
[----:B------:R-:W-:-:S03]  /*177ae0*/  @P1 LOP3.LUT R5, R5, 0x80000000, RZ, 0xfc, !PT ;  /* 0x8000000005051812 */ /* 0x000fc600078efcff */
[----:B------:R3:W-:Y:S01]  /*177af0*/  STL [R1+0x577c], R7 ;  /* 0x00577c0701007387 */ /* 0x0007e20000100800 */
[----:B------:R-:W-:-:S05]  /*177b00*/  LOP3.LUT R5, R5, 0xbfffffff, RZ, 0xc0, !PT ;  /* 0xbfffffff05057812 */ /* 0x000fca00078ec0ff */
[----:B------:R-:W-:Y:S02]  /*177b10*/  @P0 LOP3.LUT R5, R5, 0x40000000, RZ, 0xfc, !PT ;  /* 0x4000000005050812 */ /* 0x000fe400078efcff */
[----:B------:R-:W-:Y:S01]  /*177b20*/  ISETP.GE.AND P0, PT, R6, UR57, PT ;  /* 0x0000003906007c0c */ /* 0x000fe2000bf06270 */
[----:B------:R-:W0:Y:S01]  /*177b30*/  LDCU UR57, c[0x0][0x398] ;  /* 0x00007300ff3977ac */ /* 0x000e220008000800 */
[----:B--2---:R-:W-:Y:S02]  /*177b40*/  LOP3.LUT R8, R26, 0xffff, RZ, 0xc0, !PT ;  /* 0x0000ffff1a087812 */ /* 0x004fe400078ec0ff */
        /* <DEDUP_REMOVED lines=35> */
[----:B0-----:R-:W-:Y:S02]  /*177d80*/  LOP3.LUT R7, R25, 0xffff, RZ, 0xc0, !PT ;  /* 0x0000ffff19077812 */ /* 0x001fe400078ec0ff */
        /* <DEDUP_REMOVED lines=9> */
[----:B------:R-:W0:Y:S02]  /*177e20*/  LDCU UR20, c[0x0][0x398] ;  /* 0x00007300ff1477ac */ /* 0x000e240008000800 */
[----:B------:R-:W-:Y:S01]  /*177e30*/  LOP3.LUT R5, R5, 0xfeffffff, RZ, 0xc0, !PT ;  /* 0xfeffffff05057812 */ /* 0x000fe200078ec0ff */
[----:B------:R-:W2:Y:S03]  /*177e40*/  LDCU UR19, c[0x0][0x398] ;  /* 0x00007300ff1377ac */ /* 0x000ea60008000800 */
        /* <DEDUP_REMOVED lines=112> */
[----:B------:R-:W-:Y:S01]  /*178550*/  STL [R1+0x690], R8 ;  /* 0x0006900801007387 */ /* 0x000fe20000100800 */
[----:B------:R-:W0:Y:S04]  /*178560*/  LDCU UR56, c[0x0][0x398] ;  /* 0x00007300ff3877ac */ /* 0x000e280008000800 */
[----:B------:R-:W-:Y:S01]  /*178570*/  @P3 LOP3.LUT R5, R5, 0x20, RZ, 0xfc, !PT ;  /* 0x0000002005053812 */ /* 0x000fe200078efcff */
[----:B------:R-:W0:Y:S03]  /*178580*/  LDCU UR55, c[0x0][0x398] ;  /* 0x00007300ff3777ac */ /* 0x000e260008000800 */
[----:B------:R-:W-:Y:S01]  /*178590*/  LOP3.LUT R5, R5, 0xffffffef, RZ, 0xc0, !PT ;  /* 0xffffffef05057812 */ /* 0x000fe200078ec0ff */
[----:B------:R-:W-:Y:S01]  /*1785a0*/  VIADD R9, R17, 0x1e3 ;  /* 0x000001e311097836 */ /* 0x000fe20000000000 */
[----:B------:R-:W0:Y:S02]  /*1785b0*/  LDCU UR76, c[0x0][0x398] ;  /* 0x00007300ff4c77ac */ /* 0x000e240008000800 */
[----:B------:R-:W-:-:S02]  /*1785c0*/  @P2 LOP3.LUT R5, R5, 0x10, RZ, 0xfc, !PT ;  /* 0x0000001005052812 */ /* 0x000fc400078efcff */
[----:B------:R-:W-:Y:S01]  /*1785d0*/  ISETP.LT.AND P0, PT, R19, UR77, !P0 ;  /* 0x0000004d13007c0c */ /* 0x000fe2000c701270 */
[----:B------:R-:W-:Y:S01]  /*1785e0*/  VIADD R10, R17, 0x1ee ;  /* 0x000001ee110a7836 */ /* 0x000fe20000000000 */
[----:B------:R-:W-:Y:S01]  /*1785f0*/  LOP3.LUT R5, R5, 0xfffffff7, RZ, 0xc0, !PT ;  /* 0xfffffff705057812 */ /* 0x000fe200078ec0ff */
[----:B------:R-:W-:Y:S01]  /*178600*/  VIADD R27, R17, 0x1f1 ;  /* 0x000001f1111b7836 */ /* 0x000fe20000000000 */
[----:B------:R-:W0:Y:S02]  /*178610*/  LDCU UR77, c[0x0][0x398] ;  /* 0x00007300ff4d77ac */ /* 0x000e240008000800 */
        /* <DEDUP_REMOVED lines=15> */
[----:B------:R-:W-:-:S05]  /*178710*/  @P2 LOP3.LUT R5, R5, 0x1, RZ, 0xfc, !PT ;  /* 0x0000000105052812 */ /* 0x000fca00078efcff */
[----:B------:R2:W-:Y:S02]  /*178720*/  STL [R1+0x5780], R5 ;  /* 0x0057800501007387 */ /* 0x0005e40000100800 */
[----:B--2---:R-:W-:-:S05]  /*178730*/  PRMT R5, R26, 0x5210, R7 ;  /* 0x000052101a057816 */ /* 0x004fca0000000007 */
[----:B------:R2:W-:Y:S04]  /*178740*/  STL [R1+0x660], R5 ;  /* 0x0006600501007387 */ /* 0x0005e80000100800 */
[----:B------:R-:W4:Y:S01]  /*178750*/  LDL.LU R26, [R1+0x6cc] ;  /* 0x0006cc00011a7983 */ /* 0x000f220000300800 */
[----:B---3--:R-:W-:-:S03]  /*178760*/  LOP3.LUT R7, R28, 0xffff, RZ, 0xc0, !PT ;  /* 0x0000ffff1c077812 */ /* 0x008fc600078ec0ff */
[----:B------:R-:W3:Y:S01]  /*178770*/  LDL.LU R28, [R1+0x1e78] ;  /* 0x001e7800011c7983 */ /* 0x000ee20000300800 */
[----:B--2---:R-:W-:-:S03]  /*178780*/  LOP3.LUT R5, R25, 0xffff, RZ, 0xc0, !PT ;  /* 0x0000ffff19057812 */ /* 0x004fc600078ec0ff */
[----:B------:R-:W2:Y:S01]  /*178790*/  LDL.LU R25, [R1+0x6d8] ;  /* 0x0006d80001197983 */ /* 0x000ea20000300800 */
[----:B----4-:R-:W-:-:S03]  /*1787a0*/  PRMT R8, R2, 0x4210, R7 ;  /* 0x0000421002087816 */ /* 0x010fc60000000007 */
[----:B------:R-:W4:Y:S01]  /*1787b0*/  LDL.LU R2, [R1+0x6d0] ;  /* 0x0006d00001027983 */ /* 0x000f220000300800 */
[----:B------:R-:W-:Y:S01]  /*1787c0*/  ISETP.LT.AND P0, PT, R19, UR17, !P0 ;  /* 0x0000001113007c0c */ /* 0x000fe2000c701270 */
[----:B------:R-:W0:Y:S01]  /*1787d0*/  LDCU UR17, c[0x0][0x398] ;  /* 0x00007300ff1177ac */ /* 0x000e220008000800 */
[----:B------:R-:W-:-:S04]  /*1787e0*/  @P1 LOP3.LUT R4, R4, 0x80000000, RZ, 0xfc, !PT ;  /* 0x8000000004041812 */ /* 0x000fc800078efcff */
[----:B------:R-:W-:-:S07]  /*1787f0*/  LOP3.LUT R4, R4, 0xbfffffff, RZ, 0xc0, !PT ;  /* 0xbfffffff04047812 */ /* 0x000fce00078ec0ff */
[----:B------:R-:W-:Y:S02]  /*178800*/  @P0 LOP3.LUT R4, R4, 0x40000000, RZ, 0xfc, !PT ;  /* 0x4000000004040812 */ /* 0x000fe400078efcff */
[----:B------:R-:W-:Y:S02]  /*178810*/  ISETP.GE.AND P0, PT, R6, UR65, PT ;  /* 0x0000004106007c0c */ /* 0x000fe4000bf06270 */
[----:B------:R-:W-:Y:S01]  /*178820*/  LOP3.LUT R4, R4, 0xdfffffff, RZ, 0xc0, !PT ;  /* 0xdfffffff04047812 */ /* 0x000fe200078ec0ff */
[----:B------:R-:W-:Y:S01]  /*178830*/  VIADD R6, R17, 0x1d9 ;  /* 0x000001d911067836 */ /* 0x000fe20000000000 */
[----:B------:R-:W-:Y:S01]  /*178840*/  ISETP.LT.AND P3, PT, R22, UR13, !P0 ;  /* 0x0000000d16007c0c */ /* 0x000fe2000c761270 */
[----:B------:R-:W-:Y:S01]  /*178850*/  STL [R1+0x694], R8 ;  /* 0x0006940801007387 */ /* 0x000fe20000100800 */
[----:B------:R-:W-:Y:S01]  /*178860*/  ISETP.LT.AND P2, PT, R21, UR22, !P0 ;  /* 0x0000001615007c0c */ /* 0x000fe2000c741270 */
[----:B------:R-:W0:Y:S01]  /*178870*/  LDCU UR22, c[0x0][0x398] ;  /* 0x00007300ff1677ac */ /* 0x000e220008000800 */
        /* <DEDUP_REMOVED lines=16> */
[----:B------:R-:W-:Y:S04]  /*178980*/  STL [R1+0x664], R6 ;  /* 0x0006640601007387 */ /* 0x000fe80000100800 */
[----:B------:R-:W4:Y:S01]  /*178990*/  LDL.LU R26, [R1+0x6e0] ;  /* 0x0006e000011a7983 */ /* 0x000f220000300800 */
[----:B---3--:R-:W-:-:S03]  /*1789a0*/  PRMT R7, R28, 0x4210, R5 ;  /* 0x000042101c077816 */ /* 0x008fc60000000005 */
[----:B------:R-:W3:Y:S04]  /*1789b0*/  LDL.LU R28, [R1+0x6d4] ;  /* 0x0006d400011c7983 */ /* 0x000ee80000300800 */
[----:B------:R-:W-:Y:S01]  /*1789c0*/  STL [R1+0x698], R7 ;  /* 0x0006980701007387 */ /* 0x000fe20000100800 */
[----:B--2---:R-:W-:-:S05]  /*1789d0*/  PRMT R5, R25, 0x5210, R5 ;  /* 0x0000521019057816 */ /* 0x004fca0000000005 */
[----:B------:R4:W-:Y:S04]  /*1789e0*/  STL [R1+0x668], R5 ;  /* 0x0006680501007387 */ /* 0x0009e80000100800 */
[----:B------:R-:W2:Y:S01]  /*1789f0*/  LDL.LU R25, [R1+0x6ec] ;  /* 0x0006ec0001197983 */ /* 0x000ea20000300800 */
[----:B----4-:R-:W-:-:S03]  /*178a00*/  PRMT R5, R2, 0x5210, R23 ;  /* 0x0000521002057816 */ /* 0x010fc60000000017 */
[----:B------:R-:W4:Y:S04]  /*178a10*/  LDL.LU R2, [R1+0x6dc] ;  /* 0x0006dc0001027983 */ /* 0x000f280000300800 */
[----:B------:R0:W-:Y:S01]  /*178a20*/  STL [R1+0x630], R5 ;  /* 0x0006300501007387 */ /* 0x0001e20000100800 */
[----:B------:R-:W-:Y:S02]  /*178a30*/  ISETP.LT.AND P3, PT, R22, UR19, !P0 ;  /* 0x0000001316007c0c */ /* 0x000fe4000c761270 */
[----:B------:R-:W-:Y:S02]  /*178a40*/  ISETP.LT.AND P2, PT, R21, UR18, !P0 ;  /* 0x0000001215007c0c */ /* 0x000fe4000c741270 */
[----:B------:R-:W-:Y:S02]  /*178a50*/  LOP3.LUT R4, R4, 0xfdffffff, RZ, 0xc0, !PT ;  /* 0xfdffffff04047812 */ /* 0x000fe400078ec0ff */
[----:B------:R-:W-:Y:S01]  /*178a60*/  ISETP.LT.AND P1, PT, R20, UR27, !P0 ;  /* 0x0000001b14007c0c */ /* 0x000fe2000c721270 */
[C---:B------:R-:W-:Y:S01]  /*178a70*/  VIADD R6, R17.reuse, 0x1da ;  /* 0x000001da11067836 */ /* 0x040fe20000000000 */
[----:B------:R-:W0:Y:S01]  /*178a80*/  LDCU UR18, c[0x0][0x398] ;  /* 0x00007300ff1277ac */ /* 0x000e220008000800 */
[----:B------:R-:W-:Y:S01]  /*178a90*/  VIADD R7, R17, 0x1e1 ;  /* 0x000001e111077836 */ /* 0x000fe20000000000 */
[----:B------:R-:W0:Y:S02]  /*178aa0*/  LDCU UR19, c[0x0][0x398] ;  /* 0x00007300ff1377ac */ /* 0x000e240008000800 */
[----:B0-----:R-:W-:Y:S01]  /*178ab0*/  PRMT R5, R26, 0x5210, R18 ;  /* 0x000052101a057816 */ /* 0x001fe20000000012 */
[----:B------:R-:W0:Y:S04]  /*178ac0*/  LDCU UR27, c[0x0][0x398] ;  /* 0x00007300ff1b77ac */ /* 0x000e280008000800 */
[----:B------:R3:W-:Y:S04]  /*178ad0*/  STL [R1+0x634], R5 ;  /* 0x0006340501007387 */ /* 0x0007e80000100800 */
[----:B------:R-:W4:Y:S01]  /*178ae0*/  LDL.LU R26, [R1+0x6e8] ;  /* 0x0006e800011a7983 */ /* 0x000f220000300800 */
[----:B---3--:R-:W-:-:S03]  /*178af0*/  PRMT R5, R28, 0x5210, R16 ;  /* 0x000052101c057816 */ /* 0x008fc60000000010 */
[----:B------:R-:W3:Y:S04]  /*178b00*/  LDL.LU R28, [R1+0x6e4] ;  /* 0x0006e400011c7983 */ /* 0x000ee80000300800 */
[----:B------:R2:W-:Y:S01]  /*178b10*/  STL [R1+0x638], R5 ;  /* 0x0006380501007387 */ /* 0x0005e20000100800 */
        /* <DEDUP_REMOVED lines=10> */
[----:B------:R-:W-:Y:S02]  /*178bc0*/  LOP3.LUT R4, R4, 0xffdfffff, RZ, 0xc0, !PT ;  /* 0xffdfffff04047812 */ /* 0x000fe400078ec0ff */
[----:B--2---:R-:W-:Y:S01]  /*178bd0*/  PRMT R5, R25, 0x5210, R15 ;  /* 0x0000521019057816 */ /* 0x004fe2000000000f */
[----:B------:R-:W-:Y:S01]  /*178be0*/  VIADD R6, R17, 0x1db ;  /* 0x000001db11067836 */ /* 0x000fe20000000000 */
[----:B------:R-:W2:Y:S03]  /*178bf0*/  LDCU UR67, c[0x0][0x398] ;  /* 0x00007300ff4377ac */ /* 0x000ea60008000800 */
[----:B------:R4:W-:Y:S02]  /*178c00*/  STL [R1+0x620], R5 ;  /* 0x0006200501007387 */ /* 0x0009e40000100800 */
[----:B----4-:R-:W-:-:S02]  /*178c10*/  PRMT R5, R2, 0x5210, R14 ;  /* 0x0000521002057816 */ /* 0x010fc4000000000e */
[----:B------:R-:W4:Y:S01]  /*178c20*/  LDL.LU R2, [R1+0x66c] ;  /* 0x00066c0001027983 */ /* 0x000f220000300800 */
[----:B------:R-:W-:Y:S01]  /*178c30*/  ISETP.LT.AND P3, PT, R22, UR23, !P0 ;  /* 0x0000001716007c0c */ /* 0x000fe2000c761270 */
[----:B------:R-:W0:Y:S01]  /*178c40*/  LDCU UR23, c[0x0][0x398] ;  /* 0x00007300ff1777ac */ /* 0x000e220008000800 */
[----:B------:R-:W-:Y:S02]  /*178c50*/  ISETP.LT.AND P2, PT, R21, UR25, !P0 ;  /* 0x0000001915007c0c */ /* 0x000fe4000c741270 */
[----:B------:R-:W-:Y:S01]  /*178c60*/  ISETP.LT.AND P1, PT, R20, UR24, !P0 ;  /* 0x0000001814007c0c */ /* 0x000fe2000c721270 */
[----:B------:R0:W-:Y:S08]  /*178c70*/  STL [R1+0x624], R5 ;  /* 0x0006240501007387 */ /* 0x0001f00000100800 */
        /* <DEDUP_REMOVED lines=17> */
[----:B-1----:R-:W-:Y:S01]  /*178d90*/  ISETP.LT.AND P1, PT, R20, UR34, !P0 ;  /* 0x0000002214007c0c */ /* 0x002fe2000c721270 */
[----:B------:R-:W1:Y:S01]  /*178da0*/  LDCU UR28, c[0x0][0x398] ;  /* 0x00007300ff1c77ac */ /* 0x000e620008000800 */
        /* <DEDUP_REMOVED lines=34> */
[----:B------:R-:W1:Y:S01]  /*178fd0*/  LDCU UR38, c[0x0][0x398] ;  /* 0x00007300ff2677ac */ /* 0x000e620008000800 */
[----:B------:R-:W-:Y:S02]  /*178fe0*/  ISETP.LT.AND P2, PT, R21, UR54, !P0 ;  /* 0x0000003615007c0c */ /* 0x000fe4000c741270 */
[----:B------:R-:W-:Y:S01]  /*178ff0*/  ISETP.LT.AND P1, PT, R20, UR52, !P0 ;  /* 0x0000003414007c0c */ /* 0x000fe2000c721270 */
[----:B------:R-:W1:Y:S01]  /*179000*/  LDCU UR54, c[0x0][0x398] ;  /* 0x00007300ff3677ac */ /* 0x000e620008000800 */
[----:B0-----:R-:W-:Y:S01]  /*179010*/  PRMT R5, R26, 0x5210, R13 ;  /* 0x000052101a057816 */ /* 0x001fe2000000000d */
[----:B------:R-:W-:Y:S01]  /*179020*/  VIADD R8, R17, 0x1ec ;  /* 0x000001ec11087836 */ /* 0x000fe20000000000 */
[----:B------:R-:W0:Y:S05]  /*179030*/  LDCU UR70, c[0x0][0x398] ;  /* 0x00007300ff4677ac */ /* 0x000e2a0008000800 */
[----:B------:R-:W-:Y:S01]  /*179040*/  @P3 LOP3.LUT R4, R4, 0x200, RZ, 0xfc, !PT ;  /* 0x0000020004043812 */ /* 0x000fe200078efcff */
[----:B------:R-:W0:Y:S03]  /*179050*/  LDCU UR52, c[0x0][0x398] ;  /* 0x00007300ff3477ac */ /* 0x000e260008000800 */
[----:B------:R-:W-:-:S04]  /*179060*/  LOP3.LUT R4, R4, 0xfffffeff, RZ, 0xc0, !PT ;  /* 0xfffffeff04047812 */ /* 0x000fc800078ec0ff */
[----:B------:R-:W-:Y:S02]  /*179070*/  @P2 LOP3.LUT R4, R4, 0x100, RZ, 0xfc, !PT ;  /* 0x0000010004042812 */ /* 0x000fe400078efcff */
[----:B------:R-:W-:Y:S01]  /*179080*/  ISETP.LT.AND P0, PT, R19, UR51, !P0 ;  /* 0x0000003313007c0c */ /* 0x000fe2000c701270 */
[----:B------:R3:W-:Y:S01]  /*179090*/  STL [R1+0x628], R5 ;  /* 0x0006280501007387 */ /* 0x0007e20000100800 */
[----:B------:R-:W-:Y:S01]  /*1790a0*/  LOP3.LUT R4, R4, 0xffffff7f, RZ, 0xc0, !PT ;  /* 0xffffff7f04047812 */ /* 0x000fe200078ec0ff */
[----:B------:R-:W0:Y:S03]  /*1790b0*/  LDCU UR51, c[0x0][0x398] ;  /* 0x00007300ff3377ac */ /* 0x000e260008000800 */
[----:B------:R-:W-:-:S04]  /*1790c0*/  @P1 LOP3.LUT R4, R4, 0x80, RZ, 0xfc, !PT ;  /* 0x0000008004041812 */ /* 0x000fc800078efcff */
[----:B------:R-:W-:-:S04]  /*1790d0*/  LOP3.LUT R4, R4, 0xffffffbf, RZ, 0xc0, !PT ;  /* 0xffffffbf04047812 */ /* 0x000fc800078ec0ff */
[----:B------:R-:W-:Y:S02]  /*1790e0*/  @P0 LOP3.LUT R4, R4, 0x40, RZ, 0xfc, !PT ;  /* 0x0000004004040812 */ /* 0x000fe400078efcff */
[----:B------:R-:W-:Y:S02]  /*1790f0*/  ISETP.GE.AND P0, PT, R6, UR71, PT ;  /* 0x0000004706007c0c */ /* 0x000fe4000bf06270 */
[----:B------:R-:W-:Y:S02]  /*179100*/  LOP3.LUT R4, R4, 0xffffffdf, RZ, 0xc0, !PT ;  /* 0xffffffdf04047812 */ /* 0x000fe400078ec0ff */
[----:B---3--:R-:W-:Y:S01]  /*179110*/  PRMT R5, R28, 0x5210, R12 ;  /* 0x000052101c057816 */ /* 0x008fe2000000000c */
[----:B------:R-:W-:Y:S01]  /*179120*/  VIADD R6, R17, 0x1e0 ;  /* 0x000001e011067836 */ /* 0x000fe20000000000 */
[----:B------:R-:W-:Y:S01]  /*179130*/  ISETP.LT.AND P3, PT, R22, UR48, !P0 ;  /* 0x0000003016007c0c */ /* 0x000fe2000c761270 */
[----:B------:R-:W3:Y:S01]  /*179140*/  LDCU UR71, c[0x0][0x398] ;  /* 0x00007300ff4777ac */ /* 0x000ee20008000800 */
[----:B------:R-:W-:-:S02]  /*179150*/  ISETP.LT.AND P2, PT, R21, UR50, !P0 ;  /* 0x0000003215007c0c */ /* 0x000fc4000c741270 */
[----:B------:R-:W-:Y:S01]  /*179160*/  ISETP.LT.AND P1, PT, R20, UR59, !P0 ;  /* 0x0000003b14007c0c */ /* 0x000fe2000c721270 */
[----:B------:R0:W-:Y:S01]  /*179170*/  STL [R1+0x62c], R5 ;  /* 0x00062c0501007387 */ /* 0x0001e20000100800 */
[----:B----4-:R-:W-:Y:S01]  /*179180*/  PRMT R2, R2, 0x5210, R11 ;  /* 0x0000521002027816 */ /* 0x010fe2000000000b */
[----:B------:R-:W-:-:S06]  /*179190*/  VIADD R12, R17, 0x1e5 ;  /* 0x000001e5110c7836 */ /* 0x000fcc0000000000 */
[----:B------:R-:W-:Y:S01]  /*1791a0*/  @P3 LOP3.LUT R4, R4, 0x20, RZ, 0xfc, !PT ;  /* 0x0000002004043812 */ /* 0x000fe200078efcff */
[----:B------:R-:W4:Y:S03]  /*1791b0*/  LDCU UR59, c[0x0][0x398] ;  /* 0x00007300ff3b77ac */ /* 0x000f260008000800 */
[----:B------:R-:W-:Y:S01]  /*1791c0*/  LOP3.LUT R4, R4, 0xffffffef, RZ, 0xc0, !PT ;  /* 0xffffffef04047812 */ /* 0x000fe200078ec0ff */
[----:B------:R-:W1:Y:S03]  /*1791d0*/  LDCU UR48, c[0x0][0x398] ;  /* 0x00007300ff3077ac */ /* 0x000e660008000800 */
[----:B------:R-:W-:Y:S01]  /*1791e0*/  @P2 LOP3.LUT R4, R4, 0x10, RZ, 0xfc, !PT ;  /* 0x0000001004042812 */ /* 0x000fe200078efcff */
[----:B------:R-:W1:Y:S01]  /*1791f0*/  LDCU UR50, c[0x0][0x398] ;  /* 0x00007300ff3277ac */ /* 0x000e620008000800 */
[----:B------:R-:W-:-:S02]  /*179200*/  ISETP.LT.AND P0, PT, R19, UR58, !P0 ;  /* 0x0000003a13007c0c */ /* 0x000fc4000c701270 */
[----:B------:R-:W-:Y:S01]  /*179210*/  LOP3.LUT R4, R4, 0xfffffff7, RZ, 0xc0, !PT ;  /* 0xfffffff704047812 */ /* 0x000fe200078ec0ff */
[----:B------:R2:W-:Y:S01]  /*179220*/  STL [R1+0x63c], R2 ;  /* 0x00063c0201007387 */ /* 0x0005e20000100800 */
[----:B0-----:R-:W-:Y:S01]  /*179230*/  VIADD R5, R17, 0x1e2 ;  /* 0x000001e211057836 */ /* 0x001fe20000000000 */
[----:B------:R-:W0:Y:S01]  /*179240*/  LDCU UR58, c[0x0][0x398] ;  /* 0x00007300ff3a77ac */ /* 0x000e220008000800 */
[----:B------:R-:W-:-:S04]  /*179250*/  @P1 LOP3.LUT R4, R4, 0x8, RZ, 0xfc, !PT ;  /* 0x0000000804041812 */ /* 0x000fc800078efcff */
[----:B------:R-:W-:Y:S01]  /*179260*/  LOP3.LUT R4, R4, 0xfffffffb, RZ, 0xc0, !PT ;  /* 0xfffffffb04047812 */ /* 0x000fe200078ec0ff */
[----:B--2---:R-:W-:-:S03]  /*179270*/  VIADD R2, R17, 0x1df ;  /* 0x000001df11027836 */ /* 0x004fc60000000000 */
[----:B------:R-:W-:Y:S02]  /*179280*/  @P0 LOP3.LUT R4, R4, 0x4, RZ, 0xfc, !PT ;  /* 0x0000000404040812 */ /* 0x000fe400078efcff */
[----:B------:R-:W-:Y:S02]  /*179290*/  ISETP.GE.AND P0, PT, R2, UR72, PT ;  /* 0x0000004802007c0c */ /* 0x000fe4000bf06270 */
[----:B------:R-:W-:Y:S01]  /*1792a0*/  LOP3.LUT R4, R4, 0xfffffffd, RZ, 0xc0, !PT ;  /* 0xfffffffd04047812 */ /* 0x000fe200078ec0ff */
[C---:B------:R-:W-:Y:S01]  /*1792b0*/  VIADD R2, R17.reuse, 0x1e4 ;  /* 0x000001e411027836 */ /* 0x040fe20000000000 */
[----:B------:R-:W-:Y:S01]  /*1792c0*/  ISETP.LT.AND P1, PT, R20, UR57, !P0 ;  /* 0x0000003914007c0c */ /* 0x000fe2000c721270 */
[----:B------:R-:W-:Y:S01]  /*1792d0*/  VIADD R11, R17, 0x1e6 ;  /* 0x000001e6110b7836 */ /* 0x000fe20000000000 */
[----:B------:R-:W-:Y:S01]  /*1792e0*/  ISETP.LT.AND P3, PT, R22, UR56, !P0 ;  /* 0x0000003816007c0c */ /* 0x000fe2000c761270 */
[----:B------:R-:W2:Y:S01]  /*1792f0*/  LDCU UR56, c[0x0][0x398] ;  /* 0x00007300ff3877ac */ /* 0x000ea20008000800 */
[----:B------:R-:W-:-:S02]  /*179300*/  ISETP.LT.AND P2, PT, R21, UR55, !P0 ;  /* 0x0000003715007c0c */ /* 0x000fc4000c741270 */
[----:B------:R-:W-:Y:S01]  /*179310*/  ISETP.LT.AND P0, PT, R19, UR60, !P0 ;  /* 0x0000003c13007c0c */ /* 0x000fe2000c701270 */
[----:B------:R-:W0:Y:S01]  /*179320*/  LDCU UR60, c[0x0][0x398] ;  /* 0x00007300ff3c77ac */ /* 0x000e220008000800 */
[----:B------:R-:W0:Y:S05]  /*179330*/  LDCU UR55, c[0x0][0x398] ;  /* 0x00007300ff3777ac */ /* 0x000e2a0008000800 */
[----:B------:R-:W-:Y:S01]  /*179340*/  @P1 LOP3.LUT R0, R0, 0x80000000, RZ, 0xfc, !PT ;  /* 0x8000000000001812 */ /* 0x000fe200078efcff */
[----:B------:R-:W0:Y:S03]  /*179350*/  LDCU UR57, c[0x0][0x398] ;  /* 0x00007300ff3977ac */ /* 0x000e260008000800 */
[----:B------:R-:W-:Y:S01]  /*179360*/  LOP3.LUT R0, R0, 0xbfffffff, RZ, 0xc0, !PT ;  /* 0xbfffffff00007812 */ /* 0x000fe200078ec0ff */
[----:B------:R-:W0:Y:S03]  /*179370*/  LDCU UR72, c[0x0][0x398] ;  /* 0x00007300ff4877ac */ /* 0x000e260008000800 */
[----:B------:R-:W-:-:S02]  /*179380*/  @P0 LOP3.LUT R0, R0, 0x40000000, RZ, 0xfc, !PT ;  /* 0x4000000000000812 */ /* 0x000fc400078efcff */
[----:B------:R-:W-:Y:S02]  /*179390*/  ISETP.GE.AND P0, PT, R6, UR73, PT ;  /* 0x0000004906007c0c */ /* 0x000fe4000bf06270 */
[----:B------:R-:W-:Y:S02]  /*1793a0*/  @P3 LOP3.LUT R4, R4, 0x2, RZ, 0xfc, !PT ;  /* 0x0000000204043812 */ /* 0x000fe400078efcff */
[----:B------:R-:W-:Y:S01]  /*1793b0*/  LOP3.LUT R0, R0, 0xdfffffff, RZ, 0xc0, !PT ;  /* 0xdfffffff00007812 */ /* 0x000fe200078ec0ff */
[----:B------:R-:W-:Y:S01]  /*1793c0*/  VIADD R6, R17, 0x1e7 ;  /* 0x000001e711067836 */ /* 0x000fe20000000000 */
[----:B------:R-:W-:Y:S01]  /*1793d0*/  ISETP.LT.AND P3, PT, R22, UR16, !P0 ;  /* 0x0000001016007c0c */ /* 0x000fe2000c761270 */
[----:B------:R-:W0:Y:S01]  /*1793e0*/  LDCU UR16, c[0x0][0x398] ;  /* 0x00007300ff1077ac */ /* 0x000e220008000800 */
[----:B------:R-:W-:Y:S01]  /*1793f0*/  LOP3.LUT R4, R4, 0xfffffffe, RZ, 0xc0, !PT ;  /* 0xfffffffe04047812 */ /* 0x000fe200078ec0ff */
[----:B------:R-:W0:Y:S03]  /*179400*/  LDCU UR73, c[0x0][0x398] ;  /* 0x00007300ff4977ac */ /* 0x000e260008000800 */
[----:B------:R-:W-:-:S02]  /*179410*/  @P2 LOP3.LUT R4, R4, 0x1, RZ, 0xfc, !PT ;  /* 0x0000000104042812 */ /* 0x000fc400078efcff */
[----:B------:R-:W-:Y:S01]  /*179420*/  ISETP.LT.AND P2, PT, R21, UR15, !P0 ;  /* 0x0000000f15007c0c */ /* 0x000fe2000c741270 */
[----:B------:R-:W0:Y:S01]  /*179430*/  LDCU UR15, c[0x0][0x398] ;  /* 0x00007300ff0f77ac */ /* 0x000e220008000800 */
[----:B------:R-:W-:-:S03]  /*179440*/  ISETP.LT.AND P1, PT, R20, UR14, !P0 ;  /* 0x0000000e14007c0c */ /* 0x000fc6000c721270 */
[----:B------:R-:W-:Y:S01]  /*179450*/  @P3 LOP3.LUT R0, R0, 0x20000000, RZ, 0xfc, !PT ;  /* 0x2000000000003812 */ /* 0x000fe200078efcff */
[----:B------:R1:W-:Y:S01]  /*179460*/  STL [R1+0x5784], R4 ;  /* 0x0057840401007387 */ /* 0x0003e20000100800 */
[----:B------:R-:W0:Y:S02]  /*179470*/  LDCU UR14, c[0x0][0x398] ;  /* 0x00007300ff0e77ac */ /* 0x000e240008000800 */
[----:B------:R-:W-:-:S04]  /*179480*/  LOP3.LUT R0, R0, 0xefffffff, RZ, 0xc0, !PT ;  /* 0xefffffff00007812 */ /* 0x000fc800078ec0ff */
[----:B------:R-:W-:Y:S02]  /*179490*/  @P2 LOP3.LUT R0, R0, 0x10000000, RZ, 0xfc, !PT ;  /* 0x1000000000002812 */ /* 0x000fe400078efcff */
[----:B------:R-:W-:Y:S01]  /*1794a0*/  ISETP.LT.AND P0, PT, R19, UR17, !P0 ;  /* 0x0000001113007c0c */ /* 0x000fe2000c701270 */
[----:B-1----:R-:W-:Y:S01]  /*1794b0*/  VIADD R4, R17, 0x1e8 ;  /* 0x000001e811047836 */ /* 0x002fe20000000000 */
[----:B------:R-:W-:Y:S01]  /*1794c0*/  LOP3.LUT R0, R0, 0xf7ffffff, RZ, 0xc0, !PT ;  /* 0xf7ffffff00007812 */ /* 0x000fe200078ec0ff */
[----:B------:R-:W1:Y:S03]  /*1794d0*/  LDCU UR17, c[0x0][0x398] ;  /* 0x00007300ff1177ac */ /* 0x000e660008000800 */
        /* <DEDUP_REMOVED lines=10> */
[----:B------:R0:W-:Y:S01]  /*179580*/  STL [R1+0x6f8], R7 ;  /* 0x0006f80701007387 */ /* 0x0001e20000100800 */
[----:B------:R-:W0:Y:S07]  /*179590*/  LDCU UR74, c[0x0][0x398] ;  /* 0x00007300ff4a77ac */ /* 0x000e2e0008000800 */
[----:B------:R-:W-:Y:S01]  /*1795a0*/  @P3 LOP3.LUT R0, R0, 0x2000000, RZ, 0xfc, !PT ;  /* 0x0200000000003812 */ /* 0x000fe200078efcff */
[----:B------:R-:W1:Y:S03]  /*1795b0*/  LDCU UR22, c[0x0][0x398] ;  /* 0x00007300ff1677ac */ /* 0x000e660008000800 */
[----:B------:R-:W-:Y:S01]  /*1795c0*/  LOP3.LUT R0, R0, 0xfeffffff, RZ, 0xc0, !PT ;  /* 0xfeffffff00007812 */ /* 0x000fe200078ec0ff */
[----:B------:R-:W1:Y:S03]  /*1795d0*/  LDCU UR21, c[0x0][0x398] ;  /* 0x00007300ff1577ac */ /* 0x000e660008000800 */
[----:B------:R-:W-:-:S02]  /*1795e0*/  @P2 LOP3.LUT R0, R0, 0x1000000, RZ, 0xfc, !PT ;  /* 0x0100000000002812 */ /* 0x000fc400078efcff */
[----:B------:R-:W-:Y:S01]  /*1795f0*/  ISETP.LT.AND P0, PT, R19, UR61, !P0 ;  /* 0x0000003d13007c0c */ /* 0x000fe2000c701270 */
[----:B0-----:R-:W-:Y:S01]  /*179600*/  VIADD R7, R17, 0x1eb ;  /* 0x000001eb11077836 */ /* 0x001fe20000000000 */
        /* <DEDUP_REMOVED lines=12> */
[----:B------:R-:W-:Y:S01]  /*1796d0*/  STL [R1+0x5788], R5 ;  /* 0x0057880501007387 */ /* 0x000fe20000100800 */
[----:B------:R-:W-:Y:S01]  /*1796e0*/  VIADD R28, R17, 0x1f2 ;  /* 0x000001f2111c7836 */ /* 0x000fe20000000000 */
[----:B------:R-:W0:Y:S06]  /*1796f0*/  LDCU UR75, c[0x0][0x398] ;  /* 0x00007300ff4b77ac */ /* 0x000e2c0008000800 */
[----:B------:R-:W-:Y:S01]  /*179700*/  @P3 LOP3.LUT R0, R0, 0x200000, RZ, 0xfc, !PT ;  /* 0x0020000000003812 */ /* 0x000fe200078efcff */
[----:B------:R-:W0:Y:S03]  /*179710*/  LDCU UR27, c[0x0][0x398] ;  /* 0x00007300ff1b77ac */ /* 0x000e260008000800 */
[----:B------:R-:W-:Y:S01]  /*179720*/  LOP3.LUT R0, R0, 0xffefffff, RZ, 0xc0, !PT ;  /* 0xffefffff00007812 */ /* 0x000fe200078ec0ff */
[----:B------:R-:W0:Y:S03]  /*179730*/  LDCU UR26, c[0x0][0x398] ;  /* 0x00007300ff1a77ac */ /* 0x000e260008000800 */
[----:B------:R-:W-:-:S02]  /*179740*/  @P2 LOP3.LUT R0, R0, 0x100000, RZ, 0xfc, !PT ;  /* 0x0010000000002812 */ /* 0x000fc400078efcff */
[----:B------:R-:W-:Y:S01]  /*179750*/  ISETP.LT.AND P0, PT, R19, UR62, !P0 ;  /* 0x0000003e13007c0c */ /* 0x000fe2000c701270 */
[----:B------:R1:W-:Y:S01]  /*179760*/  STL [R1+0x578c], R7 ;  /* 0x00578c0701007387 */ /* 0x0003e20000100800 */
[----:B------:R-:W-:Y:S01]  /*179770*/  LOP3.LUT R0, R0, 0xfff7ffff, RZ, 0xc0, !PT ;  /* 0xfff7ffff00007812 */ /* 0x000fe200078ec0ff */
[----:B------:R-:W0:Y:S03]  /*179780*/  LDCU UR62, c[0x0][0x398] ;  /* 0x00007300ff3e77ac */ /* 0x000e260008000800 */
[----:B------:R-:W-:-:S04]  /*179790*/  @P1 LOP3.LUT R0, R0, 0x80000, RZ, 0xfc, !PT ;  /* 0x0008000000001812 */ /* 0x000fc800078efcff */
[----:B------:R-:W-:Y:S01]  /*1797a0*/  LOP3.LUT R0, R0, 0xfffbffff, RZ, 0xc0, !PT ;  /* 0xfffbffff00007812 */ /* 0x000fe200078ec0ff */
[----:B-1----:R-:W2:Y:S03]  /*1797b0*/  LDL.LU R7, [R1+0x6f8] ;  /* 0x0006f80001077983 */ /* 0x002ea60000300800 */
[----:B------:R-:W-:Y:S02]  /*1797c0*/  @P0 LOP3.LUT R0, R0, 0x40000, RZ, 0xfc, !PT ;  /* 0x0004000000000812 */ /* 0x000fe400078efcff */
[----:B------:R-:W-:Y:S01]  /*1797d0*/  ISETP.GE.AND P0, PT, R9, UR30, PT ;  /* 0x0000001e09007c0c */ /* 0x000fe2000bf06270 */
[----:B------:R-:W1:Y:S03]  /*1797e0*/  LDCU UR30, c[0x0][0x39c] ;  /* 0x00007380ff1e77ac */ /* 0x000e660008000800 */
[----:B------:R-:W-:-:S02]  /*1797f0*/  ISETP.LT.AND P3, PT, R22, UR18, !P0 ;  /* 0x0000001216007c0c */ /* 0x000fc4000c761270 */
[----:B------:R-:W-:Y:S01]  /*179800*/  LOP3.LUT R0, R0, 0xfffdffff, RZ, 0xc0, !PT ;  /* 0xfffdffff00007812 */ /* 0x000fe200078ec0ff */
[----:B------:R-:W-:Y:S01]  /*179810*/  VIADD R9, R17, 0x1ed ;  /* 0x000001ed11097836 */ /* 0x000fe20000000000 */
[----:B------:R-:W-:Y:S01]  /*179820*/  ISETP.LT.AND P2, PT, R21, UR19, !P0 ;  /* 0x0000001315007c0c */ /* 0x000fe2000c741270 */
[----:B------:R-:W0:Y:S01]  /*179830*/  LDCU UR19, c[0x0][0x398] ;  /* 0x00007300ff1377ac */ /* 0x000e220008000800 */
[----:B------:R-:W-:Y:S01]  /*179840*/  ISETP.LT.AND P1, PT, R20, UR36, !P0 ;  /* 0x0000002414007c0c */ /* 0x000fe2000c721270 */
[----:B------:R-:W0:Y:S06]  /*179850*/  LDCU UR18, c[0x0][0x398] ;  /* 0x00007300ff1277ac */ /* 0x000e2c0008000800 */
        /* <DEDUP_REMOVED lines=10> */
[----:B-1----:R-:W-:Y:S01]  /*179900*/  ISETP.GE.AND P0, PT, R2, UR30, PT ;  /* 0x0000001e02007c0c */ /* 0x002fe2000bf06270 */
[----:B------:R-:W1:Y:S03]  /*179910*/  LDCU UR30, c[0x0][0x39c] ;  /* 0x00007380ff1e77ac */ /* 0x000e660008000800 */
[----:B------:R-:W-:Y:S02]  /*179920*/  ISETP.LT.AND P3, PT, R22, UR23, !P0 ;  /* 0x0000001716007c0c */ /* 0x000fe4000c761270 */
        /* <DEDUP_REMOVED lines=37> */
[----:B------:R-:W-:Y:S01]  /*179b80*/  VIADD R26, R17, 0x1f3 ;  /* 0x000001f3111a7836 */ /* 0x000fe20000000000 */
[----:B------:R-:W-:Y:S01]  /*179b90*/  ISETP.LT.AND P2, PT, R21, UR44, !P0 ;  /* 0x0000002c15007c0c */ /* 0x000fe2000c741270 */
[----:B------:R-:W0:Y:S01]  /*179ba0*/  LDCU UR44, c[0x0][0x398] ;  /* 0x00007300ff2c77ac */ /* 0x000e220008000800 */
[----:B------:R-:W-:-:S02]  /*179bb0*/  LOP3.LUT R0, R0, 0xffffffdf, RZ, 0xc0, !PT ;  /* 0xffffffdf00007812 */ /* 0x000fc400078ec0ff */
[----:B------:R-:W-:Y:S01]  /*179bc0*/  ISETP.LT.AND P1, PT, R20, UR46, !P0 ;  /* 0x0000002e14007c0c */ /* 0x000fe2000c721270 */
[----:B------:R-:W0:Y:S01]  /*179bd0*/  LDCU UR46, c[0x0][0x398] ;  /* 0x00007300ff2e77ac */ /* 0x000e220008000800 */
[----:B------:R-:W0:Y:S05]  /*179be0*/  LDCU UR42, c[0x0][0x398] ;  /* 0x00007300ff2a77ac */ /* 0x000e2a0008000800 */
        /* <DEDUP_REMOVED lines=10> */
[----:B------:R-:W1:Y:S01]  /*179c90*/  LDCU UR30, c[0x0][0x39c] ;  /* 0x00007380ff1e77ac */ /* 0x000e620008000800 */
[----:B------:R-:W3:Y:S04]  /*179ca0*/  LDL.LU R6, [R1+0xa0] ;  /* 0x0000a00001067983 */ /* 0x000ee80000300800 */
[----:B------:R-:W3:Y:S01]  /*179cb0*/  LDL.LU R5, [R1+0x1d20] ;  /* 0x001d200001057983 */ /* 0x000ee20000300800 */
[----:B------:R-:W-:Y:S01]  /*179cc0*/  ISETP.LT.AND P1, PT, R20, UR54, !P0 ;  /* 0x0000003614007c0c */ /* 0x000fe2000c721270 */
[----:B------:R-:W0:Y:S01]  /*179cd0*/  LDCU UR54, c[0x0][0x398] ;  /* 0x00007300ff3677ac */ /* 0x000e220008000800 */
[----:B------:R-:W-:-:S02]  /*179ce0*/  ISETP.LT.AND P3, PT, R22, UR40, !P0 ;  /* 0x0000002816007c0c */ /* 0x000fc4000c761270 */
[----:B------:R-:W-:Y:S01]  /*179cf0*/  ISETP.LT.AND P2, PT, R21, UR52, !P0 ;  /* 0x0000003415007c0c */ /* 0x000fe2000c741270 */
[----:B------:R-:W-:Y:S01]  /*179d00*/  VIADD R25, R17, 0x1f4 ;  /* 0x000001f411197836 */ /* 0x000fe20000000000 */
[----:B------:R-:W-:Y:S01]  /*179d10*/  ISETP.LT.AND P0, PT, R19, UR66, !P0 ;  /* 0x0000004213007c0c */ /* 0x000fe2000c701270 */
[----:B------:R-:W0:Y:S01]  /*179d20*/  LDCU UR66, c[0x0][0x398] ;  /* 0x00007300ff4277ac */ /* 0x000e220008000800 */
[----:B------:R-:W-:Y:S01]  /*179d30*/  LOP3.LUT R0, R0, 0xfffffffd, RZ, 0xc0, !PT ;  /* 0xfffffffd00007812 */ /* 0x000fe200078ec0ff */
[----:B------:R-:W0:Y:S04]  /*179d40*/  LDCU UR52, c[0x0][0x398] ;  /* 0x00007300ff3477ac */ /* 0x000e280008000800 */
[----:B------:R-:W-:Y:S01]  /*179d50*/  @P1 LOP3.LUT R3, R3, 0x80000000, RZ, 0xfc, !PT ;  /* 0x8000000003031812 */ /* 0x000fe200078efcff */
[----:B------:R-:W0:Y:S03]  /*179d60*/  LDCU UR40, c[0x0][0x398] ;  /* 0x00007300ff2877ac */ /* 0x000e260008000800 */
[----:B------:R-:W-:-:S04]  /*179d70*/  LOP3.LUT R3, R3, 0xbfffffff, RZ, 0xc0, !PT ;  /* 0xbfffffff03037812 */ /* 0x000fc800078ec0ff */
[----:B------:R-:W-:Y:S02]  /*179d80*/  @P0 LOP3.LUT R3, R3, 0x40000000, RZ, 0xfc, !PT ;  /* 0x4000000003030812 */ /* 0x000fe400078efcff */
[----:B-1----:R-:W-:Y:S01]  /*179d90*/  ISETP.GE.AND P0, PT, R4, UR30, PT ;  /* 0x0000001e04007c0c */ /* 0x002fe2000bf06270 */
[----:B------:R-:W2:Y:S01]  /*179da0*/  LDCU UR30, c[0x0][0x39c] ;  /* 0x00007380ff1e77ac */ /* 0x000ea20008000800 */
[----:B------:R-:W-:Y:S01]  /*179db0*/  @P3 LOP3.LUT R0, R0, 0x2, RZ, 0xfc, !PT ;  /* 0x0000000200003812 */ /* 0x000fe200078efcff */
[----:B------:R-:W3:Y:S01]  /*179dc0*/  LDL.LU R4, [R1+0x1bf4] ;  /* 0x001bf40001047983 */ /* 0x000ee20000300800 */
[----:B------:R-:W-:Y:S01]  /*179dd0*/  ISETP.LT.AND P3, PT, R22, UR38, !P0 ;  /* 0x0000002616007c0c */ /* 0x000fe2000c761270 */
[----:B------:R-:W1:Y:S01]  /*179de0*/  LDCU UR38, c[0x0][0x398] ;  /* 0x00007300ff2677ac */ /* 0x000e620008000800 */
[----:B------:R-:W-:Y:S02]  /*179df0*/  LOP3.LUT R0, R0, 0xfffffffe, RZ, 0xc0, !PT ;  /* 0xfffffffe00007812 */ /* 0x000fe400078ec0ff */
[----:B------:R-:W-:-:S02]  /*179e00*/  LOP3.LUT R3, R3, 0xdfffffff, RZ, 0xc0, !PT ;  /* 0xdfffffff03037812 */ /* 0x000fc400078ec0ff */
[----:B------:R-:W-:Y:S02]  /*179e10*/  @P2 LOP3.LUT R0, R0, 0x1, RZ, 0xfc, !PT ;  /* 0x0000000100002812 */ /* 0x000fe400078efcff */
[----:B------:R-:W-:Y:S01]  /*179e20*/  ISETP.LT.AND P2, PT, R21, UR51, !P0 ;  /* 0x0000003315007c0c */ /* 0x000fe2000c741270 */
[----:B------:R-:W0:Y:S01]  /*179e30*/  LDCU UR51, c[0x0][0x398] ;  /* 0x00007300ff3377ac */ /* 0x000e220008000800 */
[----:B----4-:R-:W-:-:S03]  /*179e40*/  ISETP.LT.AND P1, PT, R20, UR59, !P0 ;  /* 0x0000003b14007c0c */ /* 0x010fc6000c721270 */
[----:B------:R-:W-:Y:S01]  /*179e50*/  @P3 LOP3.LUT R3, R3, 0x20000000, RZ, 0xfc, !PT ;  /* 0x2000000003033812 */ /* 0x000fe200078efcff */
[----:B------:R-:W-:Y:S01]  /*179e60*/  VIADD R24, R17, 0x1f5 ;  /* 0x000001f511187836 */ /* 0x000fe20000000000 */
[----:B------:R-:W4:Y:S02]  /*179e70*/  LDCU UR59, c[0x0][0x398] ;  /* 0x00007300ff3b77ac */ /* 0x000f240008000800 */
        /* <DEDUP_REMOVED lines=9> */
[----:B------:R-:W2:Y:S01]  /*179f10*/  LDCU UR30, c[0x0][0x39c] ;  /* 0x00007380ff1e77ac */ /* 0x000ea20008000800 */
[----:B------:R-:W2:Y:S01]  /*179f20*/  LDL.LU R7, [R1+0x578c] ;  /* 0x00578c0001077983 */ /* 0x000ea20000300800 */
[----:B---3--:R-:W-:-:S05]  /*179f30*/  LOP3.LUT R5, R5, 0xffff, RZ, 0xc0, !PT ;  /* 0x0000ffff05057812 */ /* 0x008fca00078ec0ff */
[----:B------:R3:W-:Y:S04]  /*179f40*/  STL [R1+0x6d0], R5 ;  /* 0x0006d00501007387 */ /* 0x0007e80000100800 */
[----:B---3--:R-:W2:Y:S01]  /*179f50*/  LDL.LU R5, [R1+0x5788] ;  /* 0x0057880001057983 */ /* 0x008ea20000300800 */
[----:B------:R-:W-:Y:S01]  /*179f60*/  ISETP.LT.AND P3, PT, R22, UR48, !P0 ;  /* 0x0000003016007c0c */ /* 0x000fe2000c761270 */
[----:B------:R-:W-:Y:S01]  /*179f70*/  VIADD R23, R17, 0x1f6 ;  /* 0x000001f611177836 */ /* 0x000fe20000000000 */
[----:B------:R-:W-:Y:S01]  /*179f80*/  ISETP.LT.AND P2, PT, R21, UR50, !P0 ;  /* 0x0000003215007c0c */ /* 0x000fe2000c741270 */
[----:B------:R-:W3:Y:S01]  /*179f90*/  LDCU UR50, c[0x0][0x398] ;  /* 0x00007300ff3277ac */ /* 0x000ee20008000800 */
[----:B------:R-:W-:Y:S02]  /*179fa0*/  LOP3.LUT R3, R3, 0xfdffffff, RZ, 0xc0, !PT ;  /* 0xfdffffff03037812 */ /* 0x000fe400078ec0ff */
[----:B------:R-:W-:Y:S01]  /*179fb0*/  ISETP.LT.AND P1, PT, R20, UR58, !P0 ;  /* 0x0000003a14007c0c */ /* 0x000fe2000c721270 */
[----:B------:R-:W0:Y:S01]  /*179fc0*/  LDCU UR58, c[0x0][0x398] ;  /* 0x00007300ff3a77ac */ /* 0x000e220008000800 */
[----:B------:R-:W-:Y:S01]  /*179fd0*/  LOP3.LUT R4, R4, 0xffff, RZ, 0xc0, !PT ;  /* 0x0000ffff04047812 */ /* 0x000fe200078ec0ff */
[----:B------:R-:W-:-:S04]  /*179fe0*/  VIADD R18, R17, 0x1f7 ;  /* 0x000001f711127836 */ /* 0x000fc80000000000 */
[----:B------:R-:W-:Y:S01]  /*179ff0*/  @P3 LOP3.LUT R3, R3, 0x2000000, RZ, 0xfc, !PT ;  /* 0x0200000003033812 */ /* 0x000fe200078efcff */
[----:B------:R-:W-:Y:S01]  /*17a000*/  VIADD R16, R6, 0x1f9 ;  /* 0x000001f906107836 */ /* 0x000fe20000000000 */
[----:B------:R-:W0:Y:S02]  /*17a010*/  LDCU UR48, c[0x0][0x398] ;  /* 0x00007300ff3077ac */ /* 0x000e240008000800 */
[----:B------:R-:W-:-:S04]  /*17a020*/  LOP3.LUT R3, R3, 0xfeffffff, RZ, 0xc0, !PT ;  /* 0xfeffffff03037812 */ /* 0x000fc800078ec0ff */
[----:B------:R-:W-:Y:S02]  /*17a030*/  @P2 LOP3.LUT R3, R3, 0x1000000, RZ, 0xfc, !PT ;  /* 0x0100000003032812 */ /* 0x000fe400078efcff */
[----:B------:R-:W-:Y:S01]  /*17a040*/  ISETP.LT.AND P0, PT, R19, UR60, !P0 ;  /* 0x0000003c13007c0c */ /* 0x000fe2000c701270 */
[----:B------:R0:W-:Y:S01]  /*17a050*/  STL [R1+0xa0], R4 ;  /* 0x0000a00401007387 */ /* 0x0001e20000100800 */
[----:B------:R-:W-:Y:S01]  /*17a060*/  LOP3.LUT R3, R3, 0xff7fffff, RZ, 0xc0, !PT ;  /* 0xff7fffff03037812 */ /* 0x000fe200078ec0ff */
[----:B------:R-:W1:Y:S03]  /*17a070*/  LDCU UR60, c[0x0][0x398] ;  /* 0x00007300ff3c77ac */ /* 0x000e660008000800 */
[----:B------:R-:W-:-:S04]  /*17a080*/  @P1 LOP3.LUT R3, R3, 0x800000, RZ, 0xfc, !PT ;  /* 0x0080000003031812 */ /* 0x000fc800078efcff */
[----:B------:R-:W-:Y:S01]  /*17a090*/  LOP3.LUT R3, R3, 0xffbfffff, RZ, 0xc0, !PT ;  /* 0xffbfffff03037812 */ /* 0x000fe200078ec0ff */
[----:B0-----:R-:W3:Y:S03]  /*17a0a0*/  LDL.LU R4, [R1+0x5784] ;  /* 0x0057840001047983 */ /* 0x001ee60000300800 */
[----:B------:R-:W-:-:S04]  /*17a0b0*/  @P0 LOP3.LUT R3, R3, 0x400000, RZ, 0xfc, !PT ;  /* 0x0040000003030812 */ /* 0x000fc800078efcff */
[----:B------:R-:W-:Y:S02]  /*17a0c0*/  LOP3.LUT R3, R3, 0xffdfffff, RZ, 0xc0, !PT ;  /* 0xffdfffff03037812 */ /* 0x000fe400078ec0ff */
[----:B--2---:R-:W-:Y:S01]  /*17a0d0*/  ISETP.GE.AND P0, PT, R5, UR30, PT ;  /* 0x0000001e05007c0c */ /* 0x004fe2000bf06270 */
[----:B------:R-:W0:Y:S01]  /*17a0e0*/  LDCU UR30, c[0x0][0x39c] ;  /* 0x00007380ff1e77ac */ /* 0x000e220008000800 */
[----:B------:R-:W2:Y:S02]  /*17a0f0*/  LDL.LU R5, [R1+0x5780] ;  /* 0x0057800001057983 */ /* 0x000ea40000300800 */
[----:B------:R-:W-:Y:S01]  /*17a100*/  ISETP.LT.AND P1, PT, R22, UR55, !P0 ;  /* 0x0000003716007c0c */ /* 0x000fe2000c721270 */
[----:B------:R-:W0:Y:S01]  /*17a110*/  LDCU UR55, c[0x0][0x39c] ;  /* 0x00007380ff3777ac */ /* 0x000e220008000800 */
[----:B------:R-:W-:-:S11]  /*17a120*/  ISETP.LT.AND P3, PT, R21, UR56, !P0 ;  /* 0x0000003815007c0c */ /* 0x000fd6000c761270 */
[----:B------:R-:W-:Y:S02]  /*17a130*/  @P1 LOP3.LUT R3, R3, 0x200000, RZ, 0xfc, !PT ;  /* 0x0020000003031812 */ /* 0x000fe400078efcff */
[----:B------:R-:W-:Y:S02]  /*17a140*/  ISETP.LT.AND P1, PT, R20, UR57, !P0 ;  /* 0x0000003914007c0c */ /* 0x000fe4000c721270 */
[----:B------:R-:W-:-:S04]  /*17a150*/  LOP3.LUT R3, R3, 0xffefffff, RZ, 0xc0, !PT ;  /* 0xffefffff03037812 */ /* 0x000fc800078ec0ff */
[----:B------:R-:W-:Y:S02]  /*17a160*/  @P3 LOP3.LUT R3, R3, 0x100000, RZ, 0xfc, !PT ;  /* 0x0010000003033812 */ /* 0x000fe400078efcff */
[----:B------:R-:W-:Y:S02]  /*17a170*/  ISETP.LT.AND P2, PT, R19, UR68, !P0 ;  /* 0x0000004413007c0c */ /* 0x000fe4000c741270 */
[----:B------:R-:W-:Y:S02]  /*17a180*/  LOP3.LUT R3, R3, 0xfff7ffff, RZ, 0xc0, !PT ;  /* 0xfff7ffff03037812 */ /* 0x000fe400078ec0ff */
[----:B0-----:R-:W-:Y:S01]  /*17a190*/  ISETP.GE.AND P0, PT, R7, UR55, PT ;  /* 0x0000003707007c0c */ /* 0x001fe2000bf06270 */
[----:B------:R-:W0:Y:S01]  /*17a1a0*/  LDCU UR55, c[0x0][0x39c] ;  /* 0x00007380ff3777ac */ /* 0x000e220008000800 */
        /* <DEDUP_REMOVED lines=13> */
[----:B0-----:R-:W-:Y:S02]  /*17a280*/  ISETP.GE.AND P0, PT, R8, UR55, PT ;  /* 0x0000003708007c0c */ /* 0x001fe4000bf06270 */
        /* <DEDUP_REMOVED lines=46> */
[----:B------:R-:W-:-:S04]  /*17a570*/  @P2 LOP3.LUT R3, R3, 0x4, RZ, 0xfc, !PT ;  /* 0x0000000403032812 */ /* 0x000fc800078efcff */
[----:B------:R-:W-:Y:S02]  /*17a580*/  LOP3.LUT R3, R3, 0xfffffffd, RZ, 0xc0, !PT ;  /* 0xfffffffd03037812 */ /* 0x000fe400078ec0ff */
[----:B------:R-:W-:Y:S02]  /*17a590*/  ISETP.LT.AND P3, PT, R21, UR36, !P0 ;  /* 0x0000002415007c0c */ /* 0x000fe4000c761270 */
[----:B------:R-:W-:Y:S02]  /*17a5a0*/  @P1 LOP3.LUT R3, R3, 0x2, RZ, 0xfc, !PT ;  /* 0x0000000203031812 */ /* 0x000fe400078efcff */
[----:B------:R-:W-:Y:S02]  /*17a5b0*/  ISETP.LT.AND P2, PT, R20, UR19, !P0 ;  /* 0x0000001314007c0c */ /* 0x000fe4000c741270 */
[----:B------:R-:W-:Y:S02]  /*17a5c0*/  ISETP.LT.AND P1, PT, R19, UR18, !P0 ;  /* 0x0000001213007c0c */ /* 0x000fe4000c721270 */
[----:B------:R-:W-:-:S02]  /*17a5d0*/  ISETP.GE.AND P0, PT, R2, UR8, PT ;  /* 0x0000000802007c0c */ /* 0x000fc4000bf06270 */
[----:B------:R-:W2:Y:S01]  /*17a5e0*/  LDL.LU R2, [R1+0x5768] ;  /* 0x0057680001027983 */ /* 0x000ea20000300800 */
[----:B------:R-:W-:-:S04]  /*17a5f0*/  LOP3.LUT R3, R3, 0xfffffffe, RZ, 0xc0, !PT ;  /* 0xfffffffe03037812 */ /* 0x000fc800078ec0ff */
[----:B------:R-:W-:Y:S02]  /*17a600*/  @P3 LOP3.LUT R3, R3, 0x1, RZ, 0xfc, !PT ;  /* 0x0000000103033812 */ /* 0x000fe400078efcff */
[----:B------:R-:W-:Y:S01]  /*17a610*/  ISETP.LT.AND P3, PT, R21, UR64, !P0 ;  /* 0x0000004015007c0c */ /* 0x000fe2000c761270 */
[----:B------:R-:W-:Y:S02]  /*17a620*/  VIADD R17, R17, 0x1f8 ;  /* 0x000001f811117836 */ /* 0x000fe40000000000 */
[C---:B------:R-:W-:Y:S02]  /*17a630*/  VIADD R15, R6.reuse, 0x1fa ;  /* 0x000001fa060f7836 */ /* 0x040fe40000000000 */
[C---:B------:R-:W-:Y:S02]  /*17a640*/  VIADD R14, R6.reuse, 0x1fb ;  /* 0x000001fb060e7836 */ /* 0x040fe40000000000 */
[C---:B------:R-:W-:Y:S02]  /*17a650*/  VIADD R13, R6.reuse, 0x1fc ;  /* 0x000001fc060d7836 */ /* 0x040fe40000000000 */
[----:B------:R-:W-:-:S02]  /*17a660*/  VIADD R12, R6, 0x1fd ;  /* 0x000001fd060c7836 */ /* 0x000fc40000000000 */
[----:B------:R-:W-:-:S03]  /*17a670*/  VIADD R11, R6, 0x1fe ;  /* 0x000001fe060b7836 */ /* 0x000fc60000000000 */
[----:B------:R-:W-:Y:S02]  /*17a680*/  ISETP.GE.AND P4, PT, R12, UR47, PT ;  /* 0x0000002f0c007c0c */ /* 0x000fe4000bf86270 */
[----:B------:R-:W-:Y:S02]  /*17a690*/  ISETP.GE.AND P5, PT, R11, UR49, PT ;  /* 0x000000310b007c0c */ /* 0x000fe4000bfa6270 */
[----:B--2---:R-:W-:-:S04]  /*17a6a0*/  LOP3.LUT R2, R2, 0x7fffffff, RZ, 0xc0, !PT ;  /* 0x7fffffff02027812 */ /* 0x004fc800078ec0ff */
[----:B------:R-:W-:Y:S02]  /*17a6b0*/  @P2 LOP3.LUT R2, R2, 0x80000000, RZ, 0xfc, !PT ;  /* 0x8000000002022812 */ /* 0x000fe400078efcff */
[----:B------:R-:W-:Y:S02]  /*17a6c0*/  ISETP.LT.AND P2, PT, R22, UR73, !P0 ;  /* 0x0000004916007c0c */ /* 0x000fe4000c741270 */
[----:B------:R-:W-:-:S04]  /*17a6d0*/  LOP3.LUT R2, R2, 0xbfffffff, RZ, 0xc0, !PT ;  /* 0xbfffffff02027812 */ /* 0x000fc800078ec0ff */
[----:B------:R-:W-:-:S04]  /*17a6e0*/  @P1 LOP3.LUT R2, R2, 0x40000000, RZ, 0xfc, !PT ;  /* 0x4000000002021812 */ /* 0x000fc800078efcff */
        /* <DEDUP_REMOVED lines=66> */
[----:B-1----:R-:W-:-:S02]  /*17ab10*/  ISETP.LT.AND P1, PT, R22, UR38, !P0 ;  /* 0x0000002616007c0c */ /* 0x002fc4000c721270 */
[----:B------:R-:W-:-:S04]  /*17ab20*/  LOP3.LUT R2, R2, 0xfffffbff, RZ, 0xc0, !PT ;  /* 0xfffffbff02027812 */ /* 0x000fc800078ec0ff */
[----:B------:R-:W-:Y:S02]  /*17ab30*/  @P2 LOP3.LUT R2, R2, 0x400, RZ, 0xfc, !PT ;  /* 0x0000040002022812 */ /* 0x000fe400078efcff */
[----:B------:R-:W-:Y:S02]  /*17ab40*/  ISETP.LT.AND P3, PT, R21, UR51, !P0 ;  /* 0x0000003315007c0c */ /* 0x000fe4000c761270 */
[----:B------:R-:W-:-:S04]  /*17ab50*/  LOP3.LUT R2, R2, 0xfffffdff, RZ, 0xc0, !PT ;  /* 0xfffffdff02027812 */ /* 0x000fc800078ec0ff */
[----:B------:R-:W-:Y:S02]  /*17ab60*/  @P1 LOP3.LUT R2, R2, 0x200, RZ, 0xfc, !PT ;  /* 0x0000020002021812 */ /* 0x000fe400078efcff */
[----:B----4-:R-:W-:Y:S02]  /*17ab70*/  ISETP.LT.AND P2, PT, R20, UR59, !P0 ;  /* 0x0000003b14007c0c */ /* 0x010fe4000c741270 */
[----:B------:R-:W-:-:S04]  /*17ab80*/  LOP3.LUT R2, R2, 0xfffffeff, RZ, 0xc0, !PT ;  /* 0xfffffeff02027812 */ /* 0x000fc800078ec0ff */
[----:B------:R-:W-:Y:S02]  /*17ab90*/  @P3 LOP3.LUT R2, R2, 0x100, RZ, 0xfc, !PT ;  /* 0x0000010002023812 */ /* 0x000fe400078efcff */
[----:B------:R-:W-:Y:S02]  /*17aba0*/  ISETP.LT.AND P1, PT, R19, UR67, !P0 ;  /* 0x0000004313007c0c */ /* 0x000fe4000c721270 */
[----:B------:R-:W-:Y:S02]  /*17abb0*/  LOP3.LUT R2, R2, 0xffffff7f, RZ, 0xc0, !PT ;  /* 0xffffff7f02027812 */ /* 0x000fe400078ec0ff */
[----:B------:R-:W-:Y:S02]  /*17abc0*/  ISETP.GE.AND P0, PT, R23, UR33, PT ;  /* 0x0000002117007c0c */ /* 0x000fe4000bf06270 */
[----:B------:R-:W-:Y:S01]  /*17abd0*/  @P2 LOP3.LUT R2, R2, 0x80, RZ, 0xfc, !PT ;  /* 0x0000008002022812 */ /* 0x000fe200078efcff */
[----:B------:R-:W4:Y:S01]  /*17abe0*/  LDL.LU R23, [R1+0x5750] ;  /* 0x0057500001177983 */ /* 0x000f220000300800 */
[----:B------:R-:W-:-:S02]  /*17abf0*/  ISETP.LT.AND P3, PT, R22, UR77, !P0 ;  /* 0x0000004d16007c0c */ /* 0x000fc4000c761270 */
[----:B------:R-:W-:Y:S01]  /*17ac00*/  LOP3.LUT R2, R2, 0xffffffbf, RZ, 0xc0, !PT ;  /* 0xffffffbf02027812 */ /* 0x000fe200078ec0ff */
[----:B------:R-:W4:Y:S03]  /*17ac10*/  LDL.LU R22, [R1+0x574c] ;  /* 0x00574c0001167983 */ /* 0x000f260000300800 */
[----:B------:R-:W-:Y:S02]  /*17ac20*/  @P1 LOP3.LUT R2, R2, 0x40, RZ, 0xfc, !PT ;  /* 0x0000004002021812 */ /* 0x000fe400078efcff */
[----:B---3--:R-:W-:Y:S02]  /*17ac30*/  ISETP.LT.AND P2, PT, R21, UR50, !P0 ;  /* 0x0000003215007c0c */ /* 0x008fe4000c741270 */
[----:B------:R-:W-:Y:S01]  /*17ac40*/  LOP3.LUT R2, R2, 0xffffffdf, RZ, 0xc0, !PT ;  /* 0xffffffdf02027812 */ /* 0x000fe200078ec0ff */
[----:B------:R-:W3:Y:S03]  /*17ac50*/  LDL.LU R21, [R1+0x5748] ;  /* 0x0057480001157983 */ /* 0x000ee60000300800 */
[----:B------:R-:W-:-:S02]  /*17ac60*/  @P3 LOP3.LUT R2, R2, 0x20, RZ, 0xfc, !PT ;  /* 0x0000002002023812 */ /* 0x000fc400078efcff */
[----:B------:R-:W-:Y:S02]  /*17ac70*/  ISETP.LT.AND P1, PT, R20, UR58, !P0 ;  /* 0x0000003a14007c0c */ /* 0x000fe4000c721270 */
[----:B------:R-:W-:Y:S01]  /*17ac80*/  LOP3.LUT R2, R2, 0xffffffef, RZ, 0xc0, !PT ;  /* 0xffffffef02027812 */ /* 0x000fe200078ec0ff */
[----:B------:R-:W3:Y:S03]  /*17ac90*/  LDL.LU R20, [R1+0x5744] ;  /* 0x0057440001147983 */ /* 0x000ee60000300800 */
[----:B------:R-:W-:Y:S02]  /*17aca0*/  @P2 LOP3.LUT R2, R2, 0x10, RZ, 0xfc, !PT ;  /* 0x0000001002022812 */ /* 0x000fe400078efcff */
[----:B------:R-:W-:Y:S02]  /*17acb0*/  ISETP.LT.AND P0, PT, R19, UR60, !P0 ;  /* 0x0000003c13007c0c */ /* 0x000fe4000c701270 */
[----:B------:R-:W-:Y:S01]  /*17acc0*/  LOP3.LUT R2, R2, 0xfffffff7, RZ, 0xc0, !PT ;  /* 0xfffffff702027812 */ /* 0x000fe200078ec0ff */
[----:B------:R-:W3:Y:S03]  /*17acd0*/  LDL.LU R19, [R1+0x5740] ;  /* 0x0057400001137983 */ /* 0x000ee60000300800 */
[----:B------:R-:W-:-:S02]  /*17ace0*/  @P1 LOP3.LUT R2, R2, 0x8, RZ, 0xfc, !PT ;  /* 0x0000000802021812 */ /* 0x000fc400078efcff */
[----:B------:R-:W-:Y:S02]  /*17acf0*/  ISETP.GE.AND P1, PT, R18, UR35, PT ;  /* 0x0000002312007c0c */ /* 0x000fe4000bf26270 */
[----:B------:R-:W-:Y:S01]  /*17ad00*/  LOP3.LUT R2, R2, 0xfffffffb, RZ, 0xc0, !PT ;  /* 0xfffffffb02027812 */ /* 0x000fe200078ec0ff */
[----:B------:R-:W3:Y:S03]  /*17ad10*/  LDL.LU R18, [R1+0x573c] ;  /* 0x00573c0001127983 */ /* 0x000ee60000300800 */
[----:B------:R-:W-:Y:S02]  /*17ad20*/  @P0 LOP3.LUT R2, R2, 0x4, RZ, 0xfc, !PT ;  /* 0x0000000402020812 */ /* 0x000fe400078efcff */
[----:B------:R-:W-:Y:S02]  /*17ad30*/  ISETP.GE.AND P2, PT, R17, UR37, PT ;  /* 0x0000002511007c0c */ /* 0x000fe4000bf46270 */
[----:B------:R-:W-:Y:S01]  /*17ad40*/  LOP3.LUT R2, R2, 0xfffffffd, RZ, 0xc0, !PT ;  /* 0xfffffffd02027812 */ /* 0x000fe200078ec0ff */
[----:B------:R-:W3:Y:S03]  /*17ad50*/  LDL.LU R17, [R1+0x5738] ;  /* 0x0057380001117983 */ /* 0x000ee60000300800 */
[----:B------:R-:W-:-:S04]  /*17ad60*/  @P1 LOP3.LUT R2, R2, 0x2, RZ, 0xfc, !PT ;  /* 0x0000000202021812 */ /* 0x000fc800078efcff */
[----:B------:R-:W-:Y:S02]  /*17ad70*/  LOP3.LUT R2, R2, 0xfffffffe, RZ, 0xc0, !PT ;  /* 0xfffffffe02027812 */ /* 0x000fe400078ec0ff */
[----:B------:R-:W-:Y:S02]  /*17ad80*/  ISETP.GE.AND P0, PT, R16, UR39, PT ;  /* 0x0000002710007c0c */ /* 0x000fe4000bf06270 */
[----:B------:R-:W3:Y:S01]  /*17ad90*/  LDL.LU R16, [R1+0x5734] ;  /* 0x0057340001107983 */ /* 0x000ee20000300800 */
[----:B------:R-:W-:Y:S02]  /*17ada0*/  ISETP.GE.AND P1, PT, R15, UR41, PT ;  /* 0x000000290f007c0c */ /* 0x000fe4000bf26270 */
[----:B------:R-:W-:Y:S01]  /*17adb0*/  @P2 LOP3.LUT R2, R2, 0x1, RZ, 0xfc, !PT ;  /* 0x0000000102022812 */ /* 0x000fe200078efcff */
[----:B------:R-:W3:Y:S01]  /*17adc0*/  LDL.LU R15, [R1+0x5730] ;  /* 0x00573000010f7983 */ /* 0x000ee20000300800 */
[----:B------:R-:W-:Y:S02]  /*17add0*/  ISETP.GE.AND P2, PT, R14, UR43, PT ;  /* 0x0000002b0e007c0c */ /* 0x000fe4000bf46270 */
[----:B------:R-:W-:Y:S01]  /*17ade0*/  ISETP.GE.AND P3, PT, R13, UR45, PT ;  /* 0x0000002d0d007c0c */ /* 0x000fe2000bf66270 */
[----:B------:R-:W3:Y:S04]  /*17adf0*/  LDL.LU R14, [R1+0x572c] ;  /* 0x00572c00010e7983 */ /* 0x000ee80000300800 */
[----:B------:R-:W3:Y:S04]  /*17ae00*/  LDL.LU R13, [R1+0x5728] ;  /* 0x00572800010d7983 */ /* 0x000ee80000300800 */
[----:B------:R-:W3:Y:S04]  /*17ae10*/  LDL.LU R12, [R1+0x5724] ;  /* 0x00572400010c7983 */ /* 0x000ee80000300800 */
[----:B------:R-:W3:Y:S01]  /*17ae20*/  LDL.LU R11, [R1+0x5720] ;  /* 0x00572000010b7983 */ /* 0x000ee20000300800 */
[----:B------:R-:W-:-:S05]  /*17ae30*/  VIADD R6, R6, 0x1ff ;  /* 0x000001ff06067836 */ /* 0x000fca0000000000 */
[C---:B------:R-:W-:Y:S01]  /*17ae40*/  ISETP.GE.AND P6, PT, R6.reuse, UR53, PT ;  /* 0x0000003506007c0c */ /* 0x040fe2000bfc6270 */
[----:B--2---:R0:W-:Y:S01]  /*17ae50*/  STL [R1+0x6034], R26 ;  /* 0x0060341a01007387 */ /* 0x0041e20000100800 */
[----:B------:R-:W-:Y:S01]  /*17ae60*/  LOP3.LUT R6, R6, 0xffffffef, RZ, 0xc0, !PT ;  /* 0xffffffef06067812 */ /* 0x000fe200078ec0ff */
[----:B------:R-:W1:Y:S01]  /*17ae70*/  LDCU UR6, c[0x0][0x398] ;  /* 0x00007300ff0677ac */ /* 0x000e620008000800 */
[----:B------:R-:W2:Y:S01]  /*17ae80*/  LDCU UR7, c[0x0][0x398] ;  /* 0x00007300ff0777ac */ /* 0x000ea20008000800 */
[----:B0-----:R-:W2:Y:S01]  /*17ae90*/  LDL.LU R26, [R1+0x4a0] ;  /* 0x0004a000011a7983 */ /* 0x001ea20000300800 */
[----:B------:R-:W0:Y:S03]  /*17aea0*/  LDCU UR8, c[0x0][0x398] ;  /* 0x00007300ff0877ac */ /* 0x000e260008000800 */
[----:B------:R1:W-:Y:S01]  /*17aeb0*/  STL [R1+0x6030], R28 ;  /* 0x0060301c01007387 */ /* 0x0003e20000100800 */
[----:B------:R-:W0:Y:S01]  /*17aec0*/  LDCU UR9, c[0x0][0x398] ;  /* 0x00007300ff0977ac */ /* 0x000e220008000800 */
[----:B------:R-:W0:Y:S01]  /*17aed0*/  LDCU UR10, c[0x0][0x398] ;  /* 0x00007300ff0a77ac */ /* 0x000e220008000800 */
[----:B------:R-:W0:Y:S01]  /*17aee0*/  LDCU UR11, c[0x0][0x398] ;  /* 0x00007300ff0b77ac */ /* 0x000e220008000800 */
[----:B-1----:R-:W2:Y:S01]  /*17aef0*/  LDL.LU R28, [R1+0x3f4] ;  /* 0x0003f400011c7983 */ /* 0x002ea20000300800 */
[----:B------:R-:W1:Y:S03]  /*17af00*/  LDCU UR12, c[0x0][0x398] ;  /* 0x00007300ff0c77ac */ /* 0x000e660008000800 */
[----:B------:R0:W-:Y:S01]  /*17af10*/  STL.64 [R1+0x5fe0], R24 ;  /* 0x005fe01801007387 */ /* 0x0001e20000100a00 */
[----:B------:R-:W1:Y:S01]  /*17af20*/  LDCU UR13, c[0x0][0x398] ;  /* 0x00007300ff0d77ac */ /* 0x000e620008000800 */
[----:B------:R-:W1:Y:S02]  /*17af30*/  LDCU UR14, c[0x0][0x398] ;  /* 0x00007300ff0e77ac */ /* 0x000e640008000800 */
[----:B0-----:R-:W2:Y:S04]  /*17af40*/  LDL.LU R24, [R1+0x400] ;  /* 0x0004000001187983 */ /* 0x001ea80000300800 */
[----:B------:R-:W2:Y:S04]  /*17af50*/  LDL.LU R25, [R1+0x508] ;  /* 0x0005080001197983 */ /* 0x000ea80000300800 */
[----:B----4-:R0:W-:Y:S04]  /*17af60*/  STL.64 [R1+0x5f88], R22 ;  /* 0x005f881601007387 */ /* 0x0101e80000100a00 */
[----:B0-----:R-:W4:Y:S04]  /*17af70*/  LDL.LU R22, [R1+0x230] ;  /* 0x0002300001167983 */ /* 0x001f280000300800 */
[----:B------:R-:W4:Y:S04]  /*17af80*/  LDL.LU R23, [R1+0x1d4] ;  /* 0x0001d40001177983 */ /* 0x000f280000300800 */
[----:B---3--:R0:W-:Y:S04]  /*17af90*/  STL.64 [R1+0x5f20], R20 ;  /* 0x005f201401007387 */ /* 0x0081e80000100a00 */
[----:B0-----:R-:W3:Y:S04]  /*17afa0*/  LDL.LU R20, [R1+0xa0] ;  /* 0x0000a00001147983 */ /* 0x001ee80000300800 */
[----:B------:R0:W-:Y:S04]  /*17afb0*/  STL.64 [R1+0x5ee0], R18 ;  /* 0x005ee01201007387 */ /* 0x0001e80000100a00 */
[----:B0-----:R-:W2:Y:S04]  /*17afc0*/  LDL R18, [R1+0x10] ;  /* 0x0000100001127983 */ /* 0x001ea80000100800 */
[----:B------:R-:W-:Y:S04]  /*17afd0*/  STL.64 [R1+0x5ea0], R14 ;  /* 0x005ea00e01007387 */ /* 0x000fe80000100a00 */
[----:B------:R-:W-:Y:S04]  /*17afe0*/  STL.64 [R1+0x5e60], R16 ;  /* 0x005e601001007387 */ /* 0x000fe80000100a00 */
[----:B------:R0:W-:Y:S04]  /*17aff0*/  STL.64 [R1+0x5df8], R12 ;  /* 0x005df80c01007387 */ /* 0x0001e80000100a00 */
[----:B0-----:R-:W2:Y:S04]  /*17b000*/  LDL.LU R12, [R1+0x6d0] ;  /* 0x0006d000010c7983 */ /* 0x001ea80000300800 */
[----:B------:R-:W-:Y:S04]  /*17b010*/  STL [R1+0x5db0], R11 ;  /* 0x005db00b01007387 */ /* 0x000fe80000100800 */
[----:B------:R-:W-:Y:S04]  /*17b020*/  STL [R1+0x5860], R10 ;  /* 0x0058600a01007387 */ /* 0x000fe80000100800 */
[----:B------:R-:W-:Y:S04]  /*17b030*/  STL [R1+0x5838], R9 ;  /* 0x0058380901007387 */ /* 0x000fe80000100800 */
[----:B------:R0:W-:Y:S04]  /*17b040*/  STL [R1+0x5810], R8 ;  /* 0x0058100801007387 */ /* 0x0001e80000100800 */
[----:B0-----:R-:W2:Y:S04]  /*17b050*/  LDL.LU R8, [R1+0x6a0] ;  /* 0x0006a00001087983 */ /* 0x001ea80000300800 */
[----:B------:R-:W2:Y:S04]  /*17b060*/  LDL.LU R9, [R1+0x6a4] ;  /* 0x0006a40001097983 */ /* 0x000ea80000300800 */
[----:B------:R-:W2:Y:S04]  /*17b070*/  LDL.LU R10, [R1+0x6a8] ;  /* 0x0006a800010a7983 */ /* 0x000ea80000300800 */
[----:B------:R-:W3:Y:S01]  /*17b080*/  LDL.LU R21, [R1+0x958] ;  /* 0x0009580001157983 */ /* 0x000ee20000300800 */
[----:B------:R-:W-:-:S04]  /*17b090*/  @P0 LOP3.LUT R6, R6, 0x10, RZ, 0xfc, !PT ;  /* 0x0000001006060812 */ /* 0x000fc800078efcff */
[----:B------:R-:W-:-:S04]  /*17b0a0*/  LOP3.LUT R6, R6, 0xfffffff7, RZ, 0xc0, !PT ;  /* 0xfffffff706067812 */ /* 0x000fc800078ec0ff */
[----:B------:R-:W-:Y:S01]  /*17b0b0*/  @P1 LOP3.LUT R6, R6, 0x8, RZ, 0xfc, !PT ;  /* 0x0000000806061812 */ /* 0x000fe200078efcff */
[----:B--2---:R-:W-:Y:S04]  /*17b0c0*/  STL [R1+0x6170], R10 ;  /* 0x0061700a01007387 */ /* 0x004fe80000100800 */
[----:B------:R-:W-:Y:S04]  /*17b0d0*/  STL.64 [R1+0x6168], R8 ;  /* 0x0061680801007387 */ /* 0x000fe80000100a00 */
[----:B------:R-:W2:Y:S01]  /*17b0e0*/  LDL.LU R15, [R1+0x1e84] ;  /* 0x001e8400010f7983 */ /* 0x000ea20000300800 */
[----:B------:R-:W-:-:S04]  /*17b0f0*/  LOP3.LUT R6, R6, 0xfffffffb, RZ, 0xc0, !PT ;  /* 0xfffffffb06067812 */ /* 0x000fc800078ec0ff */
[----:B------:R-:W-:-:S04]  /*17b100*/  @P2 LOP3.LUT R6, R6, 0x4, RZ, 0xfc, !PT ;  /* 0x0000000406062812 */ /* 0x000fc800078efcff */
[----:B------:R-:W-:-:S04]  /*17b110*/  LOP3.LUT R6, R6, 0xfffffffd, RZ, 0xc0, !PT ;  /* 0xfffffffd06067812 */ /* 0x000fc800078ec0ff */
[----:B------:R-:W-:-:S04]  /*17b120*/  @P3 LOP3.LUT R6, R6, 0x2, RZ, 0xfc, !PT ;  /* 0x0000000206063812 */ /* 0x000fc800078efcff */
[----:B------:R-:W-:-:S04]  /*17b130*/  LOP3.LUT R6, R6, 0xfffffffe, RZ, 0xc0, !PT ;  /* 0xfffffffe06067812 */ /* 0x000fc800078ec0ff */
[----:B------:R-:W-:Y:S02]  /*17b140*/  @P4 LOP3.LUT R6, R6, 0x1, RZ, 0xfc, !PT ;  /* 0x0000000106064812 */ /* 0x000fe400078efcff */
[----:B------:R-:W-:Y:S02]  /*17b150*/  LOP3.LUT P4, RZ, R29, 0x2000000, RZ, 0xc0, !PT ;  /* 0x020000001dff7812 */ /* 0x000fe4000788c0ff */
[----:B---3--:R-:W-:-:S11]  /*17b160*/  LOP3.LUT R21, R21, 0xfffbffff, RZ, 0xc0, !PT ;  /* 0xfffbffff15157812 */ /* 0x008fd600078ec0ff */
[----:B------:R-:W-:Y:S02]  /*17b170*/  @P4 LOP3.LUT R21, R21, 0x40000, RZ, 0xfc, !PT ;  /* 0x0004000015154812 */ /* 0x000fe400078efcff */
[----:B------:R-:W-:Y:S02]  /*17b180*/  LOP3.LUT P4, RZ, R29, 0x400000, RZ, 0xc0, !PT ;  /* 0x004000001dff7812 */ /* 0x000fe4000788c0ff */
[----:B------:R-:W-:-:S11]  /*17b190*/  LOP3.LUT R21, R21, 0xfff7ffff, RZ, 0xc0, !PT ;  /* 0xfff7ffff15157812 */ /* 0x000fd600078ec0ff */
[----:B------:R-:W-:Y:S02]  /*17b1a0*/  @P4 LOP3.LUT R21, R21, 0x80000, RZ, 0xfc, !PT ;  /* 0x0008000015154812 */ /* 0x000fe400078efcff */
[C---:B------:R-:W-:Y:S01]  /*17b1b0*/  LOP3.LUT P4, RZ, R29.reuse, 0x200000, RZ, 0xc0, !PT ;  /* 0x002000001dff7812 */ /* 0x040fe2000788c0ff */
[----:B--2---:R-:W-:Y:S04]  /*17b1c0*/  STL [R1+0x6178], R15 ;  /* 0x0061780f01007387 */ /* 0x004fe80000100800 */
[----:B------:R-:W-:Y:S04]  /*17b1d0*/  STL [R1+0x6174], R12 ;  /* 0x0061740c01007387 */ /* 0x000fe80000100800 */
[----:B------:R-:W2:Y:S01]  /*17b1e0*/  LDL.LU R19, [R1+0x131c] ;  /* 0x00131c0001137983 */ /* 0x000ea20000300800 */
[----:B------:R-:W-:-:S02]  /*17b1f0*/  LOP3.LUT P0, RZ, R29, 0x4000, RZ, 0xc0, !PT ;  /* 0x000040001dff7812 */ /* 0x000fc4000780c0ff */
[C---:B------:R-:W-:Y:S01]  /*17b200*/  LOP3.LUT P1, RZ, R29.reuse, 0x2000, RZ, 0xc0, !PT ;  /* 0x000020001dff7812 */ /* 0x040fe2000782c0ff */
[----:B------:R-:W-:Y:S01]  /*17b210*/  STL [R1+0x57f4], R7 ;  /* 0x0057f40701007387 */ /* 0x000fe20000100800 */
[----:B------:R-:W-:-:S03]  /*17b220*/  LOP3.LUT P2, RZ, R29, 0x4, RZ, 0xc0, !PT ;  /* 0x000000041dff7812 */ /* 0x000fc6000784c0ff */
[----:B------:R-:W-:Y:S04]  /*17b230*/  STL [R1+0x57c0], R5 ;  /* 0x0057c00501007387 */ /* 0x000fe80000100800 */
[----:B------:R0:W-:Y:S04]  /*17b240*/  STL [R1+0x578c], R4 ;  /* 0x00578c0401007387 */ /* 0x0001e80000100800 */
[----:B------:R-:W-:Y:S04]  /*17b250*/  STL [R1+0x576c], R0 ;  /* 0x00576c0001007387 */ /* 0x000fe80000100800 */
[----:B------:R-:W-:Y:S04]  /*17b260*/  STL [R1+0x5748], R3 ;  /* 0x0057480301007387 */ /* 0x000fe80000100800 */
[----:B------:R-:W-:Y:S04]  /*17b270*/  STL [R1+0x5738], R2 ;  /* 0x0057380201007387 */ /* 0x000fe80000100800 */
[----:B------:R3:W-:Y:S04]  /*17b280*/  STL [R1+0x5790], R6 ;  /* 0x0057900601007387 */ /* 0x0007e80000100800 */
[----:B0-----:R-:W2:Y:S04]  /*17b290*/  LDL.LU R4, [R1+0x630] ;  /* 0x0006300001047983 */ /* 0x001ea80000300800 */
[----:B------:R-:W2:Y:S04]  /*17b2a0*/  LDL.LU R5, [R1+0x634] ;  /* 0x0006340001057983 */ /* 0x000ea80000300800 */
[----:B---3--:R-:W2:Y:S04]  /*17b2b0*/  LDL.LU R6, [R1+0x638] ;  /* 0x0006380001067983 */ /* 0x008ea80000300800 */
[----:B------:R-:W2:Y:S04]  /*17b2c0*/  LDL.LU R7, [R1+0x63c] ;  /* 0x00063c0001077983 */ /* 0x000ea80000300800 */
[----:B------:R-:W3:Y:S04]  /*17b2d0*/  LDL.LU R8, [R1+0x620] ;  /* 0x0006200001087983 */ /* 0x000ee80000300800 */
[----:B------:R-:W3:Y:S04]  /*17b2e0*/  LDL.LU R9, [R1+0x624] ;  /* 0x0006240001097983 */ /* 0x000ee80000300800 */
[----:B------:R-:W3:Y:S04]  /*17b2f0*/  LDL.LU R10, [R1+0x628] ;  /* 0x00062800010a7983 */ /* 0x000ee80000300800 */
[----:B------:R-:W3:Y:S04]  /*17b300*/  LDL.LU R11, [R1+0x62c] ;  /* 0x00062c00010b7983 */ /* 0x000ee80000300800 */
[----:B------:R-:W2:Y:S01]  /*17b310*/  LDL.LU R14, [R1+0x954] ;  /* 0x00095400010e7983 */ /* 0x000ea20000300800 */
[----:B------:R-:W-:-:S04]  /*17b320*/  LOP3.LUT R21, R21, 0xffefffff, RZ, 0xc0, !PT ;  /* 0xffefffff15157812 */ /* 0x000fc800078ec0ff */
[----:B------:R-:W-:Y:S02]  /*17b330*/  @P4 LOP3.LUT R21, R21, 0x100000, RZ, 0xfc, !PT ;  /* 0x0010000015154812 */ /* 0x000fe400078efcff */
[----:B------:R-:W-:Y:S02]  /*17b340*/  LOP3.LUT P4, RZ, R29, 0x100000, RZ, 0xc0, !PT ;  /* 0x001000001dff7812 */ /* 0x000fe4000788c0ff */
[----:B------:R-:W-:-:S11]  /*17b350*/  LOP3.LUT R21, R21, 0xffdfffff, RZ, 0xc0, !PT ;  /* 0xffdfffff15157812 */ /* 0x000fd600078ec0ff */
        /* <DEDUP_REMOVED lines=12> */
[----:B------:R-:W-:-:S05]  /*17b420*/  @P4 LOP3.LUT R21, R21, 0x2000000, RZ, 0xfc, !PT ;  /* 0x0200000015154812 */ /* 0x000fca00078efcff */
[----:B------:R0:W-:Y:S04]  /*17b430*/  STL [R1+0x958], R21 ;  /* 0x0009581501007387 */ /* 0x0001e80000100800 */
[----:B0-----:R-:W4:Y:S01]  /*17b440*/  LDL.LU R21, [R1+0x700] ;  /* 0x0007000001157983 */ /* 0x001f220000300800 */
[----:B------:R-:W-:-:S03]  /*17b450*/  LOP3.LUT P4, RZ, R29, 0x8000, RZ, 0xc0, !PT ;  /* 0x000080001dff7812 */ /* 0x000fc6000788c0ff */
[----:B------:R-:W-:Y:S01]  /*17b460*/  STL [R1+0x6038], R29 ;  /* 0x0060381d01007387 */ /* 0x000fe20000100800 */
[----:B--2---:R-:W-:-:S04]  /*17b470*/  LOP3.LUT R14, R14, 0x7fffffff, RZ, 0xc0, !PT ;  /* 0x7fffffff0e0e7812 */ /* 0x004fc800078ec0ff */
[----:B------:R-:W-:Y:S02]  /*17b480*/  @P5 LOP3.LUT R14, R14, 0x80000000, RZ, 0xfc, !PT ;  /* 0x800000000e0e5812 */ /* 0x000fe400078efcff */
[----:B------:R-:W-:Y:S02]  /*17b490*/  LOP3.LUT P5, RZ, R29, 0x1000000, RZ, 0xc0, !PT ;  /* 0x010000001dff7812 */ /* 0x000fe400078ac0ff */
[----:B------:R-:W-:-:S04]  /*17b4a0*/  LOP3.LUT R14, R14, 0xbfffffff, RZ, 0xc0, !PT ;  /* 0xbfffffff0e0e7812 */ /* 0x000fc800078ec0ff */
[----:B------:R-:W-:Y:S02]  /*17b4b0*/  @P6 LOP3.LUT R14, R14, 0x40000000, RZ, 0xfc, !PT ;  /* 0x400000000e0e6812 */ /* 0x000fe400078efcff */
[----:B------:R-:W-:-:S03]  /*17b4c0*/  LOP3.LUT P6, RZ, R29, 0x800000, RZ, 0xc0, !PT ;  /* 0x008000001dff7812 */ /* 0x000fc600078cc0ff */
[----:B------:R-:W-:Y:S04]  /*17b4d0*/  STL [R1+0x954], R14 ;  /* 0x0009540e01007387 */ /* 0x000fe80000100800 */
[----:B------:R-:W0:Y:S04]  /*17b4e0*/  LDS.128 R12, [R18] ;  /* 0x00000000120c7984 */ /* 0x000e280000000c00 */
[----:B0-----:R-:W-:Y:S04]  /*17b4f0*/  STL.64 [R1+0x740], R12 ;  /* 0x0007400c01007387 */ /* 0x001fe80000100a00 */
[----:B------:R-:W-:Y:S04]  /*17b500*/  STL.64 [R1+0x748], R14 ;  /* 0x0007480e01007387 */ /* 0x000fe80000100a00 */
[----:B------:R-:W0:Y:S01]  /*17b510*/  LDS.128 R12, [R18+0x400] ;  /* 0x00040000120c7984 */ /* 0x000e220000000c00 */
[----:B------:R-:W-:Y:S06]  /*17b520*/  BAR.SYNC.DEFER_BLOCKING 0x0 ;  /* 0x0000000000007b1d */ /* 0x000fec0000010000 */
[----:B---3--:R-:W-:Y:S04]  /*17b530*/  STSM.16.M88.4 [R27], R8 ;  /* 0x000000081b007844 */ /* 0x008fe80000000200 */
[----:B------:R-:W-:Y:S04]  /*17b540*/  STSM.16.M88.4 [R27+0x200], R4 ;  /* 0x000200041b007844 */ /* 0x000fe80000000200 */
[----:B0-----:R-:W-:Y:S04]  /*17b550*/  STL.64 [R1+0x730], R12 ;  /* 0x0007300c01007387 */ /* 0x001fe80000100a00 */
[----:B------:R0:W-:Y:S04]  /*17b560*/  STL.64 [R1+0x738], R14 ;  /* 0x0007380e01007387 */ /* 0x0001e80000100a00 */
[----:B0-----:R-:W2:Y:S04]  /*17b570*/  LDL.LU R15, [R1+0x6178] ;  /* 0x00617800010f7983 */ /* 0x001ea80000300800 */
[----:B------:R-:W2:Y:S04]  /*17b580*/  LDL.LU R12, [R1+0x6174] ;  /* 0x00617400010c7983 */ /* 0x000ea80000300800 */
[----:B------:R-:W3:Y:S04]  /*17b590*/  LDL.LU R10, [R1+0x6170] ;  /* 0x00617000010a7983 */ /* 0x000ee80000300800 */
[----:B------:R-:W3:Y:S04]  /*17b5a0*/  LDL.LU.64 R8, [R1+0x6168] ;  /* 0x0061680001087983 */ /* 0x000ee80000300a00 */
[----:B------:R-:W3:Y:S04]  /*17b5b0*/  LDL.LU R4, [R1+0x680] ;  /* 0x0006800001047983 */ /* 0x000ee80000300800 */
[----:B------:R-:W3:Y:S01]  /*17b5c0*/  LDL.LU R5, [R1+0x684] ;  /* 0x0006840001057983 */ /* 0x000ee20000300800 */
[----:B------:R-:W-:Y:S01]  /*17b5d0*/  PRMT R11, R19, 0x4210, R20 ;  /* 0x00004210130b7816 */ /* 0x000fe20000000014 */
[----:B------:R-:W-:Y:S01]  /*17b5e0*/  BAR.SYNC.DEFER_BLOCKING 0x0 ;  /* 0x0000000000007b1d */ /* 0x000fe20000010000 */
[----:B--2---:R-:W-:-:S05]  /*17b5f0*/  PRMT R0, R15, 0x4210, R12 ;  /* 0x000042100f007816 */ /* 0x004fca000000000c */
[----:B---3--:R-:W-:Y:S04]  /*17b600*/  STL.64 [R1+0x6130], R4 ;  /* 0x0061300401007387 */ /* 0x008fe80000100a00 */
[----:B----4-:R-:W-:Y:S04]  /*17b610*/  STL.64 [R1+0x6160], R22 ;  /* 0x0061601601007387 */ /* 0x010fe80000100a00 */
[----:B------:R0:W-:Y:S04]  /*17b620*/  STL.64 [R1+0x6158], R20 ;  /* 0x0061581401007387 */ /* 0x0001e80000100a00 */
[----:B------:R-:W2:Y:S04]  /*17b630*/  LDS.128 R4, [R18] ;  /* 0x0000000012047984 */ /* 0x000ea80000000c00 */
[----:B0-----:R-:W3:Y:S04]  /*17b640*/  LDL.LU R20, [R1+0x690] ;  /* 0x0006900001147983 */ /* 0x001ee80000300800 */
[----:B------:R-:W3:Y:S04]  /*17b650*/  LDL.LU R21, [R1+0x694] ;  /* 0x0006940001157983 */ /* 0x000ee80000300800 */
[----:B------:R-:W3:Y:S01]  /*17b660*/  LDL.LU R22, [R1+0x698] ;  /* 0x0006980001167983 */ /* 0x000ee20000300800 */
[----:B------:R-:W-:-:S03]  /*17b670*/  IMAD.MOV.U32 R23, RZ, RZ, R0 ;  /* 0x000000ffff177224 */ /* 0x000fc600078e0000 */
[----:B--2---:R-:W-:Y:S04]  /*17b680*/  STL.64 [R1+0x720], R4 ;  /* 0x0007200401007387 */ /* 0x004fe80000100a00 */
[----:B------:R-:W-:Y:S04]  /*17b690*/  STL.64 [R1+0x728], R6 ;  /* 0x0007280601007387 */ /* 0x000fe80000100a00 */
[----:B------:R-:W0:Y:S01]  /*17b6a0*/  LDS.128 R4, [R18+0x400] ;  /* 0x0004000012047984 */ /* 0x000e220000000c00 */
[----:B------:R-:W-:Y:S06]  /*17b6b0*/  BAR.SYNC.DEFER_BLOCKING 0x0 ;  /* 0x0000000000007b1d */ /* 0x000fec0000010000 */
[----:B0-----:R0:W-:Y:S04]  /*17b6c0*/  STL.64 [R1+0x710], R4 ;  /* 0x0007100401007387 */ /* 0x0011e80000100a00 */
[----:B------:R-:W-:Y:S04]  /*17b6d0*/  STL.64 [R1+0x718], R6 ;  /* 0x0007180601007387 */ /* 0x000fe80000100a00 */
[----:B0-----:R-:W2:Y:S04]  /*17b6e0*/  LDL.LU R4, [R1+0x6b0] ;  /* 0x0006b00001047983 */ /* 0x001ea80000300800 */
[----:B------:R-:W2:Y:S04]  /*17b6f0*/  LDL.LU R5, [R1+0x6b4] ;  /* 0x0006b40001057983 */ /* 0x000ea80000300800 */
[----:B---3--:R0:W-:Y:S04]  /*17b700*/  STSM.16.M88.4 [R27], R20 ;  /* 0x000000141b007844 */ /* 0x0081e80000000200 */
[----:B0-----:R-:W3:Y:S04]  /*17b710*/  LDL.LU.64 R22, [R1+0x6160] ;  /* 0x0061600001167983 */ /* 0x001ee80000300a00 */
[----:B------:R-:W4:Y:S04]  /*17b720*/  LDL.LU.64 R20, [R1+0x6158] ;  /* 0x0061580001147983 */ /* 0x000f280000300a00 */
[----:B------:R-:W2:Y:S04]  /*17b730*/  LDL.LU R13, [R1+0x6fc] ;  /* 0x0006fc00010d7983 */ /* 0x000ea80000300800 */
[----:B------:R-:W2:Y:S04]  /*17b740*/  LDL.LU R14, [R1+0x1d34] ;  /* 0x001d3400010e7983 */ /* 0x000ea80000300800 */
[----:B------:R-:W2:Y:S04]  /*17b750*/  LDL.LU R15, [R1+0x1d2c] ;  /* 0x001d2c00010f7983 */ /* 0x000ea80000300800 */
[----:B------:R-:W2:Y:S04]  /*17b760*/  LDL.LU R7, [R1+0x132c] ;  /* 0x00132c0001077983 */ /* 0x000ea80000300800 */
[----:B------:R-:W-:Y:S01]  /*17b770*/  STSM.16.M88.4 [R27+0x200], R8 ;  /* 0x000200081b007844 */ /* 0x000fe20000000200 */
[----:B------:R-:W-:Y:S06]  /*17b780*/  BAR.SYNC.DEFER_BLOCKING 0x0 ;  /* 0x0000000000007b1d */ /* 0x000fec0000010000 */
[----:B--2---:R-:W-:Y:S04]  /*17b790*/  STL [R1+0x6150], R7 ;  /* 0x0061500701007387 */ /* 0x004fe80000100800 */
        /* <DEDUP_REMOVED lines=11> */
[----:B------:R-:W-:Y:S01]  /*17b850*/  LOP3.LUT R2, R14, 0xffff, RZ, 0xc0, !PT ;  /* 0x0000ffff0e027812 */ /* 0x000fe200078ec0ff */
[----:B--2---:R-:W-:Y:S04]  /*17b860*/  STL.64 [R1+0x6140], R10 ;  /* 0x0061400a01007387 */ /* 0x004fe80000100a00 */
[----:B------:R0:W-:Y:S04]  /*17b870*/  STL.64 [R1+0x6138], R8 ;  /* 0x0061380801007387 */ /* 0x0001e80000100a00 */
[----:B0-----:R-:W2:Y:S04]  /*17b880*/  LDL.LU R8, [R1+0x670] ;  /* 0x0006700001087983 */ /* 0x001ea80000300800 */
[----:B------:R-:W2:Y:S04]  /*17b890*/  LDL.LU R9, [R1+0x674] ;  /* 0x0006740001097983 */ /* 0x000ea80000300800 */
[----:B------:R-:W2:Y:S01]  /*17b8a0*/  LDL.LU R10, [R1+0x678] ;  /* 0x00067800010a7983 */ /* 0x000ea20000300800 */
[----:B------:R-:W-:Y:S01]  /*17b8b0*/  IMAD.MOV.U32 R11, RZ, RZ, R0 ;  /* 0x000000ffff0b7224 */ /* 0x000fe200078e0000 */
[----:B------:R-:W-:-:S02]  /*17b8c0*/  LOP3.LUT R0, R15, 0xffff, RZ, 0xc0, !PT ;  /* 0x0000ffff0f007812 */ /* 0x000fc400078ec0ff */
[----:B------:R-:W0:Y:S04]  /*17b8d0*/  LDS.128 R12, [R18] ;  /* 0x00000000120c7984 */ /* 0x000e280000000c00 */
[----:B------:R-:W4:Y:S04]  /*17b8e0*/  LDL.LU R17, [R1+0x76c] ;  /* 0x00076c0001117983 */ /* 0x000f280000300800 */
[----:B------:R-:W3:Y:S04]  /*17b8f0*/  LDL.LU R19, [R1+0x75c] ;  /* 0x00075c0001137983 */ /* 0x000ee80000300800 */
[----:B------:R-:W3:Y:S04]  /*17b900*/  LDL.LU R20, [R1+0x1d48] ;  /* 0x001d480001147983 */ /* 0x000ee80000300800 */
[----:B------:R-:W3:Y:S04]  /*17b910*/  LDL.LU R21, [R1+0x1c1c] ;  /* 0x001c1c0001157983 */ /* 0x000ee80000300800 */
[----:B0-----:R-:W-:Y:S04]  /*17b920*/  STL.64 [R1+0x700], R12 ;  /* 0x0007000c01007387 */ /* 0x001fe80000100a00 */
[----:B------:R-:W-:Y:S04]  /*17b930*/  STL.64 [R1+0x708], R14 ;  /* 0x0007080e01007387 */ /* 0x000fe80000100a00 */
[----:B------:R-:W0:Y:S01]  /*17b940*/  LDS.128 R12, [R18+0x400] ;  /* 0x00040000120c7984 */ /* 0x000e220000000c00 */
[----:B------:R-:W-:Y:S06]  /*17b950*/  BAR.SYNC.DEFER_BLOCKING 0x0 ;  /* 0x0000000000007b1d */ /* 0x000fec0000010000 */
[----:B------:R-:W-:Y:S04]  /*17b960*/  STSM.16.M88.4 [R27], R4 ;  /* 0x000000041b007844 */ /* 0x000fe80000000200 */
[----:B0-----:R0:W-:Y:S04]  /*17b970*/  STL.64 [R1+0x6f0], R12 ;  /* 0x0006f00c01007387 */ /* 0x0011e80000100a00 */
[----:B------:R1:W-:Y:S04]  /*17b980*/  STL.64 [R1+0x6f8], R14 ;  /* 0x0006f80e01007387 */ /* 0x0003e80000100a00 */
[----:B0-----:R-:W3:Y:S04]  /*17b990*/  LDL.LU R12, [R1+0x640] ;  /* 0x00064000010c7983 */ /* 0x001ee80000300800 */
[----:B------:R-:W3:Y:S04]  /*17b9a0*/  LDL.LU R13, [R1+0x644] ;  /* 0x00064400010d7983 */ /* 0x000ee80000300800 */
[----:B-1----:R-:W3:Y:S04]  /*17b9b0*/  LDL.LU R14, [R1+0x648] ;  /* 0x00064800010e7983 */ /* 0x002ee80000300800 */
[----:B------:R-:W3:Y:S04]  /*17b9c0*/  LDL.LU R15, [R1+0x64c] ;  /* 0x00064c00010f7983 */ /* 0x000ee80000300800 */
[----:B------:R-:W3:Y:S04]  /*17b9d0*/  LDL.LU R7, [R1+0x6150] ;  /* 0x0061500001077983 */ /* 0x000ee80000300800 */
[----:B------:R-:W4:Y:S04]  /*17b9e0*/  LDL.LU.64 R4, [R1+0x6148] ;  /* 0x0061480001047983 */ /* 0x000f280000300a00 */
[----:B--2---:R-:W-:Y:S01]  /*17b9f0*/  STSM.16.M88.4 [R27+0x200], R8 ;  /* 0x000200081b007844 */ /* 0x004fe20000000200 */
[----:B------:R-:W-:Y:S06]  /*17ba00*/  BAR.SYNC.DEFER_BLOCKING 0x0 ;  /* 0x0000000000007b1d */ /* 0x000fec0000010000 */
[----:B------:R-:W0:Y:S04]  /*17ba10*/  LDS.128 R8, [R18] ;  /* 0x0000000012087984 */ /* 0x000e280000000c00 */
        /* <DEDUP_REMOVED lines=8> */
[--C-:B------:R-:W-:Y:S01]  /*17baa0*/  PRMT R7, R16, 0x4210, R0.reuse ;  /* 0x0000421010077816 */ /* 0x100fe20000000000 */
[----:B------:R-:W-:Y:S06]  /*17bab0*/  BAR.SYNC.DEFER_BLOCKING 0x0 ;  /* 0x0000000000007b1d */ /* 0x000fec0000010000 */
[----:B----4-:R0:W-:Y:S04]  /*17bac0*/  STSM.16.M88.4 [R27], R4 ;  /* 0x000000041b007844 */ /* 0x0101e80000000200 */
[----:B0-----:R-:W3:Y:S01]  /*17bad0*/  LDL.LU.64 R4, [R1+0x6130] ;  /* 0x0061300001047983 */ /* 0x001ee20000300a00 */
[----:B------:R-:W-:-:S02]  /*17bae0*/  PRMT R7, R19, 0x5210, R0 ;  /* 0x0000521013077816 */ /* 0x000fc40000000000 */
[----:B------:R-:W-:Y:S02]  /*17baf0*/  LOP3.LUT R0, R21, 0xffff, RZ, 0xc0, !PT ;  /* 0x0000ffff15007812 */ /* 0x000fe400078ec0ff */
[----:B------:R-:W4:Y:S01]  /*17bb00*/  LDL.LU R21, [R1+0x1138] ;  /* 0x0011380001157983 */ /* 0x000f220000300800 */
[----:B------:R-:W-:-:S03]  /*17bb10*/  PRMT R6, R17, 0x5210, R2 ;  /* 0x0000521011067816 */ /* 0x000fc60000000002 */
[----:B--2---:R-:W-:Y:S01]  /*17bb20*/  STSM.16.M88.4 [R27+0x200], R8 ;  /* 0x000200081b007844 */ /* 0x004fe20000000200 */
[----:B------:R-:W-:Y:S06]  /*17bb30*/  BAR.SYNC.DEFER_BLOCKING 0x0 ;  /* 0x0000000000007b1d */ /* 0x000fec0000010000 */
[----:B------:R-:W0:Y:S04]  /*17bb40*/  LDS.128 R8, [R18] ;  /* 0x0000000012087984 */ /* 0x000e280000000c00 */
[----:B0-----:R-:W-:Y:S04]  /*17bb50*/  STL.64 [R1+0x6c0], R8 ;  /* 0x0006c00801007387 */ /* 0x001fe80000100a00 */
[----:B------:R-:W-:Y:S04]  /*17bb60*/  STL.64 [R1+0x6c8], R10 ;  /* 0x0006c80a01007387 */ /* 0x000fe80000100a00 */
[----:B------:R-:W0:Y:S01]  /*17bb70*/  LDS.128 R8, [R18+0x400] ;  /* 0x0004000012087984 */ /* 0x000e220000000c00 */
[----:B------:R-:W-:Y:S06]  /*17bb80*/  BAR.SYNC.DEFER_BLOCKING 0x0 ;  /* 0x0000000000007b1d */ /* 0x000fec0000010000 */
[----:B------:R-:W2:Y:S04]  /*17bb90*/  LDL.LU R17, [R1+0x1358] ;  /* 0x0013580001117983 */ /* 0x000ea80000300800 */
[----:B---3--:R-:W-:Y:S04]  /*17bba0*/  STSM.16.M88.4 [R27], R4 ;  /* 0x000000041b007844 */ /* 0x008fe80000000200 */
[----:B0-----:R-:W-:Y:S04]  /*17bbb0*/  STL [R1+0x6b0], R8 ;  /* 0x0006b00801007387 */ /* 0x001fe80000100800 */
[----:B------:R0:W-:Y:S04]  /*17bbc0*/  STL.64 [R1+0x6b8], R10 ;  /* 0x0006b80a01007387 */ /* 0x0001e80000100a00 */
[----:B------:R1:W-:Y:S01]  /*17bbd0*/  STSM.16.M88.4 [R27+0x200], R12 ;  /* 0x0002000c1b007844 */ /* 0x0003e20000000200 */
[----:B0-----:R-:W-:-:S05]  /*17bbe0*/  IMAD.MOV.U32 R10, RZ, RZ, R9 ;  /* 0x000000ffff0a7224 */ /* 0x001fca00078e0009 */
[----:B------:R-:W-:Y:S04]  /*17bbf0*/  STL [R1+0x5880], R10 ;  /* 0x0058800a01007387 */ /* 0x000fe80000100800 */
[----:B------:R-:W3:Y:S04]  /*17bc00*/  LDL.LU R4, [R1+0x810] ;  /* 0x0008100001047983 */ /* 0x000ee80000300800 */
[----:B------:R-:W3:Y:S04]  /*17bc10*/  LDL.LU R5, [R1+0x814] ;  /* 0x0008140001057983 */ /* 0x000ee80000300800 */
[----:B------:R-:W2:Y:S04]  /*17bc20*/  LDL.LU R6, [R1+0x818] ;  /* 0x0008180001067983 */ /* 0x000ea80000300800 */
[----:B-1----:R-:W2:Y:S01]  /*17bc30*/  LDL.LU R15, [R1+0x7ac] ;  /* 0x0007ac00010f7983 */ /* 0x002ea20000300800 */
[----:B----4-:R-:W-:-:S02]  /*17bc40*/  PRMT R3, R21, 0x4210, R0 ;  /* 0x0000421015037816 */ /* 0x010fc40000000000 */
[----:B------:R-:W-:Y:S01]  /*17bc50*/  LOP3.LUT R2, R20, 0xffff, RZ, 0xc0, !PT ;  /* 0x0000ffff14027812 */ /* 0x000fe200078ec0ff */
[----:B------:R-:W-:Y:S06]  /*17bc60*/  BAR.SYNC.DEFER_BLOCKING 0x0 ;  /* 0x0000000000007b1d */ /* 0x000fec0000010000 */
[----:B--2---:R-:W-:Y:S04]  /*17bc70*/  STL [R1+0x6118], R15 ;  /* 0x0061180f01007387 */ /* 0x004fe80000100800 */
[----:B------:R-:W2:Y:S04]  /*17bc80*/  LDL.LU R12, [R1+0x780] ;  /* 0x00078000010c7983 */ /* 0x000ea80000300800 */
[----:B------:R-:W2:Y:S04]  /*17bc90*/  LDL.LU R13, [R1+0x784] ;  /* 0x00078400010d7983 */ /* 0x000ea80000300800 */
[----:B------:R-:W2:Y:S04]  /*17bca0*/  LDL.LU R14, [R1+0x788] ;  /* 0x00078800010e7983 */ /* 0x000ea80000300800 */
[----:B------:R-:W-:Y:S04]  /*17bcb0*/  STL [R1+0x60f8], R6 ;  /* 0x0060f80601007387 */ /* 0x000fe80000100800 */
[----:B---3--:R0:W-:Y:S04]  /*17bcc0*/  STL.64 [R1+0x60f0], R4 ;  /* 0x0060f00401007387 */ /* 0x0081e80000100a00 */
[----:B0-----:R-:W3:Y:S04]  /*17bcd0*/  LDL.LU R4, [R1+0x760] ;  /* 0x0007600001047983 */ /* 0x001ee80000300800 */
[----:B------:R-:W3:Y:S04]  /*17bce0*/  LDL.LU R5, [R1+0x764] ;  /* 0x0007640001057983 */ /* 0x000ee80000300800 */
[----:B------:R-:W4:Y:S01]  /*17bcf0*/  LDL.LU R6, [R1+0x768] ;  /* 0x0007680001067983 */ /* 0x000f220000300800 */
[----:B------:R-:W-:-:S02]  /*17bd00*/  IMAD.MOV.U32 R21, RZ, RZ, R22 ;  /* 0x000000ffff157224 */ /* 0x000fc400078e0016 */
[----:B------:R-:W-:Y:S02]  /*17bd10*/  IMAD.MOV.U32 R22, RZ, RZ, R24 ;  /* 0x000000ffff167224 */ /* 0x000fe400078e0018 */
[----:B------:R-:W-:Y:S01]  /*17bd20*/  IMAD.MOV.U32 R24, RZ, RZ, R26 ;  /* 0x000000ffff187224 */ /* 0x000fe200078e001a */
[----:B----4-:R-:W-:Y:S04]  /*17bd30*/  STL [R1+0x6128], R6 ;  /* 0x0061280601007387 */ /* 0x010fe80000100800 */
[----:B---3--:R-:W-:Y:S04]  /*17bd40*/  STL.64 [R1+0x6120], R4 ;  /* 0x0061200401007387 */ /* 0x008fe80000100a00 */
[----:B------:R-:W0:Y:S04]  /*17bd50*/  LDS.128 R4, [R18] ;  /* 0x0000000012047984 */ /* 0x000e280000000c00 */
[----:B------:R-:W3:Y:S04]  /*17bd60*/  LDL.LU R19, [R1+0x77c] ;  /* 0x00077c0001137983 */ /* 0x000ee80000300800 */
[----:B------:R-:W4:Y:S04]  /*17bd70*/  LDL.LU R20, [R1+0x1d54] ;  /* 0x001d540001147983 */ /* 0x000f280000300800 */
[----:B------:R-:W3:Y:S01]  /*17bd80*/  LDL.LU R26, [R1+0x1c3c] ;  /* 0x001c3c00011a7983 */ /* 0x000ee20000300800 */
[----:B0-----:R-:W-:-:S03]  /*17bd90*/  IMAD.MOV.U32 R10, RZ, RZ, R7 ;  /* 0x000000ffff0a7224 */ /* 0x001fc600078e0007 */
[----:B------:R-:W-:Y:S04]  /*17bda0*/  STL.64 [R1+0x6a0], R4 ;  /* 0x0006a00401007387 */ /* 0x000fe80000100a00 */
[----:B------:R-:W-:Y:S04]  /*17bdb0*/  STL [R1+0x6a8], R6 ;  /* 0x0006a80601007387 */ /* 0x000fe80000100800 */
[----:B------:R0:W-:Y:S04]  /*17bdc0*/  STL [R1+0x58c0], R10 ;  /* 0x0058c00a01007387 */ /* 0x0001e80000100800 */
[----:B------:R-:W3:Y:S04]  /*17bdd0*/  LDL.LU R8, [R1+0x7d0] ;  /* 0x0007d00001087983 */ /* 0x000ee80000300800 */
[----:B------:R-:W3:Y:S04]  /*17bde0*/  LDL.LU R9, [R1+0x7d4] ;  /* 0x0007d40001097983 */ /* 0x000ee80000300800 */
[----:B0-----:R-:W3:Y:S04]  /*17bdf0*/  LDL.LU R10, [R1+0x7d8] ;  /* 0x0007d800010a7983 */ /* 0x001ee80000300800 */
[----:B------:R-:W0:Y:S01]  /*17be00*/  LDS.128 R4, [R18+0x400] ;  /* 0x0004000012047984 */ /* 0x000e220000000c00 */
[----:B------:R-:W-:Y:S01]  /*17be10*/  PRMT R15, R17, 0x4210, R2 ;  /* 0x00004210110f7816 */ /* 0x000fe20000000002 */
[----:B------:R-:W-:Y:S01]  /*17be20*/  BAR.SYNC.DEFER_BLOCKING 0x0 ;  /* 0x0000000000007b1d */ /* 0x000fe20000010000 */
[----:B------:R-:W-:-:S05]  /*17be30*/  IMAD.MOV.U32 R11, RZ, RZ, R3 ;  /* 0x000000ffff0b7224 */ /* 0x000fca00078e0003 */
[----:B--2---:R-:W-:Y:S04]  /*17be40*/  STSM.16.M88.4 [R27], R12 ;  /* 0x0000000c1b007844 */ /* 0x004fe80000000200 */
[----:B0-----:R-:W-:Y:S04]  /*17be50*/  STL.64 [R1+0x690], R4 ;  /* 0x0006900401007387 */ /* 0x001fe80000100a00 */
[----:B------:R0:W-:Y:S04]  /*17be60*/  STL.64 [R1+0x698], R6 ;  /* 0x0006980601007387 */ /* 0x0001e80000100a00 */
[----:B0-----:R-:W2:Y:S04]  /*17be70*/  LDL.LU R6, [R1+0x6128] ;  /* 0x0061280001067983 */ /* 0x001ea80000300800 */
[----:B------:R-:W2:Y:S04]  /*17be80*/  LDL.LU.64 R4, [R1+0x6120] ;  /* 0x0061200001047983 */ /* 0x000ea80000300a00 */
[----:B------:R-:W2:Y:S04]  /*17be90*/  LDL.LU R15, [R1+0x6118] ;  /* 0x00611800010f7983 */ /* 0x000ea80000300800 */
[----:B------:R-:W2:Y:S04]  /*17bea0*/  LDL.LU R12, [R1+0x7a0] ;  /* 0x0007a000010c7983 */ /* 0x000ea80000300800 */
[----:B------:R-:W2:Y:S04]  /*17beb0*/  LDL.LU R13, [R1+0x7a4] ;  /* 0x0007a400010d7983 */ /* 0x000ea80000300800 */
[----:B------:R-:W2:Y:S04]  /*17bec0*/  LDL.LU R14, [R1+0x7a8] ;  /* 0x0007a800010e7983 */ /* 0x000ea80000300800 */
[----:B---3--:R0:W-:Y:S04]  /*17bed0*/  STSM.16.M88.4 [R27+0x200], R8 ;  /* 0x000200081b007844 */ /* 0x0081e80000000200 */
[----:B0-----:R-:W3:Y:S04]  /*17bee0*/  LDL.LU R9, [R1+0x1ef8] ;  /* 0x001ef80001097983 */ /* 0x001ee80000300800 */
[----:B------:R-:W2:Y:S01]  /*17bef0*/  LDL.LU R11, [R1+0x138c] ;  /* 0x00138c00010b7983 */ /* 0x000ea20000300800 */
[----:B------:R-:W-:Y:S01]  /*17bf00*/  PRMT R7, R19, 0x5210, R0 ;  /* 0x0000521013077816 */ /* 0x000fe20000000000 */
[----:B------:R-:W-:Y:S06]  /*17bf10*/  BAR.SYNC.DEFER_BLOCKING 0x0 ;  /* 0x0000000000007b1d */ /* 0x000fec0000010000 */
[----:B--2---:R-:W-:Y:S04]  /*17bf20*/  STL [R1+0x6100], R11 ;  /* 0x0061000b01007387 */ /* 0x004fe80000100800 */
[----:B---3--:R0:W-:Y:S04]  /*17bf30*/  STL [R1+0x60fc], R9 ;  /* 0x0060fc0901007387 */ /* 0x0081e80000100800 */
[----:B------:R-:W2:Y:S04]  /*17bf40*/  LDL.LU R8, [R1+0x750] ;  /* 0x0007500001087983 */ /* 0x000ea80000300800 */
[----:B0-----:R-:W2:Y:S04]  /*17bf50*/  LDL.LU R9, [R1+0x754] ;  /* 0x0007540001097983 */ /* 0x001ea80000300800 */
[----:B------:R-:W3:Y:S01]  /*17bf60*/  LDL.LU R10, [R1+0x758] ;  /* 0x00075800010a7983 */ /* 0x000ee20000300800 */
[----:B------:R-:W-:-:S05]  /*17bf70*/  PRMT R11, R15, 0x5210, R2 ;  /* 0x000052100f0b7816 */ /* 0x000fca0000000002 */
[----:B---3--:R-:W-:Y:S04]  /*17bf80*/  STL.64 [R1+0x6110], R10 ;  /* 0x0061100a01007387 */ /* 0x008fe80000100a00 */
[----:B--2---:R-:W-:Y:S04]  /*17bf90*/  STL.64 [R1+0x6108], R8 ;  /* 0x0061080801007387 */ /* 0x004fe80000100a00 */
[----:B------:R-:W2:Y:S04]  /*17bfa0*/  LDL.LU R15, [R1+0x7ec] ;  /* 0x0007ec00010f7983 */ /* 0x000ea80000300800 */
[----:B------:R-:W0:Y:S04]  /*17bfb0*/  LDS.128 R8, [R18] ;  /* 0x0000000012087984 */ /* 0x000e280000000c00 */
[----:B--2---:R-:W-:Y:S04]  /*17bfc0*/  STL.64 [R1+0x60d8], R14 ;  /* 0x0060d80e01007387 */ /* 0x004fe80000100a00 */
[----:B------:R1:W-:Y:S04]  /*17bfd0*/  STL.64 [R1+0x60d0], R12 ;  /* 0x0060d00c01007387 */ /* 0x0003e80000100a00 */
[----:B-1----:R-:W2:Y:S04]  /*17bfe0*/  LDL.LU R12, [R1+0x800] ;  /* 0x00080000010c7983 */ /* 0x002ea80000300800 */
[----:B------:R-:W2:Y:S04]  /*17bff0*/  LDL.LU R13, [R1+0x804] ;  /* 0x00080400010d7983 */ /* 0x000ea80000300800 */
        /* <DEDUP_REMOVED lines=11> */
[----:B------:R-:W-:Y:S01]  /*17c0b0*/  BAR.SYNC.DEFER_BLOCKING 0x0 ;  /* 0x0000000000007b1d */ /* 0x000fe20000010000 */
[----:B----4-:R-:W-:-:S05]  /*17c0c0*/  LOP3.LUT R0, R20, 0xffff, RZ, 0xc0, !PT ;  /* 0x0000ffff14007812 */ /* 0x010fca00078ec0ff */
[----:B--2---:R0:W-:Y:S04]  /*17c0d0*/  STSM.16.M88.4 [R27], R8 ;  /* 0x000000081b007844 */ /* 0x0041e80000000200 */
[----:B------:R1:W-:Y:S04]  /*17c0e0*/  STSM.16.M88.4 [R27+0x200], R4 ;  /* 0x000200041b007844 */ /* 0x0003e80000000200 */
[----:B0-----:R-:W2:Y:S04]  /*17c0f0*/  LDL.LU R11, [R1+0x6100] ;  /* 0x00610000010b7983 */ /* 0x001ea80000300800 */
[----:B------:R-:W4:Y:S04]  /*17c100*/  LDL.LU R9, [R1+0x60fc] ;  /* 0x0060fc0001097983 */ /* 0x000f280000300800 */
[----:B-1----:R-:W3:Y:S04]  /*17c110*/  LDL.LU R6, [R1+0x60f8] ;  /* 0x0060f80001067983 */ /* 0x002ee80000300800 */
[----:B------:R-:W3:Y:S04]  /*17c120*/  LDL.LU.64 R4, [R1+0x60f0] ;  /* 0x0060f00001047983 */ /* 0x000ee80000300a00 */
[----:B------:R-:W3:Y:S01]  /*17c130*/  LDL.LU R20, [R1+0x13bc] ;  /* 0x0013bc0001147983 */ /* 0x000ee20000300800 */
[----:B------:R-:W-:-:S03]  /*17c140*/  LOP3.LUT R2, R26, 0xffff, RZ, 0xc0, !PT ;  /* 0x0000ffff1a027812 */ /* 0x000fc600078ec0ff */
[----:B------:R-:W-:Y:S01]  /*17c150*/  STL.64 [R1+0x60e8], R22 ;  /* 0x0060e81601007387 */ /* 0x000fe20000100a00 */
[----:B------:R-:W-:Y:S01]  /*17c160*/  BAR.SYNC.DEFER_BLOCKING 0x0 ;  /* 0x0000000000007b1d */ /* 0x000fe20000010000 */
[----:B--2---:R-:W-:Y:S02]  /*17c170*/  PRMT R7, R11, 0x4210, R2 ;  /* 0x000042100b077816 */ /* 0x004fe40000000002 */
[----:B----4-:R-:W-:-:S03]  /*17c180*/  PRMT R15, R9, 0x4210, R0 ;  /* 0x00004210090f7816 */ /* 0x010fc60000000000 */
[----:B------:R-:W0:Y:S04]  /*17c190*/  LDS.128 R8, [R18] ;  /* 0x0000000012087984 */ /* 0x000e280000000c00 */
[----:B---3--:R-:W-:Y:S04]  /*17c1a0*/  STL.64 [R1+0x60e0], R20 ;  /* 0x0060e01401007387 */ /* 0x008fe80000100a00 */
[----:B------:R-:W1:Y:S01]  /*17c1b0*/  LDS.128 R20, [R18+0x400] ;  /* 0x0004000012147984 */ /* 0x000e620000000c00 */
[----:B------:R-:W-:Y:S06]  /*17c1c0*/  BAR.SYNC.DEFER_BLOCKING 0x0 ;  /* 0x0000000000007b1d */ /* 0x000fec0000010000 */
[----:B------:R-:W2:Y:S04]  /*17c1d0*/  LDL.LU R26, [R1+0x1154] ;  /* 0x00115400011a7983 */ /* 0x000ea80000300800 */
[----:B0-----:R1:W-:Y:S04]  /*17c1e0*/  STL [R1+0x660], R8 ;  /* 0x0006600801007387 */ /* 0x0013e80000100800 */
[----:B------:R-:W-:Y:S01]  /*17c1f0*/  STL.64 [R1+0x668], R10 ;  /* 0x0006680a01007387 */ /* 0x000fe20000100a00 */
[----:B-1----:R-:W-:-:S03]  /*17c200*/  IMAD.MOV.U32 R8, RZ, RZ, R22 ;  /* 0x000000ffff087224 */ /* 0x002fc600078e0016 */
[----:B------:R-:W-:Y:S04]  /*17c210*/  STL.64 [R1+0x650], R20 ;  /* 0x0006501401007387 */ /* 0x000fe80000100a00 */
[----:B------:R0:W-:Y:S04]  /*17c220*/  STL [R1+0x65c], R23 ;  /* 0x00065c1701007387 */ /* 0x0001e80000100800 */
[----:B------:R-:W-:Y:S04]  /*17c230*/  STSM.16.M88.4 [R27], R12 ;  /* 0x0000000c1b007844 */ /* 0x000fe80000000200 */
[----:B0-----:R-:W3:Y:S04]  /*17c240*/  LDL.LU.64 R22, [R1+0x60e8] ;  /* 0x0060e80001167983 */ /* 0x001ee80000300a00 */
[----:B------:R-:W4:Y:S04]  /*17c250*/  LDL.LU.64 R20, [R1+0x60e0] ;  /* 0x0060e00001147983 */ /* 0x000f280000300a00 */
[----:B------:R0:W-:Y:S04]  /*17c260*/  STL.64 [R1+0x5840], R8 ;  /* 0x0058400801007387 */ /* 0x0001e80000100a00 */
[----:B0-----:R-:W2:Y:S04]  /*17c270*/  LDL.LU R8, [R1+0x770] ;  /* 0x0007700001087983 */ /* 0x001ea80000300800 */
[----:B------:R-:W2:Y:S04]  /*17c280*/  LDL.LU R9, [R1+0x774] ;  /* 0x0007740001097983 */ /* 0x000ea80000300800 */
[----:B------:R-:W2:Y:S04]  /*17c290*/  LDL.LU R10, [R1+0x778] ;  /* 0x00077800010a7983 */ /* 0x000ea80000300800 */
[----:B------:R-:W2:Y:S04]  /*17c2a0*/  LDL.LU.64 R14, [R1+0x60d8] ;  /* 0x0060d800010e7983 */ /* 0x000ea80000300a00 */
[----:B------:R-:W-:Y:S01]  /*17c2b0*/  STSM.16.M88.4 [R27+0x200], R4 ;  /* 0x000200041b007844 */ /* 0x000fe20000000200 */
[----:B------:R-:W-:Y:S06]  /*17c2c0*/  BAR.SYNC.DEFER_BLOCKING 0x0 ;  /* 0x0000000000007b1d */ /* 0x000fec0000010000 */
[----:B------:R-:W3:Y:S04]  /*17c2d0*/  LDL.LU.64 R12, [R1+0x60d0] ;  /* 0x0060d000010c7983 */ /* 0x000ee80000300a00 */
[----:B------:R-:W0:Y:S04]  /*17c2e0*/  LDS.128 R4, [R18] ;  /* 0x0000000012047984 */ /* 0x000e280000000c00 */
[----:B0-----:R-:W-:Y:S04]  /*17c2f0*/  STL [R1+0x760], R4 ;  /* 0x0007600401007387 */ /* 0x001fe80000100800 */
[----:B------:R0:W-:Y:S02]  /*17c300*/  STL.64 [R1+0x768], R6 ;  /* 0x0007680601007387 */ /* 0x0001e40000100a00 */
[----:B0-----:R-:W-:-:S05]  /*17c310*/  IMAD.MOV.U32 R7, RZ, RZ, R5 ;  /* 0x000000ffff077224 */ /* 0x001fca00078e0005 */
[----:B------:R-:W-:Y:S04]  /*17c320*/  STL [R1+0x58e4], R7 ;  /* 0x0058e40701007387 */ /* 0x000fe80000100800 */
[----:B------:R-:W0:Y:S04]  /*17c330*/  LDS.128 R4, [R18+0x400] ;  /* 0x0004000012047984 */ /* 0x000e280000000c00 */
[----:B0-----:R4:W-:Y:S04]  /*17c340*/  STL.64 [R1+0x780], R4 ;  /* 0x0007800401007387 */ /* 0x0019e80000100a00 */
[----:B------:R-:W-:Y:S01]  /*17c350*/  STL.64 [R1+0x788], R6 ;  /* 0x0007880601007387 */ /* 0x000fe20000100a00 */
[----:B--2---:R-:W-:-:S02]  /*17c360*/  PRMT R15, R15, 0x5210, R2 ;  /* 0x000052100f0f7816 */ /* 0x004fc40000000002 */
[----:B------:R-:W-:-:S04]  /*17c370*/  LOP3.LUT R2, R17, 0xffff, RZ, 0xc0, !PT ;  /* 0x0000ffff11027812 */ /* 0x000fc800078ec0ff */
[----:B----4-:R-:W-:Y:S02]  /*17c380*/  PRMT R4, R20, 0x4210, R2 ;  /* 0x0000421014047816 */ /* 0x010fe40000000002 */
[----:B------:R-:W2:Y:S01]  /*17c390*/  LDL.LU R20, [R1+0x7e8] ;  /* 0x0007e80001147983 */ /* 0x000ea20000300800 */
[----:B------:R-:W-:Y:S01]  /*17c3a0*/  PRMT R11, R16, 0x5210, R0 ;  /* 0x00005210100b7816 */ /* 0x000fe20000000000 */
[----:B------:R-:W-:Y:S06]  /*17c3b0*/  BAR.SYNC.DEFER_BLOCKING 0x0 ;  /* 0x0000000000007b1d */ /* 0x000fec0000010000 */
[----:B------:R-:W-:Y:S04]  /*17c3c0*/  STSM.16.M88.4 [R27], R8 ;  /* 0x000000081b007844 */ /* 0x000fe80000000200 */
[----:B---3--:R0:W-:Y:S01]  /*17c3d0*/  STSM.16.M88.4 [R27+0x200], R12 ;  /* 0x0002000c1b007844 */ /* 0x0081e20000000200 */
[----:B------:R-:W-:Y:S06]  /*17c3e0*/  BAR.SYNC.DEFER_BLOCKING 0x0 ;  /* 0x0000000000007b1d */ /* 0x000fec0000010000 */
[----:B------:R-:W1:Y:S01]  /*17c3f0*/  LDS.128 R8, [R18] ;  /* 0x0000000012087984 */ /* 0x000e620000000c00 */
[----:B------:R-:W-:-:S04]  /*17c400*/  LOP3.LUT R0, R19, 0xffff, RZ, 0xc0, !PT ;  /* 0x0000ffff13007812 */ /* 0x000fc800078ec0ff */
[----:B------:R-:W-:Y:S02]  /*17c410*/  PRMT R3, R26, 0x4210, R0 ;  /* 0x000042101a037816 */ /* 0x000fe40000000000 */
[----:B------:R-:W3:Y:S04]  /*17c420*/  LDL.LU R26, [R1+0x7cc] ;  /* 0x0007cc00011a7983 */ /* 0x000ee80000300800 */
[----:B0-----:R-:W4:Y:S04]  /*17c430*/  LDL.LU R12, [R1+0x840] ;  /* 0x00084000010c7983 */ /* 0x001f280000300800 */
[----:B------:R-:W4:Y:S04]  /*17c440*/  LDL.LU R13, [R1+0x844] ;  /* 0x00084400010d7983 */ /* 0x000f280000300800 */
[----:B------:R-:W4:Y:S04]  /*17c450*/  LDL.LU R14, [R1+0x848] ;  /* 0x00084800010e7983 */ /* 0x000f280000300800 */
[----:B-1----:R0:W-:Y:S04]  /*17c460*/  STL.64 [R1+0x750], R8 ;  /* 0x0007500801007387 */ /* 0x0021e80000100a00 */
[----:B------:R-:W-:Y:S04]  /*17c470*/  STL.64 [R1+0x758], R10 ;  /* 0x0007580a01007387 */ /* 0x000fe80000100a00 */
[----:B0-----:R-:W3:Y:S04]  /*17c480*/  LDL.LU R8, [R1+0x830] ;  /* 0x0008300001087983 */ /* 0x001ee80000300800 */
[----:B------:R-:W3:Y:S04]  /*17c490*/  LDL.LU R9, [R1+0x834] ;  /* 0x0008340001097983 */ /* 0x000ee80000300800 */
[----:B------:R-:W-:Y:S04]  /*17c4a0*/  STL.64 [R1+0x60b0], R22 ;  /* 0x0060b01601007387 */ /* 0x000fe80000100a00 */
[----:B------:R-:W-:Y:S04]  /*17c4b0*/  STL [R1+0x60ac], R21 ;  /* 0x0060ac1501007387 */ /* 0x000fe80000100800 */
[----:B--2---:R0:W-:Y:S04]  /*17c4c0*/  STL [R1+0x60b8], R20 ;  /* 0x0060b81401007387 */ /* 0x0041e80000100800 */
[----:B0-----:R-:W2:Y:S04]  /*17c4d0*/  LDL.LU R20, [R1+0x7b0] ;  /* 0x0007b00001147983 */ /* 0x001ea80000300800 */
[----:B------:R-:W2:Y:S04]  /*17c4e0*/  LDL.LU R21, [R1+0x7b4] ;  /* 0x0007b40001157983 */ /* 0x000ea80000300800 */
[----:B------:R-:W2:Y:S04]  /*17c4f0*/  LDL.LU R22, [R1+0x7b8] ;  /* 0x0007b80001167983 */ /* 0x000ea80000300800 */
[----:B------:R-:W2:Y:S04]  /*17c500*/  LDL.LU R23, [R1+0x7bc] ;  /* 0x0007bc0001177983 */ /* 0x000ea80000300800 */
[----:B--2---:R0:W-:Y:S02]  /*17c510*/  STL.64 [R1+0x60c8], R22 ;  /* 0x0060c81601007387 */ /* 0x0041e40000100a00 */
[----:B0-----:R-:W-:-:S02]  /*17c520*/  IMAD.MOV.U32 R22, RZ, RZ, R4 ;  /* 0x000000ffff167224 */ /* 0x001fc400078e0004 */
[----:B------:R-:W0:Y:S04]  /*17c530*/  LDS.128 R4, [R18+0x400] ;  /* 0x0004000012047984 */ /* 0x000e280000000c00 */
[----:B------:R1:W-:Y:S01]  /*17c540*/  STL.64 [R1+0x60c0], R20 ;  /* 0x0060c01401007387 */ /* 0x0003e20000100a00 */
[----:B------:R-:W-:-:S03]  /*17c550*/  IMAD.MOV.U32 R23, RZ, RZ, R3 ;  /* 0x000000ffff177224 */ /* 0x000fc600078e0003 */
[----:B-1----:R-:W2:Y:S04]  /*17c560*/  LDL.LU R20, [R1+0x820] ;  /* 0x0008200001147983 */ /* 0x002ea80000300800 */
[----:B------:R-:W2:Y:S01]  /*17c570*/  LDL.LU R21, [R1+0x824] ;  /* 0x0008240001157983 */ /* 0x000ea20000300800 */
[----:B------:R-:W-:Y:S06]  /*17c580*/  BAR.SYNC.DEFER_BLOCKING 0x0 ;  /* 0x0000000000007b1d */ /* 0x000fec0000010000 */
[----:B0-----:R0:W-:Y:S04]  /*17c590*/  STL [R1+0x770], R4 ;  /* 0x0007700401007387 */ /* 0x0011e80000100800 */
[----:B------:R-:W-:Y:S04]  /*17c5a0*/  STL.64 [R1+0x778], R6 ;  /* 0x0007780601007387 */ /* 0x000fe80000100a00 */
[----:B------:R-:W3:Y:S04]  /*17c5b0*/  LDL.LU R3, [R1+0x1c68] ;  /* 0x001c680001037983 */ /* 0x000ee80000300800 */
[----:B0-----:R-:W3:Y:S04]  /*17c5c0*/  LDL.LU R4, [R1+0x1d88] ;  /* 0x001d880001047983 */ /* 0x001ee80000300800 */
[----:B------:R-:W3:Y:S04]  /*17c5d0*/  LDL.LU R11, [R1+0x1d84] ;  /* 0x001d8400010b7983 */ /* 0x000ee80000300800 */
[----:B--2---:R-:W-:Y:S04]  /*17c5e0*/  STSM.16.M88.4 [R27], R20 ;  /* 0x000000141b007844 */ /* 0x004fe80000000200 */
[----:B---3--:R-:W-:Y:S04]  /*17c5f0*/  STL [R1+0x60a8], R11 ;  /* 0x0060a80b01007387 */ /* 0x008fe80000100800 */
[----:B------:R0:W-:Y:S04]  /*17c600*/  STL.64 [R1+0x60a0], R8 ;  /* 0x0060a00801007387 */ /* 0x0001e80000100a00 */
[----:B0-----:R-:W2:Y:S04]  /*17c610*/  LDL.LU R8, [R1+0x7c0] ;  /* 0x0007c00001087983 */ /* 0x001ea80000300800 */
[----:B------:R-:W2:Y:S04]  /*17c620*/  LDL.LU R9, [R1+0x7c4] ;  /* 0x0007c40001097983 */ /* 0x000ea80000300800 */
[----:B------:R-:W3:Y:S04]  /*17c630*/  LDL.LU R15, [R1+0x1178] ;  /* 0x00117800010f7983 */ /* 0x000ee80000300800 */
[----:B------:R-:W2:Y:S04]  /*17c640*/  LDL.LU R16, [R1+0x1f1c] ;  /* 0x001f1c0001107983 */ /* 0x000ea80000300800 */
[----:B------:R-:W2:Y:S04]  /*17c650*/  LDL.LU R17, [R1+0x13d8] ;  /* 0x0013d80001117983 */ /* 0x000ea80000300800 */
[----:B------:R-:W2:Y:S04]  /*17c660*/  LDL.LU.64 R22, [R1+0x60c8] ;  /* 0x0060c80001167983 */ /* 0x000ea80000300a00 */
[----:B------:R-:W2:Y:S04]  /*17c670*/  LDL.LU.64 R20, [R1+0x60c0] ;  /* 0x0060c00001147983 */ /* 0x000ea80000300a00 */
[----:B--2---:R0:W-:Y:S04]  /*17c680*/  STSM.16.M88.4 [R27+0x200], R20 ;  /* 0x000200141b007844 */ /* 0x0041e80000000200 */
[----:B0-----:R-:W2:Y:S01]  /*17c690*/  LDL.LU R20, [R1+0x60b8] ;  /* 0x0060b80001147983 */ /* 0x001ea20000300800 */
[----:B------:R-:W-:Y:S01]  /*17c6a0*/  PRMT R11, R26, 0x5210, R0 ;  /* 0x000052101a0b7816 */ /* 0x000fe20000000000 */
[----:B------:R-:W-:Y:S01]  /*17c6b0*/  BAR.SYNC.DEFER_BLOCKING 0x0 ;  /* 0x0000000000007b1d */ /* 0x000fe20000010000 */
[----:B--2---:R-:W-:-:S05]  /*17c6c0*/  PRMT R10, R20, 0x5210, R2 ;  /* 0x00005210140a7816 */ /* 0x004fca0000000002 */
[----:B------:R-:W0:Y:S04]  /*17c6d0*/  LDS.128 R20, [R18] ;  /* 0x0000000012147984 */ /* 0x000e280000000c00 */
[----:B0-----:R-:W-:Y:S01]  /*17c6e0*/  STL.64 [R1+0x7a0], R20 ;  /* 0x0007a01401007387 */ /* 0x001fe20000100a00 */
[----:B------:R-:W-:-:S03]  /*17c6f0*/  IMAD.MOV.U32 R6, RZ, RZ, R22 ;  /* 0x000000ffff067224 */ /* 0x000fc600078e0016 */
[----:B------:R-:W-:Y:S04]  /*17c700*/  STL [R1+0x7ac], R23 ;  /* 0x0007ac1701007387 */ /* 0x000fe80000100800 */
[----:B------:R-:W0:Y:S04]  /*17c710*/  LDS.128 R20, [R18+0x400] ;  /* 0x0004000012147984 */ /* 0x000e280000000c00 */
[----:B------:R-:W-:Y:S01]  /*17c720*/  STL [R1+0x57a8], R6 ;  /* 0x0057a80601007387 */ /* 0x000fe20000100800 */
[----:B------:R-:W-:Y:S06]  /*17c730*/  BAR.SYNC.DEFER_BLOCKING 0x0 ;  /* 0x0000000000007b1d */ /* 0x000fec0000010000 */
[----:B0-----:R-:W-:Y:S01]  /*17c740*/  STL.64 [R1+0x7d0], R20 ;  /* 0x0007d01401007387 */ /* 0x001fe20000100a00 */
[----:B------:R-:W-:-:S03]  /*17c750*/  IMAD.MOV.U32 R0, RZ, RZ, R22 ;  /* 0x000000ffff007224 */ /* 0x000fc600078e0016 */
[----:B------:R0:W-:Y:S04]  /*17c760*/  STL [R1+0x7dc], R23 ;  /* 0x0007dc1701007387 */ /* 0x0001e80000100800 */
[----:B0-----:R-:W2:Y:S04]  /*17c770*/  LDL.LU.64 R22, [R1+0x60b0] ;  /* 0x0060b00001167983 */ /* 0x001ea80000300a00 */
[----:B------:R-:W3:Y:S04]  /*17c780*/  LDL.LU R21, [R1+0x60ac] ;  /* 0x0060ac0001157983 */ /* 0x000ee80000300800 */
[----:B------:R-:W3:Y:S04]  /*17c790*/  LDL.LU R19, [R1+0x10d4] ;  /* 0x0010d40001137983 */ /* 0x000ee80000300800 */
[----:B------:R-:W3:Y:S04]  /*17c7a0*/  LDL.LU R20, [R1+0x10d8] ;  /* 0x0010d80001147983 */ /* 0x000ee80000300800 */
[----:B------:R-:W4:Y:S04]  /*17c7b0*/  LDL.LU R26, [R1+0x7fc] ;  /* 0x0007fc00011a7983 */ /* 0x000f280000300800 */
[----:B--2---:R-:W-:Y:S04]  /*17c7c0*/  STL.64 [R1+0x6098], R22 ;  /* 0x0060981601007387 */ /* 0x004fe80000100a00 */
[----:B---3--:R0:W-:Y:S04]  /*17c7d0*/  STL.64 [R1+0x6090], R20 ;  /* 0x0060901401007387 */ /* 0x0081e80000100a00 */
[----:B0-----:R-:W2:Y:S04]  /*17c7e0*/  LDL.LU R20, [R1+0x790] ;  /* 0x0007900001147983 */ /* 0x001ea80000300800 */
[----:B------:R-:W2:Y:S04]  /*17c7f0*/  LDL.LU R21, [R1+0x794] ;  /* 0x0007940001157983 */ /* 0x000ea80000300800 */
[----:B------:R-:W2:Y:S04]  /*17c800*/  LDL.LU R22, [R1+0x798] ;  /* 0x0007980001167983 */ /* 0x000ea80000300800 */
[----:B------:R-:W2:Y:S04]  /*17c810*/  LDL.LU R23, [R1+0x79c] ;  /* 0x00079c0001177983 */ /* 0x000ea80000300800 */
[----:B------:R0:W-:Y:S01]  /*17c820*/  STSM.16.M88.4 [R27], R8 ;  /* 0x000000081b007844 */ /* 0x0001e20000000200 */
[----:B------:R-:W-:-:S03]  /*17c830*/  LOP3.LUT R2, R4, 0xffff, RZ, 0xc0, !PT ;  /* 0x0000ffff04027812 */ /* 0x000fc600078ec0ff */
[----:B------:R-:W-:Y:S04]  /*17c840*/  STL [R1+0x5778], R0 ;  /* 0x0057780001007387 */ /* 0x000fe80000100800 */
[----:B0-----:R-:W3:Y:S04]  /*17c850*/  LDL.LU R11, [R1+0x60a8] ;  /* 0x0060a800010b7983 */ /* 0x001ee80000300800 */
[----:B------:R-:W3:Y:S04]  /*17c860*/  LDL.LU.64 R8, [R1+0x60a0] ;  /* 0x0060a00001087983 */ /* 0x000ee80000300a00 */
[----:B--2---:R-:W-:Y:S01]  /*17c870*/  STSM.16.M88.4 [R27+0x200], R20 ;  /* 0x000200141b007844 */ /* 0x004fe20000000200 */
[----:B------:R-:W-:Y:S06]  /*17c880*/  BAR.SYNC.DEFER_BLOCKING 0x0 ;  /* 0x0000000000007b1d */ /* 0x000fec0000010000 */
[----:B------:R-:W0:Y:S04]  /*17c890*/  LDS.128 R20, [R18] ;  /* 0x0000000012147984 */ /* 0x000e280000000c00 */
[----:B0-----:R-:W-:Y:S01]  /*17c8a0*/  STL [R1+0x7b4], R21 ;  /* 0x0007b41501007387 */ /* 0x001fe20000100800 */
[----:B------:R-:W-:-:S02]  /*17c8b0*/  IMAD.MOV.U32 R6, RZ, RZ, R20 ;  /* 0x000000ffff067224 */ /* 0x000fc400078e0014 */
[----:B------:R-:W-:Y:S01]  /*17c8c0*/  IMAD.MOV.U32 R4, RZ, RZ, R22 ;  /* 0x000000ffff047224 */ /* 0x000fe200078e0016 */
[----:B------:R-:W-:Y:S04]  /*17c8d0*/  STL [R1+0x7bc], R23 ;  /* 0x0007bc1701007387 */ /* 0x000fe80000100800 */
[----:B------:R-:W0:Y:S04]  /*17c8e0*/  LDS.128 R20, [R18+0x400] ;  /* 0x0004000012147984 */ /* 0x000e280000000c00 */
[----:B------:R-:W-:Y:S04]  /*17c8f0*/  STL [R1+0x57d4], R6 ;  /* 0x0057d40601007387 */ /* 0x000fe80000100800 */
[----:B------:R-:W-:Y:S04]  /*17c900*/  STL.64 [R1+0x57c8], R4 ;  /* 0x0057c80401007387 */ /* 0x000fe80000100a00 */
[----:B0-----:R-:W-:Y:S01]  /*17c910*/  STL [R1+0x7c4], R21 ;  /* 0x0007c41501007387 */ /* 0x001fe20000100800 */
[----:B------:R-:W-:-:S03]  /*17c920*/  IMAD.MOV.U32 R0, RZ, RZ, R20 ;  /* 0x000000ffff007224 */ /* 0x000fc600078e0014 */
[----:B------:R0:W-:Y:S04]  /*17c930*/  STL.64 [R1+0x7c8], R22 ;  /* 0x0007c81601007387 */ /* 0x0001e80000100a00 */
[----:B0-----:R-:W2:Y:S04]  /*17c940*/  LDL.LU.64 R22, [R1+0x6098] ;  /* 0x0060980001167983 */ /* 0x001ea80000300a00 */
[----:B------:R-:W2:Y:S01]  /*17c950*/  LDL.LU.64 R20, [R1+0x6090] ;  /* 0x0060900001147983 */ /* 0x000ea20000300a00 */
[----:B---3--:R-:W-:-:S03]  /*17c960*/  LOP3.LUT R7, R11, 0xffff, RZ, 0xc0, !PT ;  /* 0x0000ffff0b077812 */ /* 0x008fc600078ec0ff */
[----:B------:R2:W-:Y:S01]  /*17c970*/  STL [R1+0x57f0], R0 ;  /* 0x0057f00001007387 */ /* 0x0005e20000100800 */
[----:B------:R-:W-:-:S04]  /*17c980*/  LOP3.LUT R3, R3, 0xffff, RZ, 0xc0, !PT ;  /* 0x0000ffff03037812 */ /* 0x000fc800078ec0ff */
[--C-:B------:R-:W-:Y:S02]  /*17c990*/  PRMT R15, R15, 0x4210, R3.reuse ;  /* 0x000042100f0f7816 */ /* 0x100fe40000000003 */
[----:B----4-:R-:W-:Y:S02]  /*17c9a0*/  PRMT R3, R26, 0x5210, R3 ;  /* 0x000052101a037816 */ /* 0x010fe40000000003 */
[----:B------:R-:W3:Y:S01]  /*17c9b0*/  LDL.LU R26, [R1+0x1db8] ;  /* 0x001db800011a7983 */ /* 0x000ee20000300800 */
[----:B------:R-:W-:Y:S01]  /*17c9c0*/  PRMT R10, R16, 0x4210, R2 ;  /* 0x00004210100a7816 */ /* 0x000fe20000000002 */
[----:B------:R-:W-:Y:S01]  /*17c9d0*/  BAR.SYNC.DEFER_BLOCKING 0x0 ;  /* 0x0000000000007b1d */ /* 0x000fe20000010000 */
[----:B--2---:R-:W-:Y:S01]  /*17c9e0*/  PRMT R0, R20, 0x5210, R7 ;  /* 0x0000521014007816 */ /* 0x004fe20000000007 */
[----:B------:R-:W-:Y:S02]  /*17c9f0*/  IMAD.MOV.U32 R20, RZ, RZ, R21 ;  /* 0x000000ffff147224 */ /* 0x000fe400078e0015 */
[----:B------:R-:W-:-:S02]  /*17ca00*/  IMAD.MOV.U32 R21, RZ, RZ, R22 ;  /* 0x000000ffff157224 */ /* 0x000fc400078e0016 */
[----:B------:R-:W-:-:S05]  /*17ca10*/  IMAD.MOV.U32 R22, RZ, RZ, R28 ;  /* 0x000000ffff167224 */ /* 0x000fca00078e001c */
[----:B------:R-:W-:Y:S04]  /*17ca20*/  STL.64 [R1+0x6078], R22 ;  /* 0x0060781601007387 */ /* 0x000fe80000100a00 */
[----:B------:R0:W-:Y:S04]  /*17ca30*/  STL.64 [R1+0x6070], R20 ;  /* 0x0060701401007387 */ /* 0x0001e80000100a00 */
[----:B0-----:R-:W2:Y:S04]  /*17ca40*/  LDL.LU R20, [R1+0x7f0] ;  /* 0x0007f00001147983 */ /* 0x001ea80000300800 */
[----:B------:R-:W2:Y:S04]  /*17ca50*/  LDL.LU R21, [R1+0x7f4] ;  /* 0x0007f40001157983 */ /* 0x000ea80000300800 */
[----:B------:R-:W4:Y:S01]  /*17ca60*/  LDL.LU R22, [R1+0x7f8] ;  /* 0x0007f80001167983 */ /* 0x000f220000300800 */
[----:B------:R-:W-:Y:S01]  /*17ca70*/  IMAD.MOV.U32 R23, RZ, RZ, R3 ;  /* 0x000000ffff177224 */ /* 0x000fe200078e0003 */
[----:B------:R-:W-:-:S05]  /*17ca80*/  PRMT R11, R17, 0x4210, R7 ;  /* 0x00004210110b7816 */ /* 0x000fca0000000007 */
[----:B------:R-:W-:Y:S04]  /*17ca90*/  STSM.16.M88.4 [R27], R8 ;  /* 0x000000081b007844 */ /* 0x000fe80000000200 */
[----:B------:R-:W-:Y:S01]  /*17caa0*/  STSM.16.M88.4 [R27+0x200], R12 ;  /* 0x0002000c1b007844 */ /* 0x000fe20000000200 */
[----:B------:R-:W-:Y:S06]  /*17cab0*/  BAR.SYNC.DEFER_BLOCKING 0x0 ;  /* 0x0000000000007b1d */ /* 0x000fec0000010000 */
[----:B------:R-:W0:Y:S01]  /*17cac0*/  LDS.128 R12, [R18] ;  /* 0x00000000120c7984 */ /* 0x000e220000000c00 */
[----:B------:R-:W-:-:S03]  /*17cad0*/  PRMT R2, R19, 0x5210, R2 ;  /* 0x0000521013027816 */ /* 0x000fc60000000002 */
[----:B----4-:R-:W-:Y:S04]  /*17cae0*/  STL.64 [R1+0x6088], R22 ;  /* 0x0060881601007387 */ /* 0x010fe80000100a00 */
[----:B--2---:R1:W-:Y:S04]  /*17caf0*/  STL.64 [R1+0x6080], R20 ;  /* 0x0060801401007387 */ /* 0x0043e80000100a00 */
[----:B-1----:R-:W2:Y:S04]  /*17cb00*/  LDL.LU R20, [R1+0x7e0] ;  /* 0x0007e00001147983 */ /* 0x002ea80000300800 */
[----:B------:R-:W2:Y:S04]  /*17cb10*/  LDL.LU R21, [R1+0x7e4] ;  /* 0x0007e40001157983 */ /* 0x000ea80000300800 */
[----:B------:R-:W4:Y:S04]  /*17cb20*/  LDL.LU R28, [R1+0x1db4] ;  /* 0x001db400011c7983 */ /* 0x000f280000300800 */
        /* <DEDUP_REMOVED lines=8> */
[----:B0-----:R-:W-:Y:S04]  /*17cbb0*/  STL.64 [R1+0x790], R12 ;  /* 0x0007900c01007387 */ /* 0x001fe80000100a00 */
[----:B------:R-:W-:Y:S04]  /*17cbc0*/  STL.64 [R1+0x798], R14 ;  /* 0x0007980e01007387 */ /* 0x000fe80000100a00 */
[----:B------:R-:W0:Y:S01]  /*17cbd0*/  LDS.128 R12, [R18+0x400] ;  /* 0x00040000120c7984 */ /* 0x000e220000000c00 */
[----:B------:R-:W-:-:S02]  /*17cbe0*/  IMAD.MOV.U32 R22, RZ, RZ, R2 ;  /* 0x000000ffff167224 */ /* 0x000fc400078e0002 */
[----:B------:R-:W-:Y:S01]  /*17cbf0*/  IMAD.MOV.U32 R23, RZ, RZ, R0 ;  /* 0x000000ffff177224 */ /* 0x000fe200078e0000 */
[----:B------:R-:W-:Y:S06]  /*17cc00*/  BAR.SYNC.DEFER_BLOCKING 0x0 ;  /* 0x0000000000007b1d */ /* 0x000fec0000010000 */
[----:B0-----:R-:W-:Y:S01]  /*17cc10*/  STL.64 [R1+0x640], R12 ;  /* 0x0006400c01007387 */ /* 0x001fe20000100a00 */
[----:B------:R-:W-:-:S03]  /*17cc20*/  IMAD.MOV.U32 R2, RZ, RZ, R14 ;  /* 0x000000ffff027224 */ /* 0x000fc600078e000e */
[----:B------:R0:W-:Y:S04]  /*17cc30*/  STL [R1+0x64c], R15 ;  /* 0x00064c0f01007387 */ /* 0x0001e80000100800 */
[----:B------:R-:W4:Y:S04]  /*17cc40*/  LDL.LU R14, [R1+0x1f3c] ;  /* 0x001f3c00010e7983 */ /* 0x000f280000300800 */
[----:B0-----:R-:W4:Y:S04]  /*17cc50*/  LDL.LU R15, [R1+0x1f38] ;  /* 0x001f3800010f7983 */ /* 0x001f280000300800 */
[----:B------:R-:W4:Y:S04]  /*17cc60*/  LDL.LU R13, [R1+0x1f2c] ;  /* 0x001f2c00010d7983 */ /* 0x000f280000300800 */
[----:B------:R-:W4:Y:S04]  /*17cc70*/  LDL.LU R16, [R1+0x1f28] ;  /* 0x001f280001107983 */ /* 0x000f280000300800 */
[----:B------:R-:W4:Y:S04]  /*17cc80*/  LDL.LU R17, [R1+0x119c] ;  /* 0x00119c0001117983 */ /* 0x000f280000300800 */
[----:B------:R-:W-:Y:S04]  /*17cc90*/  STL [R1+0x606c], R18 ;  /* 0x00606c1201007387 */ /* 0x000fe80000100800 */
[----:B------:R-:W-:Y:S04]  /*17cca0*/  STL [R1+0x573c], R2 ;  /* 0x00573c0201007387 */ /* 0x000fe80000100800 */
[----:B--2---:R0:W-:Y:S04]  /*17ccb0*/  STSM.16.M88.4 [R27], R20 ;  /* 0x000000141b007844 */ /* 0x0041e80000000200 */
[----:B0-----:R-:W2:Y:S04]  /*17ccc0*/  LDL.LU.64 R22, [R1+0x6088] ;  /* 0x0060880001167983 */ /* 0x001ea80000300a00 */
[----:B------:R-:W2:Y:S01]  /*17ccd0*/  LDL.LU.64 R20, [R1+0x6080] ;  /* 0x0060800001147983 */ /* 0x000ea20000300a00 */
[----:B---3--:R-:W-:-:S02]  /*17cce0*/  LOP3.LUT R2, R7, 0xffff, RZ, 0xc0, !PT ;  /* 0x0000ffff07027812 */ /* 0x008fc400078ec0ff */
[----:B------:R-:W-:Y:S02]  /*17ccf0*/  LOP3.LUT R6, R10, 0xffff, RZ, 0xc0, !PT ;  /* 0x0000ffff0a067812 */ /* 0x000fe400078ec0ff */
[----:B------:R-:W-:Y:S02]  /*17cd00*/  LOP3.LUT R7, R9, 0xffff, RZ, 0xc0, !PT ;  /* 0x0000ffff09077812 */ /* 0x000fe400078ec0ff */
[----:B----4-:R-:W-:Y:S02]  /*17cd10*/  LOP3.LUT R29, R29, 0xffff, RZ, 0xc0, !PT ;  /* 0x0000ffff1d1d7812 */ /* 0x010fe400078ec0ff */
[----:B------:R-:W-:Y:S02]  /*17cd20*/  LOP3.LUT R0, R8, 0xffff, RZ, 0xc0, !PT ;  /* 0x0000ffff08007812 */ /* 0x000fe400078ec0ff */
[----:B------:R-:W-:Y:S02]  /*17cd30*/  LOP3.LUT R11, R11, 0xffff, RZ, 0xc0, !PT ;  /* 0x0000ffff0b0b7812 */ /* 0x000fe400078ec0ff */
[----:B------:R-:W-:-:S02]  /*17cd40*/  PRMT R18, R3, 0x4210, R7 ;  /* 0x0000421003127816 */ /* 0x000fc40000000007 */
[----:B------:R-:W-:Y:S02]  /*17cd50*/  PRMT R10, R14, 0x4210, R29 ;  /* 0x000042100e0a7816 */ /* 0x000fe4000000001d */
[----:B------:R-:W-:Y:S01]  /*17cd60*/  PRMT R3, R15, 0x4210, R11 ;  /* 0x000042100f037816 */ /* 0x000fe2000000000b */
[----:B--2---:R0:W-:Y:S04]  /*17cd70*/  STSM.16.M88.4 [R27+0x200], R20 ;  /* 0x000200141b007844 */ /* 0x0041e80000000200 */
[----:B0-----:R-:W2:Y:S04]  /*17cd80*/  LDL.LU.64 R22, [R1+0x6078] ;  /* 0x0060780001167983 */ /* 0x001ea80000300a00 */
[----:B------:R-:W3:Y:S04]  /*17cd90*/  LDL.LU.64 R20, [R1+0x6070] ;  /* 0x0060700001147983 */ /* 0x000ee80000300a00 */
[----:B------:R0:W-:Y:S04]  /*17cda0*/  STL [R1+0x6068], R27 ;  /* 0x0060681b01007387 */ /* 0x0001e80000100800 */
[----:B------:R-:W4:Y:S04]  /*17cdb0*/  LDL.LU R12, [R1+0x1198] ;  /* 0x00119800010c7983 */ /* 0x000f280000300800 */
[----:B------:R-:W2:Y:S01]  /*17cdc0*/  LDL.LU R8, [R1+0x10dc] ;  /* 0x0010dc0001087983 */ /* 0x000ea20000300800 */
[----:B0-----:R-:W-:-:S03]  /*17cdd0*/  PRMT R27, R19, 0x4210, R6 ;  /* 0x00004210131b7816 */ /* 0x001fc60000000006 */
[----:B------:R-:W2:Y:S04]  /*17cde0*/  LDL.LU R9, [R1+0x10e0] ;  /* 0x0010e00001097983 */ /* 0x000ea80000300800 */
[----:B------:R-:W2:Y:S04]  /*17cdf0*/  LDL.LU R19, [R1+0x20] ;  /* 0x0000200001137983 */ /* 0x000ea80000300800 */
[----:B------:R-:W2:Y:S04]  /*17ce00*/  LDL.LU R14, [R1+0x10e8] ;  /* 0x0010e800010e7983 */ /* 0x000ea80000300800 */
[----:B------:R-:W2:Y:S01]  /*17ce10*/  LDL.LU R15, [R1+0x10e4] ;  /* 0x0010e400010f7983 */ /* 0x000ea20000300800 */
[----:B------:R-:W-:-:S02]  /*17ce20*/  LOP3.LUT R26, R26, 0xffff, RZ, 0xc0, !PT ;  /* 0x0000ffff1a1a7812 */ /* 0x000fc400078ec0ff */
[----:B------:R-:W-:Y:S01]  /*17ce30*/  LOP3.LUT R28, R28, 0xffff, RZ, 0xc0, !PT ;  /* 0x0000ffff1c1c7812 */ /* 0x000fe200078ec0ff */
[----:B------:R-:W-:Y:S06]  /*17ce40*/  BAR.SYNC.DEFER_BLOCKING 0x0 ;  /* 0x0000000000007b1d */ /* 0x000fec0000010000 */
[----:B--2---:R0:W-:Y:S04]  /*17ce50*/  STL.64 [R1+0x6060], R14 ;  /* 0x0060600e01007387 */ /* 0x0041e80000100a00 */
[----:B------:R-:W2:Y:S04]  /*17ce60*/  LDL.LU R4, [R1+0x10ec] ;  /* 0x0010ec0001047983 */ /* 0x000ea80000300800 */
[----:B------:R-:W2:Y:S01]  /*17ce70*/  LDL.LU R5, [R1+0x10f8] ;  /* 0x0010f80001057983 */ /* 0x000ea20000300800 */
[----:B0-----:R-:W-:-:S02]  /*17ce80*/  PRMT R15, R13, 0x4210, R26 ;  /* 0x000042100d0f7816 */ /* 0x001fc4000000001a */
[----:B------:R-:W-:Y:S02]  /*17ce90*/  PRMT R14, R16, 0x4210, R28 ;  /* 0x00004210100e7816 */ /* 0x000fe4000000001c */
[----:B------:R-:W-:Y:S01]  /*17cea0*/  PRMT R13, R17, 0x4210, R2 ;  /* 0x00004210110d7816 */ /* 0x000fe20000000002 */
[----:B------:R-:W2:Y:S04]  /*17ceb0*/  LDL.LU R16, [R1+0x10d0] ;  /* 0x0010d00001107983 */ /* 0x000ea80000300800 */
[----:B------:R-:W2:Y:S04]  /*17cec0*/  LDL.LU R17, [R1+0x95c] ;  /* 0x00095c0001117983 */ /* 0x000ea80000300800 */
[----:B------:R-:W-:Y:S04]  /*17ced0*/  STL.64 [R1+0x6048], R22 ;  /* 0x0060481601007387 */ /* 0x000fe80000100a00 */
[----:B---3--:R0:W-:Y:S02]  /*17cee0*/  STL.64 [R1+0x6040], R20 ;  /* 0x0060401401007387 */ /* 0x0081e40000100a00 */
[----:B0-----:R-:W-:-:S02]  /*17cef0*/  IMAD.MOV.U32 R20, RZ, RZ, R18 ;  /* 0x000000ffff147224 */ /* 0x001fc400078e0012 */
[----:B------:R-:W3:Y:S01]  /*17cf00*/  LDL.LU R18, [R1+0x606c] ;  /* 0x00606c0001127983 */ /* 0x000ee20000300800 */
[----:B----4-:R-:W-:Y:S01]  /*17cf10*/  PRMT R12, R12, 0x4210, R0 ;  /* 0x000042100c0c7816 */ /* 0x010fe20000000000 */
[----:B------:R-:W-:Y:S02]  /*17cf20*/  IMAD.MOV.U32 R21, RZ, RZ, R27 ;  /* 0x000000ffff157224 */ /* 0x000fe400078e001b */
[----:B------:R-:W4:Y:S04]  /*17cf30*/  LDL.LU R27, [R1+0x6068] ;  /* 0x00606800011b7983 */ /* 0x000f280000300800 */
[----:B------:R0:W-:Y:S02]  /*17cf40*/  STL.64 [R1+0x6058], R6 ;  /* 0x0060580601007387 */ /* 0x0001e40000100a00 */
[----:B0-----:R-:W-:-:S02]  /*17cf50*/  IMAD.MOV.U32 R6, RZ, RZ, R13 ;  /* 0x000000ffff067224 */ /* 0x001fc400078e000d */
[----:B------:R-:W-:Y:S02]  /*17cf60*/  IMAD.MOV.U32 R7, RZ, RZ, R12 ;  /* 0x000000ffff077224 */ /* 0x000fe400078e000c */
[----:B------:R-:W-:Y:S02]  /*17cf70*/  IMAD.MOV.U32 R23, RZ, RZ, R3 ;  /* 0x000000ffff177224 */ /* 0x000fe400078e0003 */
[----:B------:R-:W-:Y:S01]  /*17cf80*/  IMAD.MOV.U32 R22, RZ, RZ, R10 ;  /* 0x000000ffff167224 */ /* 0x000fe200078e000a */
[----:B--2---:R0:W-:Y:S02]  /*17cf90*/  STL.64 [R1+0x6050], R4 ;  /* 0x0060500401007387 */ /* 0x0041e40000100a00 */
[----:B0-----:R-:W-:Y:S02]  /*17cfa0*/  IMAD.MOV.U32 R4, RZ, RZ, R15 ;  /* 0x000000ffff047224 */ /* 0x001fe400078e000f */
[----:B------:R-:W-:Y:S02]  /*17cfb0*/  IMAD.MOV.U32 R5, RZ, RZ, R14 ;  /* 0x000000ffff057224 */ /* 0x000fe400078e000e */
[----:B---3--:R-:W0:Y:S04]  /*17cfc0*/  LDS.128 R12, [R18] ;  /* 0x00000000120c7984 */ /* 0x008e280000000c00 */
[----:B0-----:R-:W-:Y:S01]  /*17cfd0*/  STL [R1+0x630], R12 ;  /* 0x0006300c01007387 */ /* 0x001fe20000100800 */
[----:B------:R-:W-:-:S03]  /*17cfe0*/  IMAD.MOV.U32 R3, RZ, RZ, R13 ;  /* 0x000000ffff037224 */ /* 0x000fc600078e000d */
[----:B------:R-:W-:Y:S04]  /*17cff0*/  STL.64 [R1+0x638], R14 ;  /* 0x0006380e01007387 */ /* 0x000fe80000100a00 */
[----:B------:R-:W0:Y:S04]  /*17d000*/  LDS.128 R12, [R18+0x400] ;  /* 0x00040000120c7984 */ /* 0x000e280000000c00 */
[----:B------:R-:W-:Y:S01]  /*17d010*/  STL [R1+0x57f8], R3 ;  /* 0x0057f80301007387 */ /* 0x000fe20000100800 */
[----:B------:R-:W-:Y:S06]  /*17d020*/  BAR.SYNC.DEFER_BLOCKING 0x0 ;  /* 0x0000000000007b1d */ /* 0x000fec0000010000 */
[----:B0-----:R-:W-:Y:S04]  /*17d030*/  STL.64 [R1+0x620], R12 ;  /* 0x0006200c01007387 */ /* 0x001fe80000100a00 */
[----:B------:R0:W-:Y:S04]  /*17d040*/  STL.64 [R1+0x628], R14 ;  /* 0x0006280e01007387 */ /* 0x0001e80000100a00 */
[----:B0-----:R-:W2:Y:S04]  /*17d050*/  LDL.LU.64 R14, [R1+0x6060] ;  /* 0x00606000010e7983 */ /* 0x001ea80000300a00 */
[----:B------:R-:W3:Y:S04]  /*17d060*/  LDL.LU.64 R12, [R1+0x978] ;  /* 0x00097800010c7983 */ /* 0x000ee80000300a00 */
[----:B------:R-:W2:Y:S04]  /*17d070*/  LDL.LU R10, [R1+0x958] ;  /* 0x00095800010a7983 */ /* 0x000ea80000300800 */
[----:B----4-:R0:W-:Y:S04]  /*17d080*/  STSM.16.M88.4 [R27], R4 ;  /* 0x000000041b007844 */ /* 0x0101e80000000200 */
[----:B--2---:R-:W-:Y:S04]  /*17d090*/  STL [R1+0x6010], R10 ;  /* 0x0060100a01007387 */ /* 0x004fe80000100800 */
[----:B0-----:R-:W2:Y:S04]  /*17d0a0*/  LDL.LU.64 R6, [R1+0x6058] ;  /* 0x0060580001067983 */ /* 0x001ea80000300a00 */
[----:B------:R-:W4:Y:S04]  /*17d0b0*/  LDL.LU.64 R4, [R1+0x6050] ;  /* 0x0060500001047983 */ /* 0x000f280000300a00 */
[----:B------:R0:W-:Y:S04]  /*17d0c0*/  STSM.16.M88.4 [R27+0x200], R20 ;  /* 0x000200141b007844 */ /* 0x0001e80000000200 */
[----:B0-----:R-:W3:Y:S04]  /*17d0d0*/  LDL.LU.64 R22, [R1+0x6048] ;  /* 0x0060480001167983 */ /* 0x001ee80000300a00 */
[----:B------:R-:W3:Y:S01]  /*17d0e0*/  LDL.LU.64 R20, [R1+0x6040] ;  /* 0x0060400001147983 */ /* 0x000ee20000300a00 */
[----:B------:R-:W-:-:S02]  /*17d0f0*/  PRMT R10, R14, 0x5210, R29 ;  /* 0x000052100e0a7816 */ /* 0x000fc4000000001d */
[----:B------:R-:W-:Y:S01]  /*17d100*/  PRMT R11, R15, 0x5210, R11 ;  /* 0x000052100f0b7816 */ /* 0x000fe2000000000b */
[----:B------:R-:W-:Y:S01]  /*17d110*/  BAR.SYNC.DEFER_BLOCKING 0x0 ;  /* 0x0000000000007b1d */ /* 0x000fe20000010000 */
[----:B--2---:R-:W-:Y:S02]  /*17d120*/  PRMT R8, R8, 0x5210, R7 ;  /* 0x0000521008087816 */ /* 0x004fe40000000007 */
[----:B------:R-:W-:-:S03]  /*17d130*/  PRMT R9, R9, 0x5210, R6 ;  /* 0x0000521009097816 */ /* 0x000fc60000000006 */
[----:B------:R-:W2:Y:S01]  /*17d140*/  LDL.LU.64 R6, [R1+0x970] ;  /* 0x0009700001067983 */ /* 0x000ea20000300a00 */
[----:B----4-:R-:W-:Y:S02]  /*17d150*/  PRMT R4, R4, 0x5210, R26 ;  /* 0x0000521004047816 */ /* 0x010fe4000000001a */
[----:B------:R-:W-:Y:S01]  /*17d160*/  PRMT R5, R5, 0x5210, R28 ;  /* 0x0000521005057816 */ /* 0x000fe2000000001c */
[----:B--2---:R0:W-:Y:S04]  /*17d170*/  STL.64 [R1+0x6018], R6 ;  /* 0x0060180601007387 */ /* 0x0041e80000100a00 */
[----:B------:R-:W2:Y:S04]  /*17d180*/  LDL.LU R29, [R1+0x6038] ;  /* 0x00603800011d7983 */ /* 0x000ea80000300800 */
[----:B------:R-:W-:Y:S04]  /*17d190*/  STL.64 [R1+0x6028], R10 ;  /* 0x0060280a01007387 */ /* 0x000fe80000100a00 */
[----:B------:R-:W-:Y:S04]  /*17d1a0*/  STL.64 [R1+0x6020], R8 ;  /* 0x0060200801007387 */ /* 0x000fe80000100a00 */
[----:B------:R-:W1:Y:S01]  /*17d1b0*/  LDS.128 R8, [R18] ;  /* 0x0000000012087984 */ /* 0x000e620000000c00 */
[----:B0-----:R-:W-:-:S03]  /*17d1c0*/  PRMT R6, R16, 0x5210, R2 ;  /* 0x0000521010067816 */ /* 0x001fc60000000002 */
[----:B------:R-:W4:Y:S01]  /*17d1d0*/  LDL.LU.64 R14, [R1+0x968] ;  /* 0x00096800010e7983 */ /* 0x000f220000300a00 */
[----:B------:R-:W-:-:S03]  /*17d1e0*/  PRMT R7, R17, 0x5210, R0 ;  /* 0x0000521011077816 */ /* 0x000fc60000000000 */
[----:B------:R-:W3:Y:S04]  /*17d1f0*/  LDL.LU R26, [R1+0x6034] ;  /* 0x00603400011a7983 */ /* 0x000ee80000300800 */
[----:B------:R-:W3:Y:S04]  /*17d200*/  LDL.LU R28, [R1+0x6030] ;  /* 0x00603000011c7983 */ /* 0x000ee80000300800 */
[----:B------:R-:W3:Y:S04]  /*17d210*/  LDL.LU.64 R16, [R1+0x960] ;  /* 0x0009600001107983 */ /* 0x000ee80000300a00 */
[----:B-1----:R-:W-:Y:S04]  /*17d220*/  STL.64 [R1+0x7e0], R8 ;  /* 0x0007e00801007387 */ /* 0x002fe80000100a00 */
[----:B------:R-:W-:Y:S04]  /*17d230*/  STL.64 [R1+0x7e8], R10 ;  /* 0x0007e80a01007387 */ /* 0x000fe80000100a00 */
[----:B------:R-:W0:Y:S01]  /*17d240*/  LDS.128 R8, [R18+0x400] ;  /* 0x0004000012087984 */ /* 0x000e220000000c00 */
[----:B------:R-:W-:Y:S06]  /*17d250*/  BAR.SYNC.DEFER_BLOCKING 0x0 ;  /* 0x0000000000007b1d */ /* 0x000fec0000010000 */
[----:B0-----:R-:W-:Y:S04]  /*17d260*/  STL.64 [R1+0x7f0], R8 ;  /* 0x0007f00801007387 */ /* 0x001fe80000100a00 */
[----:B------:R0:W-:Y:S04]  /*17d270*/  STL.64 [R1+0x7f8], R10 ;  /* 0x0007f80a01007387 */ /* 0x0001e80000100a00 */
[----:B0-----:R-:W3:Y:S04]  /*17d280*/  LDL.LU.64 R10, [R1+0x6028] ;  /* 0x00602800010a7983 */ /* 0x001ee80000300a00 */
[----:B------:R-:W3:Y:S04]  /*17d290*/  LDL.LU.64 R8, [R1+0x6020] ;  /* 0x0060200001087983 */ /* 0x000ee80000300a00 */
[----:B------:R-:W4:Y:S04]  /*17d2a0*/  LDL R0, [R1] ;  /* 0x0000000001007983 */ /* 0x000f280000100800 */
[----:B------:R0:W-:Y:S04]  /*17d2b0*/  STSM.16.M88.4 [R27], R4 ;  /* 0x000000041b007844 */ /* 0x0001e80000000200 */
[----:B0-----:R-:W4:Y:S01]  /*17d2c0*/  LDL.LU.64 R6, [R1+0x6018] ;  /* 0x0060180001067983 */ /* 0x001f220000300a00 */
[----:B------:R-:W-:-:S02]  /*17d2d0*/  PRMT R2, R19, 0x7770, RZ ;  /* 0x0000777013027816 */ /* 0x000fc400000000ff */
[----:B--2---:R-:W-:Y:S01]  /*17d2e0*/  LOP3.LUT P3, RZ, R29, 0x4000000, RZ, 0xc0, !PT ;  /* 0x040000001dff7812 */ /* 0x004fe2000786c0ff */
[----:B---3--:R0:W-:Y:S01]  /*17d2f0*/  STSM.16.M88.4 [R27+0x200], R8 ;  /* 0x000200081b007844 */ /* 0x0081e20000000200 */
[----:B------:R-:W-:Y:S06]  /*17d300*/  BAR.SYNC.DEFER_BLOCKING 0x0 ;  /* 0x0000000000007b1d */ /* 0x000fec0000010000 */
[----:B0-----:R-:W2:Y:S04]  /*17d310*/  LDL.LU R10, [R1+0x6010] ;  /* 0x00601000010a7983 */ /* 0x001ea80000300800 */
[----:B------:R-:W3:Y:S04]  /*17d320*/  LDL.LU.64 R8, [R1+0x998] ;  /* 0x0009980001087983 */ /* 0x000ee80000300a00 */
[----:B------:R0:W-:Y:S02]  /*17d330*/  @P2 STG.E.U8 desc[UR4][R12.64], R2 ;  /* 0x000000020c002986 */ /* 0x0001e4000c101104 */
[----:B0-----:R-:W-:-:S05]  /*17d340*/  PRMT R2, R19, 0x7771, RZ ;  /* 0x0000777113027816 */ /* 0x001fca00000000ff */
[----:B----4-:R0:W-:Y:S04]  /*17d350*/  @P1 STG.E.U8 desc[UR4][R6.64], R2 ;  /* 0x0000000206001986 */ /* 0x0101e8000c101104 */
[----:B------:R-:W-:Y:S04]  /*17d360*/  STL.64 [R1+0x5fb8], R26 ;  /* 0x005fb81a01007387 */ /* 0x000fe80000100a00 */
[----:B------:R-:W4:Y:S01]  /*17d370*/  LDL.LU.64 R12, [R1+0x990] ;  /* 0x00099000010c7983 */ /* 0x000f220000300a00 */
[----:B0-----:R-:W-:-:S05]  /*17d380*/  PRMT R2, R19, 0x7772, RZ ;  /* 0x0000777213027816 */ /* 0x001fca00000000ff */
[----:B------:R0:W-:Y:S01]  /*17d390*/  @P0 STG.E.U8 desc[UR4][R14.64], R2 ;  /* 0x000000020e000986 */ /* 0x0001e2000c101104 */
[C---:B------:R-:W-:Y:S02]  /*17d3a0*/  LOP3.LUT P2, RZ, R29.reuse, 0x8000000, RZ, 0xc0, !PT ;  /* 0x080000001dff7812 */ /* 0x040fe4000784c0ff */
[C---:B------:R-:W-:Y:S02]  /*17d3b0*/  LOP3.LUT P1, RZ, R29.reuse, 0x10000000, RZ, 0xc0, !PT ;  /* 0x100000001dff7812 */ /* 0x040fe4000782c0ff */
[----:B------:R-:W-:Y:S01]  /*17d3c0*/  LOP3.LUT P0, RZ, R29, 0x20000000, RZ, 0xc0, !PT ;  /* 0x200000001dff7812 */ /* 0x000fe2000780c0ff */
[----:B0-----:R-:W2:Y:S01]  /*17d3d0*/  LDL.LU.64 R14, [R1+0x988] ;  /* 0x00098800010e7983 */ /* 0x001ea20000300a00 */
[----:B------:R-:W-:-:S03]  /*17d3e0*/  PRMT R2, R19, 0x7773, RZ ;  /* 0x0000777313027816 */ /* 0x000fc600000000ff */
[----:B------:R-:W2:Y:S04]  /*17d3f0*/  LDL.LU R11, [R1+0x24] ;  /* 0x00002400010b7983 */ /* 0x000ea80000300800 */
[----:B------:R0:W-:Y:S04]  /*17d400*/  STL.64 [R1+0x6000], R28 ;  /* 0x0060001c01007387 */ /* 0x0001e80000100a00 */
[----:B------:R-:W2:Y:S04]  /*17d410*/  LDL.LU.64 R18, [R1+0x980] ;  /* 0x0009800001127983 */ /* 0x000ea80000300a00 */
[----:B0-----:R-:W2:Y:S04]  /*17d420*/  LDL.LU.64 R28, [R1+0x9b0] ;  /* 0x0009b000011c7983 */ /* 0x001ea80000300a00 */
[----:B------:R0:W-:Y:S02]  /*17d430*/  @P4 STG.E.U8 desc[UR4][R16.64], R2 ;  /* 0x0000000210004986 */ /* 0x0001e4000c101104 */
[----:B0-----:R-:W-:-:S02]  /*17d440*/  PRMT R2, R0, 0x7770, RZ ;  /* 0x0000777000027816 */ /* 0x001fc400000000ff */
[----:B------:R-:W-:Y:S01]  /*17d450*/  PRMT R4, R0, 0x7771, RZ ;  /* 0x0000777100047816 */ /* 0x000fe200000000ff */
[----:B--2---:R0:W-:Y:S04]  /*17d460*/  STL.64 [R1+0x6008], R28 ;  /* 0x0060081c01007387 */ /* 0x0041e80000100a00 */
[----:B0-----:R-:W2:Y:S01]  /*17d470*/  LDL.LU.64 R28, [R1+0x9b8] ;  /* 0x0009b800011c7983 */ /* 0x001ea20000300a00 */
[----:B------:R-:W-:-:S03]  /*17d480*/  LOP3.LUT P4, RZ, R10, 0x2000000, RZ, 0xc0, !PT ;  /* 0x020000000aff7812 */ /* 0x000fc6000788c0ff */
[----:B------:R-:W2:Y:S04]  /*17d490*/  LDL.LU R16, [R1+0x28] ;  /* 0x0000280001107983 */ /* 0x000ea80000300800 */
[----:B------:R-:W2:Y:S06]  /*17d4a0*/  LDL.LU.64 R26, [R1+0x9a8] ;  /* 0x0009a800011a7983 */ /* 0x000eac0000300a00 */
[----:B---3--:R0:W-:Y:S01]  /*17d4b0*/  @P4 STG.E.U8 desc[UR4][R8.64], R2 ;  /* 0x0000000208004986 */ /* 0x0081e2000c101104 */
[----:B------:R-:W-:-:S03]  /*17d4c0*/  LOP3.LUT P4, RZ, R10, 0x1000000, RZ, 0xc0, !PT ;  /* 0x010000000aff7812 */ /* 0x000fc6000788c0ff */
[----:B0-----:R-:W3:Y:S10]  /*17d4d0*/  LDL.LU.64 R2, [R1+0x9a0] ;  /* 0x0009a00001027983 */ /* 0x001ef40000300a00 */
[----:B----4-:R0:W-:Y:S01]  /*17d4e0*/  @P4 STG.E.U8 desc[UR4][R12.64], R4 ;  /* 0x000000040c004986 */ /* 0x0101e2000c101104 */
[----:B------:R-:W-:-:S03]  /*17d4f0*/  LOP3.LUT P4, RZ, R10, 0x800000, RZ, 0xc0, !PT ;  /* 0x008000000aff7812 */ /* 0x000fc6000788c0ff */
[----:B------:R-:W4:Y:S01]  /*17d500*/  LDL R17, [R1+0x4] ;  /* 0x0000040001117983 */ /* 0x000f220000100800 */
[----:B0-----:R-:W-:-:S03]  /*17d510*/  PRMT R12, R0, 0x7772, RZ ;  /* 0x00007772000c7816 */ /* 0x001fc600000000ff */
[----:B------:R-:W3:Y:S06]  /*17d520*/  LDL.LU.64 R4, [R1+0x9d8] ;  /* 0x0009d80001047983 */ /* 0x000eec0000300a00 */
[----:B------:R0:W-:Y:S01]  /*17d530*/  @P4 STG.E.U8 desc[UR4][R14.64], R12 ;  /* 0x0000000c0e004986 */ /* 0x0001e2000c101104 */
[----:B------:R-:W-:Y:S02]  /*17d540*/  LOP3.LUT P4, RZ, R10, 0x400000, RZ, 0xc0, !PT ;  /* 0x004000000aff7812 */ /* 0x000fe4000788c0ff */
[----:B------:R-:W-:Y:S01]  /*17d550*/  PRMT R0, R0, 0x7773, RZ ;  /* 0x0000777300007816 */ /* 0x000fe200000000ff */
[----:B------:R-:W3:Y:S04]  /*17d560*/  LDL.LU.64 R6, [R1+0x9d0] ;  /* 0x0009d00001067983 */ /* 0x000ee80000300a00 */
[----:B------:R-:W3:Y:S04]  /*17d570*/  LDL.LU.64 R8, [R1+0x9c8] ;  /* 0x0009c80001087983 */ /* 0x000ee80000300a00 */
[----:B0-----:R-:W3:Y:S04]  /*17d580*/  LDL.LU.64 R12, [R1+0x9c0] ;  /* 0x0009c000010c7983 */ /* 0x001ee80000300a00 */
[----:B------:R0:W-:Y:S01]  /*17d590*/  @P4 STG.E.U8 desc[UR4][R18.64], R0 ;  /* 0x0000000012004986 */ /* 0x0001e2000c101104 */
[----:B------:R-:W-:-:S03]  /*17d5a0*/  LOP3.LUT P4, RZ, R10, 0x200000, RZ, 0xc0, !PT ;  /* 0x002000000aff7812 */ /* 0x000fc6000788c0ff */
[----:B------:R-:W3:Y:S01]  /*17d5b0*/  LDL.LU.64 R14, [R1+0x9f8] ;  /* 0x0009f800010e7983 */ /* 0x000ee20000300a00 */
[----:B0-----:R-:W-:-:S03]  /*17d5c0*/  PRMT R0, R11, 0x7770, RZ ;  /* 0x000077700b007816 */ /* 0x001fc600000000ff */
[----:B------:R-:W3:Y:S06]  /*17d5d0*/  LDL.LU.64 R18, [R1+0x9f0] ;  /* 0x0009f00001127983 */ /* 0x000eec0000300a00 */
[----:B--2---:R0:W-:Y:S04]  /*17d5e0*/  @P4 STG.E.U8 desc[UR4][R28.64], R0 ;  /* 0x000000001c004986 */ /* 0x0041e8000c101104 */
[----:B0-----:R-:W2:Y:S01]  /*17d5f0*/  LDL.LU.64 R28, [R1+0x6008] ;  /* 0x00600800011c7983 */ /* 0x001ea20000300a00 */
[----:B------:R-:W-:-:S02]  /*17d600*/  LOP3.LUT P4, RZ, R10, 0x100000, RZ, 0xc0, !PT ;  /* 0x001000000aff7812 */ /* 0x000fc4000788c0ff */
[----:B------:R-:W-:-:S11]  /*17d610*/  PRMT R0, R11, 0x7771, RZ ;  /* 0x000077710b007816 */ /* 0x000fd600000000ff */
[----:B--2---:R0:W-:Y:S04]  /*17d620*/  @P4 STG.E.U8 desc[UR4][R28.64], R0 ;  /* 0x000000001c004986 */ /* 0x0041e8000c101104 */
[----:B0-----:R-:W2:Y:S01]  /*17d630*/  LDL.LU.64 R28, [R1+0x6000] ;  /* 0x00600000011c7983 */ /* 0x001ea20000300a00 */
[----:B------:R-:W-:Y:S02]  /*17d640*/  LOP3.LUT P4, RZ, R10, 0x80000, RZ, 0xc0, !PT ;  /* 0x000800000aff7812 */ /* 0x000fe4000788c0ff */
[----:B------:R-:W-:-:S11]  /*17d650*/  PRMT R0, R11, 0x7772, RZ ;  /* 0x000077720b007816 */ /* 0x000fd600000000ff */
[----:B------:R0:W-:Y:S01]  /*17d660*/  @P4 STG.E.U8 desc[UR4][R26.64], R0 ;  /* 0x000000001a004986 */ /* 0x0001e2000c101104 */
[----:B------:R-:W-:Y:S02]  /*17d670*/  LOP3.LUT P4, RZ, R10, 0x40000, RZ, 0xc0, !PT ;  /* 0x000400000aff7812 */ /* 0x000fe4000788c0ff */
[----:B0-----:R-:W-:-:S05]  /*17d680*/  PRMT R0, R11, 0x7773, RZ ;  /* 0x000077730b007816 */ /* 0x001fca00000000ff */
[----:B---3--:R4:W-:Y:S02]  /*17d690*/  @P6 STG.E.U8 desc[UR4][R2.64], R0 ;  /* 0x0000000002006986 */ /* 0x0089e4000c101104 */
[----:B----4-:R-:W-:-:S05]  /*17d6a0*/  PRMT R0, R17, 0x7770, RZ ;  /* 0x0000777011007816 */ /* 0x010fca00000000ff */
[----:B------:R0:W-:Y:S02]  /*17d6b0*/  @P5 STG.E.U8 desc[UR4][R4.64], R0 ;  /* 0x0000000004005986 */ /* 0x0001e4000c101104 */
[C---:B0-----:R-:W-:Y:S02]  /*17d6c0*/  PRMT R0, R17.reuse, 0x7771, RZ ;  /* 0x0000777111007816 */ /* 0x041fe400000000ff */
[----:B------:R-:W3:Y:S04]  /*17d6d0*/  LDL.LU.64 R4, [R1+0x9e8] ;  /* 0x0009e80001047983 */ /* 0x000ee80000300a00 */
[----:B------:R0:W-:Y:S02]  /*17d6e0*/  @P4 STG.E.U8 desc[UR4][R6.64], R0 ;  /* 0x0000000006004986 */ /* 0x0001e4000c101104 */
[----:B0-----:R-:W-:-:S05]  /*17d6f0*/  PRMT R0, R17, 0x7772, RZ ;  /* 0x0000777211007816 */ /* 0x001fca00000000ff */
[----:B------:R0:W-:Y:S02]  /*17d700*/  @P3 STG.E.U8 desc[UR4][R8.64], R0 ;  /* 0x0000000008003986 */ /* 0x0001e4000c101104 */
[----:B0-----:R-:W-:-:S05]  /*17d710*/  PRMT R0, R17, 0x7773, RZ ;  /* 0x0000777311007816 */ /* 0x001fca00000000ff */
[----:B------:R0:W-:Y:S02]  /*17d720*/  @P2 STG.E.U8 desc[UR4][R12.64], R0 ;  /* 0x000000000c002986 */ /* 0x0001e4000c101104 */
[----:B0-----:R-:W-:Y:S02]  /*17d730*/  PRMT R0, R16, 0x7770, RZ ;  /* 0x0000777010007816 */ /* 0x001fe400000000ff */
[----:B------:R-:W4:Y:S04]  /*17d740*/  LDL.LU.64 R12, [R1+0x9e0] ;  /* 0x0009e000010c7983 */ /* 0x000f280000300a00 */
[----:B------:R0:W-:Y:S04]  /*17d750*/  @P1 STG.E.U8 desc[UR4][R14.64], R0 ;  /* 0x000000000e001986 */ /* 0x0001e8000c101104 */
[----:B------:R-:W4:Y:S04]  /*17d760*/  LDL.LU.64 R6, [R1+0xa18] ;  /* 0x000a180001067983 */ /* 0x000f280000300a00 */
[----:B0-----:R-:W4:Y:S04]  /*17d770*/  LDL.LU.64 R14, [R1+0xa10] ;  /* 0x000a1000010e7983 */ /* 0x001f280000300a00 */
[----:B------:R-:W4:Y:S04]  /*17d780*/  LDL.LU.64 R8, [R1+0xa08] ;  /* 0x000a080001087983 */ /* 0x000f280000300a00 */
[----:B------:R-:W4:Y:S01]  /*17d790*/  LDL R17, [R1+0x8] ;  /* 0x0000080001117983 */ /* 0x000f220000100800 */
[----:B------:R-:W-:-:S02]  /*17d7a0*/  LOP3.LUT R10, R10, 0xfffffbff, RZ, 0xc0, !PT ;  /* 0xfffffbff0a0a7812 */ /* 0x000fc400078ec0ff */
[C---:B------:R-:W-:Y:S02]  /*17d7b0*/  PRMT R0, R16.reuse, 0x7771, RZ ;  /* 0x0000777110007816 */ /* 0x040fe400000000ff */
[----:B------:R-:W-:-:S03]  /*17d7c0*/  PRMT R2, R16, 0x7772, RZ ;  /* 0x0000777210027816 */ /* 0x000fc600000000ff */
[----:B------:R0:W-:Y:S02]  /*17d7d0*/  @P0 STG.E.U8 desc[UR4][R18.64], R0 ;  /* 0x0000000012000986 */ /* 0x0001e4000c101104 */
[----:B0-----:R-:W-:Y:S02]  /*17d7e0*/  IMAD.MOV.U32 R19, RZ, RZ, R21 ;  /* 0x000000ffff137224 */ /* 0x001fe400078e0015 */
[----:B------:R-:W-:Y:S02]  /*17d7f0*/  IMAD.MOV.U32 R18, RZ, RZ, R22 ;  /* 0x000000ffff127224 */ /* 0x000fe400078e0016 */
[----:B------:R-:W-:Y:S02]  /*17d800*/  IMAD.MOV.U32 R21, RZ, RZ, R23 ;  /* 0x000000ffff157224 */ /* 0x000fe400078e0017 */
[----:B------:R-:W-:Y:S02]  /*17d810*/  IMAD.MOV.U32 R22, RZ, RZ, R24 ;  /* 0x000000ffff167224 */ /* 0x000fe400078e0018 */
[----:B------:R-:W-:-:S02]  /*17d820*/  IMAD.MOV.U32 R23, RZ, RZ, R25 ;  /* 0x000000ffff177224 */ /* 0x000fc400078e0019 */
[----:B------:R-:W4:Y:S04]  /*17d830*/  LDL.LU.64 R24, [R1+0xa00] ;  /* 0x000a000001187983 */ /* 0x000f280000300a00 */
[----:B------:R-:W4:Y:S01]  /*17d840*/  LDL.LU R0, [R1+0x2c] ;  /* 0x00002c0001007983 */ /* 0x000f220000300800 */
[----:B--2---:R-:W-:-:S13]  /*17d850*/  LOP3.LUT P6, RZ, R28, 0x400, RZ, 0xc0, !PT ;  /* 0x000004001cff7812 */ /* 0x004fda00078cc0ff */
        /* <DEDUP_REMOVED lines=11> */
[----:B------:R-:W-:Y:S02]  /*17d910*/  LOP3.LUT R10, R10, 0xffffbfff, RZ, 0xc0, !PT ;  /* 0xffffbfff0a0a7812 */ /* 0x000fe400078ec0ff */
[----:B------:R-:W-:-:S09]  /*17d920*/  LOP3.LUT P3, RZ, R29, 0x40000000, RZ, 0xc0, !PT ;  /* 0x400000001dff7812 */ /* 0x000fd2000786c0ff */
[----:B------:R-:W-:Y:S02]  /*17d930*/  @P6 LOP3.LUT R10, R10, 0x4000, RZ, 0xfc, !PT ;  /* 0x000040000a0a6812 */ /* 0x000fe400078efcff */
[----:B------:R-:W-:Y:S02]  /*17d940*/  LOP3.LUT P6, RZ, R28, 0x20, RZ, 0xc0, !PT ;  /* 0x000000201cff7812 */ /* 0x000fe400078cc0ff */
[----:B------:R-:W-:Y:S02]  /*17d950*/  LOP3.LUT R10, R10, 0xffff7fff, RZ, 0xc0, !PT ;  /* 0xffff7fff0a0a7812 */ /* 0x000fe400078ec0ff */
[----:B------:R-:W-:Y:S01]  /*17d960*/  LOP3.LUT P2, RZ, R29, 0x80000000, RZ, 0xc0, !PT ;  /* 0x800000001dff7812 */ /* 0x000fe2000784c0ff */
[----:B---3--:R0:W-:Y:S01]  /*17d970*/  @P3 STG.E.U8 desc[UR4][R4.64], R2 ;  /* 0x0000000204003986 */ /* 0x0081e2000c101104 */
[----:B------:R-:W-:-:S07]  /*17d980*/  LOP3.LUT P1, RZ, R28, 0x1, RZ, 0xc0, !PT ;  /* 0x000000011cff7812 */ /* 0x000fce000782c0ff */
[----:B------:R-:W-:Y:S02]  /*17d990*/  @P6 LOP3.LUT R10, R10, 0x8000, RZ, 0xfc, !PT ;  /* 0x000080000a0a6812 */ /* 0x000fe400078efcff */
[----:B------:R-:W-:Y:S02]  /*17d9a0*/  LOP3.LUT P6, RZ, R28, 0x10, RZ, 0xc0, !PT ;  /* 0x000000101cff7812 */ /* 0x000fe400078cc0ff */
[----:B0-----:R-:W-:Y:S02]  /*17d9b0*/  PRMT R2, R16, 0x7773, RZ ;  /* 0x0000777310027816 */ /* 0x001fe400000000ff */
[----:B------:R-:W-:Y:S02]  /*17d9c0*/  LOP3.LUT R10, R10, 0xfffeffff, RZ, 0xc0, !PT ;  /* 0xfffeffff0a0a7812 */ /* 0x000fe400078ec0ff */
[----:B------:R-:W-:-:S07]  /*17d9d0*/  LOP3.LUT P0, RZ, R28, 0x2, RZ, 0xc0, !PT ;  /* 0x000000021cff7812 */ /* 0x000fce000780c0ff */
[----:B------:R-:W-:Y:S02]  /*17d9e0*/  @P6 LOP3.LUT R10, R10, 0x10000, RZ, 0xfc, !PT ;  /* 0x000100000a0a6812 */ /* 0x000fe400078efcff */
[----:B------:R-:W-:Y:S01]  /*17d9f0*/  LOP3.LUT P6, RZ, R28, 0x8, RZ, 0xc0, !PT ;  /* 0x000000081cff7812 */ /* 0x000fe200078cc0ff */
[----:B----4-:R0:W-:Y:S01]  /*17da00*/  @P2 STG.E.U8 desc[UR4][R12.64], R2 ;  /* 0x000000020c002986 */ /* 0x0101e2000c101104 */
[----:B------:R-:W-:-:S03]  /*17da10*/  LOP3.LUT R10, R10, 0xfffdffff, RZ, 0xc0, !PT ;  /* 0xfffdffff0a0a7812 */ /* 0x000fc600078ec0ff */
[----:B------:R-:W-:Y:S01]  /*17da20*/  STL [R1+0x5d8c], R29 ;  /* 0x005d8c1d01007387 */ /* 0x000fe20000100800 */
[----:B------:R-:W-:-:S07]  /*17da30*/  LOP3.LUT P5, RZ, R28, 0x800, RZ, 0xc0, !PT ;  /* 0x000008001cff7812 */ /* 0x000fce00078ac0ff */
[----:B------:R-:W-:Y:S01]  /*17da40*/  @P6 LOP3.LUT R10, R10, 0x20000, RZ, 0xfc, !PT ;  /* 0x000200000a0a6812 */ /* 0x000fe200078efcff */
[----:B0-----:R-:W2:Y:S01]  /*17da50*/  LDL.LU.64 R12, [R1+0x2b68] ;  /* 0x002b6800010c7983 */ /* 0x001ea20000300a00 */
[----:B------:R-:W-:-:S05]  /*17da60*/  PRMT R2, R17, 0x7770, RZ ;  /* 0x0000777011027816 */ /* 0x000fca00000000ff */
[----:B------:R0:W-:Y:S01]  /*17da70*/  @P1 STG.E.U8 desc[UR4][R6.64], R2 ;  /* 0x0000000206001986 */ /* 0x0001e2000c101104 */
[----:B------:R-:W-:Y:S02]  /*17da80*/  LOP3.LUT P6, RZ, R28, 0x4, RZ, 0xc0, !PT ;  /* 0x000000041cff7812 */ /* 0x000fe400078cc0ff */
[----:B0-----:R-:W-:-:S05]  /*17da90*/  PRMT R2, R17, 0x7771, RZ ;  /* 0x0000777111027816 */ /* 0x001fca00000000ff */
[----:B------:R0:W-:Y:S01]  /*17daa0*/  @P0 STG.E.U8 desc[UR4][R14.64], R2 ;  /* 0x000000020e000986 */ /* 0x0001e2000c101104 */
[C---:B------:R-:W-:Y:S02]  /*17dab0*/  LOP3.LUT P4, RZ, R28.reuse, 0x1000, RZ, 0xc0, !PT ;  /* 0x000010001cff7812 */ /* 0x040fe4000788c0ff */
[C---:B------:R-:W-:Y:S02]  /*17dac0*/  LOP3.LUT P3, RZ, R28.reuse, 0x2000, RZ, 0xc0, !PT ;  /* 0x000020001cff7812 */ /* 0x040fe4000786c0ff */
[C---:B------:R-:W-:Y:S02]  /*17dad0*/  LOP3.LUT P2, RZ, R28.reuse, 0x4000, RZ, 0xc0, !PT ;  /* 0x000040001cff7812 */ /* 0x040fe4000784c0ff */
[C---:B------:R-:W-:Y:S01]  /*17dae0*/  LOP3.LUT P1, RZ, R28.reuse, 0x8000, RZ, 0xc0, !PT ;  /* 0x000080001cff7812 */ /* 0x040fe2000782c0ff */
[----:B0-----:R-:W3:Y:S01]  /*17daf0*/  LDL.LU.64 R14, [R1+0x29f8] ;  /* 0x0029f800010e7983 */ /* 0x001ee20000300a00 */
[----:B------:R-:W-:-:S03]  /*17db00*/  LOP3.LUT P0, RZ, R28, 0x10000, RZ, 0xc0, !PT ;  /* 0x000100001cff7812 */ /* 0x000fc6000780c0ff */
[----:B------:R-:W-:Y:S04]  /*17db10*/  STL [R1+0x5fe8], R28 ;  /* 0x005fe81c01007387 */ /* 0x000fe80000100800 */
[----:B------:R0:W-:Y:S04]  /*17db20*/  STL.64 [R1+0x5ff8], R22 ;  /* 0x005ff81601007387 */ /* 0x0001e80000100a00 */
[----:B0-----:R-:W4:Y:S04]  /*17db30*/  LDL.LU.64 R22, [R1+0x29f0] ;  /* 0x0029f00001167983 */ /* 0x001f280000300a00 */
[----:B------:R-:W2:Y:S04]  /*17db40*/  LDL R11, [R1+0xc] ;  /* 0x00000c00010b7983 */ /* 0x000ea80000100800 */
[----:B------:R-:W2:Y:S01]  /*17db50*/  LDL.LU.64 R28, [R1+0x2b60] ;  /* 0x002b6000011c7983 */ /* 0x000ea20000300a00 */
[----:B------:R-:W-:-:S05]  /*17db60*/  PRMT R2, R17, 0x7772, RZ ;  /* 0x0000777211027816 */ /* 0x000fca00000000ff */
[----:B------:R0:W-:Y:S01]  /*17db70*/  @P6 STG.E.U8 desc[UR4][R8.64], R2 ;  /* 0x0000000208006986 */ /* 0x0001e2000c101104 */
[----:B------:R-:W-:Y:S02]  /*17db80*/  LOP3.LUT P6, RZ, R10, 0x20000, RZ, 0xc0, !PT ;  /* 0x000200000aff7812 */ /* 0x000fe400078cc0ff */
[----:B0-----:R-:W-:-:S11]  /*17db90*/  PRMT R2, R17, 0x7773, RZ ;  /* 0x0000777311027816 */ /* 0x001fd600000000ff */
[----:B------:R0:W-:Y:S01]  /*17dba0*/  @P6 STG.E.U8 desc[UR4][R24.64], R2 ;  /* 0x0000000218006986 */ /* 0x0001e2000c101104 */
[----:B------:R-:W-:Y:S02]  /*17dbb0*/  LOP3.LUT P6, RZ, R10, 0x10000, RZ, 0xc0, !PT ;  /* 0x000100000aff7812 */ /* 0x000fe400078cc0ff */
[----:B0-----:R-:W-:Y:S01]  /*17dbc0*/  PRMT R2, R0, 0x7770, RZ ;  /* 0x0000777000027816 */ /* 0x001fe200000000ff */
[----:B--2---:R0:W-:Y:S04]  /*17dbd0*/  STL.64 [R1+0x5ff0], R28 ;  /* 0x005ff01c01007387 */ /* 0x0041e80000100a00 */
[----:B0-----:R-:W2:Y:S06]  /*17dbe0*/  LDL.LU.64 R28, [R1+0xa20] ;  /* 0x000a2000011c7983 */ /* 0x001eac0000300a00 */
[----:B------:R0:W-:Y:S01]  /*17dbf0*/  @P6 STG.E.U8 desc[UR4][R12.64], R2 ;  /* 0x000000020c006986 */ /* 0x0001e2000c101104 */
[----:B------:R-:W-:-:S02]  /*17dc00*/  LOP3.LUT P6, RZ, R10, 0x8000, RZ, 0xc0, !PT ;  /* 0x000080000aff7812 */ /* 0x000fc400078cc0ff */
[----:B------:R-:W-:Y:S01]  /*17dc10*/  PRMT R8, R0, 0x7771, RZ ;  /* 0x0000777100087816 */ /* 0x000fe200000000ff */
[----:B------:R-:W2:Y:S04]  /*17dc20*/  LDL.LU.64 R24, [R1+0x29e8] ;  /* 0x0029e80001187983 */ /* 0x000ea80000300a00 */
[----:B------:R-:W2:Y:S04]  /*17dc30*/  LDL.LU.64 R26, [R1+0x29e0] ;  /* 0x0029e000011a7983 */ /* 0x000ea80000300a00 */
[----:B------:R-:W2:Y:S04]  /*17dc40*/  LDL.LU R17, [R1+0x80] ;  /* 0x0000800001117983 */ /* 0x000ea80000300800 */
[----:B---3--:R1:W-:Y:S01]  /*17dc50*/  @P6 STG.E.U8 desc[UR4][R14.64], R8 ;  /* 0x000000080e006986 */ /* 0x0083e2000c101104 */
[----:B------:R-:W-:-:S03]  /*17dc60*/  LOP3.LUT P6, RZ, R10, 0x4000, RZ, 0xc0, !PT ;  /* 0x000040000aff7812 */ /* 0x000fc600078cc0ff */
[----:B------:R-:W3:Y:S04]  /*17dc70*/  LDL.LU R16, [R1+0x70] ;  /* 0x0000700001107983 */ /* 0x000ee80000300800 */
[----:B0-----:R-:W3:Y:S01]  /*17dc80*/  LDL.LU.64 R2, [R1+0xa28] ;  /* 0x000a280001027983 */ /* 0x001ee20000300a00 */
[----:B-1----:R-:W-:-:S03]  /*17dc90*/  PRMT R14, R0, 0x7772, RZ ;  /* 0x00007772000e7816 */ /* 0x002fc600000000ff */
[----:B------:R-:W3:Y:S04]  /*17dca0*/  LDL.LU.64 R4, [R1+0x2b58] ;  /* 0x002b580001047983 */ /* 0x000ee80000300a00 */
[----:B----4-:R0:W-:Y:S01]  /*17dcb0*/  @P6 STG.E.U8 desc[UR4][R22.64], R14 ;  /* 0x0000000e16006986 */ /* 0x0101e2000c101104 */
[----:B------:R-:W-:Y:S02]  /*17dcc0*/  LOP3.LUT P6, RZ, R10, 0x2000, RZ, 0xc0, !PT ;  /* 0x000020000aff7812 */ /* 0x000fe400078cc0ff */
[----:B------:R-:W-:Y:S01]  /*17dcd0*/  PRMT R0, R0, 0x7773, RZ ;  /* 0x0000777300007816 */ /* 0x000fe200000000ff */
[----:B------:R-:W4:Y:S04]  /*17dce0*/  LDL.LU.64 R6, [R1+0x29d8] ;  /* 0x0029d80001067983 */ /* 0x000f280000300a00 */
[----:B------:R-:W3:Y:S04]  /*17dcf0*/  LDL.LU.64 R8, [R1+0x29d0] ;  /* 0x0029d00001087983 */ /* 0x000ee80000300a00 */
[----:B------:R-:W3:Y:S04]  /*17dd00*/  LDL.LU.64 R12, [R1+0x23d0] ;  /* 0x0023d000010c7983 */ /* 0x000ee80000300a00 */
[----:B0-----:R-:W3:Y:S04]  /*17dd10*/  LDL.LU.64 R22, [R1+0x5ff8] ;  /* 0x005ff80001167983 */ /* 0x001ee80000300a00 */
[----:B------:R-:W3:Y:S04]  /*17dd20*/  LDL.LU.64 R14, [R1+0x2b50] ;  /* 0x002b5000010e7983 */ /* 0x000ee80000300a00 */
[----:B--2---:R0:W-:Y:S04]  /*17dd30*/  @P6 STG.E.U8 desc[UR4][R28.64], R0 ;  /* 0x000000001c006986 */ /* 0x0041e8000c101104 */
[----:B0-----:R-:W2:Y:S01]  /*17dd40*/  LDL.LU.64 R28, [R1+0x5ff0] ;  /* 0x005ff000011c7983 */ /* 0x001ea20000300a00 */
[----:B------:R-:W-:-:S02]  /*17dd50*/  LOP3.LUT P6, RZ, R10, 0x1000, RZ, 0xc0, !PT ;  /* 0x000010000aff7812 */ /* 0x000fc400078cc0ff */
[----:B------:R-:W-:-:S11]  /*17dd60*/  PRMT R0, R11, 0x7770, RZ ;  /* 0x000077700b007816 */ /* 0x000fd600000000ff */
[----:B--2---:R0:W-:Y:S01]  /*17dd70*/  @P6 STG.E.U8 desc[UR4][R28.64], R0 ;  /* 0x000000001c006986 */ /* 0x0041e2000c101104 */
[C---:B------:R-:W-:Y:S02]  /*17dd80*/  LOP3.LUT P6, RZ, R10.reuse, 0x800, RZ, 0xc0, !PT ;  /* 0x000008000aff7812 */ /* 0x040fe400078cc0ff */
[----:B0-----:R-:W-:Y:S01]  /*17dd90*/  PRMT R0, R11, 0x7771, RZ ;  /* 0x000077710b007816 */ /* 0x001fe200000000ff */
[----:B------:R-:W2:Y:S10]  /*17dda0*/  LDL.LU R28, [R1+0x5fe8] ;  /* 0x005fe800011c7983 */ /* 0x000eb40000300800 */
[----:B------:R0:W-:Y:S01]  /*17ddb0*/  @P6 STG.E.U8 desc[UR4][R24.64], R0 ;  /* 0x0000000018006986 */ /* 0x0001e2000c101104 */
[----:B------:R-:W-:-:S02]  /*17ddc0*/  LOP3.LUT P6, RZ, R10, 0x400, RZ, 0xc0, !PT ;  /* 0x000004000aff7812 */ /* 0x000fc400078cc0ff */
[C---:B0-----:R-:W-:Y:S01]  /*17ddd0*/  PRMT R0, R11.reuse, 0x7772, RZ ;  /* 0x000077720b007816 */ /* 0x041fe200000000ff */
[----:B------:R-:W2:Y:S10]  /*17dde0*/  LDL.LU.64 R24, [R1+0x5fe0] ;  /* 0x005fe00001187983 */ /* 0x000eb40000300a00 */
[----:B------:R0:W-:Y:S02]  /*17ddf0*/  @P6 STG.E.U8 desc[UR4][R26.64], R0 ;  /* 0x000000001a006986 */ /* 0x0001e4000c101104 */
[----:B0-----:R-:W-:-:S05]  /*17de00*/  PRMT R0, R11, 0x7773, RZ ;  /* 0x000077730b007816 */ /* 0x001fca00000000ff */
[----:B---3--:R0:W-:Y:S02]  /*17de10*/  @P5 STG.E.U8 desc[UR4][R2.64], R0 ;  /* 0x0000000002005986 */ /* 0x0081e4000c101104 */
[----:B0-----:R-:W-:-:S05]  /*17de20*/  PRMT R0, R17, 0x7770, RZ ;  /* 0x0000777011007816 */ /* 0x001fca00000000ff */
[----:B------:R0:W-:Y:S02]  /*17de30*/  @P4 STG.E.U8 desc[UR4][R4.64], R0 ;  /* 0x0000000004004986 */ /* 0x0001e4000c101104 */
[----:B0-----:R-:W-:-:S05]  /*17de40*/  PRMT R0, R17, 0x7771, RZ ;  /* 0x0000777111007816 */ /* 0x001fca00000000ff */
[----:B----4-:R0:W-:Y:S02]  /*17de50*/  @P3 STG.E.U8 desc[UR4][R6.64], R0 ;  /* 0x0000000006003986 */ /* 0x0101e4000c101104 */
[----:B0-----:R-:W-:-:S05]  /*17de60*/  PRMT R0, R17, 0x7772, RZ ;  /* 0x0000777211007816 */ /* 0x001fca00000000ff */
[----:B------:R0:W-:Y:S02]  /*17de70*/  @P2 STG.E.U8 desc[UR4][R8.64], R0 ;  /* 0x0000000008002986 */ /* 0x0001e4000c101104 */
[----:B0-----:R-:W-:Y:S02]  /*17de80*/  PRMT R0, R17, 0x7773, RZ ;  /* 0x0000777311007816 */ /* 0x001fe400000000ff */
[----:B------:R-:W3:Y:S04]  /*17de90*/  LDL.LU.64 R8, [R1+0x29c8] ;  /* 0x0029c80001087983 */ /* 0x000ee80000300a00 */
[----:B------:R0:W-:Y:S04]  /*17dea0*/  @P1 STG.E.U8 desc[UR4][R12.64], R0 ;  /* 0x000000000c001986 */ /* 0x0001e8000c101104 */
[----:B------:R-:W4:Y:S01]  /*17deb0*/  LDL.LU.64 R2, [R1+0x29c0] ;  /* 0x0029c00001027983 */ /* 0x000f220000300a00 */
[----:B0-----:R-:W-:-:S03]  /*17dec0*/  PRMT R0, R16, 0x7770, RZ ;  /* 0x0000777010007816 */ /* 0x001fc600000000ff */
[----:B------:R-:W4:Y:S04]  /*17ded0*/  LDL.LU.64 R12, [R1+0x23d8] ;  /* 0x0023d800010c7983 */ /* 0x000f280000300a00 */
[----:B------:R0:W-:Y:S04]  /*17dee0*/  @P0 STG.E.U8 desc[UR4][R14.64], R0 ;  /* 0x000000000e000986 */ /* 0x0001e8000c101104 */
[----:B0-----:R-:W4:Y:S04]  /*17def0*/  LDL.LU.64 R14, [R1+0x2b48] ;  /* 0x002b4800010e7983 */ /* 0x001f280000300a00 */
[----:B------:R-:W4:Y:S04]  /*17df00*/  LDL.LU.64 R4, [R1+0x29b8] ;  /* 0x0029b80001047983 */ /* 0x000f280000300a00 */
[----:B------:R-:W4:Y:S01]  /*17df10*/  LDL.LU R17, [R1+0x84] ;  /* 0x0000840001117983 */ /* 0x000f220000300800 */
[----:B------:R-:W-:-:S03]  /*17df20*/  PRMT R0, R16, 0x7771, RZ ;  /* 0x0000777110007816 */ /* 0x000fc600000000ff */
[----:B------:R-:W4:Y:S01]  /*17df30*/  LDL.LU.64 R6, [R1+0x29b0] ;  /* 0x0029b00001067983 */ /* 0x000f220000300a00 */
[C---:B--2---:R-:W-:Y:S02]  /*17df40*/  LOP3.LUT P3, RZ, R28.reuse, 0x20000, RZ, 0xc0, !PT ;  /* 0x000200001cff7812 */ /* 0x044fe4000786c0ff */
[C---:B------:R-:W-:Y:S02]  /*17df50*/  LOP3.LUT P2, RZ, R28.reuse, 0x40000, RZ, 0xc0, !PT ;  /* 0x000400001cff7812 */ /* 0x040fe4000784c0ff */
[C---:B------:R-:W-:Y:S02]  /*17df60*/  LOP3.LUT P1, RZ, R28.reuse, 0x80000, RZ, 0xc0, !PT ;  /* 0x000800001cff7812 */ /* 0x040fe4000782c0ff */
[----:B------:R-:W-:-:S07]  /*17df70*/  LOP3.LUT P0, RZ, R28, 0x100000, RZ, 0xc0, !PT ;  /* 0x001000001cff7812 */ /* 0x000fce000780c0ff */
[----:B---3--:R0:W-:Y:S02]  /*17df80*/  @P3 STG.E.U8 desc[UR4][R8.64], R0 ;  /* 0x0000000008003986 */ /* 0x0081e4000c101104 */
[C---:B0-----:R-:W-:Y:S02]  /*17df90*/  PRMT R0, R16.reuse, 0x7772, RZ ;  /* 0x0000777210007816 */ /* 0x041fe400000000ff */
[----:B------:R-:W2:Y:S04]  /*17dfa0*/  LDL.LU.64 R8, [R1+0x23e0] ;  /* 0x0023e00001087983 */ /* 0x000ea80000300a00 */
[----:B----4-:R0:W-:Y:S04]  /*17dfb0*/  @P2 STG.E.U8 desc[UR4][R2.64], R0 ;  /* 0x0000000002002986 */ /* 0x0101e8000c101104 */
[----:B------:R-:W3:Y:S01]  /*17dfc0*/  LDL.LU R11, [R1+0x74] ;  /* 0x00007400010b7983 */ /* 0x000ee20000300800 */
[----:B0-----:R-:W-:-:S05]  /*17dfd0*/  PRMT R0, R16, 0x7773, RZ ;  /* 0x0000777310007816 */ /* 0x001fca00000000ff */
[----:B------:R0:W-:Y:S01]  /*17dfe0*/  @P1 STG.E.U8 desc[UR4][R12.64], R0 ;  /* 0x000000000c001986 */ /* 0x0001e2000c101104 */
[----:B------:R-:W-:-:S03]  /*17dff0*/  LOP3.LUT P3, RZ, R25, 0x1, RZ, 0xc0, !PT ;  /* 0x0000000119ff7812 */ /* 0x000fc6000786c0ff */
[----:B------:R-:W-:Y:S01]  /*17e000*/  STL [R1+0x5e68], R28 ;  /* 0x005e681c01007387 */ /* 0x000fe20000100800 */
[----:B------:R-:W-:Y:S02]  /*17e010*/  LOP3.LUT P2, RZ, R25, 0x2, RZ, 0xc0, !PT ;  /* 0x0000000219ff7812 */ /* 0x000fe4000784c0ff */
[----:B0-----:R-:W-:Y:S01]  /*17e020*/  PRMT R0, R17, 0x7770, RZ ;  /* 0x0000777011007816 */ /* 0x001fe200000000ff */
[----:B------:R-:W4:Y:S01]  /*17e030*/  LDL.LU.64 R12, [R1+0x2b40] ;  /* 0x002b4000010c7983 */ /* 0x000f220000300a00 */
[----:B------:R-:W-:-:S03]  /*17e040*/  LOP3.LUT P1, RZ, R25, 0x4, RZ, 0xc0, !PT ;  /* 0x0000000419ff7812 */ /* 0x000fc6000782c0ff */
[----:B------:R0:W-:Y:S01]  /*17e050*/  @P0 STG.E.U8 desc[UR4][R14.64], R0 ;  /* 0x000000000e000986 */ /* 0x0001e2000c101104 */
[----:B------:R-:W-:-:S03]  /*17e060*/  LOP3.LUT P0, RZ, R25, 0x8, RZ, 0xc0, !PT ;  /* 0x0000000819ff7812 */ /* 0x000fc6000780c0ff */
[----:B0-----:R-:W2:Y:S04]  /*17e070*/  LDL.LU.64 R14, [R1+0x29a8] ;  /* 0x0029a800010e7983 */ /* 0x001ea80000300a00 */
[----:B------:R0:W-:Y:S04]  /*17e080*/  STL.64 [R1+0x5fd0], R24 ;  /* 0x005fd01801007387 */ /* 0x0001e80000100a00 */
[----:B0-----:R-:W2:Y:S01]  /*17e090*/  LDL.LU.64 R24, [R1+0x23e8] ;  /* 0x0023e80001187983 */ /* 0x001ea20000300a00 */
        /* <DEDUP_REMOVED lines=19> */
[----:B------:R-:W-:Y:S01]  /*17e1d0*/  LOP3.LUT R10, R10, 0xfffffeff, RZ, 0xc0, !PT ;  /* 0xfffffeff0a0a7812 */ /* 0x000fe200078ec0ff */
[----:B--2---:R0:W-:Y:S04]  /*17e1e0*/  STL.64 [R1+0x5fd8], R24 ;  /* 0x005fd81801007387 */ /* 0x0041e80000100a00 */
[----:B0-----:R-:W2:Y:S06]  /*17e1f0*/  LDL.LU.64 R24, [R1+0x29a0] ;  /* 0x0029a00001187983 */ /* 0x001eac0000300a00 */
[----:B------:R-:W-:-:S02]  /*17e200*/  @P6 LOP3.LUT R10, R10, 0x100, RZ, 0xfc, !PT ;  /* 0x000001000a0a6812 */ /* 0x000fc400078efcff */
[----:B------:R-:W-:Y:S01]  /*17e210*/  LOP3.LUT P6, RZ, R28, 0x400000, RZ, 0xc0, !PT ;  /* 0x004000001cff7812 */ /* 0x000fe200078cc0ff */
[----:B------:R-:W2:Y:S01]  /*17e220*/  LDL.LU R16, [R1+0x88] ;  /* 0x0000880001107983 */ /* 0x000ea20000300800 */
[----:B------:R-:W-:Y:S02]  /*17e230*/  LOP3.LUT R10, R10, 0xfffffdff, RZ, 0xc0, !PT ;  /* 0xfffffdff0a0a7812 */ /* 0x000fe400078ec0ff */
[----:B------:R-:W-:-:S09]  /*17e240*/  PRMT R0, R17, 0x7771, RZ ;  /* 0x0000777111007816 */ /* 0x000fd200000000ff */
[----:B------:R-:W-:Y:S02]  /*17e250*/  @P6 LOP3.LUT R10, R10, 0x200, RZ, 0xfc, !PT ;  /* 0x000002000a0a6812 */ /* 0x000fe400078efcff */
[----:B------:R-:W-:-:S13]  /*17e260*/  LOP3.LUT P6, RZ, R28, 0x200000, RZ, 0xc0, !PT ;  /* 0x002000001cff7812 */ /* 0x000fda00078cc0ff */
[----:B------:R0:W-:Y:S01]  /*17e270*/  @P6 STG.E.U8 desc[UR4][R4.64], R0 ;  /* 0x0000000004006986 */ /* 0x0001e2000c101104 */
[----:B------:R-:W-:Y:S02]  /*17e280*/  LOP3.LUT P6, RZ, R10, 0x200, RZ, 0xc0, !PT ;  /* 0x000002000aff7812 */ /* 0x000fe400078cc0ff */
[----:B0-----:R-:W-:-:S11]  /*17e290*/  PRMT R0, R17, 0x7772, RZ ;  /* 0x0000777211007816 */ /* 0x001fd600000000ff */
[----:B------:R0:W-:Y:S01]  /*17e2a0*/  @P6 STG.E.U8 desc[UR4][R6.64], R0 ;  /* 0x0000000006006986 */ /* 0x0001e2000c101104 */
[----:B------:R-:W-:Y:S02]  /*17e2b0*/  LOP3.LUT P6, RZ, R10, 0x100, RZ, 0xc0, !PT ;  /* 0x000001000aff7812 */ /* 0x000fe400078cc0ff */
[----:B0-----:R-:W-:-:S11]  /*17e2c0*/  PRMT R0, R17, 0x7773, RZ ;  /* 0x0000777311007816 */ /* 0x001fd600000000ff */
[----:B------:R3:W-:Y:S01]  /*17e2d0*/  @P6 STG.E.U8 desc[UR4][R8.64], R0 ;  /* 0x0000000008006986 */ /* 0x0007e2000c101104 */
[----:B------:R-:W-:Y:S02]  /*17e2e0*/  LOP3.LUT P6, RZ, R10, 0x80, RZ, 0xc0, !PT ;  /* 0x000000800aff7812 */ /* 0x000fe400078cc0ff */
[----:B---3--:R-:W-:-:S11]  /*17e2f0*/  PRMT R0, R11, 0x7770, RZ ;  /* 0x000077700b007816 */ /* 0x008fd600000000ff */
[----:B----4-:R0:W-:Y:S01]  /*17e300*/  @P6 STG.E.U8 desc[UR4][R12.64], R0 ;  /* 0x000000000c006986 */ /* 0x0101e2000c101104 */
[----:B------:R-:W-:Y:S02]  /*17e310*/  LOP3.LUT P6, RZ, R10, 0x40, RZ, 0xc0, !PT ;  /* 0x000000400aff7812 */ /* 0x000fe400078cc0ff */
[----:B0-----:R-:W-:-:S11]  /*17e320*/  PRMT R0, R11, 0x7771, RZ ;  /* 0x000077710b007816 */ /* 0x001fd600000000ff */
[----:B------:R0:W-:Y:S01]  /*17e330*/  @P6 STG.E.U8 desc[UR4][R14.64], R0 ;  /* 0x000000000e006986 */ /* 0x0001e2000c101104 */
[----:B------:R-:W-:Y:S02]  /*17e340*/  LOP3.LUT P6, RZ, R10, 0x20, RZ, 0xc0, !PT ;  /* 0x000000200aff7812 */ /* 0x000fe400078cc0ff */
[C---:B------:R-:W-:Y:S02]  /*17e350*/  LOP3.LUT P5, RZ, R28.reuse, 0x40000000, RZ, 0xc0, !PT ;  /* 0x400000001cff7812 */ /* 0x040fe400078ac0ff */
[----:B------:R-:W-:Y:S02]  /*17e360*/  LOP3.LUT P4, RZ, R28, 0x80000000, RZ, 0xc0, !PT ;  /* 0x800000001cff7812 */ /* 0x000fe4000788c0ff */
[----:B------:R-:W3:Y:S04]  /*17e370*/  LDL.LU.64 R28, [R1+0x2b38] ;  /* 0x002b3800011c7983 */ /* 0x000ee80000300a00 */
[----:B------:R-:W4:Y:S01]  /*17e380*/  LDL.LU.64 R26, [R1+0x2998] ;  /* 0x00299800011a7983 */ /* 0x000f220000300a00 */
[----:B0-----:R-:W-:-:S03]  /*17e390*/  PRMT R0, R11, 0x7772, RZ ;  /* 0x000077720b007816 */ /* 0x001fc600000000ff */
[----:B------:R-:W3:Y:S04]  /*17e3a0*/  LDL.LU.64 R2, [R1+0x2990] ;  /* 0x0029900001027983 */ /* 0x000ee80000300a00 */
[----:B------:R-:W3:Y:S04]  /*17e3b0*/  LDL.LU.64 R4, [R1+0x23f0] ;  /* 0x0023f00001047983 */ /* 0x000ee80000300a00 */
[----:B------:R-:W3:Y:S04]  /*17e3c0*/  LDL.LU R17, [R1+0x78] ;  /* 0x0000780001117983 */ /* 0x000ee80000300800 */
[----:B------:R-:W3:Y:S04]  /*17e3d0*/  LDL.LU.64 R6, [R1+0x2b30] ;  /* 0x002b300001067983 */ /* 0x000ee80000300a00 */
[----:B------:R-:W3:Y:S04]  /*17e3e0*/  LDL.LU.64 R8, [R1+0x2988] ;  /* 0x0029880001087983 */ /* 0x000ee80000300a00 */
[----:B------:R-:W3:Y:S04]  /*17e3f0*/  LDL.LU.64 R12, [R1+0x2980] ;  /* 0x00298000010c7983 */ /* 0x000ee80000300a00 */
[----:B------:R-:W3:Y:S04]  /*17e400*/  LDL.LU.64 R14, [R1+0x23f8] ;  /* 0x0023f800010e7983 */ /* 0x000ee80000300a00 */
[----:B--2---:R0:W-:Y:S04]  /*17e410*/  @P6 STG.E.U8 desc[UR4][R24.64], R0 ;  /* 0x0000000018006986 */ /* 0x0041e8000c101104 */
[----:B0-----:R-:W2:Y:S01]  /*17e420*/  LDL.LU.64 R24, [R1+0x5fd8] ;  /* 0x005fd80001187983 */ /* 0x001ea20000300a00 */
[----:B------:R-:W-:-:S02]  /*17e430*/  LOP3.LUT P6, RZ, R10, 0x10, RZ, 0xc0, !PT ;  /* 0x000000100aff7812 */ /* 0x000fc400078cc0ff */
[----:B------:R-:W-:-:S11]  /*17e440*/  PRMT R0, R11, 0x7773, RZ ;  /* 0x000077730b007816 */ /* 0x000fd600000000ff */
[----:B--2---:R0:W-:Y:S01]  /*17e450*/  @P6 STG.E.U8 desc[UR4][R24.64], R0 ;  /* 0x0000000018006986 */ /* 0x0041e2000c101104 */
[----:B------:R-:W-:Y:S02]  /*17e460*/  LOP3.LUT P6, RZ, R10, 0x8, RZ, 0xc0, !PT ;  /* 0x000000080aff7812 */ /* 0x000fe400078cc0ff */
[----:B0-----:R-:W-:Y:S01]  /*17e470*/  PRMT R0, R16, 0x7770, RZ ;  /* 0x0000777010007816 */ /* 0x001fe200000000ff */
[----:B------:R-:W2:Y:S10]  /*17e480*/  LDL.LU.64 R24, [R1+0x5fd0] ;  /* 0x005fd00001187983 */ /* 0x000eb40000300a00 */
[----:B---3--:R0:W-:Y:S01]  /*17e490*/  @P6 STG.E.U8 desc[UR4][R28.64], R0 ;  /* 0x000000001c006986 */ /* 0x0081e2000c101104 */
[----:B------:R-:W-:-:S02]  /*17e4a0*/  LOP3.LUT P6, RZ, R10, 0x4, RZ, 0xc0, !PT ;  /* 0x000000040aff7812 */ /* 0x000fc400078cc0ff */
[----:B0-----:R-:W-:-:S11]  /*17e4b0*/  PRMT R0, R16, 0x7771, RZ ;  /* 0x0000777110007816 */ /* 0x001fd600000000ff */
[----:B----4-:R0:W-:Y:S02]  /*17e4c0*/  @P6 STG.E.U8 desc[UR4][R26.64], R0 ;  /* 0x000000001a006986 */ /* 0x0101e4000c101104 */
[----:B0-----:R-:W-:-:S05]  /*17e4d0*/  PRMT R0, R16, 0x7772, RZ ;  /* 0x0000777210007816 */ /* 0x001fca00000000ff */
[----:B------:R0:W-:Y:S04]  /*17e4e0*/  @P5 STG.E.U8 desc[UR4][R2.64], R0 ;  /* 0x0000000002005986 */ /* 0x0001e8000c101104 */
[----:B0-----:R-:W3:Y:S01]  /*17e4f0*/  LDL.LU R2, [R1+0xc] ;  /* 0x00000c0001027983 */ /* 0x001ee20000300800 */
[----:B------:R-:W-:-:S05]  /*17e500*/  PRMT R0, R16, 0x7773, RZ ;  /* 0x0000777310007816 */ /* 0x000fca00000000ff */
[----:B------:R0:W-:Y:S02]  /*17e510*/  @P4 STG.E.U8 desc[UR4][R4.64], R0 ;  /* 0x0000000004004986 */ /* 0x0001e4000c101104 */
[----:B0-----:R-:W-:-:S05]  /*17e520*/  PRMT R0, R17, 0x7770, RZ ;  /* 0x0000777011007816 */ /* 0x001fca00000000ff */
[----:B------:R0:W-:Y:S02]  /*17e530*/  @P3 STG.E.U8 desc[UR4][R6.64], R0 ;  /* 0x0000000006003986 */ /* 0x0001e4000c101104 */
[C---:B0-----:R-:W-:Y:S02]  /*17e540*/  PRMT R0, R17.reuse, 0x7771, RZ ;  /* 0x0000777111007816 */ /* 0x041fe400000000ff */
[----:B------:R-:W4:Y:S04]  /*17e550*/  LDL.LU.64 R6, [R1+0x2d30] ;  /* 0x002d300001067983 */ /* 0x000f280000300a00 */
[----:B------:R0:W-:Y:S02]  /*17e560*/  @P2 STG.E.U8 desc[UR4][R8.64], R0 ;  /* 0x0000000008002986 */ /* 0x0001e4000c101104 */
[----:B0-----:R-:W-:-:S02]  /*17e570*/  PRMT R0, R17, 0x7772, RZ ;  /* 0x0000777211007816 */ /* 0x001fc400000000ff */
[----:B------:R-:W4:Y:S04]  /*17e580*/  LDL.LU.64 R8, [R1+0x2b28] ;  /* 0x002b280001087983 */ /* 0x000f280000300a00 */
[----:B------:R0:W-:Y:S04]  /*17e590*/  @P1 STG.E.U8 desc[UR4][R12.64], R0 ;  /* 0x000000000c001986 */ /* 0x0001e8000c101104 */
[----:B------:R-:W4:Y:S04]  /*17e5a0*/  LDL.LU.64 R4, [R1+0x2b20] ;  /* 0x002b200001047983 */ /* 0x000f280000300a00 */
[----:B0-----:R-:W4:Y:S01]  /*17e5b0*/  LDL.LU R13, [R1+0x8c] ;  /* 0x00008c00010d7983 */ /* 0x001f220000300800 */
[----:B------:R-:W-:-:S03]  /*17e5c0*/  PRMT R0, R17, 0x7773, RZ ;  /* 0x0000777311007816 */ /* 0x000fc600000000ff */
[----:B------:R-:W4:Y:S01]  /*17e5d0*/  LDL.LU.64 R16, [R1+0x2430] ;  /* 0x0024300001107983 */ /* 0x000f220000300a00 */
[----:B------:R-:W-:-:S03]  /*17e5e0*/  LOP3.LUT R10, R10, 0xfffffffe, RZ, 0xc0, !PT ;  /* 0xfffffffe0a0a7812 */ /* 0x000fc600078ec0ff */
[----:B------:R0:W-:Y:S04]  /*17e5f0*/  @P0 STG.E.U8 desc[UR4][R14.64], R0 ;  /* 0x000000000e000986 */ /* 0x0001e8000c101104 */
[----:B0-----:R-:W4:Y:S04]  /*17e600*/  LDL.LU.64 R14, [R1+0x2d28] ;  /* 0x002d2800010e7983 */ /* 0x001f280000300a00 */
[----:B------:R-:W4:Y:S01]  /*17e610*/  LDL.LU R11, [R1+0x7c] ;  /* 0x00007c00010b7983 */ /* 0x000f220000300800 */
[----:B--2---:R-:W-:Y:S02]  /*17e620*/  LOP3.LUT P6, RZ, R25, 0x10000, RZ, 0xc0, !PT ;  /* 0x0001000019ff7812 */ /* 0x004fe400078cc0ff */
[----:B---3--:R-:W-:-:S11]  /*17e630*/  LOP3.LUT R2, R2, 0xfbffffff, RZ, 0xc0, !PT ;  /* 0xfbffffff02027812 */ /* 0x008fd600078ec0ff */
        /* <DEDUP_REMOVED lines=13> */
[C---:B------:R-:W-:Y:S02]  /*17e710*/  LOP3.LUT P6, RZ, R25.reuse, 0x800, RZ, 0xc0, !PT ;  /* 0x0000080019ff7812 */ /* 0x040fe400078cc0ff */
[----:B------:R-:W-:Y:S02]  /*17e720*/  LOP3.LUT R2, R2, 0x7fffffff, RZ, 0xc0, !PT ;  /* 0x7fffffff02027812 */ /* 0x000fe400078ec0ff */
[C---:B------:R-:W-:Y:S02]  /*17e730*/  LOP3.LUT P3, RZ, R25.reuse, 0x10, RZ, 0xc0, !PT ;  /* 0x0000001019ff7812 */ /* 0x040fe4000786c0ff */
[----:B------:R-:W-:-:S07]  /*17e740*/  LOP3.LUT P2, RZ, R25, 0x20, RZ, 0xc0, !PT ;  /* 0x0000002019ff7812 */ /* 0x000fce000784c0ff */
[----:B------:R-:W-:Y:S02]  /*17e750*/  @P6 LOP3.LUT R2, R2, 0x80000000, RZ, 0xfc, !PT ;  /* 0x8000000002026812 */ /* 0x000fe400078efcff */
[C---:B------:R-:W-:Y:S02]  /*17e760*/  LOP3.LUT P6, RZ, R25.reuse, 0x400, RZ, 0xc0, !PT ;  /* 0x0000040019ff7812 */ /* 0x040fe400078cc0ff */
[----:B------:R-:W-:Y:S02]  /*17e770*/  LOP3.LUT P1, RZ, R25, 0x40, RZ, 0xc0, !PT ;  /* 0x0000004019ff7812 */ /* 0x000fe4000782c0ff */
[C---:B----4-:R-:W-:Y:S02]  /*17e780*/  PRMT R0, R13.reuse, 0x7770, RZ ;  /* 0x000077700d007816 */ /* 0x050fe400000000ff */
[----:B------:R-:W-:Y:S02]  /*17e790*/  PRMT R3, R13, 0x7771, RZ ;  /* 0x000077710d037816 */ /* 0x000fe400000000ff */
[C---:B------:R-:W-:Y:S01]  /*17e7a0*/  LOP3.LUT P0, RZ, R25.reuse, 0x80, RZ, 0xc0, !PT ;  /* 0x0000008019ff7812 */ /* 0x040fe2000780c0ff */
[----:B------:R0:W-:Y:S04]  /*17e7b0*/  @P3 STG.E.U8 desc[UR4][R6.64], R0 ;  /* 0x0000000006003986 */ /* 0x0001e8000c101104 */
[----:B------:R-:W-:Y:S01]  /*17e7c0*/  @P6 LOP3.LUT R10, R10, 0x1, RZ, 0xfc, !PT ;  /* 0x000000010a0a6812 */ /* 0x000fe200078efcff */
[----:B------:R1:W-:Y:S01]  /*17e7d0*/  @P2 STG.E.U8 desc[UR4][R8.64], R3 ;  /* 0x0000000308002986 */ /* 0x0003e2000c101104 */
[----:B------:R-:W-:-:S02]  /*17e7e0*/  LOP3.LUT P6, RZ, R25, 0x200, RZ, 0xc0, !PT ;  /* 0x0000020019ff7812 */ /* 0x000fc400078cc0ff */
[----:B------:R-:W-:Y:S01]  /*17e7f0*/  LOP3.LUT R10, R10, 0xfffffffd, RZ, 0xc0, !PT ;  /* 0xfffffffd0a0a7812 */ /* 0x000fe200078ec0ff */
[----:B0-----:R-:W2:Y:S04]  /*17e800*/  LDL.LU.64 R6, [R1+0x2b18] ;  /* 0x002b180001067983 */ /* 0x001ea80000300a00 */
[----:B------:R-:W3:Y:S01]  /*17e810*/  LDL.LU R0, [R1+0x60] ;  /* 0x0000600001007983 */ /* 0x000ee20000300800 */
[----:B-1----:R-:W-:-:S03]  /*17e820*/  PRMT R3, R13, 0x7772, RZ ;  /* 0x000077720d037816 */ /* 0x002fc600000000ff */
[----:B------:R-:W4:Y:S04]  /*17e830*/  LDL.LU.64 R8, [R1+0x2b10] ;  /* 0x002b100001087983 */ /* 0x000f280000300a00 */
[----:B------:R0:W-:Y:S01]  /*17e840*/  @P1 STG.E.U8 desc[UR4][R4.64], R3 ;  /* 0x0000000304001986 */ /* 0x0001e2000c101104 */
[----:B------:R-:W-:Y:S02]  /*17e850*/  @P6 LOP3.LUT R10, R10, 0x2, RZ, 0xfc, !PT ;  /* 0x000000020a0a6812 */ /* 0x000fe400078efcff */
[C---:B------:R-:W-:Y:S02]  /*17e860*/  LOP3.LUT P6, RZ, R25.reuse, 0x100, RZ, 0xc0, !PT ;  /* 0x0000010019ff7812 */ /* 0x040fe400078cc0ff */
[----:B------:R-:W-:Y:S02]  /*17e870*/  LOP3.LUT P5, RZ, R25, 0x20000, RZ, 0xc0, !PT ;  /* 0x0002000019ff7812 */ /* 0x000fe400078ac0ff */
[----:B0-----:R-:W-:-:S02]  /*17e880*/  PRMT R3, R13, 0x7773, RZ ;  /* 0x000077730d037816 */ /* 0x001fc400000000ff */
[----:B------:R-:W2:Y:S01]  /*17e890*/  LDL.LU.64 R12, [R1+0x2438] ;  /* 0x00243800010c7983 */ /* 0x000ea20000300a00 */
[----:B------:R-:W-:-:S03]  /*17e8a0*/  LOP3.LUT P4, RZ, R25, 0x40000, RZ, 0xc0, !PT ;  /* 0x0004000019ff7812 */ /* 0x000fc6000788c0ff */
[----:B------:R0:W-:Y:S01]  /*17e8b0*/  @P0 STG.E.U8 desc[UR4][R16.64], R3 ;  /* 0x0000000310000986 */ /* 0x0001e2000c101104 */
[C---:B------:R-:W-:Y:S02]  /*17e8c0*/  LOP3.LUT P3, RZ, R25.reuse, 0x80000, RZ, 0xc0, !PT ;  /* 0x0008000019ff7812 */ /* 0x040fe4000786c0ff */
[C---:B------:R-:W-:Y:S02]  /*17e8d0*/  LOP3.LUT P2, RZ, R25.reuse, 0x100000, RZ, 0xc0, !PT ;  /* 0x0010000019ff7812 */ /* 0x040fe4000784c0ff */
[C---:B------:R-:W-:Y:S02]  /*17e8e0*/  LOP3.LUT P1, RZ, R25.reuse, 0x200000, RZ, 0xc0, !PT ;  /* 0x0020000019ff7812 */ /* 0x040fe4000782c0ff */
[----:B------:R-:W-:Y:S01]  /*17e8f0*/  LOP3.LUT P0, RZ, R25, 0x400000, RZ, 0xc0, !PT ;  /* 0x0040000019ff7812 */ /* 0x000fe2000780c0ff */
[----:B0-----:R-:W2:Y:S04]  /*17e900*/  LDL.LU.64 R16, [R1+0x2d20] ;  /* 0x002d200001107983 */ /* 0x001ea80000300a00 */
[----:B------:R0:W-:Y:S04]  /*17e910*/  STL.64 [R1+0x5fc0], R24 ;  /* 0x005fc01801007387 */ /* 0x0001e80000100a00 */
[----:B0-----:R-:W2:Y:S01]  /*17e920*/  LDL.LU.64 R24, [R1+0x2b00] ;  /* 0x002b000001187983 */ /* 0x001ea20000300a00 */
[----:B------:R-:W-:-:S05]  /*17e930*/  PRMT R3, R11, 0x7770, RZ ;  /* 0x000077700b037816 */ /* 0x000fca00000000ff */
[----:B------:R0:W-:Y:S01]  /*17e940*/  @P6 STG.E.U8 desc[UR4][R14.64], R3 ;  /* 0x000000030e006986 */ /* 0x0001e2000c101104 */
[C---:B------:R-:W-:Y:S02]  /*17e950*/  LOP3.LUT P6, RZ, R10.reuse, 0x2, RZ, 0xc0, !PT ;  /* 0x000000020aff7812 */ /* 0x040fe400078cc0ff */
[----:B0-----:R-:W-:Y:S01]  /*17e960*/  PRMT R3, R11, 0x7771, RZ ;  /* 0x000077710b037816 */ /* 0x001fe200000000ff */
[----:B--2---:R0:W-:Y:S04]  /*17e970*/  STL.64 [R1+0x5fc8], R24 ;  /* 0x005fc81801007387 */ /* 0x0041e80000100a00 */
[----:B0-----:R-:W2:Y:S06]  /*17e980*/  LDL.LU.64 R24, [R1+0x2b08] ;  /* 0x002b080001187983 */ /* 0x001eac0000300a00 */
[----:B------:R0:W-:Y:S01]  /*17e990*/  @P6 STG.E.U8 desc[UR4][R6.64], R3 ;  /* 0x0000000306006986 */ /* 0x0001e2000c101104 */
[----:B------:R-:W-:-:S03]  /*17e9a0*/  LOP3.LUT P6, RZ, R10, 0x1, RZ, 0xc0, !PT ;  /* 0x000000010aff7812 */ /* 0x000fc600078cc0ff */
[----:B------:R-:W2:Y:S04]  /*17e9b0*/  LDL.LU R15, [R1+0x40] ;  /* 0x00004000010f7983 */ /* 0x000ea80000300800 */
[----:B------:R-:W2:Y:S01]  /*17e9c0*/  LDL.LU R14, [R1+0x64] ;  /* 0x00006400010e7983 */ /* 0x000ea20000300800 */
[----:B0-----:R-:W-:-:S03]  /*17e9d0*/  PRMT R3, R11, 0x7772, RZ ;  /* 0x000077720b037816 */ /* 0x001fc600000000ff */
[----:B------:R-:W2:Y:S04]  /*17e9e0*/  LDL.LU.64 R26, [R1+0x2478] ;  /* 0x00247800011a7983 */ /* 0x000ea80000300a00 */
[----:B----4-:R0:W-:Y:S01]  /*17e9f0*/  @P6 STG.E.U8 desc[UR4][R8.64], R3 ;  /* 0x0000000308006986 */ /* 0x0101e2000c101104 */
[----:B------:R-:W-:-:S03]  /*17ea00*/  LOP3.LUT P6, RZ, R2, 0x80000000, RZ, 0xc0, !PT ;  /* 0x8000000002ff7812 */ /* 0x000fc600078cc0ff */
[----:B------:R-:W4:Y:S04]  /*17ea10*/  LDL.LU.64 R28, [R1+0x2d18] ;  /* 0x002d1800011c7983 */ /* 0x000f280000300a00 */
[----:B------:R-:W4:Y:S01]  /*17ea20*/  LDL.LU.64 R4, [R1+0x2af8] ;  /* 0x002af80001047983 */ /* 0x000f220000300a00 */
[----:B0-----:R-:W-:-:S03]  /*17ea30*/  PRMT R3, R11, 0x7773, RZ ;  /* 0x000077730b037816 */ /* 0x001fc600000000ff */
[----:B------:R-:W4:Y:S04]  /*17ea40*/  LDL.LU.64 R6, [R1+0x2af0] ;  /* 0x002af00001067983 */ /* 0x000f280000300a00 */
[----:B------:R3:W-:Y:S01]  /*17ea50*/  @P6 STG.E.U8 desc[UR4][R12.64], R3 ;  /* 0x000000030c006986 */ /* 0x0007e2000c101104 */
[----:B------:R-:W-:-:S03]  /*17ea60*/  LOP3.LUT P6, RZ, R2, 0x40000000, RZ, 0xc0, !PT ;  /* 0x4000000002ff7812 */ /* 0x000fc600078cc0ff */
[----:B------:R-:W4:Y:S04]  /*17ea70*/  LDL.LU.64 R8, [R1+0x2480] ;  /* 0x0024800001087983 */ /* 0x000f280000300a00 */
[----:B------:R-:W4:Y:S01]  /*17ea80*/  LDL.LU.64 R10, [R1+0x2d10] ;  /* 0x002d1000010a7983 */ /* 0x000f220000300a00 */
[----:B---3--:R-:W-:-:S03]  /*17ea90*/  PRMT R3, R0, 0x7770, RZ ;  /* 0x0000777000037816 */ /* 0x008fc600000000ff */
[----:B------:R-:W3:Y:S04]  /*17eaa0*/  LDL.LU.64 R12, [R1+0x2ae8] ;  /* 0x002ae800010c7983 */ /* 0x000ee80000300a00 */
[----:B------:R0:W-:Y:S01]  /*17eab0*/  @P6 STG.E.U8 desc[UR4][R16.64], R3 ;  /* 0x0000000310006986 */ /* 0x0001e2000c101104 */
[----:B------:R-:W-:Y:S02]  /*17eac0*/  LOP3.LUT P6, RZ, R2, 0x20000000, RZ, 0xc0, !PT ;  /* 0x2000000002ff7812 */ /* 0x000fe400078cc0ff */
[----:B0-----:R-:W-:Y:S01]  /*17ead0*/  PRMT R3, R0, 0x7771, RZ ;  /* 0x0000777100037816 */ /* 0x001fe200000000ff */
[----:B------:R-:W3:Y:S10]  /*17eae0*/  LDL.LU.64 R16, [R1+0x2ae0] ;  /* 0x002ae00001107983 */ /* 0x000ef40000300a00 */
[----:B--2---:R0:W-:Y:S04]  /*17eaf0*/  @P6 STG.E.U8 desc[UR4][R24.64], R3 ;  /* 0x0000000318006986 */ /* 0x0041e8000c101104 */
[----:B0-----:R-:W2:Y:S01]  /*17eb00*/  LDL.LU.64 R24, [R1+0x5fc8] ;  /* 0x005fc80001187983 */ /* 0x001ea20000300a00 */
[----:B------:R-:W-:-:S02]  /*17eb10*/  LOP3.LUT P6, RZ, R2, 0x10000000, RZ, 0xc0, !PT ;  /* 0x1000000002ff7812 */ /* 0x000fc400078cc0ff */
[C---:B------:R-:W-:Y:S02]  /*17eb20*/  PRMT R3, R0.reuse, 0x7772, RZ ;  /* 0x0000777200037816 */ /* 0x040fe400000000ff */
[----:B------:R-:W-:-:S09]  /*17eb30*/  PRMT R0, R0, 0x7773, RZ ;  /* 0x0000777300007816 */ /* 0x000fd200000000ff */
[----:B--2---:R0:W-:Y:S01]  /*17eb40*/  @P6 STG.E.U8 desc[UR4][R24.64], R3 ;  /* 0x0000000318006986 */ /* 0x0041e2000c101104 */
[----:B------:R-:W-:-:S03]  /*17eb50*/  LOP3.LUT P6, RZ, R2, 0x8000000, RZ, 0xc0, !PT ;  /* 0x0800000002ff7812 */ /* 0x000fc600078cc0ff */
[----:B0-----:R-:W2:Y:S10]  /*17eb60*/  LDL.LU.64 R24, [R1+0x5fc0] ;  /* 0x005fc00001187983 */ /* 0x001eb40000300a00 */
[----:B------:R0:W-:Y:S01]  /*17eb70*/  @P6 STG.E.U8 desc[UR4][R26.64], R0 ;  /* 0x000000001a006986 */ /* 0x0001e2000c101104 */
[----:B------:R-:W-:-:S02]  /*17eb80*/  LOP3.LUT P6, RZ, R2, 0x4000000, RZ, 0xc0, !PT ;  /* 0x0400000002ff7812 */ /* 0x000fc400078cc0ff */
[C---:B0-----:R-:W-:Y:S01]  /*17eb90*/  PRMT R0, R15.reuse, 0x7770, RZ ;  /* 0x000077700f007816 */ /* 0x041fe200000000ff */
[----:B------:R-:W2:Y:S10]  /*17eba0*/  LDL.LU.64 R26, [R1+0x5fb8] ;  /* 0x005fb800011a7983 */ /* 0x000eb40000300a00 */
[----:B----4-:R0:W-:Y:S02]  /*17ebb0*/  @P6 STG.E.U8 desc[UR4][R28.64], R0 ;  /* 0x000000001c006986 */ /* 0x0101e4000c101104 */
[----:B0-----:R-:W-:-:S05]  /*17ebc0*/  PRMT R0, R15, 0x7771, RZ ;  /* 0x000077710f007816 */ /* 0x001fca00000000ff */
[----:B------:R0:W-:Y:S02]  /*17ebd0*/  @P5 STG.E.U8 desc[UR4][R4.64], R0 ;  /* 0x0000000004005986 */ /* 0x0001e4000c101104 */
[----:B0-----:R-:W-:-:S05]  /*17ebe0*/  PRMT R0, R15, 0x7772, RZ ;  /* 0x000077720f007816 */ /* 0x001fca00000000ff */
        /* <DEDUP_REMOVED lines=8> */
[----:B---3--:R0:W-:Y:S04]  /*17ec70*/  @P1 STG.E.U8 desc[UR4][R12.64], R0 ;  /* 0x000000000c001986 */ /* 0x0081e8000c101104 */
[----:B------:R-:W3:Y:S01]  /*17ec80*/  LDL.LU.64 R6, [R1+0x2ad8] ;  /* 0x002ad80001067983 */ /* 0x000ee20000300a00 */
[----:B0-----:R-:W-:-:S05]  /*17ec90*/  PRMT R0, R14, 0x7772, RZ ;  /* 0x000077720e007816 */ /* 0x001fca00000000ff */
[----:B------:R0:W-:Y:S04]  /*17eca0*/  @P0 STG.E.U8 desc[UR4][R16.64], R0 ;  /* 0x0000000010000986 */ /* 0x0001e8000c101104 */
[----:B0-----:R-:W3:Y:S04]  /*17ecb0*/  LDL.LU.64 R16, [R1+0x2ad0] ;  /* 0x002ad00001107983 */ /* 0x001ee80000300a00 */
[----:B------:R-:W3:Y:S01]  /*17ecc0*/  LDL.LU R15, [R1+0x44] ;  /* 0x00004400010f7983 */ /* 0x000ee20000300800 */
[----:B------:R-:W-:Y:S02]  /*17ecd0*/  LOP3.LUT R2, R2, 0xfffbffff, RZ, 0xc0, !PT ;  /* 0xfffbffff02027812 */ /* 0x000fe400078ec0ff */
[----:B------:R-:W-:Y:S01]  /*17ece0*/  PRMT R0, R14, 0x7773, RZ ;  /* 0x000077730e007816 */ /* 0x000fe200000000ff */
[----:B------:R-:W3:Y:S04]  /*17ecf0*/  LDL.LU.64 R12, [R1+0x2490] ;  /* 0x00249000010c7983 */ /* 0x000ee80000300a00 */
[----:B------:R-:W3:Y:S01]  /*17ed00*/  LDL.LU R3, [R1+0x68] ;  /* 0x0000680001037983 */ /* 0x000ee20000300800 */
[----:B--2---:R-:W-:-:S02]  /*17ed10*/  LOP3.LUT P3, RZ, R25, 0x800000, RZ, 0xc0, !PT ;  /* 0x0080000019ff7812 */ /* 0x004fc4000786c0ff */
[C---:B------:R-:W-:Y:S02]  /*17ed20*/  LOP3.LUT P2, RZ, R25.reuse, 0x1000000, RZ, 0xc0, !PT ;  /* 0x0100000019ff7812 */ /* 0x040fe4000784c0ff */
[----:B------:R-:W-:Y:S02]  /*17ed30*/  LOP3.LUT P6, RZ, R26, 0x8, RZ, 0xc0, !PT ;  /* 0x000000081aff7812 */ /* 0x000fe400078cc0ff */
[----:B------:R-:W-:-:S11]  /*17ed40*/  LOP3.LUT P1, RZ, R25, 0x2000000, RZ, 0xc0, !PT ;  /* 0x0200000019ff7812 */ /* 0x000fd6000782c0ff */
[----:B------:R-:W-:Y:S02]  /*17ed50*/  @P6 LOP3.LUT R2, R2, 0x40000, RZ, 0xfc, !PT ;  /* 0x0004000002026812 */ /* 0x000fe400078efcff */
[----:B------:R-:W-:Y:S02]  /*17ed60*/  LOP3.LUT P6, RZ, R26, 0x4, RZ, 0xc0, !PT ;  /* 0x000000041aff7812 */ /* 0x000fe400078cc0ff */
[----:B------:R-:W-:Y:S02]  /*17ed70*/  LOP3.LUT R2, R2, 0xfff7ffff, RZ, 0xc0, !PT ;  /* 0xfff7ffff02027812 */ /* 0x000fe400078ec0ff */
[----:B------:R-:W-:-:S09]  /*17ed80*/  LOP3.LUT P0, RZ, R25, 0x4000000, RZ, 0xc0, !PT ;  /* 0x0400000019ff7812 */ /* 0x000fd2000780c0ff */
[----:B------:R-:W-:Y:S02]  /*17ed90*/  @P6 LOP3.LUT R2, R2, 0x80000, RZ, 0xfc, !PT ;  /* 0x0008000002026812 */ /* 0x000fe400078efcff */
[----:B------:R-:W-:Y:S01]  /*17eda0*/  LOP3.LUT P6, RZ, R26, 0x2, RZ, 0xc0, !PT ;  /* 0x000000021aff7812 */ /* 0x000fe200078cc0ff */
[----:B------:R-:W-:Y:S01]  /*17edb0*/  STL.64 [R1+0x5f50], R24 ;  /* 0x005f501801007387 */ /* 0x000fe20000100a00 */
[----:B------:R-:W-:Y:S02]  /*17edc0*/  LOP3.LUT R2, R2, 0xffefffff, RZ, 0xc0, !PT ;  /* 0xffefffff02027812 */ /* 0x000fe400078ec0ff */
[C---:B------:R-:W-:Y:S02]  /*17edd0*/  LOP3.LUT P5, RZ, R26.reuse, 0x10, RZ, 0xc0, !PT ;  /* 0x000000101aff7812 */ /* 0x040fe400078ac0ff */
[----:B------:R-:W-:-:S07]  /*17ede0*/  LOP3.LUT P4, RZ, R26, 0x20, RZ, 0xc0, !PT ;  /* 0x000000201aff7812 */ /* 0x000fce000788c0ff */
[----:B------:R-:W-:Y:S02]  /*17edf0*/  @P6 LOP3.LUT R2, R2, 0x100000, RZ, 0xfc, !PT ;  /* 0x0010000002026812 */ /* 0x000fe400078efcff */
[C---:B------:R-:W-:Y:S01]  /*17ee00*/  LOP3.LUT P6, RZ, R26.reuse, 0x1, RZ, 0xc0, !PT ;  /* 0x000000011aff7812 */ /* 0x040fe200078cc0ff */
[----:B----4-:R0:W-:Y:S01]  /*17ee10*/  @P3 STG.E.U8 desc[UR4][R8.64], R0 ;  /* 0x0000000008003986 */ /* 0x0101e2000c101104 */
[----:B------:R-:W-:-:S03]  /*17ee20*/  LOP3.LUT P3, RZ, R26, 0x40, RZ, 0xc0, !PT ;  /* 0x000000401aff7812 */ /* 0x000fc6000786c0ff */
[----:B0-----:R-:W2:Y:S01]  /*17ee30*/  LDL.LU.64 R8, [R1+0x2d00] ;  /* 0x002d000001087983 */ /* 0x001ea20000300a00 */
[----:B---3--:R-:W-:-:S05]  /*17ee40*/  PRMT R0, R15, 0x7770, RZ ;  /* 0x000077700f007816 */ /* 0x008fca00000000ff */
[----:B------:R0:W-:Y:S02]  /*17ee50*/  @P2 STG.E.U8 desc[UR4][R10.64], R0 ;  /* 0x000000000a002986 */ /* 0x0001e4000c101104 */
[C---:B0-----:R-:W-:Y:S02]  /*17ee60*/  PRMT R0, R15.reuse, 0x7771, RZ ;  /* 0x000077710f007816 */ /* 0x041fe400000000ff */
[----:B------:R-:W3:Y:S04]  /*17ee70*/  LDL.LU.64 R10, [R1+0x2ac8] ;  /* 0x002ac800010a7983 */ /* 0x000ee80000300a00 */
[----:B------:R0:W-:Y:S01]  /*17ee80*/  @P1 STG.E.U8 desc[UR4][R6.64], R0 ;  /* 0x0000000006001986 */ /* 0x0001e2000c101104 */
[----:B------:R-:W-:Y:S02]  /*17ee90*/  PRMT R4, R15, 0x7773, RZ ;  /* 0x000077730f047816 */ /* 0x000fe400000000ff */
[----:B------:R-:W-:-:S02]  /*17eea0*/  LOP3.LUT P2, RZ, R26, 0x80, RZ, 0xc0, !PT ;  /* 0x000000801aff7812 */ /* 0x000fc4000784c0ff */
[----:B0-----:R-:W-:-:S05]  /*17eeb0*/  PRMT R0, R15, 0x7772, RZ ;  /* 0x000077720f007816 */ /* 0x001fca00000000ff */
[----:B------:R0:W-:Y:S01]  /*17eec0*/  @P0 STG.E.U8 desc[UR4][R16.64], R0 ;  /* 0x0000000010000986 */ /* 0x0001e2000c101104 */
[C---:B------:R-:W-:Y:S02]  /*17eed0*/  LOP3.LUT P1, RZ, R26.reuse, 0x100, RZ, 0xc0, !PT ;  /* 0x000001001aff7812 */ /* 0x040fe4000782c0ff */
[----:B------:R-:W-:Y:S01]  /*17eee0*/  LOP3.LUT P0, RZ, R26, 0x200, RZ, 0xc0, !PT ;  /* 0x000002001aff7812 */ /* 0x000fe2000780c0ff */
[----:B0-----:R-:W4:Y:S04]  /*17eef0*/  LDL.LU.64 R16, [R1+0x2ac0] ;  /* 0x002ac00001107983 */ /* 0x001f280000300a00 */
[----:B------:R-:W2:Y:S04]  /*17ef00*/  LDL.LU R0, [R1+0x48] ;  /* 0x0000480001007983 */ /* 0x000ea80000300800 */
[----:B------:R0:W-:Y:S04]  /*17ef10*/  STL.64 [R1+0x5fa8], R26 ;  /* 0x005fa81a01007387 */ /* 0x0001e80000100a00 */
[----:B------:R-:W2:Y:S04]  /*17ef20*/  LDL.LU.64 R14, [R1+0x2498] ;  /* 0x00249800010e7983 */ /* 0x000ea80000300a00 */
[----:B0-----:R-:W2:Y:S01]  /*17ef30*/  LDL.LU.64 R26, [R1+0x2ab8] ;  /* 0x002ab800011a7983 */ /* 0x001ea20000300a00 */
        /* <DEDUP_REMOVED lines=14> */
[----:B------:R-:W-:Y:S01]  /*17f020*/  LOP3.LUT P6, RZ, R25, 0x8000000, RZ, 0xc0, !PT ;  /* 0x0800000019ff7812 */ /* 0x000fe200078cc0ff */
[----:B--2---:R0:W-:Y:S04]  /*17f030*/  STL.64 [R1+0x5fb0], R26 ;  /* 0x005fb01a01007387 */ /* 0x0041e80000100a00 */
[----:B0-----:R-:W2:Y:S08]  /*17f040*/  LDL.LU.64 R26, [R1+0x2cf8] ;  /* 0x002cf800011a7983 */ /* 0x001eb00000300a00 */
[----:B------:R0:W-:Y:S01]  /*17f050*/  @P6 STG.E.U8 desc[UR4][R12.64], R4 ;  /* 0x000000040c006986 */ /* 0x0001e2000c101104 */
[----:B------:R-:W-:-:S02]  /*17f060*/  LOP3.LUT P6, RZ, R2, 0x2000000, RZ, 0xc0, !PT ;  /* 0x0200000002ff7812 */ /* 0x000fc400078cc0ff */
[----:B0-----:R-:W-:Y:S01]  /*17f070*/  PRMT R4, R3, 0x7770, RZ ;  /* 0x0000777003047816 */ /* 0x001fe200000000ff */
[----:B------:R-:W2:Y:S10]  /*17f080*/  LDL.LU R12, [R1+0x4c] ;  /* 0x00004c00010c7983 */ /* 0x000eb40000300800 */
[----:B------:R0:W-:Y:S01]  /*17f090*/  @P6 STG.E.U8 desc[UR4][R8.64], R4 ;  /* 0x0000000408006986 */ /* 0x0001e2000c101104 */
[----:B------:R-:W-:-:S03]  /*17f0a0*/  LOP3.LUT P6, RZ, R2, 0x1000000, RZ, 0xc0, !PT ;  /* 0x0100000002ff7812 */ /* 0x000fc600078cc0ff */
[----:B------:R-:W2:Y:S04]  /*17f0b0*/  LDL.LU.64 R24, [R1+0x2ab0] ;  /* 0x002ab00001187983 */ /* 0x000ea80000300a00 */
[----:B------:R-:W2:Y:S01]  /*17f0c0*/  LDL.LU.64 R28, [R1+0x24a0] ;  /* 0x0024a000011c7983 */ /* 0x000ea20000300a00 */
[----:B0-----:R-:W-:-:S03]  /*17f0d0*/  PRMT R4, R3, 0x7771, RZ ;  /* 0x0000777103047816 */ /* 0x001fc600000000ff */
[----:B------:R-:W2:Y:S04]  /*17f0e0*/  LDL.LU R13, [R1+0x6c] ;  /* 0x00006c00010d7983 */ /* 0x000ea80000300800 */
[----:B---3--:R0:W-:Y:S01]  /*17f0f0*/  @P6 STG.E.U8 desc[UR4][R10.64], R4 ;  /* 0x000000040a006986 */ /* 0x0081e2000c101104 */
[C---:B------:R-:W-:Y:S02]  /*17f100*/  LOP3.LUT P6, RZ, R2.reuse, 0x800000, RZ, 0xc0, !PT ;  /* 0x0080000002ff7812 */ /* 0x040fe400078cc0ff */
[----:B0-----:R-:W-:Y:S01]  /*17f110*/  PRMT R10, R3, 0x7772, RZ ;  /* 0x00007772030a7816 */ /* 0x001fe200000000ff */
[----:B------:R-:W3:Y:S10]  /*17f120*/  LDL.LU.64 R4, [R1+0x2cf0] ;  /* 0x002cf00001047983 */ /* 0x000ef40000300a00 */
[----:B----4-:R0:W-:Y:S01]  /*17f130*/  @P6 STG.E.U8 desc[UR4][R16.64], R10 ;  /* 0x0000000a10006986 */ /* 0x0101e2000c101104 */
[----:B------:R-:W-:-:S02]  /*17f140*/  LOP3.LUT P6, RZ, R2, 0x400000, RZ, 0xc0, !PT ;  /* 0x0040000002ff7812 */ /* 0x000fc400078cc0ff */
[----:B------:R-:W-:Y:S01]  /*17f150*/  PRMT R3, R3, 0x7773, RZ ;  /* 0x0000777303037816 */ /* 0x000fe200000000ff */
[----:B------:R-:W4:Y:S04]  /*17f160*/  LDL.LU.64 R6, [R1+0x2aa8] ;  /* 0x002aa80001067983 */ /* 0x000f280000300a00 */
        /* <DEDUP_REMOVED lines=14> */
[C---:B------:R-:W-:Y:S02]  /*17f250*/  PRMT R3, R0.reuse, 0x7772, RZ ;  /* 0x0000777200037816 */ /* 0x040fe400000000ff */
[----:B------:R-:W-:-:S09]  /*17f260*/  PRMT R0, R0, 0x7773, RZ ;  /* 0x0000777300007816 */ /* 0x000fd200000000ff */
[----:B------:R-:W-:Y:S01]  /*17f270*/  @P6 STG.E.U8 desc[UR4][R24.64], R3 ;  /* 0x0000000318006986 */ /* 0x000fe2000c101104 */
[----:B------:R-:W-:-:S13]  /*17f280*/  LOP3.LUT P6, RZ, R2, 0x40000, RZ, 0xc0, !PT ;  /* 0x0004000002ff7812 */ /* 0x000fda00078cc0ff */
[----:B------:R0:W-:Y:S02]  /*17f290*/  @P6 STG.E.U8 desc[UR4][R28.64], R0 ;  /* 0x000000001c006986 */ /* 0x0001e4000c101104 */
[----:B0-----:R-:W-:-:S05]  /*17f2a0*/  PRMT R0, R13, 0x7770, RZ ;  /* 0x000077700d007816 */ /* 0x001fca00000000ff */
[----:B---3--:R0:W-:Y:S02]  /*17f2b0*/  @P5 STG.E.U8 desc[UR4][R4.64], R0 ;  /* 0x0000000004005986 */ /* 0x0081e4000c101104 */
[C---:B0-----:R-:W-:Y:S02]  /*17f2c0*/  PRMT R0, R13.reuse, 0x7771, RZ ;  /* 0x000077710d007816 */ /* 0x041fe400000000ff */
[----:B------:R-:W3:Y:S04]  /*17f2d0*/  LDL.LU.64 R4, [R1+0x2a90] ;  /* 0x002a900001047983 */ /* 0x000ee80000300a00 */
[----:B----4-:R0:W-:Y:S02]  /*17f2e0*/  @P4 STG.E.U8 desc[UR4][R6.64], R0 ;  /* 0x0000000006004986 */ /* 0x0101e4000c101104 */
        /* <DEDUP_REMOVED lines=10> */
[----:B------:R-:W4:Y:S01]  /*17f390*/  LDL.LU R13, [R1+0x50] ;  /* 0x00005000010d7983 */ /* 0x000f220000300800 */
[----:B------:R-:W-:-:S02]  /*17f3a0*/  LOP3.LUT R2, R2, 0xfffffbff, RZ, 0xc0, !PT ;  /* 0xfffffbff02027812 */ /* 0x000fc400078ec0ff */
[----:B------:R-:W-:-:S05]  /*17f3b0*/  PRMT R0, R12, 0x7771, RZ ;  /* 0x000077710c007816 */ /* 0x000fca00000000ff */
[----:B------:R0:W-:Y:S02]  /*17f3c0*/  @P0 STG.E.U8 desc[UR4][R14.64], R0 ;  /* 0x000000000e000986 */ /* 0x0001e4000c101104 */
[----:B0-----:R-:W-:Y:S01]  /*17f3d0*/  PRMT R0, R12, 0x7772, RZ ;  /* 0x000077720c007816 */ /* 0x001fe200000000ff */
[----:B------:R-:W-:Y:S02]  /*17f3e0*/  IMAD.MOV.U32 R15, RZ, RZ, R18 ;  /* 0x000000ffff0f7224 */ /* 0x000fe400078e0012 */
[----:B------:R-:W-:Y:S02]  /*17f3f0*/  IMAD.MOV.U32 R14, RZ, RZ, R21 ;  /* 0x000000ffff0e7224 */ /* 0x000fe400078e0015 */
[----:B------:R-:W-:Y:S02]  /*17f400*/  IMAD.MOV.U32 R18, RZ, RZ, R22 ;  /* 0x000000ffff127224 */ /* 0x000fe400078e0016 */
[----:B------:R-:W-:Y:S02]  /*17f410*/  IMAD.MOV.U32 R21, RZ, RZ, R23 ;  /* 0x000000ffff157224 */ /* 0x000fe400078e0017 */
        /* <DEDUP_REMOVED lines=22> */
[C---:B------:R-:W-:Y:S01]  /*17f580*/  LOP3.LUT P2, RZ, R26.reuse, 0x800, RZ, 0xc0, !PT ;  /* 0x000008001aff7812 */ /* 0x040fe2000784c0ff */
[----:B---3--:R0:W-:Y:S01]  /*17f590*/  @P3 STG.E.U8 desc[UR4][R4.64], R0 ;  /* 0x0000000004003986 */ /* 0x0081e2000c101104 */
[----:B------:R-:W-:-:S07]  /*17f5a0*/  LOP3.LUT P1, RZ, R26, 0x1000, RZ, 0xc0, !PT ;  /* 0x000010001aff7812 */ /* 0x000fce000782c0ff */
[----:B------:R-:W-:Y:S02]  /*17f5b0*/  @P6 LOP3.LUT R2, R2, 0x10000, RZ, 0xfc, !PT ;  /* 0x0001000002026812 */ /* 0x000fe400078efcff */
[----:B------:R-:W-:Y:S02]  /*17f5c0*/  LOP3.LUT P6, RZ, R26, 0x8000, RZ, 0xc0, !PT ;  /* 0x000080001aff7812 */ /* 0x000fe400078cc0ff */
[----:B0-----:R-:W-:Y:S02]  /*17f5d0*/  PRMT R0, R12, 0x7773, RZ ;  /* 0x000077730c007816 */ /* 0x001fe400000000ff */
[----:B------:R-:W-:Y:S02]  /*17f5e0*/  LOP3.LUT P0, RZ, R26, 0x2000, RZ, 0xc0, !PT ;  /* 0x000020001aff7812 */ /* 0x000fe4000780c0ff */
[----:B------:R-:W-:Y:S01]  /*17f5f0*/  LOP3.LUT R2, R2, 0xfffdffff, RZ, 0xc0, !PT ;  /* 0xfffdffff02027812 */ /* 0x000fe200078ec0ff */
[----:B----4-:R0:W-:Y:S06]  /*17f600*/  @P2 STG.E.U8 desc[UR4][R10.64], R0 ;  /* 0x000000000a002986 */ /* 0x0101ec000c101104 */
[----:B------:R-:W-:-:S02]  /*17f610*/  @P6 LOP3.LUT R2, R2, 0x20000, RZ, 0xfc, !PT ;  /* 0x0002000002026812 */ /* 0x000fc400078efcff */
[----:B------:R-:W-:Y:S01]  /*17f620*/  LOP3.LUT P6, RZ, R26, 0x4000, RZ, 0xc0, !PT ;  /* 0x000040001aff7812 */ /* 0x000fe200078cc0ff */
[----:B0-----:R-:W2:Y:S01]  /*17f630*/  LDL.LU.64 R10, [R1+0x2cd8] ;  /* 0x002cd800010a7983 */ /* 0x001ea20000300a00 */
[----:B------:R-:W-:-:S05]  /*17f640*/  PRMT R0, R13, 0x7770, RZ ;  /* 0x000077700d007816 */ /* 0x000fca00000000ff */
[----:B------:R0:W-:Y:S02]  /*17f650*/  @P1 STG.E.U8 desc[UR4][R6.64], R0 ;  /* 0x0000000006001986 */ /* 0x0001e4000c101104 */
[----:B0-----:R-:W-:-:S05]  /*17f660*/  PRMT R0, R13, 0x7771, RZ ;  /* 0x000077710d007816 */ /* 0x001fca00000000ff */
[----:B------:R0:W-:Y:S01]  /*17f670*/  @P0 STG.E.U8 desc[UR4][R16.64], R0 ;  /* 0x0000000010000986 */ /* 0x0001e2000c101104 */
[C---:B------:R-:W-:Y:S02]  /*17f680*/  LOP3.LUT P5, RZ, R26.reuse, 0x800000, RZ, 0xc0, !PT ;  /* 0x008000001aff7812 */ /* 0x040fe400078ac0ff */
[C---:B------:R-:W-:Y:S02]  /*17f690*/  LOP3.LUT P4, RZ, R26.reuse, 0x1000000, RZ, 0xc0, !PT ;  /* 0x010000001aff7812 */ /* 0x040fe4000788c0ff */
[C---:B------:R-:W-:Y:S02]  /*17f6a0*/  LOP3.LUT P3, RZ, R26.reuse, 0x2000000, RZ, 0xc0, !PT ;  /* 0x020000001aff7812 */ /* 0x040fe4000786c0ff */
[----:B0-----:R-:W-:Y:S01]  /*17f6b0*/  PRMT R0, R13, 0x7772, RZ ;  /* 0x000077720d007816 */ /* 0x001fe200000000ff */
[----:B------:R-:W3:Y:S01]  /*17f6c0*/  LDL.LU.64 R16, [R1+0x2a78] ;  /* 0x002a780001107983 */ /* 0x000ee20000300a00 */
[----:B------:R-:W-:-:S03]  /*17f6d0*/  LOP3.LUT P2, RZ, R26, 0x4000000, RZ, 0xc0, !PT ;  /* 0x040000001aff7812 */ /* 0x000fc6000784c0ff */
[----:B------:R-:W-:Y:S01]  /*17f6e0*/  STL.64 [R1+0x5f90], R26 ;  /* 0x005f901a01007387 */ /* 0x000fe20000100a00 */
[----:B------:R-:W-:-:S03]  /*17f6f0*/  LOP3.LUT P1, RZ, R26, 0x8000000, RZ, 0xc0, !PT ;  /* 0x080000001aff7812 */ /* 0x000fc6000782c0ff */
[----:B------:R0:W-:Y:S01]  /*17f700*/  STL.64 [R1+0x5fa0], R14 ;  /* 0x005fa00e01007387 */ /* 0x0001e20000100a00 */
[----:B------:R-:W-:-:S03]  /*17f710*/  LOP3.LUT P0, RZ, R26, 0x10000000, RZ, 0xc0, !PT ;  /* 0x100000001aff7812 */ /* 0x000fc6000780c0ff */
[----:B------:R1:W-:Y:S04]  /*17f720*/  @P6 STG.E.U8 desc[UR4][R8.64], R0 ;  /* 0x0000000008006986 */ /* 0x0003e8000c101104 */
[----:B0-----:R-:W4:Y:S04]  /*17f730*/  LDL.LU.64 R14, [R1+0x2a70] ;  /* 0x002a7000010e7983 */ /* 0x001f280000300a00 */
[----:B-1----:R-:W2:Y:S04]  /*17f740*/  LDL.LU R0, [R1+0x54] ;  /* 0x0000540001007983 */ /* 0x002ea80000300800 */
[----:B------:R-:W2:Y:S01]  /*17f750*/  LDL.LU.64 R26, [R1+0x2cd0] ;  /* 0x002cd000011a7983 */ /* 0x000ea20000300a00 */
[----:B------:R-:W-:-:S02]  /*17f760*/  LOP3.LUT P6, RZ, R2, 0x20000, RZ, 0xc0, !PT ;  /* 0x0002000002ff7812 */ /* 0x000fc400078cc0ff */
[----:B------:R-:W-:-:S11]  /*17f770*/  PRMT R4, R13, 0x7773, RZ ;  /* 0x000077730d047816 */ /* 0x000fd600000000ff */
[----:B------:R0:W-:Y:S01]  /*17f780*/  @P6 STG.E.U8 desc[UR4][R22.64], R4 ;  /* 0x0000000416006986 */ /* 0x0001e2000c101104 */
[C---:B------:R-:W-:Y:S02]  /*17f790*/  LOP3.LUT P6, RZ, R2.reuse, 0x10000, RZ, 0xc0, !PT ;  /* 0x0001000002ff7812 */ /* 0x040fe400078cc0ff */
[C---:B0-----:R-:W-:Y:S02]  /*17f7a0*/  PRMT R4, R3.reuse, 0x7770, RZ ;  /* 0x0000777003047816 */ /* 0x041fe400000000ff */
[----:B------:R-:W-:Y:S01]  /*17f7b0*/  PRMT R8, R3, 0x7771, RZ ;  /* 0x0000777103087816 */ /* 0x000fe200000000ff */
[----:B--2---:R0:W-:Y:S04]  /*17f7c0*/  STL.64 [R1+0x5f98], R26 ;  /* 0x005f981a01007387 */ /* 0x0041e80000100a00 */
[----:B0-----:R-:W2:Y:S04]  /*17f7d0*/  LDL.LU.64 R26, [R1+0x24c0] ;  /* 0x0024c000011a7983 */ /* 0x001ea80000300a00 */
[----:B------:R-:W-:Y:S01]  /*17f7e0*/  @P6 STG.E.U8 desc[UR4][R10.64], R4 ;  /* 0x000000040a006986 */ /* 0x000fe2000c101104 */
[----:B------:R-:W-:-:S03]  /*17f7f0*/  LOP3.LUT P6, RZ, R2, 0x8000, RZ, 0xc0, !PT ;  /* 0x0000800002ff7812 */ /* 0x000fc600078cc0ff */
[----:B------:R-:W2:Y:S04]  /*17f800*/  LDL.LU.64 R22, [R1+0x2a68] ;  /* 0x002a680001167983 */ /* 0x000ea80000300a00 */
[----:B------:R-:W2:Y:S04]  /*17f810*/  LDL.LU.64 R24, [R1+0x2a60] ;  /* 0x002a600001187983 */ /* 0x000ea80000300a00 */
[----:B------:R-:W2:Y:S04]  /*17f820*/  LDL.LU R13, [R1+0x34] ;  /* 0x00003400010d7983 */ /* 0x000ea80000300800 */
[----:B---3--:R0:W-:Y:S01]  /*17f830*/  @P6 STG.E.U8 desc[UR4][R16.64], R8 ;  /* 0x0000000810006986 */ /* 0x0081e2000c101104 */
[----:B------:R-:W-:-:S03]  /*17f840*/  LOP3.LUT P6, RZ, R2, 0x4000, RZ, 0xc0, !PT ;  /* 0x0000400002ff7812 */ /* 0x000fc600078cc0ff */
[----:B------:R-:W3:Y:S04]  /*17f850*/  LDL.LU R12, [R1+0x58] ;  /* 0x00005800010c7983 */ /* 0x000ee80000300800 */
[----:B------:R-:W3:Y:S01]  /*17f860*/  LDL.LU.64 R28, [R1+0x24c8] ;  /* 0x0024c800011c7983 */ /* 0x000ee20000300a00 */
[----:B0-----:R-:W-:-:S03]  /*17f870*/  PRMT R16, R3, 0x7772, RZ ;  /* 0x0000777203107816 */ /* 0x001fc600000000ff */
[----:B------:R-:W3:Y:S04]  /*17f880*/  LDL.LU.64 R4, [R1+0x2cc8] ;  /* 0x002cc80001047983 */ /* 0x000ee80000300a00 */
[----:B----4-:R0:W-:Y:S01]  /*17f890*/  @P6 STG.E.U8 desc[UR4][R14.64], R16 ;  /* 0x000000100e006986 */ /* 0x0101e2000c101104 */
[C---:B------:R-:W-:Y:S02]  /*17f8a0*/  LOP3.LUT P6, RZ, R2.reuse, 0x2000, RZ, 0xc0, !PT ;  /* 0x0000200002ff7812 */ /* 0x040fe400078cc0ff */
        /* <DEDUP_REMOVED lines=14> */
[----:B------:R0:W-:Y:S04]  /*17f990*/  @P6 STG.E.U8 desc[UR4][R22.64], R3 ;  /* 0x0000000316006986 */ /* 0x0001e8000c101104 */
[----:B0-----:R-:W2:Y:S01]  /*17f9a0*/  LDL.LU.64 R22, [R1+0x5f88] ;  /* 0x005f880001167983 */ /* 0x001ea20000300a00 */
[----:B------:R-:W-:-:S02]  /*17f9b0*/  LOP3.LUT P6, RZ, R2, 0x400, RZ, 0xc0, !PT ;  /* 0x0000040002ff7812 */ /* 0x000fc400078cc0ff */
[C---:B------:R-:W-:Y:S02]  /*17f9c0*/  PRMT R3, R0.reuse, 0x7772, RZ ;  /* 0x0000777200037816 */ /* 0x040fe400000000ff */
[----:B------:R-:W-:-:S09]  /*17f9d0*/  PRMT R0, R0, 0x7773, RZ ;  /* 0x0000777300007816 */ /* 0x000fd200000000ff */
[----:B------:R-:W-:Y:S04]  /*17f9e0*/  @P6 STG.E.U8 desc[UR4][R24.64], R3 ;  /* 0x0000000318006986 */ /* 0x000fe8000c101104 */
        /* <DEDUP_REMOVED lines=17> */
[----:B------:R-:W-:-:S02]  /*17fb00*/  LOP3.LUT R2, R2, 0xfffffffb, RZ, 0xc0, !PT ;  /* 0xfffffffb02027812 */ /* 0x000fc400078ec0ff */
[----:B------:R-:W-:Y:S01]  /*17fb10*/  PRMT R3, R12, 0x7771, RZ ;  /* 0x000077710c037816 */ /* 0x000fe200000000ff */
        /* <DEDUP_REMOVED lines=16> */
[----:B------:R-:W-:Y:S02]  /*17fc20*/  LOP3.LUT P3, RZ, R26, 0x20000000, RZ, 0xc0, !PT ;  /* 0x200000001aff7812 */ /* 0x000fe4000786c0ff */
[----:B------:R-:W-:Y:S02]  /*17fc30*/  LOP3.LUT R2, R2, 0xffffff7f, RZ, 0xc0, !PT ;  /* 0xffffff7f02027812 */ /* 0x000fe400078ec0ff */
[----:B------:R-:W-:-:S07]  /*17fc40*/  LOP3.LUT P2, RZ, R26, 0x40000000, RZ, 0xc0, !PT ;  /* 0x400000001aff7812 */ /* 0x000fce000784c0ff */
[----:B------:R-:W-:Y:S02]  /*17fc50*/  @P6 LOP3.LUT R2, R2, 0x80, RZ, 0xfc, !PT ;  /* 0x0000008002026812 */ /* 0x000fe400078efcff */
[----:B------:R-:W-:Y:S01]  /*17fc60*/  LOP3.LUT P6, RZ, R22, 0x8, RZ, 0xc0, !PT ;  /* 0x0000000816ff7812 */ /* 0x000fe200078cc0ff */
[----:B---3--:R0:W-:Y:S01]  /*17fc70*/  @P3 STG.E.U8 desc[UR4][R8.64], R3 ;  /* 0x0000000308003986 */ /* 0x0081e2000c101104 */
[----:B------:R-:W-:Y:S02]  /*17fc80*/  LOP3.LUT P1, RZ, R26, 0x80000000, RZ, 0xc0, !PT ;  /* 0x800000001aff7812 */ /* 0x000fe4000782c0ff */
[----:B------:R-:W-:Y:S02]  /*17fc90*/  LOP3.LUT R2, R2, 0xfffffeff, RZ, 0xc0, !PT ;  /* 0xfffffeff02027812 */ /* 0x000fe400078ec0ff */
[----:B------:R-:W-:Y:S02]  /*17fca0*/  LOP3.LUT P0, RZ, R22, 0x1, RZ, 0xc0, !PT ;  /* 0x0000000116ff7812 */ /* 0x000fe4000780c0ff */
[----:B0-----:R-:W-:-:S05]  /*17fcb0*/  PRMT R3, R12, 0x7772, RZ ;  /* 0x000077720c037816 */ /* 0x001fca00000000ff */
[----:B------:R-:W-:Y:S02]  /*17fcc0*/  @P6 LOP3.LUT R2, R2, 0x100, RZ, 0xfc, !PT ;  /* 0x0000010002026812 */ /* 0x000fe400078efcff */
[----:B------:R-:W-:Y:S01]  /*17fcd0*/  LOP3.LUT P6, RZ, R22, 0x4, RZ, 0xc0, !PT ;  /* 0x0000000416ff7812 */ /* 0x000fe200078cc0ff */
[----:B----4-:R0:W-:Y:S01]  /*17fce0*/  @P2 STG.E.U8 desc[UR4][R28.64], R3 ;  /* 0x000000031c002986 */ /* 0x0101e2000c101104 */
[----:B------:R-:W-:-:S03]  /*17fcf0*/  LOP3.LUT R2, R2, 0xfffffdff, RZ, 0xc0, !PT ;  /* 0xfffffdff02027812 */ /* 0x000fc600078ec0ff */
[----:B------:R-:W-:Y:S04]  /*17fd00*/  STL.64 [R1+0x5e00], R26 ;  /* 0x005e001a01007387 */ /* 0x000fe80000100a00 */
[----:B------:R-:W2:Y:S01]  /*17fd10*/  LDL.LU.64 R6, [R1+0x2a30] ;  /* 0x002a300001067983 */ /* 0x000ea20000300a00 */
[----:B0-----:R-:W-:-:S03]  /*17fd20*/  PRMT R3, R12, 0x7773, RZ ;  /* 0x000077730c037816 */ /* 0x001fc600000000ff */
[----:B------:R-:W3:Y:S04]  /*17fd30*/  LDL.LU.64 R8, [R1+0x24e0] ;  /* 0x0024e00001087983 */ /* 0x000ee80000300a00 */
[----:B------:R0:W-:Y:S01]  /*17fd40*/  @P1 STG.E.U8 desc[UR4][R10.64], R3 ;  /* 0x000000030a001986 */ /* 0x0001e2000c101104 */
[----:B------:R-:W-:Y:S02]  /*17fd50*/  @P6 LOP3.LUT R2, R2, 0x200, RZ, 0xfc, !PT ;  /* 0x0000020002026812 */ /* 0x000fe400078efcff */
[C---:B------:R-:W-:Y:S02]  /*17fd60*/  LOP3.LUT P6, RZ, R22.reuse, 0x2, RZ, 0xc0, !PT ;  /* 0x0000000216ff7812 */ /* 0x040fe400078cc0ff */
[C---:B------:R-:W-:Y:S02]  /*17fd70*/  LOP3.LUT P5, RZ, R22.reuse, 0x400, RZ, 0xc0, !PT ;  /* 0x0000040016ff7812 */ /* 0x040fe400078ac0ff */
[----:B0-----:R-:W-:Y:S01]  /*17fd80*/  PRMT R3, R13, 0x7770, RZ ;  /* 0x000077700d037816 */ /* 0x001fe200000000ff */
[----:B------:R-:W4:Y:S01]  /*17fd90*/  LDL.LU.64 R10, [R1+0x2cb0] ;  /* 0x002cb000010a7983 */ /* 0x000f220000300a00 */
        /* <DEDUP_REMOVED lines=18> */
[----:B------:R-:W2:Y:S01]  /*17fec0*/  LDL.LU.64 R26, [R1+0x2ca8] ;  /* 0x002ca800011a7983 */ /* 0x000ea20000300a00 */
[----:B0-----:R-:W-:-:S03]  /*17fed0*/  PRMT R3, R13, 0x7773, RZ ;  /* 0x000077730d037816 */ /* 0x001fc600000000ff */
[----:B------:R-:W2:Y:S04]  /*17fee0*/  LDL.LU.64 R24, [R1+0x2a18] ;  /* 0x002a180001187983 */ /* 0x000ea80000300a00 */
[----:B---3--:R0:W-:Y:S01]  /*17fef0*/  @P6 STG.E.U8 desc[UR4][R8.64], R3 ;  /* 0x0000000308006986 */ /* 0x0081e2000c101104 */
[----:B------:R-:W-:-:S03]  /*17ff00*/  LOP3.LUT P6, RZ, R2, 0x80, RZ, 0xc0, !PT ;  /* 0x0000008002ff7812 */ /* 0x000fc600078cc0ff */
[----:B------:R-:W3:Y:S04]  /*17ff10*/  LDL.LU.64 R28, [R1+0x2a10] ;  /* 0x002a1000011c7983 */ /* 0x000ee80000300a00 */
[----:B------:R-:W3:Y:S01]  /*17ff20*/  LDL.LU.64 R4, [R1+0x24f0] ;  /* 0x0024f00001047983 */ /* 0x000ee20000300a00 */
[----:B0-----:R-:W-:-:S03]  /*17ff30*/  PRMT R3, R0, 0x7770, RZ ;  /* 0x0000777000037816 */ /* 0x001fc600000000ff */
[----:B------:R-:W3:Y:S04]  /*17ff40*/  LDL.LU R13, [R1+0xd0] ;  /* 0x0000d000010d7983 */ /* 0x000ee80000300800 */
[----:B----4-:R0:W-:Y:S01]  /*17ff50*/  @P6 STG.E.U8 desc[UR4][R10.64], R3 ;  /* 0x000000030a006986 */ /* 0x0101e2000c101104 */
[----:B------:R-:W-:-:S03]  /*17ff60*/  LOP3.LUT P6, RZ, R2, 0x40, RZ, 0xc0, !PT ;  /* 0x0000004002ff7812 */ /* 0x000fc600078cc0ff */
[----:B------:R-:W4:Y:S04]  /*17ff70*/  LDL.LU.64 R6, [R1+0x2ca0] ;  /* 0x002ca00001067983 */ /* 0x000f280000300a00 */
[----:B------:R-:W3:Y:S01]  /*17ff80*/  LDL.LU.64 R8, [R1+0x2a08] ;  /* 0x002a080001087983 */ /* 0x000ee20000300a00 */
[----:B0-----:R-:W-:-:S03]  /*17ff90*/  PRMT R3, R0, 0x7771, RZ ;  /* 0x0000777100037816 */ /* 0x001fc600000000ff */
        /* <DEDUP_REMOVED lines=8> */
[----:B------:R-:W-:-:S11]  /*180020*/  PRMT R0, R0, 0x7773, RZ ;  /* 0x0000777300007816 */ /* 0x000fd600000000ff */
[----:B--2---:R0:W-:Y:S04]  /*180030*/  @P6 STG.E.U8 desc[UR4][R22.64], R0 ;  /* 0x0000000016006986 */ /* 0x0041e8000c101104 */
[----:B0-----:R-:W2:Y:S04]  /*180040*/  LDL.LU.64 R22, [R1+0x5f78] ;  /* 0x005f780001167983 */ /* 0x001ea80000300a00 */
[----:B------:R-:W2:Y:S01]  /*180050*/  LDL.LU R3, [R1+0x8] ;  /* 0x0000080001037983 */ /* 0x000ea20000300800 */
[----:B------:R-:W-:Y:S02]  /*180060*/  LOP3.LUT P6, RZ, R2, 0x8, RZ, 0xc0, !PT ;  /* 0x0000000802ff7812 */ /* 0x000fe400078cc0ff */
[----:B------:R-:W-:-:S11]  /*180070*/  PRMT R0, R12, 0x7770, RZ ;  /* 0x000077700c007816 */ /* 0x000fd600000000ff */
[----:B------:R0:W-:Y:S01]  /*180080*/  @P6 STG.E.U8 desc[UR4][R26.64], R0 ;  /* 0x000000001a006986 */ /* 0x0001e2000c101104 */
[----:B------:R-:W-:Y:S02]  /*180090*/  LOP3.LUT P6, RZ, R2, 0x4, RZ, 0xc0, !PT ;  /* 0x0000000402ff7812 */ /* 0x000fe400078cc0ff */
[----:B0-----:R-:W-:-:S11]  /*1800a0*/  PRMT R0, R12, 0x7771, RZ ;  /* 0x000077710c007816 */ /* 0x001fd600000000ff */
[----:B------:R0:W-:Y:S02]  /*1800b0*/  @P6 STG.E.U8 desc[UR4][R24.64], R0 ;  /* 0x0000000018006986 */ /* 0x0001e4000c101104 */
[----:B0-----:R-:W-:-:S05]  /*1800c0*/  PRMT R0, R12, 0x7772, RZ ;  /* 0x000077720c007816 */ /* 0x001fca00000000ff */
[----:B---3--:R0:W-:Y:S02]  /*1800d0*/  @P5 STG.E.U8 desc[UR4][R28.64], R0 ;  /* 0x000000001c005986 */ /* 0x0081e4000c101104 */
[----:B0-----:R-:W-:-:S05]  /*1800e0*/  PRMT R0, R12, 0x7773, RZ ;  /* 0x000077730c007816 */ /* 0x001fca00000000ff */
[----:B------:R0:W-:Y:S02]  /*1800f0*/  @P4 STG.E.U8 desc[UR4][R4.64], R0 ;  /* 0x0000000004004986 */ /* 0x0001e4000c101104 */
[C---:B0-----:R-:W-:Y:S02]  /*180100*/  PRMT R0, R13.reuse, 0x7770, RZ ;  /* 0x000077700d007816 */ /* 0x041fe400000000ff */
[----:B------:R-:W3:Y:S04]  /*180110*/  LDL.LU.64 R4, [R1+0x2f08] ;  /* 0x002f080001047983 */ /* 0x000ee80000300a00 */
[----:B----4-:R0:W-:Y:S02]  /*180120*/  @P3 STG.E.U8 desc[UR4][R6.64], R0 ;  /* 0x0000000006003986 */ /* 0x0101e4000c101104 */
[----:B0-----:R-:W-:-:S02]  /*180130*/  PRMT R0, R13, 0x7771, RZ ;  /* 0x000077710d007816 */ /* 0x001fc400000000ff */
[----:B------:R-:W4:Y:S04]  /*180140*/  LDL.LU.64 R6, [R1+0x2c98] ;  /* 0x002c980001067983 */ /* 0x000f280000300a00 */
[----:B------:R0:W-:Y:S04]  /*180150*/  @P2 STG.E.U8 desc[UR4][R8.64], R0 ;  /* 0x0000000008002986 */ /* 0x0001e8000c101104 */
[----:B------:R-:W3:Y:S01]  /*180160*/  LDL.LU.64 R24, [R1+0x2c90] ;  /* 0x002c900001187983 */ /* 0x000ee20000300a00 */
[----:B0-----:R-:W-:-:S05]  /*180170*/  PRMT R0, R13, 0x7772, RZ ;  /* 0x000077720d007816 */ /* 0x001fca00000000ff */
[----:B------:R0:W-:Y:S04]  /*180180*/  @P1 STG.E.U8 desc[UR4][R10.64], R0 ;  /* 0x000000000a001986 */ /* 0x0001e8000c101104 */
[----:B0-----:R-:W3:Y:S01]  /*180190*/  LDL.LU R11, [R1+0xb0] ;  /* 0x0000b000010b7983 */ /* 0x001ee20000300800 */
[----:B------:R-:W-:-:S03]  /*1801a0*/  PRMT R0, R13, 0x7773, RZ ;  /* 0x000077730d007816 */ /* 0x000fc600000000ff */
[----:B------:R-:W4:Y:S04]  /*1801b0*/  LDL.LU.64 R12, [R1+0x2500] ;  /* 0x00250000010c7983 */ /* 0x000f280000300a00 */
[----:B------:R0:W-:Y:S01]  /*1801c0*/  @P0 STG.E.U8 desc[UR4][R16.64], R0 ;  /* 0x0000000010000986 */ /* 0x0001e2000c101104 */
[----:B------:R-:W-:-:S03]  /*1801d0*/  LOP3.LUT R2, R2, 0xfffffffe, RZ, 0xc0, !PT ;  /* 0xfffffffe02027812 */ /* 0x000fc600078ec0ff */
[----:B0-----:R-:W4:Y:S04]  /*1801e0*/  LDL.LU.64 R16, [R1+0x2f00] ;  /* 0x002f000001107983 */ /* 0x001f280000300a00 */
[----:B------:R-:W4:Y:S04]  /*1801f0*/  LDL.LU R9, [R1+0xd4] ;  /* 0x0000d40001097983 */ /* 0x000f280000300800 */
[----:B------:R-:W4:Y:S01]  /*180200*/  LDL.LU.64 R28, [R1+0x2c88] ;  /* 0x002c8800011c7983 */ /* 0x000f220000300a00 */
[----:B--2---:R-:W-:Y:S02]  /*180210*/  LOP3.LUT P6, RZ, R22, 0x10000000, RZ, 0xc0, !PT ;  /* 0x1000000016ff7812 */ /* 0x004fe400078cc0ff */
        /* <DEDUP_REMOVED lines=15> */
[C---:B------:R-:W-:Y:S02]  /*180310*/  LOP3.LUT P3, RZ, R22.reuse, 0x10000, RZ, 0xc0, !PT ;  /* 0x0001000016ff7812 */ /* 0x040fe4000786c0ff */
[----:B------:R-:W-:Y:S02]  /*180320*/  LOP3.LUT R3, R3, 0x7fffffff, RZ, 0xc0, !PT ;  /* 0x7fffffff03037812 */ /* 0x000fe400078ec0ff */
[----:B------:R-:W-:-:S07]  /*180330*/  LOP3.LUT P2, RZ, R22, 0x20000, RZ, 0xc0, !PT ;  /* 0x0002000016ff7812 */ /* 0x000fce000784c0ff */
[----:B------:R-:W-:Y:S02]  /*180340*/  @P6 LOP3.LUT R3, R3, 0x80000000, RZ, 0xfc, !PT ;  /* 0x8000000003036812 */ /* 0x000fe400078efcff */
[C---:B------:R-:W-:Y:S02]  /*180350*/  LOP3.LUT P6, RZ, R22.reuse, 0x400000, RZ, 0xc0, !PT ;  /* 0x0040000016ff7812 */ /* 0x040fe400078cc0ff */
[C---:B------:R-:W-:Y:S02]  /*180360*/  LOP3.LUT P1, RZ, R22.reuse, 0x40000, RZ, 0xc0, !PT ;  /* 0x0004000016ff7812 */ /* 0x040fe4000782c0ff */
[----:B------:R-:W-:-:S09]  /*180370*/  LOP3.LUT P0, RZ, R22, 0x80000, RZ, 0xc0, !PT ;  /* 0x0008000016ff7812 */ /* 0x000fd2000780c0ff */
[----:B------:R-:W-:Y:S02]  /*180380*/  @P6 LOP3.LUT R2, R2, 0x1, RZ, 0xfc, !PT ;  /* 0x0000000102026812 */ /* 0x000fe400078efcff */
[----:B------:R-:W-:Y:S02]  /*180390*/  LOP3.LUT P6, RZ, R22, 0x200000, RZ, 0xc0, !PT ;  /* 0x0020000016ff7812 */ /* 0x000fe400078cc0ff */
[----:B------:R-:W-:Y:S02]  /*1803a0*/  LOP3.LUT R2, R2, 0xfffffffd, RZ, 0xc0, !PT ;  /* 0xfffffffd02027812 */ /* 0x000fe400078ec0ff */
[----:B---3--:R-:W-:-:S05]  /*1803b0*/  PRMT R0, R11, 0x7770, RZ ;  /* 0x000077700b007816 */ /* 0x008fca00000000ff */
[----:B------:R0:W-:Y:S02]  /*1803c0*/  @P3 STG.E.U8 desc[UR4][R4.64], R0 ;  /* 0x0000000004003986 */ /* 0x0001e4000c101104 */
[C---:B0-----:R-:W-:Y:S02]  /*1803d0*/  PRMT R4, R11.reuse, 0x7771, RZ ;  /* 0x000077710b047816 */ /* 0x041fe400000000ff */
[----:B------:R-:W2:Y:S04]  /*1803e0*/  LDL.LU R0, [R1+0xb4] ;  /* 0x0000b40001007983 */ /* 0x000ea80000300800 */
[----:B----4-:R0:W-:Y:S02]  /*1803f0*/  @P2 STG.E.U8 desc[UR4][R6.64], R4 ;  /* 0x0000000406002986 */ /* 0x0101e4000c101104 */
[----:B0-----:R-:W-:-:S02]  /*180400*/  PRMT R4, R11, 0x7772, RZ ;  /* 0x000077720b047816 */ /* 0x001fc400000000ff */
[----:B------:R-:W3:Y:S04]  /*180410*/  LDL.LU.64 R6, [R1+0x2c80] ;  /* 0x002c800001067983 */ /* 0x000ee80000300a00 */
[----:B------:R0:W-:Y:S01]  /*180420*/  @P1 STG.E.U8 desc[UR4][R24.64], R4 ;  /* 0x0000000418001986 */ /* 0x0001e2000c101104 */
[----:B------:R-:W-:Y:S02]  /*180430*/  @P6 LOP3.LUT R2, R2, 0x2, RZ, 0xfc, !PT ;  /* 0x0000000202026812 */ /* 0x000fe400078efcff */
[C---:B------:R-:W-:Y:S02]  /*180440*/  LOP3.LUT P6, RZ, R22.reuse, 0x100000, RZ, 0xc0, !PT ;  /* 0x0010000016ff7812 */ /* 0x040fe400078cc0ff */
[----:B------:R-:W-:Y:S02]  /*180450*/  LOP3.LUT P5, RZ, R22, 0x20000000, RZ, 0xc0, !PT ;  /* 0x2000000016ff7812 */ /* 0x000fe400078ac0ff */
[----:B0-----:R-:W-:-:S02]  /*180460*/  PRMT R4, R11, 0x7773, RZ ;  /* 0x000077730b047816 */ /* 0x001fc400000000ff */
[----:B------:R-:W4:Y:S01]  /*180470*/  LDL.LU.64 R10, [R1+0x2508] ;  /* 0x00250800010a7983 */ /* 0x000f220000300a00 */
[----:B------:R-:W-:-:S03]  /*180480*/  LOP3.LUT P4, RZ, R22, 0x40000000, RZ, 0xc0, !PT ;  /* 0x4000000016ff7812 */ /* 0x000fc6000788c0ff */
[----:B------:R0:W-:Y:S01]  /*180490*/  @P0 STG.E.U8 desc[UR4][R12.64], R4 ;  /* 0x000000040c000986 */ /* 0x0001e2000c101104 */
[----:B------:R-:W-:Y:S02]  /*1804a0*/  LOP3.LUT P3, RZ, R22, 0x80000000, RZ, 0xc0, !PT ;  /* 0x8000000016ff7812 */ /* 0x000fe4000786c0ff */
        /* <DEDUP_REMOVED lines=8> */
[----:B------:R-:W-:Y:S02]  /*180530*/  LOP3.LUT P6, RZ, R2, 0x2, RZ, 0xc0, !PT ;  /* 0x0000000202ff7812 */ /* 0x000fe400078cc0ff */
[----:B0-----:R-:W-:-:S11]  /*180540*/  PRMT R4, R9, 0x7771, RZ ;  /* 0x0000777109047816 */ /* 0x001fd600000000ff */
[----:B------:R-:W-:Y:S01]  /*180550*/  @P6 STG.E.U8 desc[UR4][R28.64], R4 ;  /* 0x000000041c006986 */ /* 0x000fe2000c101104 */
[----:B------:R-:W-:Y:S02]  /*180560*/  LOP3.LUT P6, RZ, R2, 0x1, RZ, 0xc0, !PT ;  /* 0x0000000102ff7812 */ /* 0x000fe400078cc0ff */
[----:B------:R-:W-:Y:S01]  /*180570*/  PRMT R2, R9, 0x7772, RZ ;  /* 0x0000777209027816 */ /* 0x000fe200000000ff */
[----:B--2---:R0:W-:Y:S04]  /*180580*/  STL.64 [R1+0x5f70], R22 ;  /* 0x005f701601007387 */ /* 0x0041e80000100a00 */
[----:B0-----:R-:W2:Y:S06]  /*180590*/  LDL.LU.64 R22, [R1+0x2c78] ;  /* 0x002c780001167983 */ /* 0x001eac0000300a00 */
[----:B---3--:R0:W-:Y:S01]  /*1805a0*/  @P6 STG.E.U8 desc[UR4][R6.64], R2 ;  /* 0x0000000206006986 */ /* 0x0081e2000c101104 */
[----:B------:R-:W-:-:S03]  /*1805b0*/  LOP3.LUT P6, RZ, R3, 0x80000000, RZ, 0xc0, !PT ;  /* 0x8000000003ff7812 */ /* 0x000fc600078cc0ff */
[----:B------:R-:W3:Y:S04]  /*1805c0*/  LDL.LU R17, [R1+0xd8] ;  /* 0x0000d80001117983 */ /* 0x000ee80000300800 */
[----:B------:R-:W3:Y:S01]  /*1805d0*/  LDL.LU R16, [R1+0xb8] ;  /* 0x0000b80001107983 */ /* 0x000ee20000300800 */
[----:B0-----:R-:W-:-:S03]  /*1805e0*/  PRMT R2, R9, 0x7773, RZ ;  /* 0x0000777309027816 */ /* 0x001fc600000000ff */
[----:B------:R-:W3:Y:S04]  /*1805f0*/  LDL.LU.64 R26, [R1+0x2510] ;  /* 0x00251000011a7983 */ /* 0x000ee80000300a00 */
[----:B----4-:R0:W-:Y:S01]  /*180600*/  @P6 STG.E.U8 desc[UR4][R10.64], R2 ;  /* 0x000000020a006986 */ /* 0x0101e2000c101104 */
[----:B------:R-:W-:-:S03]  /*180610*/  LOP3.LUT P6, RZ, R3, 0x40000000, RZ, 0xc0, !PT ;  /* 0x4000000003ff7812 */ /* 0x000fc600078cc0ff */
[----:B------:R-:W4:Y:S04]  /*180620*/  LDL.LU.64 R24, [R1+0x2ef0] ;  /* 0x002ef00001187983 */ /* 0x000f280000300a00 */
[----:B------:R-:W3:Y:S01]  /*180630*/  LDL.LU.64 R28, [R1+0x2c68] ;  /* 0x002c6800011c7983 */ /* 0x000ee20000300a00 */
[----:B0-----:R-:W-:-:S03]  /*180640*/  PRMT R2, R0, 0x7770, RZ ;  /* 0x0000777000027816 */ /* 0x001fc600000000ff */
[----:B------:R-:W3:Y:S04]  /*180650*/  LDL.LU.64 R4, [R1+0x2c60] ;  /* 0x002c600001047983 */ /* 0x000ee80000300a00 */
[----:B------:R0:W-:Y:S01]  /*180660*/  @P6 STG.E.U8 desc[UR4][R12.64], R2 ;  /* 0x000000020c006986 */ /* 0x0001e2000c101104 */
[----:B------:R-:W-:-:S03]  /*180670*/  LOP3.LUT P6, RZ, R3, 0x20000000, RZ, 0xc0, !PT ;  /* 0x2000000003ff7812 */ /* 0x000fc600078cc0ff */
[----:B------:R-:W3:Y:S04]  /*180680*/  LDL.LU.64 R6, [R1+0x2518] ;  /* 0x0025180001067983 */ /* 0x000ee80000300a00 */
[----:B------:R-:W3:Y:S01]  /*180690*/  LDL.LU.64 R8, [R1+0x2ee8] ;  /* 0x002ee80001087983 */ /* 0x000ee20000300a00 */
[----:B0-----:R-:W-:-:S03]  /*1806a0*/  PRMT R2, R0, 0x7771, RZ ;  /* 0x0000777100027816 */ /* 0x001fc600000000ff */
[----:B------:R-:W3:Y:S04]  /*1806b0*/  LDL.LU.64 R10, [R1+0x2c58] ;  /* 0x002c5800010a7983 */ /* 0x000ee80000300a00 */
[----:B------:R-:W3:Y:S04]  /*1806c0*/  LDL.LU.64 R12, [R1+0x2c50] ;  /* 0x002c5000010c7983 */ /* 0x000ee80000300a00 */
[----:B--2---:R0:W-:Y:S04]  /*1806d0*/  @P6 STG.E.U8 desc[UR4][R22.64], R2 ;  /* 0x0000000216006986 */ /* 0x0041e8000c101104 */
[----:B0-----:R-:W2:Y:S01]  /*1806e0*/  LDL.LU.64 R22, [R1+0x5f70] ;  /* 0x005f700001167983 */ /* 0x001ea20000300a00 */
[----:B------:R-:W-:-:S02]  /*1806f0*/  LOP3.LUT P6, RZ, R3, 0x10000000, RZ, 0xc0, !PT ;  /* 0x1000000003ff7812 */ /* 0x000fc400078cc0ff */
[C---:B------:R-:W-:Y:S02]  /*180700*/  PRMT R2, R0.reuse, 0x7772, RZ ;  /* 0x0000777200027816 */ /* 0x040fe400000000ff */
[----:B------:R-:W-:-:S09]  /*180710*/  PRMT R0, R0, 0x7773, RZ ;  /* 0x0000777300007816 */ /* 0x000fd200000000ff */
[----:B--2---:R0:W-:Y:S04]  /*180720*/  @P6 STG.E.U8 desc[UR4][R22.64], R2 ;  /* 0x0000000216006986 */ /* 0x0041e8000c101104 */
[----:B0-----:R-:W2:Y:S01]  /*180730*/  LDL.LU.64 R22, [R1+0x5f68] ;  /* 0x005f680001167983 */ /* 0x001ea20000300a00 */
[----:B------:R-:W-:-:S13]  /*180740*/  LOP3.LUT P6, RZ, R3, 0x8000000, RZ, 0xc0, !PT ;  /* 0x0800000003ff7812 */ /* 0x000fda00078cc0ff */
[----:B---3--:R0:W-:Y:S01]  /*180750*/  @P6 STG.E.U8 desc[UR4][R26.64], R0 ;  /* 0x000000001a006986 */ /* 0x0081e2000c101104 */
[----:B------:R-:W-:Y:S02]  /*180760*/  LOP3.LUT P6, RZ, R3, 0x4000000, RZ, 0xc0, !PT ;  /* 0x0400000003ff7812 */ /* 0x000fe400078cc0ff */
[----:B0-----:R-:W-:-:S11]  /*180770*/  PRMT R0, R17, 0x7770, RZ ;  /* 0x0000777011007816 */ /* 0x001fd600000000ff */
        /* <DEDUP_REMOVED lines=8> */
[----:B------:R-:W3:Y:S04]  /*180800*/  LDL.LU.64 R6, [R1+0x2520] ;  /* 0x0025200001067983 */ /* 0x000ee80000300a00 */
        /* <DEDUP_REMOVED lines=8> */
[----:B------:R-:W4:Y:S01]  /*180890*/  LDL.LU R17, [R1+0xdc] ;  /* 0x0000dc0001117983 */ /* 0x000f220000300800 */
[----:B------:R-:W-:-:S02]  /*1808a0*/  LOP3.LUT R3, R3, 0xfffbffff, RZ, 0xc0, !PT ;  /* 0xfffbffff03037812 */ /* 0x000fc400078ec0ff */
[----:B------:R-:W-:Y:S01]  /*1808b0*/  PRMT R0, R16, 0x7773, RZ ;  /* 0x0000777310007816 */ /* 0x000fe200000000ff */
        /* <DEDUP_REMOVED lines=19> */
[C---:B------:R-:W-:Y:S02]  /*1809f0*/  LOP3.LUT P2, RZ, R23.reuse, 0x10, RZ, 0xc0, !PT ;  /* 0x0000001017ff7812 */ /* 0x040fe4000784c0ff */
[----:B------:R-:W-:-:S07]  /*180a00*/  LOP3.LUT P1, RZ, R23, 0x20, RZ, 0xc0, !PT ;  /* 0x0000002017ff7812 */ /* 0x000fce000782c0ff */
[----:B------:R-:W-:Y:S02]  /*180a10*/  @P6 LOP3.LUT R3, R3, 0x800000, RZ, 0xfc, !PT ;  /* 0x0080000003036812 */ /* 0x000fe400078efcff */
[----:B------:R-:W-:Y:S02]  /*180a20*/  LOP3.LUT P6, RZ, R23, 0x200, RZ, 0xc0, !PT ;  /* 0x0000020017ff7812 */ /* 0x000fe400078cc0ff */
[----:B------:R-:W-:Y:S01]  /*180a30*/  LOP3.LUT R3, R3, 0xfeffffff, RZ, 0xc0, !PT ;  /* 0xfeffffff03037812 */ /* 0x000fe200078ec0ff */
[----:B---3--:R0:W-:Y:S01]  /*180a40*/  @P3 STG.E.U8 desc[UR4][R6.64], R0 ;  /* 0x0000000006003986 */ /* 0x0081e2000c101104 */
[----:B------:R-:W-:-:S09]  /*180a50*/  LOP3.LUT P0, RZ, R23, 0x40, RZ, 0xc0, !PT ;  /* 0x0000004017ff7812 */ /* 0x000fd2000780c0ff */
[----:B------:R-:W-:Y:S02]  /*180a60*/  @P6 LOP3.LUT R3, R3, 0x1000000, RZ, 0xfc, !PT ;  /* 0x0100000003036812 */ /* 0x000fe400078efcff */
[----:B------:R-:W-:Y:S02]  /*180a70*/  LOP3.LUT P6, RZ, R23, 0x100, RZ, 0xc0, !PT ;  /* 0x0000010017ff7812 */ /* 0x000fe400078cc0ff */
[----:B------:R-:W-:Y:S01]  /*180a80*/  LOP3.LUT R3, R3, 0xfdffffff, RZ, 0xc0, !PT ;  /* 0xfdffffff03037812 */ /* 0x000fe200078ec0ff */
[----:B0-----:R-:W2:Y:S01]  /*180a90*/  LDL.LU.64 R6, [R1+0x2ed8] ;  /* 0x002ed80001067983 */ /* 0x001ea20000300a00 */
[C---:B------:R-:W-:Y:S02]  /*180aa0*/  LOP3.LUT P5, RZ, R23.reuse, 0x10000, RZ, 0xc0, !PT ;  /* 0x0001000017ff7812 */ /* 0x040fe400078ac0ff */
[C---:B------:R-:W-:Y:S02]  /*180ab0*/  LOP3.LUT P4, RZ, R23.reuse, 0x20000, RZ, 0xc0, !PT ;  /* 0x0002000017ff7812 */ /* 0x040fe4000788c0ff */
[----:B------:R-:W-:-:S05]  /*180ac0*/  LOP3.LUT P3, RZ, R23, 0x40000, RZ, 0xc0, !PT ;  /* 0x0004000017ff7812 */ /* 0x000fca000786c0ff */
[----:B------:R-:W-:Y:S02]  /*180ad0*/  @P6 LOP3.LUT R3, R3, 0x2000000, RZ, 0xfc, !PT ;  /* 0x0200000003036812 */ /* 0x000fe400078efcff */
[----:B------:R-:W-:Y:S02]  /*180ae0*/  LOP3.LUT P6, RZ, R23, 0x80, RZ, 0xc0, !PT ;  /* 0x0000008017ff7812 */ /* 0x000fe400078cc0ff */
[----:B----4-:R-:W-:-:S05]  /*180af0*/  PRMT R0, R17, 0x7770, RZ ;  /* 0x0000777011007816 */ /* 0x010fca00000000ff */
[----:B------:R0:W-:Y:S02]  /*180b00*/  @P2 STG.E.U8 desc[UR4][R10.64], R0 ;  /* 0x000000000a002986 */ /* 0x0001e4000c101104 */
[----:B0-----:R-:W-:Y:S02]  /*180b10*/  PRMT R0, R17, 0x7771, RZ ;  /* 0x0000777111007816 */ /* 0x001fe400000000ff */
[----:B------:R-:W3:Y:S04]  /*180b20*/  LDL.LU.64 R10, [R1+0x2c38] ;  /* 0x002c3800010a7983 */ /* 0x000ee80000300a00 */
[----:B------:R0:W-:Y:S01]  /*180b30*/  @P1 STG.E.U8 desc[UR4][R4.64], R0 ;  /* 0x0000000004001986 */ /* 0x0001e2000c101104 */
[C---:B------:R-:W-:Y:S02]  /*180b40*/  LOP3.LUT P2, RZ, R23.reuse, 0x80000, RZ, 0xc0, !PT ;  /* 0x0008000017ff7812 */ /* 0x040fe4000784c0ff */
[----:B------:R-:W-:-:S02]  /*180b50*/  LOP3.LUT P1, RZ, R23, 0x100000, RZ, 0xc0, !PT ;  /* 0x0010000017ff7812 */ /* 0x000fc4000782c0ff */
[C---:B0-----:R-:W-:Y:S02]  /*180b60*/  PRMT R0, R17.reuse, 0x7772, RZ ;  /* 0x0000777211007816 */ /* 0x041fe400000000ff */
[----:B------:R-:W-:-:S03]  /*180b70*/  PRMT R4, R17, 0x7773, RZ ;  /* 0x0000777311047816 */ /* 0x000fc600000000ff */
[----:B------:R0:W-:Y:S01]  /*180b80*/  @P0 STG.E.U8 desc[UR4][R12.64], R0 ;  /* 0x000000000c000986 */ /* 0x0001e2000c101104 */
[----:B------:R-:W-:-:S03]  /*180b90*/  LOP3.LUT P0, RZ, R23, 0x200000, RZ, 0xc0, !PT ;  /* 0x0020000017ff7812 */ /* 0x000fc6000780c0ff */
[----:B0-----:R-:W4:Y:S04]  /*180ba0*/  LDL.LU.64 R12, [R1+0x2c30] ;  /* 0x002c3000010c7983 */ /* 0x001f280000300a00 */
[----:B------:R-:W2:Y:S04]  /*180bb0*/  LDL.LU R0, [R1+0xc0] ;  /* 0x0000c00001007983 */ /* 0x000ea80000300800 */
[----:B------:R0:W-:Y:S04]  /*180bc0*/  STL.64 [R1+0x5f58], R22 ;  /* 0x005f581601007387 */ /* 0x0001e80000100a00 */
[----:B------:R-:W2:Y:S04]  /*180bd0*/  LDL.LU.64 R16, [R1+0x2530] ;  /* 0x0025300001107983 */ /* 0x000ea80000300a00 */
[----:B0-----:R-:W2:Y:S04]  /*180be0*/  LDL.LU.64 R22, [R1+0x2c28] ;  /* 0x002c280001167983 */ /* 0x001ea80000300a00 */
[----:B------:R0:W-:Y:S01]  /*180bf0*/  @P6 STG.E.U8 desc[UR4][R8.64], R4 ;  /* 0x0000000408006986 */ /* 0x0001e2000c101104 */
[----:B------:R-:W-:-:S02]  /*180c00*/  LOP3.LUT P6, RZ, R3, 0x2000000, RZ, 0xc0, !PT ;  /* 0x0200000003ff7812 */ /* 0x000fc400078cc0ff */
        /* <DEDUP_REMOVED lines=19> */
[----:B0-----:R-:W3:Y:S06]  /*180d40*/  LDL.LU.64 R10, [R1+0x2540] ;  /* 0x00254000010a7983 */ /* 0x001eec0000300a00 */
        /* <DEDUP_REMOVED lines=9> */
[----:B--2---:R0:W-:Y:S01]  /*180de0*/  @P6 STG.E.U8 desc[UR4][R22.64], R2 ;  /* 0x0000000216006986 */ /* 0x0041e2000c101104 */
[C---:B------:R-:W-:Y:S02]  /*180df0*/  LOP3.LUT P6, RZ, R3.reuse, 0x80000, RZ, 0xc0, !PT ;  /* 0x0008000003ff7812 */ /* 0x040fe400078cc0ff */
[----:B0-----:R-:W-:Y:S01]  /*180e00*/  PRMT R2, R0, 0x7772, RZ ;  /* 0x0000777200027816 */ /* 0x001fe200000000ff */
[----:B------:R-:W2:Y:S10]  /*180e10*/  LDL.LU.64 R22, [R1+0x5f58] ;  /* 0x005f580001167983 */ /* 0x000eb40000300a00 */
[----:B------:R0:W-:Y:S04]  /*180e20*/  @P6 STG.E.U8 desc[UR4][R24.64], R2 ;  /* 0x0000000218006986 */ /* 0x0001e8000c101104 */
[----:B0-----:R-:W2:Y:S01]  /*180e30*/  LDL.LU.64 R24, [R1+0x5f50] ;  /* 0x005f500001187983 */ /* 0x001ea20000300a00 */
[----:B------:R-:W-:-:S02]  /*180e40*/  LOP3.LUT P6, RZ, R3, 0x40000, RZ, 0xc0, !PT ;  /* 0x0004000003ff7812 */ /* 0x000fc400078cc0ff */
[----:B------:R-:W-:-:S11]  /*180e50*/  PRMT R0, R0, 0x7773, RZ ;  /* 0x0000777300007816 */ /* 0x000fd600000000ff */
[----:B------:R3:W-:Y:S02]  /*180e60*/  @P6 STG.E.U8 desc[UR4][R26.64], R0 ;  /* 0x000000001a006986 */ /* 0x0007e4000c101104 */
[----:B---3--:R-:W-:-:S05]  /*180e70*/  PRMT R0, R9, 0x7770, RZ ;  /* 0x0000777009007816 */ /* 0x008fca00000000ff */
[----:B------:R0:W-:Y:S02]  /*180e80*/  @P5 STG.E.U8 desc[UR4][R28.64], R0 ;  /* 0x000000001c005986 */ /* 0x0001e4000c101104 */
[C---:B0-----:R-:W-:Y:S02]  /*180e90*/  PRMT R0, R9.reuse, 0x7771, RZ ;  /* 0x0000777109007816 */ /* 0x041fe400000000ff */
[----:B------:R-:W3:Y:S04]  /*180ea0*/  LDL.LU.64 R28, [R1+0x2c00] ;  /* 0x002c0000011c7983 */ /* 0x000ee80000300a00 */
[----:B------:R0:W-:Y:S02]  /*180eb0*/  @P4 STG.E.U8 desc[UR4][R4.64], R0 ;  /* 0x0000000004004986 */ /* 0x0001e4000c101104 */
[----:B0-----:R-:W-:-:S05]  /*180ec0*/  PRMT R0, R9, 0x7772, RZ ;  /* 0x0000777209007816 */ /* 0x001fca00000000ff */
        /* <DEDUP_REMOVED lines=40> */
[C---:B------:R-:W-:Y:S02]  /*181150*/  LOP3.LUT P6, RZ, R23.reuse, 0x8000000, RZ, 0xc0, !PT ;  /* 0x0800000017ff7812 */ /* 0x040fe400078cc0ff */
[----:B0-----:R-:W-:Y:S02]  /*181160*/  PRMT R0, R8, 0x7773, RZ ;  /* 0x0000777308007816 */ /* 0x001fe400000000ff */
[----:B------:R-:W-:Y:S02]  /*181170*/  LOP3.LUT P0, RZ, R23, 0x2000000, RZ, 0xc0, !PT ;  /* 0x0200000017ff7812 */ /* 0x000fe4000780c0ff */
[----:B------:R-:W-:Y:S01]  /*181180*/  LOP3.LUT R3, R3, 0xfffdffff, RZ, 0xc0, !PT ;  /* 0xfffdffff03037812 */ /* 0x000fe200078ec0ff */
[----:B----4-:R0:W-:Y:S06]  /*181190*/  @P2 STG.E.U8 desc[UR4][R12.64], R0 ;  /* 0x000000000c002986 */ /* 0x0101ec000c101104 */
[----:B------:R-:W-:-:S02]  /*1811a0*/  @P6 LOP3.LUT R3, R3, 0x20000, RZ, 0xfc, !PT ;  /* 0x0002000003036812 */ /* 0x000fc400078efcff */
[----:B------:R-:W-:Y:S01]  /*1811b0*/  LOP3.LUT P6, RZ, R23, 0x4000000, RZ, 0xc0, !PT ;  /* 0x0400000017ff7812 */ /* 0x000fe200078cc0ff */
[----:B------:R-:W-:Y:S04]  /*1811c0*/  STL.64 [R1+0x5c78], R22 ;  /* 0x005c781601007387 */ /* 0x000fe80000100a00 */
        /* <DEDUP_REMOVED lines=56> */
[C---:B0-----:R-:W-:Y:S02]  /*181550*/  PRMT R2, R0.reuse, 0x7772, RZ ;  /* 0x0000777200027816 */ /* 0x041fe400000000ff */
        /* <DEDUP_REMOVED lines=9> */
[----:B0-----:R-:W-:-:S05]  /*1815f0*/  PRMT R0, R11, 0x7773, RZ ;  /* 0x000077730b007816 */ /* 0x001fca00000000ff */
[----:B------:R0:W-:Y:S02]  /*181600*/  @P1 STG.E.U8 desc[UR4][R12.64], R0 ;  /* 0x000000000c001986 */ /* 0x0001e4000c101104 */
[----:B0-----:R-:W-:-:S05]  /*181610*/  PRMT R0, R10, 0x7770, RZ ;  /* 0x000077700a007816 */ /* 0x001fca00000000ff */
[----:B------:R0:W-:Y:S02]  /*181620*/  @P0 STG.E.U8 desc[UR4][R16.64], R0 ;  /* 0x0000000010000986 */ /* 0x0001e4000c101104 */
[----:B0-----:R-:W-:Y:S02]  /*181630*/  IMAD.MOV.U32 R17, RZ, RZ, R14 ;  /* 0x000000ffff117224 */ /* 0x001fe400078e000e */
[----:B------:R-:W-:Y:S02]  /*181640*/  IMAD.MOV.U32 R16, RZ, RZ, R15 ;  /* 0x000000ffff107224 */ /* 0x000fe400078e000f */
[----:B------:R-:W-:Y:S02]  /*181650*/  IMAD.MOV.U32 R14, RZ, RZ, R19 ;  /* 0x000000ffff0e7224 */ /* 0x000fe400078e0013 */
[----:B------:R-:W-:Y:S02]  /*181660*/  IMAD.MOV.U32 R15, RZ, RZ, R20 ;  /* 0x000000ffff0f7224 */ /* 0x000fe400078e0014 */
[----:B------:R-:W-:-:S02]  /*181670*/  IMAD.MOV.U32 R19, RZ, RZ, R21 ;  /* 0x000000ffff137224 */ /* 0x000fc400078e0015 */
[----:B------:R-:W3:Y:S04]  /*181680*/  LDL.LU.64 R20, [R1+0x2bb8] ;  /* 0x002bb80001147983 */ /* 0x000ee80000300a00 */
[----:B------:R-:W4:Y:S04]  /*181690*/  LDL.LU.64 R28, [R1+0x2bb0] ;  /* 0x002bb000011c7983 */ /* 0x000f280000300a00 */
[----:B------:R-:W4:Y:S04]  /*1816a0*/  LDL.LU.64 R8, [R1+0x2570] ;  /* 0x0025700001087983 */ /* 0x000f280000300a00 */
[----:B------:R-:W4:Y:S04]  /*1816b0*/  LDL.LU.64 R12, [R1+0x2e90] ;  /* 0x002e9000010c7983 */ /* 0x000f280000300a00 */
        /* <DEDUP_REMOVED lines=26> */
[----:B------:R-:W-:Y:S02]  /*181860*/  LOP3.LUT R3, R3, 0xfffffeff, RZ, 0xc0, !PT ;  /* 0xfffffeff03037812 */ /* 0x000fe400078ec0ff */
[----:B------:R-:W-:-:S07]  /*181870*/  LOP3.LUT P0, RZ, R24, 0x1000, RZ, 0xc0, !PT ;  /* 0x0000100018ff7812 */ /* 0x000fce000780c0ff */
[----:B------:R-:W-:Y:S02]  /*181880*/  @P6 LOP3.LUT R3, R3, 0x100, RZ, 0xfc, !PT ;  /* 0x0000010003036812 */ /* 0x000fe400078efcff */
[C---:B------:R-:W-:Y:S02]  /*181890*/  LOP3.LUT P6, RZ, R24.reuse, 0x4000, RZ, 0xc0, !PT ;  /* 0x0000400018ff7812 */ /* 0x040fe400078cc0ff */
[----:B------:R-:W-:Y:S02]  /*1818a0*/  LOP3.LUT R3, R3, 0xfffffdff, RZ, 0xc0, !PT ;  /* 0xfffffdff03037812 */ /* 0x000fe400078ec0ff */
[C---:B------:R-:W-:Y:S02]  /*1818b0*/  LOP3.LUT P5, RZ, R24.reuse, 0x400000, RZ, 0xc0, !PT ;  /* 0x0040000018ff7812 */ /* 0x040fe400078ac0ff */
[----:B------:R-:W-:-:S07]  /*1818c0*/  LOP3.LUT P4, RZ, R24, 0x800000, RZ, 0xc0, !PT ;  /* 0x0080000018ff7812 */ /* 0x000fce000788c0ff */
[----:B------:R-:W-:Y:S02]  /*1818d0*/  @P6 LOP3.LUT R3, R3, 0x200, RZ, 0xfc, !PT ;  /* 0x0000020003036812 */ /* 0x000fe400078efcff */
[----:B------:R-:W-:Y:S01]  /*1818e0*/  LOP3.LUT P6, RZ, R24, 0x2000, RZ, 0xc0, !PT ;  /* 0x0000200018ff7812 */ /* 0x000fe200078cc0ff */
[----:B---3--:R0:W-:Y:S02]  /*1818f0*/  @P3 STG.E.U8 desc[UR4][R20.64], R2 ;  /* 0x0000000214003986 */ /* 0x0081e4000c101104 */
[----:B0-----:R-:W-:Y:S02]  /*181900*/  PRMT R2, R10, 0x7772, RZ ;  /* 0x000077720a027816 */ /* 0x001fe400000000ff */
[----:B------:R-:W2:Y:S04]  /*181910*/  LDL.LU.64 R20, [R1+0x2ba0] ;  /* 0x002ba00001147983 */ /* 0x000ea80000300a00 */
[----:B----4-:R0:W-:Y:S01]  /*181920*/  @P2 STG.E.U8 desc[UR4][R28.64], R2 ;  /* 0x000000021c002986 */ /* 0x0101e2000c101104 */
[----:B------:R-:W-:-:S03]  /*181930*/  LOP3.LUT P3, RZ, R24, 0x1000000, RZ, 0xc0, !PT ;  /* 0x0100000018ff7812 */ /* 0x000fc6000786c0ff */
[----:B------:R-:W3:Y:S01]  /*181940*/  LDL.LU.64 R6, [R1+0x2578] ;  /* 0x0025780001067983 */ /* 0x000ee20000300a00 */
[----:B0-----:R-:W-:-:S05]  /*181950*/  PRMT R2, R10, 0x7773, RZ ;  /* 0x000077730a027816 */ /* 0x001fca00000000ff */
[----:B------:R0:W-:Y:S01]  /*181960*/  @P1 STG.E.U8 desc[UR4][R8.64], R2 ;  /* 0x0000000208001986 */ /* 0x0001e2000c101104 */
[C---:B------:R-:W-:Y:S02]  /*181970*/  LOP3.LUT P2, RZ, R24.reuse, 0x2000000, RZ, 0xc0, !PT ;  /* 0x0200000018ff7812 */ /* 0x040fe4000784c0ff */
[C---:B------:R-:W-:Y:S02]  /*181980*/  LOP3.LUT P1, RZ, R24.reuse, 0x4000000, RZ, 0xc0, !PT ;  /* 0x0400000018ff7812 */ /* 0x040fe4000782c0ff */
[----:B0-----:R-:W-:Y:S01]  /*181990*/  PRMT R2, R11, 0x7770, RZ ;  /* 0x000077700b027816 */ /* 0x001fe200000000ff */
[----:B------:R-:W4:Y:S04]  /*1819a0*/  LDL.LU.64 R8, [R1+0x2e88] ;  /* 0x002e880001087983 */ /* 0x000f280000300a00 */
[----:B------:R0:W-:Y:S01]  /*1819b0*/  @P0 STG.E.U8 desc[UR4][R12.64], R2 ;  /* 0x000000020c000986 */ /* 0x0001e2000c101104 */
[----:B------:R-:W-:-:S03]  /*1819c0*/  LOP3.LUT P0, RZ, R24, 0x8000000, RZ, 0xc0, !PT ;  /* 0x0800000018ff7812 */ /* 0x000fc6000780c0ff */
[----:B0-----:R-:W2:Y:S04]  /*1819d0*/  LDL.LU.64 R12, [R1+0x2b98] ;  /* 0x002b9800010c7983 */ /* 0x001ea80000300a00 */
[----:B------:R0:W-:Y:S04]  /*1819e0*/  STL.64 [R1+0x5f28], R24 ;  /* 0x005f281801007387 */ /* 0x0001e80000100a00 */
[----:B0-----:R-:W2:Y:S01]  /*1819f0*/  LDL.LU.64 R24, [R1+0x2580] ;  /* 0x0025800001187983 */ /* 0x001ea20000300a00 */
[----:B------:R-:W-:-:S05]  /*181a00*/  PRMT R2, R11, 0x7771, RZ ;  /* 0x000077710b027816 */ /* 0x000fca00000000ff */
[----:B------:R0:W-:Y:S01]  /*181a10*/  @P6 STG.E.U8 desc[UR4][R4.64], R2 ;  /* 0x0000000204006986 */ /* 0x0001e2000c101104 */
[----:B------:R-:W-:Y:S02]  /*181a20*/  LOP3.LUT P6, RZ, R3, 0x200, RZ, 0xc0, !PT ;  /* 0x0000020003ff7812 */ /* 0x000fe400078cc0ff */
[----:B0-----:R-:W-:Y:S01]  /*181a30*/  PRMT R2, R11, 0x7772, RZ ;  /* 0x000077720b027816 */ /* 0x001fe200000000ff */
[----:B--2---:R0:W-:Y:S04]  /*181a40*/  STL.64 [R1+0x5f30], R24 ;  /* 0x005f301801007387 */ /* 0x0041e80000100a00 */
[----:B0-----:R-:W2:Y:S06]  /*181a50*/  LDL.LU.64 R24, [R1+0x2b90] ;  /* 0x002b900001187983 */ /* 0x001eac0000300a00 */
[----:B------:R0:W-:Y:S01]  /*181a60*/  @P6 STG.E.U8 desc[UR4][R20.64], R2 ;  /* 0x0000000214006986 */ /* 0x0001e2000c101104 */
[----:B------:R-:W-:-:S03]  /*181a70*/  LOP3.LUT P6, RZ, R3, 0x100, RZ, 0xc0, !PT ;  /* 0x0000010003ff7812 */ /* 0x000fc600078cc0ff */
[----:B------:R-:W2:Y:S01]  /*181a80*/  LDL.LU R10, [R1+0x124] ;  /* 0x00012400010a7983 */ /* 0x000ea20000300800 */
[----:B0-----:R-:W-:-:S03]  /*181a90*/  PRMT R2, R11, 0x7773, RZ ;  /* 0x000077730b027816 */ /* 0x001fc600000000ff */
[----:B------:R-:W2:Y:S06]  /*181aa0*/  LDL.LU.64 R20, [R1+0x2e80] ;  /* 0x002e800001147983 */ /* 0x000eac0000300a00 */
[----:B---3--:R0:W-:Y:S01]  /*181ab0*/  @P6 STG.E.U8 desc[UR4][R6.64], R2 ;  /* 0x0000000206006986 */ /* 0x0081e2000c101104 */
[----:B------:R-:W-:-:S03]  /*181ac0*/  LOP3.LUT P6, RZ, R3, 0x80, RZ, 0xc0, !PT ;  /* 0x0000008003ff7812 */ /* 0x000fc600078cc0ff */
[----:B------:R-:W3:Y:S04]  /*181ad0*/  LDL.LU.64 R22, [R1+0x2b88] ;  /* 0x002b880001167983 */ /* 0x000ee80000300a00 */
[----:B------:R-:W3:Y:S01]  /*181ae0*/  LDL.LU.64 R26, [R1+0x2b80] ;  /* 0x002b8000011a7983 */ /* 0x000ee20000300a00 */
[----:B0-----:R-:W-:-:S03]  /*181af0*/  PRMT R2, R0, 0x7770, RZ ;  /* 0x0000777000027816 */ /* 0x001fc600000000ff */
[----:B------:R-:W3:Y:S04]  /*181b00*/  LDL.LU.64 R28, [R1+0x2588] ;  /* 0x00258800011c7983 */ /* 0x000ee80000300a00 */
[----:B----4-:R0:W-:Y:S01]  /*181b10*/  @P6 STG.E.U8 desc[UR4][R8.64], R2 ;  /* 0x0000000208006986 */ /* 0x0101e2000c101104 */
[----:B------:R-:W-:-:S03]  /*181b20*/  LOP3.LUT P6, RZ, R3, 0x40, RZ, 0xc0, !PT ;  /* 0x0000004003ff7812 */ /* 0x000fc600078cc0ff */
[----:B------:R-:W4:Y:S04]  /*181b30*/  LDL.LU R11, [R1+0x104] ;  /* 0x00010400010b7983 */ /* 0x000f280000300800 */
[----:B------:R-:W3:Y:S01]  /*181b40*/  LDL.LU.64 R4, [R1+0x2e78] ;  /* 0x002e780001047983 */ /* 0x000ee20000300a00 */
[----:B0-----:R-:W-:-:S03]  /*181b50*/  PRMT R2, R0, 0x7771, RZ ;  /* 0x0000777100027816 */ /* 0x001fc600000000ff */
[----:B------:R-:W3:Y:S04]  /*181b60*/  LDL.LU.64 R6, [R1+0x2b78] ;  /* 0x002b780001067983 */ /* 0x000ee80000300a00 */
        /* <DEDUP_REMOVED lines=14> */
[----:B0-----:R-:W2:Y:S04]  /*181c50*/  LDL.LU.64 R20, [R1+0x5f20] ;  /* 0x005f200001147983 */ /* 0x001ea80000300a00 */
[----:B------:R-:W2:Y:S01]  /*181c60*/  LDL.LU R2, [R1+0x4] ;  /* 0x0000040001027983 */ /* 0x000ea20000300800 */
[----:B------:R-:W-:-:S02]  /*181c70*/  LOP3.LUT P6, RZ, R3, 0x4, RZ, 0xc0, !PT ;  /* 0x0000000403ff7812 */ /* 0x000fc400078cc0ff */
[----:B------:R-:W-:-:S11]  /*181c80*/  PRMT R0, R10, 0x7771, RZ ;  /* 0x000077710a007816 */ /* 0x000fd600000000ff */
[----:B---3--:R0:W-:Y:S02]  /*181c90*/  @P6 STG.E.U8 desc[UR4][R22.64], R0 ;  /* 0x0000000016006986 */ /* 0x0081e4000c101104 */
[----:B0-----:R-:W-:-:S05]  /*181ca0*/  PRMT R0, R10, 0x7772, RZ ;  /* 0x000077720a007816 */ /* 0x001fca00000000ff */
[----:B------:R0:W-:Y:S02]  /*181cb0*/  @P5 STG.E.U8 desc[UR4][R26.64], R0 ;  /* 0x000000001a005986 */ /* 0x0001e4000c101104 */
[----:B0-----:R-:W-:-:S05]  /*181cc0*/  PRMT R0, R10, 0x7773, RZ ;  /* 0x000077730a007816 */ /* 0x001fca00000000ff */
[----:B------:R4:W-:Y:S02]  /*181cd0*/  @P4 STG.E.U8 desc[UR4][R28.64], R0 ;  /* 0x000000001c004986 */ /* 0x0009e4000c101104 */
[----:B----4-:R-:W-:-:S05]  /*181ce0*/  PRMT R0, R11, 0x7770, RZ ;  /* 0x000077700b007816 */ /* 0x010fca00000000ff */
[----:B------:R0:W-:Y:S02]  /*181cf0*/  @P3 STG.E.U8 desc[UR4][R4.64], R0 ;  /* 0x0000000004003986 */ /* 0x0001e4000c101104 */
[C---:B0-----:R-:W-:Y:S02]  /*181d00*/  PRMT R0, R11.reuse, 0x7771, RZ ;  /* 0x000077710b007816 */ /* 0x041fe400000000ff */
[----:B------:R-:W3:Y:S04]  /*181d10*/  LDL.LU.64 R4, [R1+0x30d0] ;  /* 0x0030d00001047983 */ /* 0x000ee80000300a00 */
[----:B------:R0:W-:Y:S04]  /*181d20*/  @P2 STG.E.U8 desc[UR4][R6.64], R0 ;  /* 0x0000000006002986 */ /* 0x0001e8000c101104 */
[----:B------:R-:W4:Y:S04]  /*181d30*/  LDL.LU.64 R22, [R1+0x2e70] ;  /* 0x002e700001167983 */ /* 0x000f280000300a00 */
[----:B------:R-:W3:Y:S01]  /*181d40*/  LDL.LU.64 R26, [R1+0x2e68] ;  /* 0x002e6800011a7983 */ /* 0x000ee20000300a00 */
[----:B0-----:R-:W-:-:S05]  /*181d50*/  PRMT R0, R11, 0x7772, RZ ;  /* 0x000077720b007816 */ /* 0x001fca00000000ff */
[----:B------:R0:W-:Y:S04]  /*181d60*/  @P1 STG.E.U8 desc[UR4][R8.64], R0 ;  /* 0x0000000008001986 */ /* 0x0001e8000c101104 */
[----:B0-----:R-:W3:Y:S01]  /*181d70*/  LDL.LU R9, [R1+0x128] ;  /* 0x0001280001097983 */ /* 0x001ee20000300800 */
[----:B------:R-:W-:-:S03]  /*181d80*/  PRMT R0, R11, 0x7773, RZ ;  /* 0x000077730b007816 */ /* 0x000fc600000000ff */
[----:B------:R-:W4:Y:S01]  /*181d90*/  LDL.LU.64 R10, [R1+0x2598] ;  /* 0x00259800010a7983 */ /* 0x000f220000300a00 */
[----:B------:R-:W-:-:S03]  /*181da0*/  LOP3.LUT R3, R3, 0xfffffffe, RZ, 0xc0, !PT ;  /* 0xfffffffe03037812 */ /* 0x000fc600078ec0ff */
[----:B------:R0:W-:Y:S04]  /*181db0*/  @P0 STG.E.U8 desc[UR4][R12.64], R0 ;  /* 0x000000000c000986 */ /* 0x0001e8000c101104 */
[----:B0-----:R-:W4:Y:S04]  /*181dc0*/  LDL.LU.64 R12, [R1+0x30c8] ;  /* 0x0030c800010c7983 */ /* 0x001f280000300a00 */
[----:B------:R-:W4:Y:S01]  /*181dd0*/  LDL.LU R7, [R1+0x108] ;  /* 0x0001080001077983 */ /* 0x000f220000300800 */
        /* <DEDUP_REMOVED lines=17> */
[C---:B------:R-:W-:Y:S02]  /*181ef0*/  LOP3.LUT P3, RZ, R24.reuse, 0x10000000, RZ, 0xc0, !PT ;  /* 0x1000000018ff7812 */ /* 0x040fe4000786c0ff */
[----:B------:R-:W-:-:S07]  /*181f00*/  LOP3.LUT P2, RZ, R24, 0x20000000, RZ, 0xc0, !PT ;  /* 0x2000000018ff7812 */ /* 0x000fce000784c0ff */
[----:B------:R-:W-:Y:S02]  /*181f10*/  @P6 LOP3.LUT R2, R2, 0x80000000, RZ, 0xfc, !PT ;  /* 0x8000000002026812 */ /* 0x000fe400078efcff */
[----:B------:R-:W-:Y:S02]  /*181f20*/  LOP3.LUT P6, RZ, R20, 0x4, RZ, 0xc0, !PT ;  /* 0x0000000414ff7812 */ /* 0x000fe400078cc0ff */
[C---:B------:R-:W-:Y:S02]  /*181f30*/  LOP3.LUT P1, RZ, R24.reuse, 0x40000000, RZ, 0xc0, !PT ;  /* 0x4000000018ff7812 */ /* 0x040fe4000782c0ff */
[----:B------:R-:W-:-:S09]  /*181f40*/  LOP3.LUT P0, RZ, R24, 0x80000000, RZ, 0xc0, !PT ;  /* 0x8000000018ff7812 */ /* 0x000fd2000780c0ff */
[----:B------:R-:W-:Y:S02]  /*181f50*/  @P6 LOP3.LUT R3, R3, 0x1, RZ, 0xfc, !PT ;  /* 0x0000000103036812 */ /* 0x000fe400078efcff */
[----:B------:R-:W-:Y:S02]  /*181f60*/  LOP3.LUT P6, RZ, R20, 0x2, RZ, 0xc0, !PT ;  /* 0x0000000214ff7812 */ /* 0x000fe400078cc0ff */
[C---:B---3--:R-:W-:Y:S02]  /*181f70*/  PRMT R0, R9.reuse, 0x7770, RZ ;  /* 0x0000777009007816 */ /* 0x048fe400000000ff */
[----:B------:R-:W-:-:S03]  /*181f80*/  PRMT R6, R9, 0x7772, RZ ;  /* 0x0000777209067816 */ /* 0x000fc600000000ff */
[----:B------:R0:W-:Y:S01]  /*181f90*/  @P3 STG.E.U8 desc[UR4][R4.64], R0 ;  /* 0x0000000004003986 */ /* 0x0001e2000c101104 */
[----:B------:R-:W-:-:S03]  /*181fa0*/  LOP3.LUT R3, R3, 0xfffffffd, RZ, 0xc0, !PT ;  /* 0xfffffffd03037812 */ /* 0x000fc600078ec0ff */
[----:B------:R-:W-:Y:S04]  /*181fb0*/  STL.64 [R1+0x5d28], R24 ;  /* 0x005d281801007387 */ /* 0x000fe80000100a00 */
[----:B------:R-:W2:Y:S01]  /*181fc0*/  LDL.LU.64 R28, [R1+0x2e60] ;  /* 0x002e6000011c7983 */ /* 0x000ea20000300a00 */
[----:B0-----:R-:W-:-:S03]  /*181fd0*/  PRMT R4, R9, 0x7771, RZ ;  /* 0x0000777109047816 */ /* 0x001fc600000000ff */
[----:B------:R-:W3:Y:S04]  /*181fe0*/  LDL.LU R0, [R1+0x12c] ;  /* 0x00012c0001007983 */ /* 0x000ee80000300800 */
[----:B----4-:R0:W-:Y:S04]  /*181ff0*/  @P2 STG.E.U8 desc[UR4][R22.64], R4 ;  /* 0x0000000416002986 */ /* 0x0101e8000c101104 */
[----:B------:R1:W-:Y:S01]  /*182000*/  @P1 STG.E.U8 desc[UR4][R26.64], R6 ;  /* 0x000000061a001986 */ /* 0x0003e2000c101104 */
[----:B------:R-:W-:Y:S02]  /*182010*/  @P6 LOP3.LUT R3, R3, 0x2, RZ, 0xfc, !PT ;  /* 0x0000000203036812 */ /* 0x000fe400078efcff */
[----:B------:R-:W-:-:S02]  /*182020*/  LOP3.LUT P6, RZ, R20, 0x1, RZ, 0xc0, !PT ;  /* 0x0000000114ff7812 */ /* 0x000fc400078cc0ff */
[----:B------:R-:W-:Y:S01]  /*182030*/  LOP3.LUT P5, RZ, R20, 0x200, RZ, 0xc0, !PT ;  /* 0x0000020014ff7812 */ /* 0x000fe200078ac0ff */
[----:B0-----:R-:W4:Y:S01]  /*182040*/  LDL.LU.64 R4, [R1+0x2e58] ;  /* 0x002e580001047983 */ /* 0x001f220000300a00 */
[----:B-1----:R-:W-:-:S03]  /*182050*/  PRMT R6, R9, 0x7773, RZ ;  /* 0x0000777309067816 */ /* 0x002fc600000000ff */
        /* <DEDUP_REMOVED lines=16> */
[----:B------:R-:W-:Y:S01]  /*182160*/  @P6 STG.E.U8 desc[UR4][R28.64], R6 ;  /* 0x000000061c006986 */ /* 0x000fe2000c101104 */
[----:B------:R-:W-:-:S02]  /*182170*/  LOP3.LUT P6, RZ, R3, 0x1, RZ, 0xc0, !PT ;  /* 0x0000000103ff7812 */ /* 0x000fc400078cc0ff */
[----:B------:R-:W-:Y:S01]  /*182180*/  PRMT R3, R7, 0x7772, RZ ;  /* 0x0000777207037816 */ /* 0x000fe200000000ff */
[----:B------:R-:W2:Y:S04]  /*182190*/  LDL.LU R13, [R1+0x10c] ;  /* 0x00010c00010d7983 */ /* 0x000ea80000300800 */
[----:B------:R-:W2:Y:S04]  /*1821a0*/  LDL.LU R12, [R1+0x110] ;  /* 0x00011000010c7983 */ /* 0x000ea80000300800 */
        /* <DEDUP_REMOVED lines=25> */
[----:B------:R0:W-:Y:S01]  /*182340*/  @P6 STG.E.U8 desc[UR4][R24.64], R0 ;  /* 0x0000000018006986 */ /* 0x0001e2000c101104 */
[----:B------:R-:W-:Y:S02]  /*182350*/  LOP3.LUT P6, RZ, R2, 0x4000000, RZ, 0xc0, !PT ;  /* 0x0400000002ff7812 */ /* 0x000fe400078cc0ff */
[----:B0-----:R-:W-:-:S11]  /*182360*/  PRMT R0, R13, 0x7770, RZ ;  /* 0x000077700d007816 */ /* 0x001fd600000000ff */
[----:B----4-:R0:W-:Y:S02]  /*182370*/  @P6 STG.E.U8 desc[UR4][R22.64], R0 ;  /* 0x0000000016006986 */ /* 0x0101e4000c101104 */
[----:B0-----:R-:W-:-:S05]  /*182380*/  PRMT R0, R13, 0x7771, RZ ;  /* 0x000077710d007816 */ /* 0x001fca00000000ff */
[----:B------:R0:W-:Y:S02]  /*182390*/  @P5 STG.E.U8 desc[UR4][R26.64], R0 ;  /* 0x000000001a005986 */ /* 0x0001e4000c101104 */
[----:B0-----:R-:W-:-:S05]  /*1823a0*/  PRMT R0, R13, 0x7772, RZ ;  /* 0x000077720d007816 */ /* 0x001fca00000000ff */
[----:B------:R0:W-:Y:S02]  /*1823b0*/  @P4 STG.E.U8 desc[UR4][R28.64], R0 ;  /* 0x000000001c004986 */ /* 0x0001e4000c101104 */
[----:B0-----:R-:W-:Y:S02]  /*1823c0*/  PRMT R0, R13, 0x7773, RZ ;  /* 0x000077730d007816 */ /* 0x001fe400000000ff */
[----:B------:R-:W4:Y:S04]  /*1823d0*/  LDL.LU.64 R28, [R1+0x25b8] ;  /* 0x0025b800011c7983 */ /* 0x000f280000300a00 */
[----:B------:R0:W-:Y:S02]  /*1823e0*/  @P3 STG.E.U8 desc[UR4][R4.64], R0 ;  /* 0x0000000004003986 */ /* 0x0001e4000c101104 */
[----:B0-----:R-:W-:-:S05]  /*1823f0*/  PRMT R0, R12, 0x7770, RZ ;  /* 0x000077700c007816 */ /* 0x001fca00000000ff */
[----:B------:R0:W-:Y:S02]  /*182400*/  @P2 STG.E.U8 desc[UR4][R6.64], R0 ;  /* 0x0000000006002986 */ /* 0x0001e4000c101104 */
[C---:B0-----:R-:W-:Y:S02]  /*182410*/  PRMT R0, R12.reuse, 0x7771, RZ ;  /* 0x000077710c007816 */ /* 0x041fe400000000ff */
        /* <DEDUP_REMOVED lines=29> */
[----:B----4-:R0:W-:Y:S01]  /*1825f0*/  @P3 STG.E.U8 desc[UR4][R28.64], R0 ;  /* 0x000000001c003986 */ /* 0x0101e2000c101104 */
[----:B------:R-:W-:-:S07]  /*182600*/  LOP3.LUT P1, RZ, R20, 0x20000, RZ, 0xc0, !PT ;  /* 0x0002000014ff7812 */ /* 0x000fce000782c0ff */
[----:B------:R-:W-:Y:S02]  /*182610*/  @P6 LOP3.LUT R2, R2, 0x800000, RZ, 0xfc, !PT ;  /* 0x0080000002026812 */ /* 0x000fe400078efcff */
[----:B------:R-:W-:Y:S02]  /*182620*/  LOP3.LUT P6, RZ, R20, 0x200000, RZ, 0xc0, !PT ;  /* 0x0020000014ff7812 */ /* 0x000fe400078cc0ff */
[----:B------:R-:W-:Y:S01]  /*182630*/  LOP3.LUT R2, R2, 0xfeffffff, RZ, 0xc0, !PT ;  /* 0xfeffffff02027812 */ /* 0x000fe200078ec0ff */
[----:B0-----:R-:W2:Y:S01]  /*182640*/  LDL.LU.64 R28, [R1+0x30a0] ;  /* 0x0030a000011c7983 */ /* 0x001ea20000300a00 */
[----:B------:R-:W-:-:S09]  /*182650*/  LOP3.LUT P0, RZ, R20, 0x40000, RZ, 0xc0, !PT ;  /* 0x0004000014ff7812 */ /* 0x000fd2000780c0ff */
[----:B------:R-:W-:Y:S02]  /*182660*/  @P6 LOP3.LUT R2, R2, 0x1000000, RZ, 0xfc, !PT ;  /* 0x0100000002026812 */ /* 0x000fe400078efcff */
[----:B------:R-:W-:Y:S02]  /*182670*/  LOP3.LUT P6, RZ, R20, 0x100000, RZ, 0xc0, !PT ;  /* 0x0010000014ff7812 */ /* 0x000fe400078cc0ff */
[----:B------:R-:W-:Y:S02]  /*182680*/  LOP3.LUT R2, R2, 0xfdffffff, RZ, 0xc0, !PT ;  /* 0xfdffffff02027812 */ /* 0x000fe400078ec0ff */
[C---:B------:R-:W-:Y:S02]  /*182690*/  LOP3.LUT P5, RZ, R20.reuse, 0x10000000, RZ, 0xc0, !PT ;  /* 0x1000000014ff7812 */ /* 0x040fe400078ac0ff */
[C---:B------:R-:W-:Y:S02]  /*1826a0*/  LOP3.LUT P4, RZ, R20.reuse, 0x20000000, RZ, 0xc0, !PT ;  /* 0x2000000014ff7812 */ /* 0x040fe4000788c0ff */
[----:B------:R-:W-:-:S05]  /*1826b0*/  LOP3.LUT P3, RZ, R20, 0x40000000, RZ, 0xc0, !PT ;  /* 0x4000000014ff7812 */ /* 0x000fca000786c0ff */
[----:B------:R-:W-:Y:S02]  /*1826c0*/  @P6 LOP3.LUT R2, R2, 0x2000000, RZ, 0xfc, !PT ;  /* 0x0200000002026812 */ /* 0x000fe400078efcff */
[----:B------:R-:W-:Y:S02]  /*1826d0*/  LOP3.LUT P6, RZ, R20, 0x80000, RZ, 0xc0, !PT ;  /* 0x0008000014ff7812 */ /* 0x000fe400078cc0ff */
[----:B---3--:R-:W-:-:S05]  /*1826e0*/  PRMT R0, R13, 0x7770, RZ ;  /* 0x000077700d007816 */ /* 0x008fca00000000ff */
[----:B------:R0:W-:Y:S02]  /*1826f0*/  @P2 STG.E.U8 desc[UR4][R6.64], R0 ;  /* 0x0000000006002986 */ /* 0x0001e4000c101104 */
[----:B0-----:R-:W-:Y:S02]  /*182700*/  PRMT R0, R13, 0x7771, RZ ;  /* 0x000077710d007816 */ /* 0x001fe400000000ff */
[----:B------:R-:W3:Y:S04]  /*182710*/  LDL.LU.64 R6, [R1+0x2e00] ;  /* 0x002e000001067983 */ /* 0x000ee80000300a00 */
[----:B------:R0:W-:Y:S01]  /*182720*/  @P1 STG.E.U8 desc[UR4][R4.64], R0 ;  /* 0x0000000004001986 */ /* 0x0001e2000c101104 */
[----:B------:R-:W-:Y:S02]  /*182730*/  LOP3.LUT P2, RZ, R20, 0x80000000, RZ, 0xc0, !PT ;  /* 0x8000000014ff7812 */ /* 0x000fe4000784c0ff */
        /* <DEDUP_REMOVED lines=91> */
[----:B------:R-:W-:-:S09]  /*182cf0*/  LOP3.LUT P3, RZ, R21, 0x4, RZ, 0xc0, !PT ;  /* 0x0000000415ff7812 */ /* 0x000fd2000786c0ff */
[----:B------:R-:W-:Y:S02]  /*182d00*/  @P6 LOP3.LUT R2, R2, 0x8000, RZ, 0xfc, !PT ;  /* 0x0000800002026812 */ /* 0x000fe400078efcff */
[C---:B------:R-:W-:Y:S02]  /*182d10*/  LOP3.LUT P6, RZ, R21.reuse, 0x100, RZ, 0xc0, !PT ;  /* 0x0000010015ff7812 */ /* 0x040fe400078cc0ff */
        /* <DEDUP_REMOVED lines=19> */
[----:B------:R-:W-:Y:S02]  /*182e50*/  LOP3.LUT P3, RZ, R21, 0x20000, RZ, 0xc0, !PT ;  /* 0x0002000015ff7812 */ /* 0x000fe4000786c0ff */
        /* <DEDUP_REMOVED lines=15> */
[----:B0-----:R-:W-:Y:S01]  /*182f50*/  PRMT R4, R3, 0x7770, RZ ;  /* 0x0000777003047816 */ /* 0x001fe200000000ff */
[----:B--2---:R0:W-:Y:S04]  /*182f60*/  STL.64 [R1+0x5ef0], R20 ;  /* 0x005ef01401007387 */ /* 0x0041e80000100a00 */
[----:B0-----:R-:W2:Y:S06]  /*182f70*/  LDL.LU.64 R20, [R1+0x25f0] ;  /* 0x0025f00001147983 */ /* 0x001eac0000300a00 */
[----:B------:R0:W-:Y:S01]  /*182f80*/  @P6 STG.E.U8 desc[UR4][R6.64], R4 ;  /* 0x0000000406006986 */ /* 0x0001e2000c101104 */
[----:B------:R-:W-:-:S03]  /*182f90*/  LOP3.LUT P6, RZ, R2, 0x8000, RZ, 0xc0, !PT ;  /* 0x0000800002ff7812 */ /* 0x000fc600078cc0ff */
[----:B------:R-:W2:Y:S04]  /*182fa0*/  LDL.LU.64 R18, [R1+0x2da0] ;  /* 0x002da00001127983 */ /* 0x000ea80000300a00 */
[----:B------:R-:W2:Y:S01]  /*182fb0*/  LDL.LU.64 R24, [R1+0x2d98] ;  /* 0x002d980001187983 */ /* 0x000ea20000300a00 */
[----:B0-----:R-:W-:-:S03]  /*182fc0*/  PRMT R4, R3, 0x7771, RZ ;  /* 0x0000777103047816 */ /* 0x001fc600000000ff */
        /* <DEDUP_REMOVED lines=23> */
[----:B------:R0:W-:Y:S01]  /*183140*/  @P6 STG.E.U8 desc[UR4][R18.64], R3 ;  /* 0x0000000312006986 */ /* 0x0001e2000c101104 */
[----:B------:R-:W-:-:S02]  /*183150*/  LOP3.LUT P6, RZ, R2, 0x400, RZ, 0xc0, !PT ;  /* 0x0000040002ff7812 */ /* 0x000fc400078cc0ff */
[C---:B0-----:R-:W-:Y:S01]  /*183160*/  PRMT R3, R0.reuse, 0x7772, RZ ;  /* 0x0000777200037816 */ /* 0x041fe200000000ff */
[----:B------:R-:W2:Y:S01]  /*183170*/  LDL.LU.64 R18, [R1+0x5ee0] ;  /* 0x005ee00001127983 */ /* 0x000ea20000300a00 */
        /* <DEDUP_REMOVED lines=19> */
[----:B------:R-:W-:-:S02]  /*1832b0*/  PRMT R3, R8, 0x7771, RZ ;  /* 0x0000777108037816 */ /* 0x000fc400000000ff */
[----:B------:R-:W-:Y:S01]  /*1832c0*/  LOP3.LUT R2, R2, 0xfffffffb, RZ, 0xc0, !PT ;  /* 0xfffffffb02027812 */ /* 0x000fe200078ec0ff */
[----:B------:R-:W4:Y:S01]  /*1832d0*/  LDL.LU R0, [R1+0xe8] ;  /* 0x0000e80001007983 */ /* 0x000f220000300800 */
[C---:B--2---:R-:W-:Y:S02]  /*1832e0*/  LOP3.LUT P3, RZ, R21.reuse, 0x200000, RZ, 0xc0, !PT ;  /* 0x0020000015ff7812 */ /* 0x044fe4000786c0ff */
[C---:B------:R-:W-:Y:S02]  /*1832f0*/  LOP3.LUT P2, RZ, R21.reuse, 0x400000, RZ, 0xc0, !PT ;  /* 0x0040000015ff7812 */ /* 0x040fe4000784c0ff */
[C---:B------:R-:W-:Y:S02]  /*183300*/  LOP3.LUT P1, RZ, R21.reuse, 0x800000, RZ, 0xc0, !PT ;  /* 0x0080000015ff7812 */ /* 0x040fe4000782c0ff */
[----:B------:R-:W-:Y:S01]  /*183310*/  LOP3.LUT P0, RZ, R21, 0x1000000, RZ, 0xc0, !PT ;  /* 0x0100000015ff7812 */ /* 0x000fe2000780c0ff */
[----:B------:R-:W-:Y:S04]  /*183320*/  STL.64 [R1+0x5bc8], R20 ;  /* 0x005bc81401007387 */ /* 0x000fe80000100a00 */
[----:B------:R-:W2:Y:S01]  /*183330*/  LDL.LU.64 R28, [R1+0x2d68] ;  /* 0x002d6800011c7983 */ /* 0x000ea20000300a00 */
[----:B------:R-:W-:-:S02]  /*183340*/  LOP3.LUT P6, RZ, R18, 0x2, RZ, 0xc0, !PT ;  /* 0x0000000212ff7812 */ /* 0x000fc400078cc0ff */
[C---:B------:R-:W-:Y:S02]  /*183350*/  LOP3.LUT P5, RZ, R18.reuse, 0x4, RZ, 0xc0, !PT ;  /* 0x0000000412ff7812 */ /* 0x040fe400078ac0ff */
[----:B------:R-:W-:-:S09]  /*183360*/  LOP3.LUT P4, RZ, R18, 0x8, RZ, 0xc0, !PT ;  /* 0x0000000812ff7812 */ /* 0x000fd2000788c0ff */
[----:B------:R-:W-:Y:S02]  /*183370*/  @P6 LOP3.LUT R2, R2, 0x4, RZ, 0xfc, !PT ;  /* 0x0000000402026812 */ /* 0x000fe400078efcff */
[----:B------:R-:W-:Y:S01]  /*183380*/  LOP3.LUT P6, RZ, R18, 0x1, RZ, 0xc0, !PT ;  /* 0x0000000112ff7812 */ /* 0x000fe200078cc0ff */
[----:B---3--:R0:W-:Y:S02]  /*183390*/  @P3 STG.E.U8 desc[UR4][R4.64], R3 ;  /* 0x0000000304003986 */ /* 0x0081e4000c101104 */
[C---:B0-----:R-:W-:Y:S02]  /*1833a0*/  PRMT R3, R8.reuse, 0x7772, RZ ;  /* 0x0000777208037816 */ /* 0x041fe400000000ff */
[----:B------:R-:W3:Y:S04]  /*1833b0*/  LDL.LU.64 R4, [R1+0x2610] ;  /* 0x0026100001047983 */ /* 0x000ee80000300a00 */
[----:B----4-:R0:W-:Y:S02]  /*1833c0*/  @P2 STG.E.U8 desc[UR4][R22.64], R3 ;  /* 0x0000000316002986 */ /* 0x0101e4000c101104 */
[----:B0-----:R-:W-:-:S05]  /*1833d0*/  PRMT R3, R8, 0x7773, RZ ;  /* 0x0000777308037816 */ /* 0x001fca00000000ff */
[----:B------:R0:W-:Y:S01]  /*1833e0*/  @P1 STG.E.U8 desc[UR4][R6.64], R3 ;  /* 0x0000000306001986 */ /* 0x0001e2000c101104 */
[C---:B------:R-:W-:Y:S02]  /*1833f0*/  LOP3.LUT P3, RZ, R18.reuse, 0x10, RZ, 0xc0, !PT ;  /* 0x0000001012ff7812 */ /* 0x040fe4000786c0ff */
        /* <DEDUP_REMOVED lines=33> */
[----:B------:R-:W-:-:S03]  /*183610*/  PRMT R3, R9, 0x7771, RZ ;  /* 0x0000777109037816 */ /* 0x000fc600000000ff */
[----:B------:R-:W2:Y:S04]  /*183620*/  LDL.LU.64 R20, [R1+0x3048] ;  /* 0x0030480001147983 */ /* 0x000ea80000300a00 */
[----:B------:R-:W2:Y:S04]  /*183630*/  LDL.LU.64 R24, [R1+0x2d50] ;  /* 0x002d500001187983 */ /* 0x000ea80000300a00 */
[----:B------:R0:W-:Y:S01]  /*183640*/  @P6 STG.E.U8 desc[UR4][R26.64], R3 ;  /* 0x000000031a006986 */ /* 0x0001e2000c101104 */
[----:B------:R-:W-:Y:S02]  /*183650*/  LOP3.LUT P6, RZ, R2, 0x200, RZ, 0xc0, !PT ;  /* 0x0000020002ff7812 */ /* 0x000fe400078cc0ff */
[----:B0-----:R-:W-:-:S11]  /*183660*/  PRMT R3, R9, 0x7772, RZ ;  /* 0x0000777209037816 */ /* 0x001fd600000000ff */
[----:B------:R0:W-:Y:S01]  /*183670*/  @P6 STG.E.U8 desc[UR4][R28.64], R3 ;  /* 0x000000031c006986 */ /* 0x0001e2000c101104 */
[----:B------:R-:W-:Y:S02]  /*183680*/  LOP3.LUT P6, RZ, R2, 0x100, RZ, 0xc0, !PT ;  /* 0x0000010002ff7812 */ /* 0x000fe400078cc0ff */
[----:B0-----:R-:W-:-:S11]  /*183690*/  PRMT R3, R9, 0x7773, RZ ;  /* 0x0000777309037816 */ /* 0x001fd600000000ff */
[----:B---3--:R0:W-:Y:S01]  /*1836a0*/  @P6 STG.E.U8 desc[UR4][R4.64], R3 ;  /* 0x0000000304006986 */ /* 0x0081e2000c101104 */
[----:B------:R-:W-:Y:S02]  /*1836b0*/  LOP3.LUT P6, RZ, R2, 0x80, RZ, 0xc0, !PT ;  /* 0x0000008002ff7812 */ /* 0x000fe400078cc0ff */
[----:B0-----:R-:W-:Y:S01]  /*1836c0*/  PRMT R3, R0, 0x7770, RZ ;  /* 0x0000777000037816 */ /* 0x001fe200000000ff */
[----:B------:R-:W3:Y:S10]  /*1836d0*/  LDL.LU.64 R4, [R1+0x2d48] ;  /* 0x002d480001047983 */ /* 0x000ef40000300a00 */
[----:B----4-:R0:W-:Y:S01]  /*1836e0*/  @P6 STG.E.U8 desc[UR4][R6.64], R3 ;  /* 0x0000000306006986 */ /* 0x0101e2000c101104 */
[----:B------:R-:W-:-:S03]  /*1836f0*/  LOP3.LUT P6, RZ, R2, 0x40, RZ, 0xc0, !PT ;  /* 0x0000004002ff7812 */ /* 0x000fc600078cc0ff */
[----:B------:R-:W4:Y:S04]  /*183700*/  LDL.LU.64 R22, [R1+0x2620] ;  /* 0x0026200001167983 */ /* 0x000f280000300a00 */
[----:B------:R-:W3:Y:S01]  /*183710*/  LDL.LU R9, [R1+0xec] ;  /* 0x0000ec0001097983 */ /* 0x000ee20000300800 */
        /* <DEDUP_REMOVED lines=8> */
[----:B--2---:R0:W-:Y:S04]  /*1837a0*/  @P6 STG.E.U8 desc[UR4][R18.64], R3 ;  /* 0x0000000312006986 */ /* 0x0041e8000c101104 */
[----:B0-----:R-:W2:Y:S01]  /*1837b0*/  LDL.LU.64 R18, [R1+0x5ed8] ;  /* 0x005ed80001127983 */ /* 0x001ea20000300a00 */
[----:B------:R-:W-:Y:S02]  /*1837c0*/  LOP3.LUT P6, RZ, R2, 0x10, RZ, 0xc0, !PT ;  /* 0x0000001002ff7812 */ /* 0x000fe400078cc0ff */
[----:B------:R-:W-:-:S11]  /*1837d0*/  PRMT R0, R0, 0x7773, RZ ;  /* 0x0000777300007816 */ /* 0x000fd600000000ff */
[----:B--2---:R0:W-:Y:S01]  /*1837e0*/  @P6 STG.E.U8 desc[UR4][R18.64], R0 ;  /* 0x0000000012006986 */ /* 0x0041e2000c101104 */
[----:B------:R-:W-:Y:S02]  /*1837f0*/  LOP3.LUT P6, RZ, R2, 0x8, RZ, 0xc0, !PT ;  /* 0x0000000802ff7812 */ /* 0x000fe400078cc0ff */
[----:B0-----:R-:W-:Y:S01]  /*183800*/  PRMT R0, R8, 0x7770, RZ ;  /* 0x0000777008007816 */ /* 0x001fe200000000ff */
[----:B------:R-:W2:Y:S10]  /*183810*/  LDL.LU.64 R18, [R1+0x5ed0] ;  /* 0x005ed00001127983 */ /* 0x000eb40000300a00 */
[----:B------:R0:W-:Y:S01]  /*183820*/  @P6 STG.E.U8 desc[UR4][R20.64], R0 ;  /* 0x0000000014006986 */ /* 0x0001e2000c101104 */
[----:B------:R-:W-:-:S02]  /*183830*/  LOP3.LUT P6, RZ, R2, 0x4, RZ, 0xc0, !PT ;  /* 0x0000000402ff7812 */ /* 0x000fc400078cc0ff */
[----:B0-----:R-:W-:-:S11]  /*183840*/  PRMT R0, R8, 0x7771, RZ ;  /* 0x0000777108007816 */ /* 0x001fd600000000ff */
[----:B------:R0:W-:Y:S02]  /*183850*/  @P6 STG.E.U8 desc[UR4][R24.64], R0 ;  /* 0x0000000018006986 */ /* 0x0001e4000c101104 */
[----:B0-----:R-:W-:-:S05]  /*183860*/  PRMT R0, R8, 0x7772, RZ ;  /* 0x0000777208007816 */ /* 0x001fca00000000ff */
[----:B---3--:R0:W-:Y:S04]  /*183870*/  @P5 STG.E.U8 desc[UR4][R4.64], R0 ;  /* 0x0000000004005986 */ /* 0x0081e8000c101104 */
[----:B0-----:R-:W3:Y:S01]  /*183880*/  LDL.LU R4, [R1] ;  /* 0x0000000001047983 */ /* 0x001ee20000300800 */
[----:B------:R-:W-:-:S05]  /*183890*/  PRMT R0, R8, 0x7773, RZ ;  /* 0x0000777308007816 */ /* 0x000fca00000000ff */
[----:B----4-:R0:W-:Y:S02]  /*1838a0*/  @P4 STG.E.U8 desc[UR4][R22.64], R0 ;  /* 0x0000000016004986 */ /* 0x0101e4000c101104 */
        /* <DEDUP_REMOVED lines=10> */
[----:B------:R-:W-:-:S05]  /*183950*/  PRMT R0, R9, 0x7773, RZ ;  /* 0x0000777309007816 */ /* 0x000fca00000000ff */
[----:B------:R0:W-:Y:S04]  /*183960*/  @P0 STG.E.U8 desc[UR4][R10.64], R0 ;  /* 0x000000000a000986 */ /* 0x0001e8000c101104 */
[----:B0-----:R-:W4:Y:S01]  /*183970*/  LDL.LU.64 R10, [R1+0x2630] ;  /* 0x00263000010a7983 */ /* 0x001f220000300a00 */
[----:B------:R-:W-:-:S03]  /*183980*/  LOP3.LUT R2, R2, 0xfffffffe, RZ, 0xc0, !PT ;  /* 0xfffffffe02027812 */ /* 0x000fc600078ec0ff */
[----:B------:R-:W4:Y:S04]  /*183990*/  LDL.LU.64 R8, [R1+0x3290] ;  /* 0x0032900001087983 */ /* 0x000f280000300a00 */
        /* <DEDUP_REMOVED lines=17> */
[----:B------:R-:W-:Y:S02]  /*183ab0*/  LOP3.LUT P3, RZ, R18, 0x100, RZ, 0xc0, !PT ;  /* 0x0000010012ff7812 */ /* 0x000fe4000786c0ff */
[----:B------:R-:W-:Y:S02]  /*183ac0*/  LOP3.LUT R4, R4, 0x7fffffff, RZ, 0xc0, !PT ;  /* 0x7fffffff04047812 */ /* 0x000fe400078ec0ff */
[----:B------:R-:W-:Y:S02]  /*183ad0*/  LOP3.LUT P2, RZ, R18, 0x200, RZ, 0xc0, !PT ;  /* 0x0000020012ff7812 */ /* 0x000fe4000784c0ff */
[----:B----4-:R-:W-:-:S05]  /*183ae0*/  PRMT R3, R7, 0x7770, RZ ;  /* 0x0000777007037816 */ /* 0x010fca00000000ff */
[----:B------:R-:W-:Y:S02]  /*183af0*/  @P6 LOP3.LUT R4, R4, 0x80000000, RZ, 0xfc, !PT ;  /* 0x8000000004046812 */ /* 0x000fe400078efcff */
[C---:B------:R-:W-:Y:S01]  /*183b00*/  LOP3.LUT P6, RZ, R18.reuse, 0x4000, RZ, 0xc0, !PT ;  /* 0x0000400012ff7812 */ /* 0x040fe200078cc0ff */
[----:B------:R0:W-:Y:S01]  /*183b10*/  @P3 STG.E.U8 desc[UR4][R26.64], R3 ;  /* 0x000000031a003986 */ /* 0x0001e2000c101104 */
[C---:B------:R-:W-:Y:S02]  /*183b20*/  LOP3.LUT P1, RZ, R18.reuse, 0x400, RZ, 0xc0, !PT ;  /* 0x0000040012ff7812 */ /* 0x040fe4000782c0ff */
[----:B------:R-:W-:Y:S02]  /*183b30*/  LOP3.LUT P0, RZ, R18, 0x800, RZ, 0xc0, !PT ;  /* 0x0000080012ff7812 */ /* 0x000fe4000780c0ff */
[----:B0-----:R-:W-:Y:S01]  /*183b40*/  PRMT R3, R7, 0x7771, RZ ;  /* 0x0000777107037816 */ /* 0x001fe200000000ff */
[----:B------:R-:W2:Y:S06]  /*183b50*/  LDL.LU.64 R26, [R1+0x3028] ;  /* 0x00302800011a7983 */ /* 0x000eac0000300a00 */
[----:B------:R-:W-:-:S02]  /*183b60*/  @P6 LOP3.LUT R2, R2, 0x1, RZ, 0xfc, !PT ;  /* 0x0000000102026812 */ /* 0x000fc400078efcff */
[----:B------:R-:W-:Y:S01]  /*183b70*/  LOP3.LUT P6, RZ, R18, 0x2000, RZ, 0xc0, !PT ;  /* 0x0000200012ff7812 */ /* 0x000fe200078cc0ff */
[----:B------:R0:W-:Y:S01]  /*183b80*/  @P2 STG.E.U8 desc[UR4][R28.64], R3 ;  /* 0x000000031c002986 */ /* 0x0001e2000c101104 */
[----:B------:R-:W-:-:S03]  /*183b90*/  LOP3.LUT R2, R2, 0xfffffffd, RZ, 0xc0, !PT ;  /* 0xfffffffd02027812 */ /* 0x000fc600078ec0ff */
[----:B------:R-:W3:Y:S01]  /*183ba0*/  LDL.LU R5, [R1+0x150] ;  /* 0x0001500001057983 */ /* 0x000ee20000300800 */
[----:B0-----:R-:W-:-:S03]  /*183bb0*/  PRMT R3, R7, 0x7772, RZ ;  /* 0x0000777207037816 */ /* 0x001fc600000000ff */
        /* <DEDUP_REMOVED lines=23> */
[----:B------:R-:W-:-:S02]  /*183d30*/  LOP3.LUT P6, RZ, R2, 0x1, RZ, 0xc0, !PT ;  /* 0x0000000102ff7812 */ /* 0x000fc400078cc0ff */
[C---:B------:R-:W-:Y:S01]  /*183d40*/  PRMT R2, R0.reuse, 0x7772, RZ ;  /* 0x0000777200027816 */ /* 0x040fe200000000ff */
[----:B------:R-:W2:Y:S01]  /*183d50*/  LDL.LU R8, [R1+0x174] ;  /* 0x0001740001087983 */ /* 0x000ea20000300800 */
[----:B------:R-:W-:-:S03]  /*183d60*/  PRMT R0, R0, 0x7773, RZ ;  /* 0x0000777300007816 */ /* 0x000fc600000000ff */
[----:B------:R-:W2:Y:S04]  /*183d70*/  LDL.LU R9, [R1+0x154] ;  /* 0x0001540001097983 */ /* 0x000ea80000300800 */
[----:B------:R-:W2:Y:S04]  /*183d80*/  LDL.LU.64 R20, [R1+0x2640] ;  /* 0x0026400001147983 */ /* 0x000ea80000300a00 */
[----:B----4-:R1:W-:Y:S01]  /*183d90*/  @P6 STG.E.U8 desc[UR4][R28.64], R2 ;  /* 0x000000021c006986 */ /* 0x0103e2000c101104 */
[----:B------:R-:W-:-:S03]  /*183da0*/  LOP3.LUT P6, RZ, R4, 0x80000000, RZ, 0xc0, !PT ;  /* 0x8000000004ff7812 */ /* 0x000fc600078cc0ff */
[----:B------:R-:W4:Y:S04]  /*183db0*/  LDL.LU.64 R24, [R1+0x3280] ;  /* 0x0032800001187983 */ /* 0x000f280000300a00 */
[----:B------:R-:W4:Y:S04]  /*183dc0*/  LDL.LU.64 R22, [R1+0x3008] ;  /* 0x0030080001167983 */ /* 0x000f280000300a00 */
[----:B0-----:R-:W4:Y:S04]  /*183dd0*/  LDL.LU.64 R26, [R1+0x3000] ;  /* 0x00300000011a7983 */ /* 0x001f280000300a00 */
[----:B------:R3:W-:Y:S01]  /*183de0*/  @P6 STG.E.U8 desc[UR4][R6.64], R0 ;  /* 0x0000000006006986 */ /* 0x0007e2000c101104 */
[----:B------:R-:W-:-:S03]  /*183df0*/  LOP3.LUT P6, RZ, R4, 0x40000000, RZ, 0xc0, !PT ;  /* 0x4000000004ff7812 */ /* 0x000fc600078cc0ff */
[----:B-1----:R-:W4:Y:S04]  /*183e00*/  LDL.LU.64 R28, [R1+0x2648] ;  /* 0x00264800011c7983 */ /* 0x002f280000300a00 */
[----:B------:R-:W4:Y:S01]  /*183e10*/  LDL.LU.64 R2, [R1+0x3278] ;  /* 0x0032780001027983 */ /* 0x000f220000300a00 */
[----:B---3--:R-:W-:-:S03]  /*183e20*/  PRMT R0, R5, 0x7770, RZ ;  /* 0x0000777005007816 */ /* 0x008fc600000000ff */
[----:B------:R-:W3:Y:S04]  /*183e30*/  LDL.LU.64 R6, [R1+0x2ff8] ;  /* 0x002ff80001067983 */ /* 0x000ee80000300a00 */
[----:B------:R0:W-:Y:S01]  /*183e40*/  @P6 STG.E.U8 desc[UR4][R10.64], R0 ;  /* 0x000000000a006986 */ /* 0x0001e2000c101104 */
[C---:B------:R-:W-:Y:S02]  /*183e50*/  LOP3.LUT P6, RZ, R4.reuse, 0x20000000, RZ, 0xc0, !PT ;  /* 0x2000000004ff7812 */ /* 0x040fe400078cc0ff */
[----:B0-----:R-:W-:Y:S01]  /*183e60*/  PRMT R0, R5, 0x7771, RZ ;  /* 0x0000777105007816 */ /* 0x001fe200000000ff */
[----:B------:R-:W3:Y:S10]  /*183e70*/  LDL.LU.64 R10, [R1+0x2ff0] ;  /* 0x002ff000010a7983 */ /* 0x000ef40000300a00 */
        /* <DEDUP_REMOVED lines=8> */
[----:B------:R0:W-:Y:S01]  /*183f00*/  @P6 STG.E.U8 desc[UR4][R20.64], R0 ;  /* 0x0000000014006986 */ /* 0x0001e2000c101104 */
[----:B------:R-:W-:-:S02]  /*183f10*/  LOP3.LUT P6, RZ, R4, 0x4000000, RZ, 0xc0, !PT ;  /* 0x0400000004ff7812 */ /* 0x000fc400078cc0ff */
        /* <DEDUP_REMOVED lines=8> */
[----:B0-----:R-:W-:-:S05]  /*183fa0*/  PRMT R0, R9, 0x7770, RZ ;  /* 0x0000777009007816 */ /* 0x001fca00000000ff */
[----:B------:R0:W-:Y:S02]  /*183fb0*/  @P2 STG.E.U8 desc[UR4][R2.64], R0 ;  /* 0x0000000002002986 */ /* 0x0001e4000c101104 */
[----:B0-----:R-:W-:-:S05]  /*183fc0*/  PRMT R0, R9, 0x7771, RZ ;  /* 0x0000777109007816 */ /* 0x001fca00000000ff */
[----:B---3--:R0:W-:Y:S02]  /*183fd0*/  @P1 STG.E.U8 desc[UR4][R6.64], R0 ;  /* 0x0000000006001986 */ /* 0x0081e4000c101104 */
[----:B0-----:R-:W-:-:S05]  /*183fe0*/  PRMT R0, R9, 0x7772, RZ ;  /* 0x0000777209007816 */ /* 0x001fca00000000ff */
[----:B------:R0:W-:Y:S02]  /*183ff0*/  @P0 STG.E.U8 desc[UR4][R10.64], R0 ;  /* 0x000000000a000986 */ /* 0x0001e4000c101104 */
[----:B0-----:R-:W-:Y:S02]  /*184000*/  IMAD.MOV.U32 R10, RZ, RZ, R13 ;  /* 0x000000ffff0a7224 */ /* 0x001fe400078e000d */
[----:B------:R-:W-:Y:S02]  /*184010*/  IMAD.MOV.U32 R11, RZ, RZ, R14 ;  /* 0x000000ffff0b7224 */ /* 0x000fe400078e000e */
[----:B------:R-:W-:Y:S02]  /*184020*/  IMAD.MOV.U32 R13, RZ, RZ, R15 ;  /* 0x000000ffff0d7224 */ /* 0x000fe400078e000f */
[----:B------:R-:W3:Y:S04]  /*184030*/  LDL.LU.64 R14, [R1+0x2650] ;  /* 0x00265000010e7983 */ /* 0x000ee80000300a00 */
[----:B------:R-:W4:Y:S04]  /*184040*/  LDL.LU.64 R28, [R1+0x3270] ;  /* 0x00327000011c7983 */ /* 0x000f280000300a00 */
[----:B------:R-:W4:Y:S04]  /*184050*/  LDL.LU.64 R26, [R1+0x2fe8] ;  /* 0x002fe800011a7983 */ /* 0x000f280000300a00 */
[----:B------:R-:W4:Y:S04]  /*184060*/  LDL.LU.64 R6, [R1+0x2fe0] ;  /* 0x002fe00001067983 */ /* 0x000f280000300a00 */
[----:B------:R-:W4:Y:S01]  /*184070*/  LDL.LU R8, [R1+0x178] ;  /* 0x0001780001087983 */ /* 0x000f220000300800 */
[----:B------:R-:W-:-:S03]  /*184080*/  PRMT R0, R9, 0x7773, RZ ;  /* 0x0000777309007816 */ /* 0x000fc600000000ff */
[----:B------:R-:W4:Y:S04]  /*184090*/  LDL.LU.64 R2, [R1+0x2658] ;  /* 0x0026580001027983 */ /* 0x000f280000300a00 */
[----:B------:R-:W4:Y:S01]  /*1840a0*/  LDL.LU R9, [R1+0x158] ;  /* 0x0001580001097983 */ /* 0x000f220000300800 */
[C---:B--2---:R-:W-:Y:S02]  /*1840b0*/  LOP3.LUT P3, RZ, R18.reuse, 0x8000000, RZ, 0xc0, !PT ;  /* 0x0800000012ff7812 */ /* 0x044fe4000786c0ff */
[C---:B------:R-:W-:Y:S02]  /*1840c0*/  LOP3.LUT P2, RZ, R18.reuse, 0x10000000, RZ, 0xc0, !PT ;  /* 0x1000000012ff7812 */ /* 0x040fe4000784c0ff */
[C---:B------:R-:W-:Y:S02]  /*1840d0*/  LOP3.LUT P1, RZ, R18.reuse, 0x20000000, RZ, 0xc0, !PT ;  /* 0x2000000012ff7812 */ /* 0x040fe4000782c0ff */
[----:B------:R-:W-:-:S07]  /*1840e0*/  LOP3.LUT P0, RZ, R18, 0x40000000, RZ, 0xc0, !PT ;  /* 0x4000000012ff7812 */ /* 0x000fce000780c0ff */
[----:B---3--:R0:W-:Y:S04]  /*1840f0*/  @P3 STG.E.U8 desc[UR4][R14.64], R0 ;  /* 0x000000000e003986 */ /* 0x0081e8000c101104 */
[----:B0-----:R-:W2:Y:S01]  /*184100*/  LDL.LU.64 R14, [R1+0x3268] ;  /* 0x00326800010e7983 */ /* 0x001ea20000300a00 */
[----:B----4-:R-:W-:-:S05]  /*184110*/  PRMT R0, R8, 0x7770, RZ ;  /* 0x0000777008007816 */ /* 0x010fca00000000ff */
[----:B------:R0:W-:Y:S02]  /*184120*/  @P2 STG.E.U8 desc[UR4][R28.64], R0 ;  /* 0x000000001c002986 */ /* 0x0001e4000c101104 */
[C---:B0-----:R-:W-:Y:S02]  /*184130*/  PRMT R0, R8.reuse, 0x7771, RZ ;  /* 0x0000777108007816 */ /* 0x041fe400000000ff */
[----:B------:R-:W3:Y:S04]  /*184140*/  LDL.LU.64 R28, [R1+0x2fd8] ;  /* 0x002fd800011c7983 */ /* 0x000ee80000300a00 */
[----:B------:R0:W-:Y:S02]  /*184150*/  @P1 STG.E.U8 desc[UR4][R26.64], R0 ;  /* 0x000000001a001986 */ /* 0x0001e4000c101104 */
[----:B0-----:R-:W-:-:S05]  /*184160*/  PRMT R0, R8, 0x7772, RZ ;  /* 0x0000777208007816 */ /* 0x001fca00000000ff */
[----:B------:R0:W-:Y:S04]  /*184170*/  @P0 STG.E.U8 desc[UR4][R6.64], R0 ;  /* 0x0000000006000986 */ /* 0x0001e8000c101104 */
[----:B0-----:R-:W4:Y:S04]  /*184180*/  LDL.LU.64 R6, [R1+0x2fd0] ;  /* 0x002fd00001067983 */ /* 0x001f280000300a00 */
[----:B------:R-:W2:Y:S01]  /*184190*/  LDL.LU R21, [R1+0x17c] ;  /* 0x00017c0001157983 */ /* 0x000ea20000300800 */
        /* <DEDUP_REMOVED lines=24> */
[C---:B------:R-:W-:Y:S02]  /*184320*/  LOP3.LUT P4, RZ, R19.reuse, 0x200, RZ, 0xc0, !PT ;  /* 0x0000020013ff7812 */ /* 0x040fe4000788c0ff */
[----:B------:R-:W-:-:S02]  /*184330*/  LOP3.LUT P3, RZ, R19, 0x400, RZ, 0xc0, !PT ;  /* 0x0000040013ff7812 */ /* 0x000fc4000786c0ff */
[C---:B------:R-:W-:Y:S02]  /*184340*/  LOP3.LUT P2, RZ, R19.reuse, 0x800, RZ, 0xc0, !PT ;  /* 0x0000080013ff7812 */ /* 0x040fe4000784c0ff */
[C---:B------:R-:W-:Y:S02]  /*184350*/  LOP3.LUT P1, RZ, R19.reuse, 0x1000, RZ, 0xc0, !PT ;  /* 0x0000100013ff7812 */ /* 0x040fe4000782c0ff */
[----:B------:R-:W-:Y:S02]  /*184360*/  @P6 LOP3.LUT R4, R4, 0x2000000, RZ, 0xfc, !PT ;  /* 0x0200000004046812 */ /* 0x000fe400078efcff */
[----:B------:R-:W-:Y:S02]  /*184370*/  LOP3.LUT P6, RZ, R18, 0x80000000, RZ, 0xc0, !PT ;  /* 0x8000000012ff7812 */ /* 0x000fe400078cc0ff */
[----:B------:R-:W-:Y:S01]  /*184380*/  LOP3.LUT P0, RZ, R19, 0x2000, RZ, 0xc0, !PT ;  /* 0x0000200013ff7812 */ /* 0x000fe2000780c0ff */
[----:B--2---:R0:W-:Y:S04]  /*184390*/  STL [R1+0x5eb8], R21 ;  /* 0x005eb81501007387 */ /* 0x0041e80000100800 */
[----:B------:R1:W-:Y:S04]  /*1843a0*/  STL.64 [R1+0x5ea8], R18 ;  /* 0x005ea81201007387 */ /* 0x0003e80000100a00 */
[----:B0-----:R-:W2:Y:S04]  /*1843b0*/  LDL.LU.64 R20, [R1+0x2660] ;  /* 0x0026600001147983 */ /* 0x001ea80000300a00 */
[----:B-1----:R-:W2:Y:S01]  /*1843c0*/  LDL.LU.64 R18, [R1+0x2fc8] ;  /* 0x002fc80001127983 */ /* 0x002ea20000300a00 */
[----:B------:R-:W-:-:S05]  /*1843d0*/  PRMT R0, R8, 0x7773, RZ ;  /* 0x0000777308007816 */ /* 0x000fca00000000ff */
[----:B------:R0:W-:Y:S01]  /*1843e0*/  @P6 STG.E.U8 desc[UR4][R2.64], R0 ;  /* 0x0000000002006986 */ /* 0x0001e2000c101104 */
[----:B------:R-:W-:Y:S02]  /*1843f0*/  LOP3.LUT P6, RZ, R4, 0x2000000, RZ, 0xc0, !PT ;  /* 0x0200000004ff7812 */ /* 0x000fe400078cc0ff */
[----:B0-----:R-:W-:-:S11]  /*184400*/  PRMT R0, R9, 0x7770, RZ ;  /* 0x0000777009007816 */ /* 0x001fd600000000ff */
[----:B------:R-:W-:Y:S01]  /*184410*/  @P6 STG.E.U8 desc[UR4][R14.64], R0 ;  /* 0x000000000e006986 */ /* 0x000fe2000c101104 */
[----:B------:R-:W-:Y:S02]  /*184420*/  LOP3.LUT P6, RZ, R4, 0x1000000, RZ, 0xc0, !PT ;  /* 0x0100000004ff7812 */ /* 0x000fe400078cc0ff */
[----:B------:R-:W-:-:S11]  /*184430*/  PRMT R2, R9, 0x7771, RZ ;  /* 0x0000777109027816 */ /* 0x000fd600000000ff */
[----:B---3--:R0:W-:Y:S01]  /*184440*/  @P6 STG.E.U8 desc[UR4][R28.64], R2 ;  /* 0x000000021c006986 */ /* 0x0081e2000c101104 */
[----:B------:R-:W-:Y:S02]  /*184450*/  LOP3.LUT P6, RZ, R4, 0x800000, RZ, 0xc0, !PT ;  /* 0x0080000004ff7812 */ /* 0x000fe400078cc0ff */
[----:B0-----:R-:W-:-:S11]  /*184460*/  PRMT R2, R9, 0x7772, RZ ;  /* 0x0000777209027816 */ /* 0x001fd600000000ff */
[----:B----4-:R-:W-:Y:S01]  /*184470*/  @P6 STG.E.U8 desc[UR4][R6.64], R2 ;  /* 0x0000000206006986 */ /* 0x010fe2000c101104 */
[C---:B------:R-:W-:Y:S02]  /*184480*/  LOP3.LUT P6, RZ, R4.reuse, 0x400000, RZ, 0xc0, !PT ;  /* 0x0040000004ff7812 */ /* 0x040fe400078cc0ff */
[----:B------:R-:W-:Y:S01]  /*184490*/  PRMT R8, R9, 0x7773, RZ ;  /* 0x0000777309087816 */ /* 0x000fe200000000ff */
[----:B--2---:R0:W-:Y:S04]  /*1844a0*/  STL.64 [R1+0x5eb0], R18 ;  /* 0x005eb01201007387 */ /* 0x0041e80000100a00 */
[----:B0-----:R-:W2:Y:S04]  /*1844b0*/  LDL.LU.64 R18, [R1+0x3260] ;  /* 0x0032600001127983 */ /* 0x001ea80000300a00 */
[----:B------:R-:W3:Y:S04]  /*1844c0*/  LDL.LU R5, [R1+0x140] ;  /* 0x0001400001057983 */ /* 0x000ee80000300800 */
[----:B------:R-:W4:Y:S04]  /*1844d0*/  LDL.LU.64 R14, [R1+0x2fc0] ;  /* 0x002fc000010e7983 */ /* 0x000f280000300a00 */
[----:B------:R-:W2:Y:S04]  /*1844e0*/  LDL.LU.64 R24, [R1+0x2668] ;  /* 0x0026680001187983 */ /* 0x000ea80000300a00 */
[----:B------:R-:W2:Y:S04]  /*1844f0*/  LDL.LU R0, [R1+0x15c] ;  /* 0x00015c0001007983 */ /* 0x000ea80000300800 */
[----:B------:R-:W2:Y:S04]  /*184500*/  LDL.LU.64 R22, [R1+0x3258] ;  /* 0x0032580001167983 */ /* 0x000ea80000300a00 */
[----:B------:R-:W2:Y:S04]  /*184510*/  LDL.LU.64 R26, [R1+0x2fb8] ;  /* 0x002fb800011a7983 */ /* 0x000ea80000300a00 */
[----:B------:R-:W2:Y:S04]  /*184520*/  LDL.LU.64 R28, [R1+0x2fb0] ;  /* 0x002fb000011c7983 */ /* 0x000ea80000300a00 */
[----:B------:R-:W2:Y:S04]  /*184530*/  LDL.LU.64 R2, [R1+0x2670] ;  /* 0x0026700001027983 */ /* 0x000ea80000300a00 */
[----:B------:R-:W2:Y:S04]  /*184540*/  LDL.LU.64 R6, [R1+0x3250] ;  /* 0x0032500001067983 */ /* 0x000ea80000300a00 */
[----:B------:R0:W-:Y:S04]  /*184550*/  @P6 STG.E.U8 desc[UR4][R20.64], R8 ;  /* 0x0000000814006986 */ /* 0x0001e8000c101104 */
[----:B0-----:R-:W2:Y:S01]  /*184560*/  LDL.LU R21, [R1+0x5eb8] ;  /* 0x005eb80001157983 */ /* 0x001ea20000300800 */
[----:B------:R-:W-:-:S03]  /*184570*/  LOP3.LUT P6, RZ, R4, 0x200000, RZ, 0xc0, !PT ;  /* 0x0020000004ff7812 */ /* 0x000fc600078cc0ff */
[----:B------:R-:W3:Y:S01]  /*184580*/  LDL.LU.64 R8, [R1+0x2fa8] ;  /* 0x002fa80001087983 */ /* 0x000ee20000300a00 */
[----:B--2---:R-:W-:-:S09]  /*184590*/  PRMT R20, R21, 0x7770, RZ ;  /* 0x0000777015147816 */ /* 0x004fd200000000ff */
[----:B------:R0:W-:Y:S04]  /*1845a0*/  @P6 STG.E.U8 desc[UR4][R18.64], R20 ;  /* 0x0000001412006986 */ /* 0x0001e8000c101104 */
[----:B0-----:R-:W2:Y:S01]  /*1845b0*/  LDL.LU.64 R18, [R1+0x5eb0] ;  /* 0x005eb00001127983 */ /* 0x001ea20000300a00 */
[----:B------:R-:W-:Y:S02]  /*1845c0*/  LOP3.LUT P6, RZ, R4, 0x100000, RZ, 0xc0, !PT ;  /* 0x0010000004ff7812 */ /* 0x000fe400078cc0ff */
[----:B------:R-:W-:-:S11]  /*1845d0*/  PRMT R20, R21, 0x7771, RZ ;  /* 0x0000777115147816 */ /* 0x000fd600000000ff */
[----:B--2---:R0:W-:Y:S01]  /*1845e0*/  @P6 STG.E.U8 desc[UR4][R18.64], R20 ;  /* 0x0000001412006986 */ /* 0x0041e2000c101104 */
[C---:B------:R-:W-:Y:S02]  /*1845f0*/  LOP3.LUT P6, RZ, R4.reuse, 0x80000, RZ, 0xc0, !PT ;  /* 0x0008000004ff7812 */ /* 0x040fe400078cc0ff */
[----:B0-----:R-:W-:Y:S01]  /*184600*/  PRMT R20, R21, 0x7772, RZ ;  /* 0x0000777215147816 */ /* 0x001fe200000000ff */
[----:B------:R-:W2:Y:S10]  /*184610*/  LDL.LU.64 R18, [R1+0x5ea8] ;  /* 0x005ea80001127983 */ /* 0x000eb40000300a00 */
[----:B----4-:R0:W-:Y:S01]  /*184620*/  @P6 STG.E.U8 desc[UR4][R14.64], R20 ;  /* 0x000000140e006986 */ /* 0x0101e2000c101104 */
[----:B------:R-:W-:-:S02]  /*184630*/  LOP3.LUT P6, RZ, R4, 0x40000, RZ, 0xc0, !PT ;  /* 0x0004000004ff7812 */ /* 0x000fc400078cc0ff */
[----:B0-----:R-:W-:Y:S01]  /*184640*/  PRMT R20, R21, 0x7773, RZ ;  /* 0x0000777315147816 */ /* 0x001fe200000000ff */
[----:B------:R-:W4:Y:S10]  /*184650*/  LDL.LU.64 R14, [R1+0x5ea0] ;  /* 0x005ea000010e7983 */ /* 0x000f340000300a00 */
[----:B------:R0:W-:Y:S02]  /*184660*/  @P6 STG.E.U8 desc[UR4][R24.64], R20 ;  /* 0x0000001418006986 */ /* 0x0001e4000c101104 */
[----:B0-----:R-:W-:-:S02]  /*184670*/  PRMT R20, R0, 0x7770, RZ ;  /* 0x0000777000147816 */ /* 0x001fc400000000ff */
[----:B------:R-:W4:Y:S04]  /*184680*/  LDL.LU.64 R24, [R1+0x2fa0] ;  /* 0x002fa00001187983 */ /* 0x000f280000300a00 */
[----:B------:R0:W-:Y:S02]  /*184690*/  @P5 STG.E.U8 desc[UR4][R22.64], R20 ;  /* 0x0000001416005986 */ /* 0x0001e4000c101104 */
[C---:B0-----:R-:W-:Y:S02]  /*1846a0*/  PRMT R20, R0.reuse, 0x7771, RZ ;  /* 0x0000777100147816 */ /* 0x041fe400000000ff */
[----:B------:R-:W4:Y:S04]  /*1846b0*/  LDL.LU.64 R22, [R1+0x2678] ;  /* 0x0026780001167983 */ /* 0x000f280000300a00 */
[----:B------:R0:W-:Y:S02]  /*1846c0*/  @P4 STG.E.U8 desc[UR4][R26.64], R20 ;  /* 0x000000141a004986 */ /* 0x0001e4000c101104 */
[----:B0-----:R-:W-:-:S02]  /*1846d0*/  PRMT R20, R0, 0x7772, RZ ;  /* 0x0000777200147816 */ /* 0x001fc400000000ff */
[----:B------:R-:W-:-:S03]  /*1846e0*/  PRMT R0, R0, 0x7773, RZ ;  /* 0x0000777300007816 */ /* 0x000fc600000000ff */
[----:B------:R0:W-:Y:S04]  /*1846f0*/  @P3 STG.E.U8 desc[UR4][R28.64], R20 ;  /* 0x000000141c003986 */ /* 0x0001e8000c101104 */
[----:B------:R3:W-:Y:S04]  /*184700*/  @P2 STG.E.U8 desc[UR4][R2.64], R0 ;  /* 0x0000000002002986 */ /* 0x0007e8000c101104 */
[----:B0-----:R-:W4:Y:S01]  /*184710*/  LDL.LU.64 R28, [R1+0x3248] ;  /* 0x00324800011c7983 */ /* 0x001f220000300a00 */
[----:B---3--:R-:W-:-:S05]  /*184720*/  PRMT R0, R5, 0x7770, RZ ;  /* 0x0000777005007816 */ /* 0x008fca00000000ff */
[----:B------:R0:W-:Y:S04]  /*184730*/  @P1 STG.E.U8 desc[UR4][R6.64], R0 ;  /* 0x0000000006001986 */ /* 0x0001e8000c101104 */
[----:B0-----:R-:W3:Y:S04]  /*184740*/  LDL.LU.64 R6, [R1+0x2f98] ;  /* 0x002f980001067983 */ /* 0x001ee80000300a00 */
[----:B------:R-:W3:Y:S04]  /*184750*/  LDL.LU.64 R26, [R1+0x2f90] ;  /* 0x002f9000011a7983 */ /* 0x000ee80000300a00 */
[----:B------:R-:W3:Y:S01]  /*184760*/  LDL.LU R2, [R1+0x130] ;  /* 0x0001300001027983 */ /* 0x000ee20000300800 */
[----:B------:R-:W-:-:S02]  /*184770*/  PRMT R0, R5, 0x7771, RZ ;  /* 0x0000777105007816 */ /* 0x000fc400000000ff */
[----:B------:R-:W-:-:S03]  /*184780*/  PRMT R3, R5, 0x7772, RZ ;  /* 0x0000777205037816 */ /* 0x000fc600000000ff */
[----:B------:R0:W-:Y:S04]  /*184790*/  @P0 STG.E.U8 desc[UR4][R8.64], R0 ;  /* 0x0000000008000986 */ /* 0x0001e8000c101104 */
[----:B0-----:R-:W3:Y:S04]  /*1847a0*/  LDL.LU.64 R8, [R1+0x2680] ;  /* 0x0026800001087983 */ /* 0x001ee80000300a00 */
[----:B------:R-:W3:Y:S01]  /*1847b0*/  LDL.LU R0, [R1+0x144] ;  /* 0x0001440001007983 */ /* 0x000ee20000300800 */
[C---:B--2---:R-:W-:Y:S02]  /*1847c0*/  LOP3.LUT P3, RZ, R19.reuse, 0x4000, RZ, 0xc0, !PT ;  /* 0x0000400013ff7812 */ /* 0x044fe4000786c0ff */
[----:B------:R-:W-:-:S02]  /*1847d0*/  LOP3.LUT P2, RZ, R19, 0x8000, RZ, 0xc0, !PT ;  /* 0x0000800013ff7812 */ /* 0x000fc4000784c0ff */
[C---:B------:R-:W-:Y:S02]  /*1847e0*/  LOP3.LUT P1, RZ, R19.reuse, 0x10000, RZ, 0xc0, !PT ;  /* 0x0001000013ff7812 */ /* 0x040fe4000782c0ff */
[----:B------:R-:W-:-:S07]  /*1847f0*/  LOP3.LUT P0, RZ, R19, 0x20000, RZ, 0xc0, !PT ;  /* 0x0002000013ff7812 */ /* 0x000fce000780c0ff */
[----:B----4-:R0:W-:Y:S02]  /*184800*/  @P3 STG.E.U8 desc[UR4][R24.64], R3 ;  /* 0x0000000318003986 */ /* 0x0101e4000c101104 */
[----:B0-----:R-:W-:-:S05]  /*184810*/  PRMT R3, R5, 0x7773, RZ ;  /* 0x0000777305037816 */ /* 0x001fca00000000ff */
[----:B------:R3:W-:Y:S02]  /*184820*/  @P2 STG.E.U8 desc[UR4][R22.64], R3 ;  /* 0x0000000316002986 */ /* 0x0007e4000c101104 */
[----:B---3--:R-:W-:-:S05]  /*184830*/  PRMT R3, R2, 0x7770, RZ ;  /* 0x0000777002037816 */ /* 0x008fca00000000ff */
[----:B------:R0:W-:Y:S02]  /*184840*/  @P1 STG.E.U8 desc[UR4][R28.64], R3 ;  /* 0x000000031c001986 */ /* 0x0001e4000c101104 */
[----:B0-----:R-:W-:Y:S02]  /*184850*/  PRMT R3, R2, 0x7771, RZ ;  /* 0x0000777102037816 */ /* 0x001fe400000000ff */
[----:B------:R-:W2:Y:S04]  /*184860*/  LDL.LU.64 R28, [R1+0x3240] ;  /* 0x00324000011c7983 */ /* 0x000ea80000300a00 */
[----:B------:R-:W-:Y:S04]  /*184870*/  STL.64 [R1+0x5b30], R18 ;  /* 0x005b301201007387 */ /* 0x000fe80000100a00 */
[----:B------:R0:W-:Y:S01]  /*184880*/  @P0 STG.E.U8 desc[UR4][R6.64], R3 ;  /* 0x0000000306000986 */ /* 0x0001e2000c101104 */
[----:B------:R-:W-:-:S03]  /*184890*/  LOP3.LUT P0, RZ, R15, 0x1, RZ, 0xc0, !PT ;  /* 0x000000010fff7812 */ /* 0x000fc6000780c0ff */
[----:B0-----:R-:W3:Y:S04]  /*1848a0*/  LDL.LU.64 R6, [R1+0x2f88] ;  /* 0x002f880001067983 */ /* 0x001ee80000300a00 */
[----:B------:R-:W-:Y:S04]  /*1848b0*/  STL.64 [R1+0x5e88], R14 ;  /* 0x005e880e01007387 */ /* 0x000fe80000100a00 */
[----:B------:R0:W-:Y:S04]  /*1848c0*/  STL.64 [R1+0x5e98], R16 ;  /* 0x005e981001007387 */ /* 0x0001e80000100a00 */
[----:B0-----:R-:W4:Y:S04]  /*1848d0*/  LDL.LU.64 R16, [R1+0x2f80] ;  /* 0x002f800001107983 */ /* 0x001f280000300a00 */
[----:B------:R-:W2:Y:S04]  /*1848e0*/  LDL.LU R5, [R1+0x134] ;  /* 0x0001340001057983 */ /* 0x000ea80000300800 */
[----:B------:R-:W2:Y:S01]  /*1848f0*/  LDL.LU.64 R14, [R1+0x3238] ;  /* 0x00323800010e7983 */ /* 0x000ea20000300a00 */
[----:B------:R-:W-:-:S02]  /*184900*/  LOP3.LUT P6, RZ, R19, 0x4000000, RZ, 0xc0, !PT ;  /* 0x0400000013ff7812 */ /* 0x000fc400078cc0ff */
        /* <DEDUP_REMOVED lines=22> */
[----:B------:R-:W-:Y:S02]  /*184a70*/  LOP3.LUT P6, RZ, R19, 0x80000, RZ, 0xc0, !PT ;  /* 0x0008000013ff7812 */ /* 0x000fe400078cc0ff */
[----:B------:R-:W-:Y:S02]  /*184a80*/  LOP3.LUT R4, R4, 0xfffdffff, RZ, 0xc0, !PT ;  /* 0xfffdffff04047812 */ /* 0x000fe400078ec0ff */
[----:B------:R-:W-:-:S09]  /*184a90*/  PRMT R3, R2, 0x7772, RZ ;  /* 0x0000777202037816 */ /* 0x000fd200000000ff */
[----:B------:R-:W-:Y:S02]  /*184aa0*/  @P6 LOP3.LUT R4, R4, 0x20000, RZ, 0xfc, !PT ;  /* 0x0002000004046812 */ /* 0x000fe400078efcff */
[----:B------:R-:W-:Y:S02]  /*184ab0*/  LOP3.LUT P6, RZ, R19, 0x40000, RZ, 0xc0, !PT ;  /* 0x0004000013ff7812 */ /* 0x000fe400078cc0ff */
[----:B------:R-:W-:-:S11]  /*184ac0*/  PRMT R2, R2, 0x7773, RZ ;  /* 0x0000777302027816 */ /* 0x000fd600000000ff */
[----:B------:R-:W-:Y:S01]  /*184ad0*/  @P6 STG.E.U8 desc[UR4][R26.64], R3 ;  /* 0x000000031a006986 */ /* 0x000fe2000c101104 */
[----:B------:R-:W-:-:S13]  /*184ae0*/  LOP3.LUT P6, RZ, R4, 0x20000, RZ, 0xc0, !PT ;  /* 0x0002000004ff7812 */ /* 0x000fda00078cc0ff */
        /* <DEDUP_REMOVED lines=8> */
[C---:B------:R-:W-:Y:S02]  /*184b70*/  LOP3.LUT P5, RZ, R19.reuse, 0x8000000, RZ, 0xc0, !PT ;  /* 0x0800000013ff7812 */ /* 0x040fe400078ac0ff */
[----:B0-----:R-:W-:Y:S02]  /*184b80*/  PRMT R6, R0, 0x7772, RZ ;  /* 0x0000777200067816 */ /* 0x001fe400000000ff */
[----:B------:R-:W-:-:S07]  /*184b90*/  LOP3.LUT P4, RZ, R19, 0x10000000, RZ, 0xc0, !PT ;  /* 0x1000000013ff7812 */ /* 0x000fce000788c0ff */
[----:B----4-:R0:W-:Y:S01]  /*184ba0*/  @P6 STG.E.U8 desc[UR4][R16.64], R6 ;  /* 0x0000000610006986 */ /* 0x0101e2000c101104 */
[----:B------:R-:W-:Y:S02]  /*184bb0*/  LOP3.LUT P6, RZ, R4, 0x2000, RZ, 0xc0, !PT ;  /* 0x0000200004ff7812 */ /* 0x000fe400078cc0ff */
[C---:B------:R-:W-:Y:S02]  /*184bc0*/  LOP3.LUT P3, RZ, R19.reuse, 0x20000000, RZ, 0xc0, !PT ;  /* 0x2000000013ff7812 */ /* 0x040fe4000786c0ff */
[C---:B------:R-:W-:Y:S02]  /*184bd0*/  LOP3.LUT P2, RZ, R19.reuse, 0x40000000, RZ, 0xc0, !PT ;  /* 0x4000000013ff7812 */ /* 0x040fe4000784c0ff */
[----:B------:R-:W-:Y:S02]  /*184be0*/  LOP3.LUT P1, RZ, R19, 0x80000000, RZ, 0xc0, !PT ;  /* 0x8000000013ff7812 */ /* 0x000fe4000782c0ff */
[----:B------:R-:W3:Y:S04]  /*184bf0*/  LDL.LU.64 R18, [R1+0x2f78] ;  /* 0x002f780001127983 */ /* 0x000ee80000300a00 */
[----:B------:R-:W4:Y:S01]  /*184c00*/  LDL.LU.64 R20, [R1+0x2f70] ;  /* 0x002f700001147983 */ /* 0x000f220000300a00 */
[----:B------:R-:W-:-:S03]  /*184c10*/  PRMT R0, R0, 0x7773, RZ ;  /* 0x0000777300007816 */ /* 0x000fc600000000ff */
[----:B------:R-:W3:Y:S04]  /*184c20*/  LDL.LU R9, [R1+0x148] ;  /* 0x0001480001097983 */ /* 0x000ee80000300800 */
[----:B------:R-:W3:Y:S04]  /*184c30*/  LDL.LU R8, [R1+0x138] ;  /* 0x0001380001087983 */ /* 0x000ee80000300800 */
[----:B------:R-:W3:Y:S04]  /*184c40*/  LDL.LU.64 R24, [R1+0x2690] ;  /* 0x0026900001187983 */ /* 0x000ee80000300a00 */
[----:B------:R-:W3:Y:S04]  /*184c50*/  LDL.LU.64 R22, [R1+0x3230] ;  /* 0x0032300001167983 */ /* 0x000ee80000300a00 */
[----:B------:R-:W3:Y:S04]  /*184c60*/  LDL.LU.64 R26, [R1+0x2f68] ;  /* 0x002f6800011a7983 */ /* 0x000ee80000300a00 */
        /* <DEDUP_REMOVED lines=24> */
[----:B0-----:R-:W-:Y:S02]  /*184df0*/  PRMT R0, R9, 0x7773, RZ ;  /* 0x0000777309007816 */ /* 0x001fe400000000ff */
[----:B------:R-:W3:Y:S04]  /*184e00*/  LDL.LU.64 R28, [R1+0x2f58] ;  /* 0x002f5800011c7983 */ /* 0x000ee80000300a00 */
[----:B------:R0:W-:Y:S01]  /*184e10*/  @P1 STG.E.U8 desc[UR4][R2.64], R0 ;  /* 0x0000000002001986 */ /* 0x0001e2000c101104 */
[----:B------:R-:W-:-:S03]  /*184e20*/  IMAD.MOV.U32 R9, RZ, RZ, R10 ;  /* 0x000000ffff097224 */ /* 0x000fc600078e000a */
[----:B------:R-:W4:Y:S01]  /*184e30*/  LDL.LU.64 R26, [R1+0x2f50] ;  /* 0x002f5000011a7983 */ /* 0x000f220000300a00 */
[----:B------:R-:W-:Y:S01]  /*184e40*/  IMAD.MOV.U32 R10, RZ, RZ, R11 ;  /* 0x000000ffff0a7224 */ /* 0x000fe200078e000b */
[----:B0-----:R-:W-:Y:S02]  /*184e50*/  PRMT R0, R8, 0x7770, RZ ;  /* 0x0000777008007816 */ /* 0x001fe400000000ff */
[----:B------:R-:W4:Y:S01]  /*184e60*/  LDL.LU.64 R22, [R1+0x26a0] ;  /* 0x0026a00001167983 */ /* 0x000f220000300a00 */
[----:B------:R-:W-:-:S03]  /*184e70*/  IMAD.MOV.U32 R11, RZ, RZ, R13 ;  /* 0x000000ffff0b7224 */ /* 0x000fc600078e000d */
[----:B------:R0:W-:Y:S01]  /*184e80*/  @P0 STG.E.U8 desc[UR4][R6.64], R0 ;  /* 0x0000000006000986 */ /* 0x0001e2000c101104 */
[----:B------:R-:W-:-:S03]  /*184e90*/  IMAD.MOV.U32 R13, RZ, RZ, R17 ;  /* 0x000000ffff0d7224 */ /* 0x000fc600078e0011 */
[----:B0-----:R-:W4:Y:S04]  /*184ea0*/  LDL.LU.64 R6, [R1+0x3220] ;  /* 0x0032200001067983 */ /* 0x001f280000300a00 */
[----:B------:R-:W4:Y:S04]  /*184eb0*/  LDL.LU.64 R2, [R1+0x2f48] ;  /* 0x002f480001027983 */ /* 0x000f280000300a00 */
[----:B------:R-:W4:Y:S01]  /*184ec0*/  LDL.LU R17, [R1+0x14c] ;  /* 0x00014c0001117983 */ /* 0x000f220000300800 */
[----:B------:R-:W-:Y:S02]  /*184ed0*/  LOP3.LUT R4, R4, 0xfffffffb, RZ, 0xc0, !PT ;  /* 0xfffffffb04047812 */ /* 0x000fe400078ec0ff */
[----:B------:R-:W-:-:S02]  /*184ee0*/  PRMT R0, R8, 0x7771, RZ ;  /* 0x0000777108007816 */ /* 0x000fc400000000ff */
        /* <DEDUP_REMOVED lines=17> */
[C---:B------:R-:W-:Y:S02]  /*185000*/  LOP3.LUT P2, RZ, R15.reuse, 0x4, RZ, 0xc0, !PT ;  /* 0x000000040fff7812 */ /* 0x040fe4000784c0ff */
[----:B------:R-:W-:-:S07]  /*185010*/  LOP3.LUT P1, RZ, R15, 0x8, RZ, 0xc0, !PT ;  /* 0x000000080fff7812 */ /* 0x000fce000782c0ff */
[----:B------:R-:W-:Y:S02]  /*185020*/  @P6 LOP3.LUT R4, R4, 0x80, RZ, 0xfc, !PT ;  /* 0x0000008004046812 */ /* 0x000fe400078efcff */
[C---:B------:R-:W-:Y:S02]  /*185030*/  LOP3.LUT P6, RZ, R15.reuse, 0x80, RZ, 0xc0, !PT ;  /* 0x000000800fff7812 */ /* 0x040fe400078cc0ff */
[----:B------:R-:W-:Y:S02]  /*185040*/  LOP3.LUT R4, R4, 0xfffffeff, RZ, 0xc0, !PT ;  /* 0xfffffeff04047812 */ /* 0x000fe400078ec0ff */
[----:B------:R-:W-:-:S09]  /*185050*/  LOP3.LUT P0, RZ, R15, 0x10, RZ, 0xc0, !PT ;  /* 0x000000100fff7812 */ /* 0x000fd2000780c0ff */
[----:B------:R-:W-:Y:S01]  /*185060*/  @P6 LOP3.LUT R4, R4, 0x100, RZ, 0xfc, !PT ;  /* 0x0000010004046812 */ /* 0x000fe200078efcff */
[----:B---3--:R0:W-:Y:S01]  /*185070*/  @P3 STG.E.U8 desc[UR4][R28.64], R0 ;  /* 0x000000001c003986 */ /* 0x0081e2000c101104 */
[----:B------:R-:W-:Y:S02]  /*185080*/  LOP3.LUT P6, RZ, R15, 0x40, RZ, 0xc0, !PT ;  /* 0x000000400fff7812 */ /* 0x000fe400078cc0ff */
[----:B0-----:R-:W-:Y:S01]  /*185090*/  PRMT R0, R8, 0x7772, RZ ;  /* 0x0000777208007816 */ /* 0x001fe200000000ff */
[----:B------:R-:W2:Y:S04]  /*1850a0*/  LDL.LU.64 R28, [R1+0x2f40] ;  /* 0x002f4000011c7983 */ /* 0x000ea80000300a00 */
[----:B----4-:R0:W-:Y:S01]  /*1850b0*/  @P2 STG.E.U8 desc[UR4][R26.64], R0 ;  /* 0x000000001a002986 */ /* 0x0101e2000c101104 */
[----:B------:R-:W-:-:S03]  /*1850c0*/  LOP3.LUT R4, R4, 0xfffffdff, RZ, 0xc0, !PT ;  /* 0xfffffdff04047812 */ /* 0x000fc600078ec0ff */
[----:B------:R-:W3:Y:S01]  /*1850d0*/  LDL.LU R19, [R1+0x13c] ;  /* 0x00013c0001137983 */ /* 0x000ee20000300800 */
[----:B0-----:R-:W-:-:S03]  /*1850e0*/  PRMT R0, R8, 0x7773, RZ ;  /* 0x0000777308007816 */ /* 0x001fc600000000ff */
[----:B------:R-:W4:Y:S04]  /*1850f0*/  LDL.LU.64 R26, [R1+0x26a8] ;  /* 0x0026a800011a7983 */ /* 0x000f280000300a00 */
[----:B------:R0:W-:Y:S01]  /*185100*/  @P1 STG.E.U8 desc[UR4][R22.64], R0 ;  /* 0x0000000016001986 */ /* 0x0001e2000c101104 */
[----:B------:R-:W-:Y:S02]  /*185110*/  @P6 LOP3.LUT R4, R4, 0x200, RZ, 0xfc, !PT ;  /* 0x0000020004046812 */ /* 0x000fe400078efcff */
[----:B------:R-:W-:Y:S02]  /*185120*/  LOP3.LUT P6, RZ, R15, 0x20, RZ, 0xc0, !PT ;  /* 0x000000200fff7812 */ /* 0x000fe400078cc0ff */
[----:B0-----:R-:W-:-:S05]  /*185130*/  PRMT R0, R17, 0x7770, RZ ;  /* 0x0000777011007816 */ /* 0x001fca00000000ff */
[----:B------:R0:W-:Y:S01]  /*185140*/  @P0 STG.E.U8 desc[UR4][R6.64], R0 ;  /* 0x0000000006000986 */ /* 0x0001e2000c101104 */
[C---:B------:R-:W-:Y:S02]  /*185150*/  LOP3.LUT P5, RZ, R15.reuse, 0x4000, RZ, 0xc0, !PT ;  /* 0x000040000fff7812 */ /* 0x040fe400078ac0ff */
[C---:B------:R-:W-:Y:S02]  /*185160*/  LOP3.LUT P4, RZ, R15.reuse, 0x8000, RZ, 0xc0, !PT ;  /* 0x000080000fff7812 */ /* 0x040fe4000788c0ff */
[C---:B------:R-:W-:Y:S02]  /*185170*/  LOP3.LUT P3, RZ, R15.reuse, 0x10000, RZ, 0xc0, !PT ;  /* 0x000100000fff7812 */ /* 0x040fe4000786c0ff */
[C---:B------:R-:W-:Y:S02]  /*185180*/  LOP3.LUT P2, RZ, R15.reuse, 0x20000, RZ, 0xc0, !PT ;  /* 0x000200000fff7812 */ /* 0x040fe4000784c0ff */
[C---:B------:R-:W-:Y:S01]  /*185190*/  LOP3.LUT P1, RZ, R15.reuse, 0x40000, RZ, 0xc0, !PT ;  /* 0x000400000fff7812 */ /* 0x040fe2000782c0ff */
[----:B0-----:R-:W2:Y:S01]  /*1851a0*/  LDL.LU.64 R6, [R1+0x3218] ;  /* 0x0032180001067983 */ /* 0x001ea20000300a00 */
[----:B------:R-:W-:-:S03]  /*1851b0*/  LOP3.LUT P0, RZ, R15, 0x80000, RZ, 0xc0, !PT ;  /* 0x000800000fff7812 */ /* 0x000fc6000780c0ff */
[----:B------:R-:W-:Y:S04]  /*1851c0*/  STL.64 [R1+0x5e70], R14 ;  /* 0x005e700e01007387 */ /* 0x000fe80000100a00 */
[----:B------:R0:W-:Y:S04]  /*1851d0*/  STL.64 [R1+0x5e80], R10 ;  /* 0x005e800a01007387 */ /* 0x0001e80000100a00 */
[----:B0-----:R-:W2:Y:S04]  /*1851e0*/  LDL.LU.64 R10, [R1+0x2f38] ;  /* 0x002f3800010a7983 */ /* 0x001ea80000300a00 */
[----:B------:R-:W2:Y:S01]  /*1851f0*/  LDL.LU.64 R14, [R1+0x26b0] ;  /* 0x0026b000010e7983 */ /* 0x000ea20000300a00 */
[----:B------:R-:W-:-:S05]  /*185200*/  PRMT R0, R17, 0x7771, RZ ;  /* 0x0000777111007816 */ /* 0x000fca00000000ff */
[----:B------:R0:W-:Y:S01]  /*185210*/  @P6 STG.E.U8 desc[UR4][R2.64], R0 ;  /* 0x0000000002006986 */ /* 0x0001e2000c101104 */
[C---:B------:R-:W-:Y:S02]  /*185220*/  LOP3.LUT P6, RZ, R4.reuse, 0x200, RZ, 0xc0, !PT ;  /* 0x0000020004ff7812 */ /* 0x040fe400078cc0ff */
[----:B0-----:R-:W-:Y:S01]  /*185230*/  PRMT R2, R17, 0x7772, RZ ;  /* 0x0000777211027816 */ /* 0x001fe200000000ff */
[----:B--2---:R0:W-:Y:S04]  /*185240*/  STL.64 [R1+0x5e78], R14 ;  /* 0x005e780e01007387 */ /* 0x0041e80000100a00 */
[----:B0-----:R-:W2:Y:S06]  /*185250*/  LDL.LU.64 R14, [R1+0x2f30] ;  /* 0x002f3000010e7983 */ /* 0x001eac0000300a00 */
[----:B------:R0:W-:Y:S01]  /*185260*/  @P6 STG.E.U8 desc[UR4][R28.64], R2 ;  /* 0x000000021c006986 */ /* 0x0001e2000c101104 */
[----:B------:R-:W-:Y:S01]  /*185270*/  LOP3.LUT P6, RZ, R4, 0x100, RZ, 0xc0, !PT ;  /* 0x0000010004ff7812 */ /* 0x000fe200078cc0ff */
[----:B------:R-:W-:-:S02]  /*185280*/  IMAD.MOV.U32 R8, RZ, RZ, R12 ;  /* 0x000000ffff087224 */ /* 0x000fc400078e000c */
[----:B------:R-:W2:Y:S01]  /*185290*/  LDL.LU R0, [R1+0x1b0] ;  /* 0x0001b00001007983 */ /* 0x000ea20000300800 */
[----:B0-----:R-:W-:Y:S01]  /*1852a0*/  PRMT R2, R17, 0x7773, RZ ;  /* 0x0000777311027816 */ /* 0x001fe200000000ff */
[----:B------:R-:W-:Y:S02]  /*1852b0*/  IMAD.MOV.U32 R12, RZ, RZ, R16 ;  /* 0x000000ffff0c7224 */ /* 0x000fe400078e0010 */
[----:B------:R-:W2:Y:S06]  /*1852c0*/  LDL.LU.64 R28, [R1+0x3210] ;  /* 0x00321000011c7983 */ /* 0x000eac0000300a00 */
[----:B----4-:R0:W-:Y:S01]  /*1852d0*/  @P6 STG.E.U8 desc[UR4][R26.64], R2 ;  /* 0x000000021a006986 */ /* 0x0101e2000c101104 */
[----:B------:R-:W-:-:S03]  /*1852e0*/  LOP3.LUT P6, RZ, R4, 0x80, RZ, 0xc0, !PT ;  /* 0x0000008004ff7812 */ /* 0x000fc600078cc0ff */
[----:B------:R-:W4:Y:S01]  /*1852f0*/  LDL.LU.64 R16, [R1+0x2f28] ;  /* 0x002f280001107983 */ /* 0x000f220000300a00 */
[----:B---3--:R-:W-:-:S03]  /*185300*/  PRMT R18, R19, 0x7772, RZ ;  /* 0x0000777213127816 */ /* 0x008fc600000000ff */
        /* <DEDUP_REMOVED lines=9> */
[----:B------:R0:W-:Y:S01]  /*1853a0*/  @P6 STG.E.U8 desc[UR4][R10.64], R6 ;  /* 0x000000060a006986 */ /* 0x0001e2000c101104 */
[----:B------:R-:W-:-:S03]  /*1853b0*/  LOP3.LUT P6, RZ, R4, 0x20, RZ, 0xc0, !PT ;  /* 0x0000002004ff7812 */ /* 0x000fc600078cc0ff */
        /* <DEDUP_REMOVED lines=14> */
[----:B------:R-:W2:Y:S10]  /*1854a0*/  LDL.LU R28, [R1+0x5e68] ;  /* 0x005e6800011c7983 */ /* 0x000eb40000300800 */
[----:B----4-:R0:W-:Y:S02]  /*1854b0*/  @P6 STG.E.U8 desc[UR4][R16.64], R18 ;  /* 0x0000001210006986 */ /* 0x0101e4000c101104 */
[----:B0-----:R-:W-:-:S02]  /*1854c0*/  PRMT R18, R0, 0x7772, RZ ;  /* 0x0000777200127816 */ /* 0x001fc400000000ff */
[----:B------:R-:W4:Y:S01]  /*1854d0*/  LDL.LU.64 R16, [R1+0x5e60] ;  /* 0x005e600001107983 */ /* 0x000f220000300a00 */
[----:B------:R-:W-:-:S03]  /*1854e0*/  PRMT R0, R0, 0x7773, RZ ;  /* 0x0000777300007816 */ /* 0x000fc600000000ff */
[----:B---3--:R-:W-:Y:S04]  /*1854f0*/  @P5 STG.E.U8 desc[UR4][R20.64], R18 ;  /* 0x0000001214005986 */ /* 0x008fe8000c101104 */
[----:B------:R0:W-:Y:S02]  /*185500*/  @P4 STG.E.U8 desc[UR4][R24.64], R0 ;  /* 0x0000000018004986 */ /* 0x0001e4000c101104 */
[----:B0-----:R-:W-:-:S05]  /*185510*/  PRMT R0, R5, 0x7770, RZ ;  /* 0x0000777005007816 */ /* 0x001fca00000000ff */
[----:B------:R0:W-:Y:S02]  /*185520*/  @P3 STG.E.U8 desc[UR4][R22.64], R0 ;  /* 0x0000000016003986 */ /* 0x0001e4000c101104 */
[C---:B0-----:R-:W-:Y:S02]  /*185530*/  PRMT R0, R5.reuse, 0x7771, RZ ;  /* 0x0000777105007816 */ /* 0x041fe400000000ff */
[----:B------:R-:W3:Y:S04]  /*185540*/  LDL.LU.64 R22, [R1+0x3418] ;  /* 0x0034180001167983 */ /* 0x000ee80000300a00 */
[----:B------:R0:W-:Y:S02]  /*185550*/  @P2 STG.E.U8 desc[UR4][R26.64], R0 ;  /* 0x000000001a002986 */ /* 0x0001e4000c101104 */
[----:B0-----:R-:W-:-:S02]  /*185560*/  PRMT R0, R5, 0x7772, RZ ;  /* 0x0000777205007816 */ /* 0x001fc400000000ff */
[----:B------:R-:W3:Y:S04]  /*185570*/  LDL.LU.64 R26, [R1+0x3200] ;  /* 0x00320000011a7983 */ /* 0x000ee80000300a00 */
[----:B------:R0:W-:Y:S04]  /*185580*/  @P1 STG.E.U8 desc[UR4][R2.64], R0 ;  /* 0x0000000002001986 */ /* 0x0001e8000c101104 */
[----:B------:R-:W3:Y:S01]  /*185590*/  LDL.LU.64 R20, [R1+0x31f8] ;  /* 0x0031f80001147983 */ /* 0x000ee20000300a00 */
[----:B0-----:R-:W-:-:S05]  /*1855a0*/  PRMT R0, R5, 0x7773, RZ ;  /* 0x0000777305007816 */ /* 0x001fca00000000ff */
[----:B------:R0:W-:Y:S04]  /*1855b0*/  @P0 STG.E.U8 desc[UR4][R6.64], R0 ;  /* 0x0000000006000986 */ /* 0x0001e8000c101104 */
[----:B0-----:R-:W3:Y:S04]  /*1855c0*/  LDL.LU R0, [R1+0x1b4] ;  /* 0x0001b40001007983 */ /* 0x001ee80000300800 */
[----:B------:R-:W3:Y:S04]  /*1855d0*/  LDL.LU.64 R6, [R1+0x26c8] ;  /* 0x0026c80001067983 */ /* 0x000ee80000300a00 */
[----:B------:R-:W3:Y:S04]  /*1855e0*/  LDL.LU.64 R24, [R1+0x3410] ;  /* 0x0034100001187983 */ /* 0x000ee80000300a00 */
[----:B------:R-:W3:Y:S01]  /*1855f0*/  LDL.LU R5, [R1+0x1a4] ;  /* 0x0001a40001057983 */ /* 0x000ee20000300800 */
[----:B--2---:R-:W-:-:S02]  /*185600*/  LOP3.LUT P3, RZ, R15, 0x100000, RZ, 0xc0, !PT ;  /* 0x001000000fff7812 */ /* 0x004fc4000786c0ff */
[C---:B------:R-:W-:Y:S02]  /*185610*/  LOP3.LUT P2, RZ, R15.reuse, 0x200000, RZ, 0xc0, !PT ;  /* 0x002000000fff7812 */ /* 0x040fe4000784c0ff */
[C---:B------:R-:W-:Y:S02]  /*185620*/  LOP3.LUT P1, RZ, R15.reuse, 0x400000, RZ, 0xc0, !PT ;  /* 0x004000000fff7812 */ /* 0x040fe4000782c0ff */
[----:B------:R-:W-:Y:S01]  /*185630*/  LOP3.LUT P0, RZ, R15, 0x800000, RZ, 0xc0, !PT ;  /* 0x008000000fff7812 */ /* 0x000fe2000780c0ff */
[----:B------:R-:W-:Y:S04]  /*185640*/  STL [R1+0x5a08], R15 ;  /* 0x005a080f01007387 */ /* 0x000fe80000100800 */
[----:B------:R-:W-:Y:S01]  /*185650*/  STL [R1+0x5dd8], R14 ;  /* 0x005dd80e01007387 */ /* 0x000fe20000100800 */
[----:B----4-:R-:W-:-:S02]  /*185660*/  LOP3.LUT P6, RZ, R16, 0x1, RZ, 0xc0, !PT ;  /* 0x0000000110ff7812 */ /* 0x010fc400078cc0ff */
[C---:B------:R-:W-:Y:S02]  /*185670*/  LOP3.LUT P5, RZ, R16.reuse, 0x2, RZ, 0xc0, !PT ;  /* 0x0000000210ff7812 */ /* 0x040fe400078ac0ff */
[----:B------:R-:W-:Y:S02]  /*185680*/  LOP3.LUT P4, RZ, R16, 0x4, RZ, 0xc0, !PT ;  /* 0x0000000410ff7812 */ /* 0x000fe4000788c0ff */
[----:B---3--:R-:W-:-:S05]  /*185690*/  PRMT R2, R0, 0x7770, RZ ;  /* 0x0000777000027816 */ /* 0x008fca00000000ff */
[----:B------:R0:W-:Y:S02]  /*1856a0*/  @P3 STG.E.U8 desc[UR4][R22.64], R2 ;  /* 0x0000000216003986 */ /* 0x0001e4000c101104 */
[C---:B0-----:R-:W-:Y:S02]  /*1856b0*/  PRMT R2, R0.reuse, 0x7771, RZ ;  /* 0x0000777100027816 */ /* 0x041fe400000000ff */
[----:B------:R-:W2:Y:S04]  /*1856c0*/  LDL.LU.64 R22, [R1+0x31f0] ;  /* 0x0031f00001167983 */ /* 0x000ea80000300a00 */
[----:B------:R0:W-:Y:S04]  /*1856d0*/  @P2 STG.E.U8 desc[UR4][R26.64], R2 ;  /* 0x000000021a002986 */ /* 0x0001e8000c101104 */
[----:B------:R-:W3:Y:S01]  /*1856e0*/  LDL.LU R3, [R1+0x1b8] ;  /* 0x0001b80001037983 */ /* 0x000ee20000300800 */
[----:B0-----:R-:W-:-:S03]  /*1856f0*/  PRMT R2, R0, 0x7772, RZ ;  /* 0x0000777200027816 */ /* 0x001fc600000000ff */
[----:B------:R-:W4:Y:S01]  /*185700*/  LDL.LU.64 R26, [R1+0x31e8] ;  /* 0x0031e800011a7983 */ /* 0x000f220000300a00 */
[----:B------:R-:W-:-:S03]  /*185710*/  PRMT R0, R0, 0x7773, RZ ;  /* 0x0000777300007816 */ /* 0x000fc600000000ff */
[----:B------:R-:W-:Y:S04]  /*185720*/  @P1 STG.E.U8 desc[UR4][R20.64], R2 ;  /* 0x0000000214001986 */ /* 0x000fe8000c101104 */
[----:B------:R0:W-:Y:S01]  /*185730*/  @P0 STG.E.U8 desc[UR4][R6.64], R0 ;  /* 0x0000000006000986 */ /* 0x0001e2000c101104 */
[C---:B------:R-:W-:Y:S02]  /*185740*/  LOP3.LUT P3, RZ, R16.reuse, 0x8, RZ, 0xc0, !PT ;  /* 0x0000000810ff7812 */ /* 0x040fe4000786c0ff */
[C---:B------:R-:W-:Y:S02]  /*185750*/  LOP3.LUT P2, RZ, R16.reuse, 0x10, RZ, 0xc0, !PT ;  /* 0x0000001010ff7812 */ /* 0x040fe4000784c0ff */
[C---:B------:R-:W-:Y:S02]  /*185760*/  LOP3.LUT P1, RZ, R16.reuse, 0x20, RZ, 0xc0, !PT ;  /* 0x0000002010ff7812 */ /* 0x040fe4000782c0ff */
[----:B------:R-:W-:Y:S01]  /*185770*/  LOP3.LUT P0, RZ, R16, 0x40, RZ, 0xc0, !PT ;  /* 0x0000004010ff7812 */ /* 0x000fe2000780c0ff */
[----:B0-----:R-:W2:Y:S04]  /*185780*/  LDL.LU.64 R6, [R1+0x26d0] ;  /* 0x0026d00001067983 */ /* 0x001ea80000300a00 */
[----:B------:R-:W-:Y:S04]  /*185790*/  STL.64 [R1+0x5e48], R16 ;  /* 0x005e481001007387 */ /* 0x000fe80000100a00 */
[----:B------:R0:W-:Y:S04]  /*1857a0*/  STL.64 [R1+0x5e58], R8 ;  /* 0x005e580801007387 */ /* 0x0001e80000100a00 */
[----:B0-----:R-:W2:Y:S04]  /*1857b0*/  LDL.LU.64 R8, [R1+0x3408] ;  /* 0x0034080001087983 */ /* 0x001ea80000300a00 */
[----:B------:R-:W2:Y:S01]  /*1857c0*/  LDL.LU.64 R16, [R1+0x31d8] ;  /* 0x0031d80001107983 */ /* 0x000ea20000300a00 */
        /* <DEDUP_REMOVED lines=19> */
[----:B------:R-:W-:Y:S01]  /*185900*/  @P6 LOP3.LUT R4, R4, 0x1, RZ, 0xfc, !PT ;  /* 0x0000000104046812 */ /* 0x000fe200078efcff */
[----:B--2---:R0:W-:Y:S04]  /*185910*/  STL.64 [R1+0x5e50], R16 ;  /* 0x005e501001007387 */ /* 0x0041e80000100a00 */
[----:B0-----:R-:W2:Y:S01]  /*185920*/  LDL.LU.64 R16, [R1+0x31e0] ;  /* 0x0031e00001107983 */ /* 0x001ea20000300a00 */
[----:B------:R-:W-:Y:S02]  /*185930*/  LOP3.LUT P6, RZ, R15, 0x2000000, RZ, 0xc0, !PT ;  /* 0x020000000fff7812 */ /* 0x000fe400078cc0ff */
[----:B------:R-:W-:Y:S01]  /*185940*/  LOP3.LUT R4, R4, 0xfffffffd, RZ, 0xc0, !PT ;  /* 0xfffffffd04047812 */ /* 0x000fe200078ec0ff */
[----:B------:R-:W2:Y:S01]  /*185950*/  LDL.LU R2, [R1+0x1a8] ;  /* 0x0001a80001027983 */ /* 0x000ea20000300800 */
[----:B------:R-:W-:-:S09]  /*185960*/  PRMT R0, R5, 0x7770, RZ ;  /* 0x0000777005007816 */ /* 0x000fd200000000ff */
[----:B------:R-:W-:Y:S02]  /*185970*/  @P6 LOP3.LUT R4, R4, 0x2, RZ, 0xfc, !PT ;  /* 0x0000000204046812 */ /* 0x000fe400078efcff */
[----:B------:R-:W-:Y:S02]  /*185980*/  LOP3.LUT P6, RZ, R15, 0x1000000, RZ, 0xc0, !PT ;  /* 0x010000000fff7812 */ /* 0x000fe400078cc0ff */
[----:B------:R-:W-:-:S11]  /*185990*/  PRMT R14, R5, 0x7771, RZ ;  /* 0x00007771050e7816 */ /* 0x000fd600000000ff */
[----:B------:R0:W-:Y:S01]  /*1859a0*/  @P6 STG.E.U8 desc[UR4][R24.64], R0 ;  /* 0x0000000018006986 */ /* 0x0001e2000c101104 */
[C---:B------:R-:W-:Y:S02]  /*1859b0*/  LOP3.LUT P6, RZ, R4.reuse, 0x2, RZ, 0xc0, !PT ;  /* 0x0000000204ff7812 */ /* 0x040fe400078cc0ff */
[----:B---3--:R-:W-:Y:S01]  /*1859c0*/  PRMT R29, R3, 0x7771, RZ ;  /* 0x00007771031d7816 */ /* 0x008fe200000000ff */
[----:B0-----:R-:W3:Y:S10]  /*1859d0*/  LDL.LU R0, [R1+0x1bc] ;  /* 0x0001bc0001007983 */ /* 0x001ef40000300800 */
[----:B------:R0:W-:Y:S01]  /*1859e0*/  @P6 STG.E.U8 desc[UR4][R22.64], R14 ;  /* 0x0000000e16006986 */ /* 0x0001e2000c101104 */
[----:B------:R-:W-:-:S02]  /*1859f0*/  LOP3.LUT P6, RZ, R4, 0x1, RZ, 0xc0, !PT ;  /* 0x0000000104ff7812 */ /* 0x000fc400078cc0ff */
[----:B------:R-:W-:Y:S01]  /*185a00*/  PRMT R4, R5, 0x7772, RZ ;  /* 0x0000777205047816 */ /* 0x000fe200000000ff */
[----:B0-----:R-:W3:Y:S10]  /*185a10*/  LDL.LU.64 R14, [R1+0x26d8] ;  /* 0x0026d800010e7983 */ /* 0x001ef40000300a00 */
        /* <DEDUP_REMOVED lines=14> */
[----:B0-----:R-:W3:Y:S04]  /*185b00*/  LDL.LU.64 R8, [R1+0x5e58] ;  /* 0x005e580001087983 */ /* 0x001ee80000300a00 */
[----:B------:R-:W3:Y:S06]  /*185b10*/  LDL.LU.64 R6, [R1+0x31b8] ;  /* 0x0031b80001067983 */ /* 0x000eec0000300a00 */
        /* <DEDUP_REMOVED lines=14> */
[C---:B0-----:R-:W-:Y:S02]  /*185c00*/  PRMT R3, R2.reuse, 0x7772, RZ ;  /* 0x0000777202037816 */ /* 0x041fe400000000ff */
[----:B------:R-:W3:Y:S01]  /*185c10*/  LDL.LU.64 R20, [R1+0x26e8] ;  /* 0x0026e80001147983 */ /* 0x000ee20000300a00 */
[----:B------:R-:W-:-:S03]  /*185c20*/  PRMT R2, R2, 0x7773, RZ ;  /* 0x0000777302027816 */ /* 0x000fc600000000ff */
[----:B------:R-:W-:Y:S04]  /*185c30*/  @P4 STG.E.U8 desc[UR4][R24.64], R3 ;  /* 0x0000000318004986 */ /* 0x000fe8000c101104 */
[----:B------:R0:W-:Y:S02]  /*185c40*/  @P3 STG.E.U8 desc[UR4][R22.64], R2 ;  /* 0x0000000216003986 */ /* 0x0001e4000c101104 */
[C---:B0-----:R-:W-:Y:S02]  /*185c50*/  PRMT R2, R0.reuse, 0x7770, RZ ;  /* 0x0000777000027816 */ /* 0x041fe400000000ff */
[----:B------:R-:W4:Y:S04]  /*185c60*/  LDL.LU.64 R22, [R1+0x33f0] ;  /* 0x0033f00001167983 */ /* 0x000f280000300a00 */
[----:B------:R0:W-:Y:S02]  /*185c70*/  @P2 STG.E.U8 desc[UR4][R26.64], R2 ;  /* 0x000000021a002986 */ /* 0x0001e4000c101104 */
[----:B0-----:R-:W-:-:S02]  /*185c80*/  PRMT R2, R0, 0x7771, RZ ;  /* 0x0000777100027816 */ /* 0x001fc400000000ff */
[----:B------:R-:W4:Y:S04]  /*185c90*/  LDL.LU.64 R26, [R1+0x31b0] ;  /* 0x0031b000011a7983 */ /* 0x000f280000300a00 */
[----:B------:R0:W-:Y:S02]  /*185ca0*/  @P1 STG.E.U8 desc[UR4][R4.64], R2 ;  /* 0x0000000204001986 */ /* 0x0001e4000c101104 */
[----:B0-----:R-:W-:-:S05]  /*185cb0*/  PRMT R2, R0, 0x7772, RZ ;  /* 0x0000777200027816 */ /* 0x001fca00000000ff */
[----:B------:R0:W-:Y:S04]  /*185cc0*/  @P0 STG.E.U8 desc[UR4][R6.64], R2 ;  /* 0x0000000206000986 */ /* 0x0001e8000c101104 */
[----:B0-----:R-:W4:Y:S04]  /*185cd0*/  LDL.LU.64 R2, [R1+0x31a8] ;  /* 0x0031a80001027983 */ /* 0x001f280000300a00 */
[----:B------:R-:W4:Y:S04]  /*185ce0*/  LDL.LU R6, [R1+0x1ac] ;  /* 0x0001ac0001067983 */ /* 0x000f280000300800 */
[----:B------:R-:W4:Y:S01]  /*185cf0*/  LDL.LU.64 R24, [R1+0x26f0] ;  /* 0x0026f00001187983 */ /* 0x000f220000300a00 */
        /* <DEDUP_REMOVED lines=29> */
[----:B------:R-:W-:Y:S02]  /*185ed0*/  LOP3.LUT P0, RZ, R16, 0x400, RZ, 0xc0, !PT ;  /* 0x0000040010ff7812 */ /* 0x000fe4000780c0ff */
[----:B------:R-:W-:-:S09]  /*185ee0*/  LOP3.LUT R28, R28, 0xfdffffff, RZ, 0xc0, !PT ;  /* 0xfdffffff1c1c7812 */ /* 0x000fd200078ec0ff */
[----:B------:R-:W-:Y:S02]  /*185ef0*/  @P6 LOP3.LUT R28, R28, 0x2000000, RZ, 0xfc, !PT ;  /* 0x020000001c1c6812 */ /* 0x000fe400078efcff */
[----:B------:R-:W-:Y:S02]  /*185f00*/  LOP3.LUT P6, RZ, R16, 0x800, RZ, 0xc0, !PT ;  /* 0x0000080010ff7812 */ /* 0x000fe400078cc0ff */
[----:B----4-:R-:W-:-:S05]  /*185f10*/  PRMT R0, R6, 0x7770, RZ ;  /* 0x0000777006007816 */ /* 0x010fca00000000ff */
[----:B------:R0:W-:Y:S02]  /*185f20*/  @P2 STG.E.U8 desc[UR4][R22.64], R0 ;  /* 0x0000000016002986 */ /* 0x0001e4000c101104 */
[C---:B0-----:R-:W-:Y:S02]  /*185f30*/  PRMT R0, R6.reuse, 0x7771, RZ ;  /* 0x0000777106007816 */ /* 0x041fe400000000ff */
[----:B------:R-:W2:Y:S04]  /*185f40*/  LDL.LU.64 R22, [R1+0x31a0] ;  /* 0x0031a00001167983 */ /* 0x000ea80000300a00 */
[----:B------:R0:W-:Y:S02]  /*185f50*/  @P1 STG.E.U8 desc[UR4][R26.64], R0 ;  /* 0x000000001a001986 */ /* 0x0001e4000c101104 */
[----:B0-----:R-:W-:-:S02]  /*185f60*/  PRMT R0, R6, 0x7772, RZ ;  /* 0x0000777206007816 */ /* 0x001fc400000000ff */
[----:B------:R-:W3:Y:S04]  /*185f70*/  LDL.LU.64 R26, [R1+0x3198] ;  /* 0x00319800011a7983 */ /* 0x000ee80000300a00 */
[----:B------:R0:W-:Y:S01]  /*185f80*/  @P0 STG.E.U8 desc[UR4][R2.64], R0 ;  /* 0x0000000002000986 */ /* 0x0001e2000c101104 */
[C---:B------:R-:W-:Y:S02]  /*185f90*/  LOP3.LUT P5, RZ, R16.reuse, 0x100000, RZ, 0xc0, !PT ;  /* 0x0010000010ff7812 */ /* 0x040fe400078ac0ff */
[C---:B------:R-:W-:Y:S02]  /*185fa0*/  LOP3.LUT P4, RZ, R16.reuse, 0x200000, RZ, 0xc0, !PT ;  /* 0x0020000010ff7812 */ /* 0x040fe4000788c0ff */
[----:B------:R-:W-:Y:S02]  /*185fb0*/  LOP3.LUT P3, RZ, R16, 0x400000, RZ, 0xc0, !PT ;  /* 0x0040000010ff7812 */ /* 0x000fe4000786c0ff */
[----:B0-----:R-:W-:Y:S01]  /*185fc0*/  PRMT R0, R6, 0x7773, RZ ;  /* 0x0000777306007816 */ /* 0x001fe200000000ff */
[----:B------:R-:W4:Y:S01]  /*185fd0*/  LDL.LU R3, [R1+0x180] ;  /* 0x0001800001037983 */ /* 0x000f220000300800 */
[----:B------:R-:W-:-:S03]  /*185fe0*/  LOP3.LUT P2, RZ, R16, 0x800000, RZ, 0xc0, !PT ;  /* 0x0080000010ff7812 */ /* 0x000fc6000784c0ff */
[----:B------:R-:W-:Y:S01]  /*185ff0*/  STL.64 [R1+0x5e30], R16 ;  /* 0x005e301001007387 */ /* 0x000fe20000100a00 */
[C---:B------:R-:W-:Y:S02]  /*186000*/  LOP3.LUT P1, RZ, R16.reuse, 0x1000000, RZ, 0xc0, !PT ;  /* 0x0100000010ff7812 */ /* 0x040fe4000782c0ff */
[----:B------:R-:W-:Y:S01]  /*186010*/  LOP3.LUT P0, RZ, R16, 0x2000000, RZ, 0xc0, !PT ;  /* 0x0200000010ff7812 */ /* 0x000fe2000780c0ff */
[----:B------:R0:W-:Y:S04]  /*186020*/  @P6 STG.E.U8 desc[UR4][R24.64], R0 ;  /* 0x0000000018006986 */ /* 0x0001e8000c101104 */
[----:B------:R-:W2:Y:S04]  /*186030*/  LDL.LU.64 R14, [R1+0x26f8] ;  /* 0x0026f800010e7983 */ /* 0x000ea80000300a00 */
[----:B0-----:R-:W2:Y:S04]  /*186040*/  LDL.LU R0, [R1+0x184] ;  /* 0x0001840001007983 */ /* 0x001ea80000300800 */
[----:B------:R-:W2:Y:S04]  /*186050*/  LDL.LU.64 R16, [R1+0x3188] ;  /* 0x0031880001107983 */ /* 0x000ea80000300a00 */
[----:B--2---:R0:W-:Y:S04]  /*186060*/  STL.64 [R1+0x5e38], R16 ;  /* 0x005e381001007387 */ /* 0x0041e80000100a00 */
[----:B0-----:R-:W2:Y:S01]  /*186070*/  LDL.LU.64 R16, [R1+0x3190] ;  /* 0x0031900001107983 */ /* 0x001ea20000300a00 */
[----:B------:R-:W-:-:S02]  /*186080*/  LOP3.LUT P6, RZ, R28, 0x2000000, RZ, 0xc0, !PT ;  /* 0x020000001cff7812 */ /* 0x000fc400078cc0ff */
[----:B------:R-:W-:-:S11]  /*186090*/  PRMT R2, R7, 0x7770, RZ ;  /* 0x0000777007027816 */ /* 0x000fd600000000ff */
[----:B------:R0:W-:Y:S01]  /*1860a0*/  @P6 STG.E.U8 desc[UR4][R4.64], R2 ;  /* 0x0000000204006986 */ /* 0x0001e2000c101104 */
[----:B------:R-:W-:Y:S02]  /*1860b0*/  LOP3.LUT P6, RZ, R28, 0x1000000, RZ, 0xc0, !PT ;  /* 0x010000001cff7812 */ /* 0x000fe400078cc0ff */
[----:B0-----:R-:W-:-:S11]  /*1860c0*/  PRMT R4, R7, 0x7771, RZ ;  /* 0x0000777107047816 */ /* 0x001fd600000000ff */
[----:B------:R-:W-:Y:S01]  /*1860d0*/  @P6 STG.E.U8 desc[UR4][R22.64], R4 ;  /* 0x0000000416006986 */ /* 0x000fe2000c101104 */
[----:B------:R-:W-:-:S03]  /*1860e0*/  LOP3.LUT P6, RZ, R28, 0x800000, RZ, 0xc0, !PT ;  /* 0x008000001cff7812 */ /* 0x000fc600078cc0ff */
[----:B--2---:R0:W-:Y:S04]  /*1860f0*/  STL.64 [R1+0x5e40], R16 ;  /* 0x005e401001007387 */ /* 0x0041e80000100a00 */
[----:B0-----:R-:W2:Y:S01]  /*186100*/  LDL.LU.64 R16, [R1+0x33e0] ;  /* 0x0033e00001107983 */ /* 0x001ea20000300a00 */
[C---:B------:R-:W-:Y:S02]  /*186110*/  PRMT R4, R7.reuse, 0x7772, RZ ;  /* 0x0000777207047816 */ /* 0x040fe400000000ff */
[----:B------:R-:W-:Y:S01]  /*186120*/  PRMT R6, R7, 0x7773, RZ ;  /* 0x0000777307067816 */ /* 0x000fe200000000ff */
[----:B------:R-:W2:Y:S04]  /*186130*/  LDL.LU.64 R18, [R1+0x2700] ;  /* 0x0027000001127983 */ /* 0x000ea80000300a00 */
[----:B---3--:R0:W-:Y:S01]  /*186140*/  @P6 STG.E.U8 desc[UR4][R26.64], R4 ;  /* 0x000000041a006986 */ /* 0x0081e2000c101104 */
[----:B------:R-:W-:-:S03]  /*186150*/  LOP3.LUT P6, RZ, R28, 0x400000, RZ, 0xc0, !PT ;  /* 0x004000001cff7812 */ /* 0x000fc600078cc0ff */
[----:B------:R-:W3:Y:S04]  /*186160*/  LDL.LU R2, [R1+0x194] ;  /* 0x0001940001027983 */ /* 0x000ee80000300800 */
[----:B------:R-:W3:Y:S04]  /*186170*/  LDL.LU.64 R20, [R1+0x33d8] ;  /* 0x0033d80001147983 */ /* 0x000ee80000300a00 */
[----:B------:R-:W3:Y:S04]  /*186180*/  LDL.LU.64 R24, [R1+0x3180] ;  /* 0x0031800001187983 */ /* 0x000ee80000300a00 */
[----:B------:R4:W-:Y:S01]  /*186190*/  @P6 STG.E.U8 desc[UR4][R14.64], R6 ;  /* 0x000000060e006986 */ /* 0x0009e2000c101104 */
[----:B------:R-:W-:-:S03]  /*1861a0*/  LOP3.LUT P6, RZ, R28, 0x200000, RZ, 0xc0, !PT ;  /* 0x002000001cff7812 */ /* 0x000fc600078cc0ff */
[----:B------:R-:W3:Y:S04]  /*1861b0*/  LDL.LU.64 R22, [R1+0x3178] ;  /* 0x0031780001167983 */ /* 0x000ee80000300a00 */
[----:B0-----:R-:W3:Y:S01]  /*1861c0*/  LDL.LU.64 R26, [R1+0x2708] ;  /* 0x00270800011a7983 */ /* 0x001ee20000300a00 */
[----:B----4-:R-:W-:-:S03]  /*1861d0*/  PRMT R14, R3, 0x7770, RZ ;  /* 0x00007770030e7816 */ /* 0x010fc600000000ff */
[----:B------:R-:W4:Y:S04]  /*1861e0*/  LDL.LU.64 R4, [R1+0x33d0] ;  /* 0x0033d00001047983 */ /* 0x000f280000300a00 */
        /* <DEDUP_REMOVED lines=10> */
[----:B--2---:R0:W-:Y:S04]  /*186290*/  @P6 STG.E.U8 desc[UR4][R16.64], R14 ;  /* 0x0000000e10006986 */ /* 0x0041e8000c101104 */
[----:B0-----:R-:W2:Y:S01]  /*1862a0*/  LDL.LU.64 R16, [R1+0x5e30] ;  /* 0x005e300001107983 */ /* 0x001ea20000300a00 */
[----:B------:R-:W-:-:S13]  /*1862b0*/  LOP3.LUT P6, RZ, R28, 0x40000, RZ, 0xc0, !PT ;  /* 0x000400001cff7812 */ /* 0x000fda00078cc0ff */
[----:B------:R3:W-:Y:S02]  /*1862c0*/  @P6 STG.E.U8 desc[UR4][R18.64], R3 ;  /* 0x0000000312006986 */ /* 0x0007e4000c101104 */
[----:B---3--:R-:W-:-:S05]  /*1862d0*/  PRMT R3, R2, 0x7770, RZ ;  /* 0x0000777002037816 */ /* 0x008fca00000000ff */
[----:B------:R0:W-:Y:S02]  /*1862e0*/  @P5 STG.E.U8 desc[UR4][R20.64], R3 ;  /* 0x0000000314005986 */ /* 0x0001e4000c101104 */
[C---:B0-----:R-:W-:Y:S02]  /*1862f0*/  PRMT R3, R2.reuse, 0x7771, RZ ;  /* 0x0000777102037816 */ /* 0x041fe400000000ff */
[----:B------:R-:W3:Y:S04]  /*186300*/  LDL.LU.64 R20, [R1+0x3168] ;  /* 0x0031680001147983 */ /* 0x000ee80000300a00 */
[----:B------:R0:W-:Y:S02]  /*186310*/  @P4 STG.E.U8 desc[UR4][R24.64], R3 ;  /* 0x0000000318004986 */ /* 0x0001e4000c101104 */
[----:B0-----:R-:W-:-:S02]  /*186320*/  PRMT R3, R2, 0x7772, RZ ;  /* 0x0000777202037816 */ /* 0x001fc400000000ff */
[----:B------:R-:W-:-:S03]  /*186330*/  PRMT R2, R2, 0x7773, RZ ;  /* 0x0000777302027816 */ /* 0x000fc600000000ff */
[----:B------:R-:W-:Y:S04]  /*186340*/  @P3 STG.E.U8 desc[UR4][R22.64], R3 ;  /* 0x0000000316003986 */ /* 0x000fe8000c101104 */
[----:B------:R0:W-:Y:S02]  /*186350*/  @P2 STG.E.U8 desc[UR4][R26.64], R2 ;  /* 0x000000021a002986 */ /* 0x0001e4000c101104 */
[C---:B0-----:R-:W-:Y:S02]  /*186360*/  PRMT R2, R0.reuse, 0x7770, RZ ;  /* 0x0000777000027816 */ /* 0x041fe400000000ff */
[----:B------:R-:W3:Y:S04]  /*186370*/  LDL.LU.64 R26, [R1+0x2710] ;  /* 0x00271000011a7983 */ /* 0x000ee80000300a00 */
[----:B----4-:R0:W-:Y:S04]  /*186380*/  @P1 STG.E.U8 desc[UR4][R4.64], R2 ;  /* 0x0000000204001986 */ /* 0x0101e8000c101104 */
[----:B------:R-:W4:Y:S01]  /*186390*/  LDL.LU.64 R24, [R1+0x33c8] ;  /* 0x0033c80001187983 */ /* 0x000f220000300a00 */
[----:B0-----:R-:W-:-:S05]  /*1863a0*/  PRMT R2, R0, 0x7771, RZ ;  /* 0x0000777100027816 */ /* 0x001fca00000000ff */
[----:B------:R0:W-:Y:S04]  /*1863b0*/  @P0 STG.E.U8 desc[UR4][R6.64], R2 ;  /* 0x0000000206000986 */ /* 0x0001e8000c101104 */
[----:B0-----:R-:W4:Y:S04]  /*1863c0*/  LDL.LU.64 R6, [R1+0x3160] ;  /* 0x0031600001067983 */ /* 0x001f280000300a00 */
[----:B------:R-:W4:Y:S04]  /*1863d0*/  LDL.LU.64 R22, [R1+0x3158] ;  /* 0x0031580001167983 */ /* 0x000f280000300a00 */
[----:B------:R-:W4:Y:S01]  /*1863e0*/  LDL.LU R2, [R1+0x198] ;  /* 0x0001980001027983 */ /* 0x000f220000300800 */
[----:B------:R-:W-:-:S02]  /*1863f0*/  LOP3.LUT R28, R28, 0xfffffbff, RZ, 0xc0, !PT ;  /* 0xfffffbff1c1c7812 */ /* 0x000fc400078ec0ff */
[C---:B------:R-:W-:Y:S01]  /*186400*/  PRMT R3, R0.reuse, 0x7772, RZ ;  /* 0x0000777200037816 */ /* 0x040fe200000000ff */
[----:B------:R-:W4:Y:S01]  /*186410*/  LDL.LU.64 R4, [R1+0x2718] ;  /* 0x0027180001047983 */ /* 0x000f220000300a00 */
[----:B------:R-:W-:-:S03]  /*186420*/  PRMT R0, R0, 0x7773, RZ ;  /* 0x0000777300007816 */ /* 0x000fc600000000ff */
        /* <DEDUP_REMOVED lines=21> */
[C---:B------:R-:W-:Y:S02]  /*186580*/  LOP3.LUT P2, RZ, R16.reuse, 0x8000000, RZ, 0xc0, !PT ;  /* 0x0800000010ff7812 */ /* 0x040fe4000784c0ff */
[----:B------:R-:W-:-:S05]  /*186590*/  LOP3.LUT P1, RZ, R16, 0x10000000, RZ, 0xc0, !PT ;  /* 0x1000000010ff7812 */ /* 0x000fca000782c0ff */
[----:B------:R-:W-:Y:S02]  /*1865a0*/  @P6 LOP3.LUT R28, R28, 0x10000, RZ, 0xfc, !PT ;  /* 0x000100001c1c6812 */ /* 0x000fe400078efcff */
[C---:B------:R-:W-:Y:S01]  /*1865b0*/  LOP3.LUT P6, RZ, R16.reuse, 0x80000000, RZ, 0xc0, !PT ;  /* 0x8000000010ff7812 */ /* 0x040fe200078cc0ff */
[----:B---3--:R-:W-:Y:S01]  /*1865c0*/  @P3 STG.E.U8 desc[UR4][R20.64], R3 ;  /* 0x0000000314003986 */ /* 0x008fe2000c101104 */
[----:B------:R-:W-:Y:S02]  /*1865d0*/  LOP3.LUT P0, RZ, R16, 0x20000000, RZ, 0xc0, !PT ;  /* 0x2000000010ff7812 */ /* 0x000fe4000780c0ff */
[----:B------:R-:W-:Y:S01]  /*1865e0*/  LOP3.LUT R28, R28, 0xfffdffff, RZ, 0xc0, !PT ;  /* 0xfffdffff1c1c7812 */ /* 0x000fe200078ec0ff */
[----:B------:R4:W-:Y:S08]  /*1865f0*/  @P2 STG.E.U8 desc[UR4][R26.64], R0 ;  /* 0x000000001a002986 */ /* 0x0009f0000c101104 */
[----:B------:R-:W-:-:S02]  /*186600*/  @P6 LOP3.LUT R28, R28, 0x20000, RZ, 0xfc, !PT ;  /* 0x000200001c1c6812 */ /* 0x000fc400078efcff */
[----:B----4-:R-:W-:Y:S02]  /*186610*/  PRMT R0, R2, 0x7770, RZ ;  /* 0x0000777002007816 */ /* 0x010fe400000000ff */
[----:B------:R-:W-:-:S03]  /*186620*/  LOP3.LUT P6, RZ, R16, 0x40000000, RZ, 0xc0, !PT ;  /* 0x4000000010ff7812 */ /* 0x000fc600078cc0ff */
[----:B------:R0:W-:Y:S04]  /*186630*/  @P1 STG.E.U8 desc[UR4][R24.64], R0 ;  /* 0x0000000018001986 */ /* 0x0001e8000c101104 */
[----:B------:R-:W-:Y:S04]  /*186640*/  STL [R1+0x5a88], R16 ;  /* 0x005a881001007387 */ /* 0x000fe80000100800 */
[----:B------:R-:W2:Y:S01]  /*186650*/  LDL.LU.64 R26, [R1+0x33c0] ;  /* 0x0033c000011a7983 */ /* 0x000ea20000300a00 */
        /* <DEDUP_REMOVED lines=8> */
[----:B------:R-:W-:Y:S01]  /*1866e0*/  STL [R1+0x5e18], R17 ;  /* 0x005e181101007387 */ /* 0x000fe20000100800 */
[C---:B------:R-:W-:Y:S02]  /*1866f0*/  LOP3.LUT P1, RZ, R17.reuse, 0x800, RZ, 0xc0, !PT ;  /* 0x0000080011ff7812 */ /* 0x040fe4000782c0ff */
[----:B------:R-:W-:Y:S01]  /*186700*/  LOP3.LUT P0, RZ, R17, 0x1000, RZ, 0xc0, !PT ;  /* 0x0000100011ff7812 */ /* 0x000fe2000780c0ff */
[----:B------:R0:W-:Y:S04]  /*186710*/  @P6 STG.E.U8 desc[UR4][R22.64], R0 ;  /* 0x0000000016006986 */ /* 0x0001e8000c101104 */
[----:B------:R-:W4:Y:S04]  /*186720*/  LDL.LU.64 R14, [R1+0x3148] ;  /* 0x00314800010e7983 */ /* 0x000f280000300a00 */
        /* <DEDUP_REMOVED lines=13> */
[----:B------:R-:W-:-:S03]  /*186800*/  PRMT R2, R29, 0x7771, RZ ;  /* 0x000077711d027816 */ /* 0x000fc600000000ff */
[----:B------:R-:W2:Y:S04]  /*186810*/  LDL.LU.64 R18, [R1+0x3138] ;  /* 0x0031380001127983 */ /* 0x000ea80000300a00 */
        /* <DEDUP_REMOVED lines=12> */
[----:B------:R-:W3:Y:S04]  /*1868e0*/  LDL.LU.64 R2, [R1+0x2730] ;  /* 0x0027300001027983 */ /* 0x000ee80000300a00 */
        /* <DEDUP_REMOVED lines=9> */
[----:B--2---:R0:W-:Y:S04]  /*186980*/  @P6 STG.E.U8 desc[UR4][R16.64], R14 ;  /* 0x0000000e10006986 */ /* 0x0041e8000c101104 */
[----:B0-----:R-:W2:Y:S01]  /*186990*/  LDL.LU R17, [R1+0x5e18] ;  /* 0x005e180001117983 */ /* 0x001ea20000300800 */
[----:B------:R-:W-:Y:S02]  /*1869a0*/  LOP3.LUT P6, RZ, R28, 0x400, RZ, 0xc0, !PT ;  /* 0x000004001cff7812 */ /* 0x000fe400078cc0ff */
[C---:B------:R-:W-:Y:S02]  /*1869b0*/  PRMT R14, R0.reuse, 0x7772, RZ ;  /* 0x00007772000e7816 */ /* 0x040fe400000000ff */
[----:B------:R-:W-:-:S09]  /*1869c0*/  PRMT R0, R0, 0x7773, RZ ;  /* 0x0000777300007816 */ /* 0x000fd200000000ff */
[----:B------:R-:W-:Y:S04]  /*1869d0*/  @P6 STG.E.U8 desc[UR4][R18.64], R14 ;  /* 0x0000000e12006986 */ /* 0x000fe8000c101104 */
[----:B---3--:R0:W-:Y:S02]  /*1869e0*/  @P5 STG.E.U8 desc[UR4][R20.64], R0 ;  /* 0x0000000014005986 */ /* 0x0081e4000c101104 */
        /* <DEDUP_REMOVED lines=22> */
[----:B------:R-:W-:Y:S02]  /*186b50*/  PRMT R0, R4, 0x7771, RZ ;  /* 0x0000777104007816 */ /* 0x000fe400000000ff */
        /* <DEDUP_REMOVED lines=25> */
[----:B------:R-:W-:Y:S01]  /*186cf0*/  LOP3.LUT R28, R28, 0xfffffdff, RZ, 0xc0, !PT ;  /* 0xfffffdff1c1c7812 */ /* 0x000fe200078ec0ff */
[----:B---3--:R0:W-:Y:S08]  /*186d00*/  @P3 STG.E.U8 desc[UR4][R12.64], R0 ;  /* 0x000000000c003986 */ /* 0x0081f0000c101104 */
[----:B------:R-:W-:-:S02]  /*186d10*/  @P6 LOP3.LUT R28, R28, 0x200, RZ, 0xfc, !PT ;  /* 0x000002001c1c6812 */ /* 0x000fc400078efcff */
[----:B0-----:R-:W-:Y:S01]  /*186d20*/  PRMT R0, R4, 0x7772, RZ ;  /* 0x0000777204007816 */ /* 0x001fe200000000ff */
[----:B------:R-:W2:Y:S04]  /*186d30*/  LDL.LU.64 R12, [R1+0x3108] ;  /* 0x00310800010c7983 */ /* 0x000ea80000300a00 */
[----:B----4-:R0:W-:Y:S01]  /*186d40*/  @P2 STG.E.U8 desc[UR4][R24.64], R0 ;  /* 0x0000000018002986 */ /* 0x0101e2000c101104 */
[----:B------:R-:W-:-:S03]  /*186d50*/  LOP3.LUT P6, RZ, R17, 0x20000, RZ, 0xc0, !PT ;  /* 0x0002000011ff7812 */ /* 0x000fc600078cc0ff */
[----:B------:R-:W3:Y:S01]  /*186d60*/  LDL.LU R3, [R1+0x214] ;  /* 0x0002140001037983 */ /* 0x000ee20000300800 */
[----:B0-----:R-:W-:-:S03]  /*186d70*/  PRMT R0, R4, 0x7773, RZ ;  /* 0x0000777304007816 */ /* 0x001fc600000000ff */
[----:B------:R-:W4:Y:S04]  /*186d80*/  LDL.LU.64 R24, [R1+0x2740] ;  /* 0x0027400001187983 */ /* 0x000f280000300a00 */
[----:B------:R0:W-:Y:S02]  /*186d90*/  @P1 STG.E.U8 desc[UR4][R20.64], R0 ;  /* 0x0000000014001986 */ /* 0x0001e4000c101104 */
[----:B0-----:R-:W-:-:S05]  /*186da0*/  PRMT R0, R5, 0x7770, RZ ;  /* 0x0000777005007816 */ /* 0x001fca00000000ff */
[----:B------:R0:W-:Y:S02]  /*186db0*/  @P0 STG.E.U8 desc[UR4][R22.64], R0 ;  /* 0x0000000016000986 */ /* 0x0001e4000c101104 */
[----:B0-----:R-:W-:Y:S02]  /*186dc0*/  PRMT R0, R5, 0x7771, RZ ;  /* 0x0000777105007816 */ /* 0x001fe400000000ff */
[----:B------:R-:W2:Y:S04]  /*186dd0*/  LDL.LU.64 R22, [R1+0x3398] ;  /* 0x0033980001167983 */ /* 0x000ea80000300a00 */
[----:B------:R-:W-:Y:S04]  /*186de0*/  STL [R1+0x5ad0], R17 ;  /* 0x005ad01101007387 */ /* 0x000fe80000100800 */
[----:B------:R0:W-:Y:S04]  /*186df0*/  STL.64 [R1+0x5e10], R10 ;  /* 0x005e100a01007387 */ /* 0x0001e80000100a00 */
[----:B------:R1:W-:Y:S04]  /*186e00*/  @P6 STG.E.U8 desc[UR4][R26.64], R0 ;  /* 0x000000001a006986 */ /* 0x0003e8000c101104 */
[----:B0-----:R-:W2:Y:S04]  /*186e10*/  LDL.LU.64 R10, [R1+0x3100] ;  /* 0x00310000010a7983 */ /* 0x001ea80000300a00 */
[----:B-1----:R-:W2:Y:S01]  /*186e20*/  LDL.LU.64 R26, [R1+0x2748] ;  /* 0x00274800011a7983 */ /* 0x002ea20000300a00 */
[----:B------:R-:W-:-:S02]  /*186e30*/  LOP3.LUT P6, RZ, R28, 0x200, RZ, 0xc0, !PT ;  /* 0x000002001cff7812 */ /* 0x000fc400078cc0ff */
[C---:B------:R-:W-:Y:S02]  /*186e40*/  PRMT R0, R5.reuse, 0x7772, RZ ;  /* 0x0000777205007816 */ /* 0x040fe400000000ff */
[----:B------:R-:W-:Y:S02]  /*186e50*/  PRMT R4, R5, 0x7773, RZ ;  /* 0x0000777305047816 */ /* 0x000fe400000000ff */
[----:B------:R-:W-:Y:S01]  /*186e60*/  LOP3.LUT P5, RZ, R17, 0x4000000, RZ, 0xc0, !PT ;  /* 0x0400000011ff7812 */ /* 0x000fe200078ac0ff */
[----:B--2---:R0:W-:Y:S04]  /*186e70*/  STL.64 [R1+0x5e08], R26 ;  /* 0x005e081a01007387 */ /* 0x0041e80000100a00 */
[----:B0-----:R-:W2:Y:S04]  /*186e80*/  LDL.LU.64 R26, [R1+0x30f8] ;  /* 0x0030f800011a7983 */ /* 0x001ea80000300a00 */
[----:B------:R0:W-:Y:S01]  /*186e90*/  @P6 STG.E.U8 desc[UR4][R12.64], R0 ;  /* 0x000000000c006986 */ /* 0x0001e2000c101104 */
[----:B------:R-:W-:-:S03]  /*186ea0*/  LOP3.LUT P6, RZ, R28, 0x100, RZ, 0xc0, !PT ;  /* 0x000001001cff7812 */ /* 0x000fc600078cc0ff */
[----:B------:R-:W2:Y:S01]  /*186eb0*/  LDL.LU R2, [R1+0x204] ;  /* 0x0002040001027983 */ /* 0x000ea20000300800 */
[C---:B------:R-:W-:Y:S02]  /*186ec0*/  LOP3.LUT P4, RZ, R17.reuse, 0x8000000, RZ, 0xc0, !PT ;  /* 0x0800000011ff7812 */ /* 0x040fe4000788c0ff */
[C---:B------:R-:W-:Y:S02]  /*186ed0*/  LOP3.LUT P3, RZ, R17.reuse, 0x10000000, RZ, 0xc0, !PT ;  /* 0x1000000011ff7812 */ /* 0x040fe4000786c0ff */
[C---:B------:R-:W-:Y:S02]  /*186ee0*/  LOP3.LUT P2, RZ, R17.reuse, 0x20000000, RZ, 0xc0, !PT ;  /* 0x2000000011ff7812 */ /* 0x040fe4000784c0ff */
[----:B------:R-:W-:Y:S01]  /*186ef0*/  LOP3.LUT P1, RZ, R17, 0x40000000, RZ, 0xc0, !PT ;  /* 0x4000000011ff7812 */ /* 0x000fe2000782c0ff */
[----:B0-----:R-:W2:Y:S04]  /*186f00*/  LDL.LU.64 R12, [R1+0x3390] ;  /* 0x00339000010c7983 */ /* 0x001ea80000300a00 */
[----:B----4-:R0:W-:Y:S01]  /*186f10*/  @P6 STG.E.U8 desc[UR4][R24.64], R4 ;  /* 0x0000000418006986 */ /* 0x0101e2000c101104 */
[----:B------:R-:W-:-:S02]  /*186f20*/  LOP3.LUT P6, RZ, R28, 0x80, RZ, 0xc0, !PT ;  /* 0x000000801cff7812 */ /* 0x000fc400078cc0ff */
[----:B------:R-:W-:Y:S01]  /*186f30*/  LOP3.LUT P0, RZ, R17, 0x80000000, RZ, 0xc0, !PT ;  /* 0x8000000011ff7812 */ /* 0x000fe2000780c0ff */
[----:B------:R-:W4:Y:S01]  /*186f40*/  LDL.LU R0, [R1+0x218] ;  /* 0x0002180001007983 */ /* 0x000f220000300800 */
[----:B---3--:R-:W-:-:S03]  /*186f50*/  PRMT R29, R3, 0x7772, RZ ;  /* 0x00007772031d7816 */ /* 0x008fc600000000ff */
        /* <DEDUP_REMOVED lines=25> */
[----:B------:R-:W-:-:S11]  /*1870f0*/  PRMT R3, R2, 0x7771, RZ ;  /* 0x0000777102037816 */ /* 0x000fd600000000ff */
[----:B---3--:R0:W-:Y:S02]  /*187100*/  @P6 STG.E.U8 desc[UR4][R16.64], R3 ;  /* 0x0000000310006986 */ /* 0x0081e4000c101104 */
[C---:B0-----:R-:W-:Y:S02]  /*187110*/  PRMT R3, R2.reuse, 0x7772, RZ ;  /* 0x0000777202037816 */ /* 0x041fe400000000ff */
[----:B------:R-:W-:-:S03]  /*187120*/  PRMT R2, R2, 0x7773, RZ ;  /* 0x0000777302027816 */ /* 0x000fc600000000ff */
[----:B------:R-:W-:Y:S04]  /*187130*/  @P5 STG.E.U8 desc[UR4][R14.64], R3 ;  /* 0x000000030e005986 */ /* 0x000fe8000c101104 */
[----:B------:R4:W-:Y:S02]  /*187140*/  @P4 STG.E.U8 desc[UR4][R18.64], R2 ;  /* 0x0000000212004986 */ /* 0x0009e4000c101104 */
[----:B----4-:R-:W-:-:S05]  /*187150*/  PRMT R2, R0, 0x7770, RZ ;  /* 0x0000777000027816 */ /* 0x010fca00000000ff */
[----:B------:R0:W-:Y:S02]  /*187160*/  @P3 STG.E.U8 desc[UR4][R20.64], R2 ;  /* 0x0000000214003986 */ /* 0x0001e4000c101104 */
[C---:B0-----:R-:W-:Y:S02]  /*187170*/  PRMT R2, R0.reuse, 0x7771, RZ ;  /* 0x0000777100027816 */ /* 0x041fe400000000ff */
[----:B------:R-:W3:Y:S04]  /*187180*/  LDL.LU.64 R20, [R1+0x3498] ;  /* 0x0034980001147983 */ /* 0x000ee80000300a00 */
[----:B------:R0:W-:Y:S02]  /*187190*/  @P2 STG.E.U8 desc[UR4][R24.64], R2 ;  /* 0x0000000218002986 */ /* 0x0001e4000c101104 */
[----:B0-----:R-:W-:-:S02]  /*1871a0*/  PRMT R2, R0, 0x7772, RZ ;  /* 0x0000777200027816 */ /* 0x001fc400000000ff */
[----:B------:R-:W4:Y:S04]  /*1871b0*/  LDL.LU.64 R24, [R1+0x3380] ;  /* 0x0033800001187983 */ /* 0x000f280000300a00 */
[----:B------:R0:W-:Y:S04]  /*1871c0*/  @P1 STG.E.U8 desc[UR4][R22.64], R2 ;  /* 0x0000000216001986 */ /* 0x0001e8000c101104 */
[----:B------:R-:W3:Y:S01]  /*1871d0*/  LDL.LU.64 R18, [R1+0x3378] ;  /* 0x0033780001127983 */ /* 0x000ee20000300a00 */
[----:B------:R-:W-:-:S03]  /*1871e0*/  PRMT R0, R0, 0x7773, RZ ;  /* 0x0000777300007816 */ /* 0x000fc600000000ff */
[----:B0-----:R-:W3:Y:S04]  /*1871f0*/  LDL.LU R2, [R1+0x208] ;  /* 0x0002080001027983 */ /* 0x001ee80000300800 */
[----:B------:R0:W-:Y:S04]  /*187200*/  @P0 STG.E.U8 desc[UR4][R4.64], R0 ;  /* 0x0000000004000986 */ /* 0x0001e8000c101104 */
[----:B------:R-:W3:Y:S04]  /*187210*/  LDL.LU.64 R22, [R1+0x2760] ;  /* 0x0027600001167983 */ /* 0x000ee80000300a00 */
[----:B0-----:R-:W4:Y:S04]  /*187220*/  LDL.LU.64 R4, [R1+0x3490] ;  /* 0x0034900001047983 */ /* 0x001f280000300a00 */
[----:B------:R-:W4:Y:S01]  /*187230*/  LDL.LU R29, [R1+0x21c] ;  /* 0x00021c00011d7983 */ /* 0x000f220000300800 */
[----:B------:R-:W-:-:S02]  /*187240*/  LOP3.LUT R28, R28, 0xfffffffe, RZ, 0xc0, !PT ;  /* 0xfffffffe1c1c7812 */ /* 0x000fc400078ec0ff */
[----:B--2---:R-:W-:Y:S02]  /*187250*/  LOP3.LUT R27, R27, 0xfbffffff, RZ, 0xc0, !PT ;  /* 0xfbffffff1b1b7812 */ /* 0x004fe400078ec0ff */
[----:B------:R-:W-:-:S13]  /*187260*/  LOP3.LUT P6, RZ, R13, 0x1000, RZ, 0xc0, !PT ;  /* 0x000010000dff7812 */ /* 0x000fda00078cc0ff */
        /* <DEDUP_REMOVED lines=18> */
[----:B------:R-:W-:-:S09]  /*187390*/  LOP3.LUT P2, RZ, R13, 0x2, RZ, 0xc0, !PT ;  /* 0x000000020dff7812 */ /* 0x000fd2000784c0ff */
[----:B------:R-:W-:Y:S02]  /*1873a0*/  @P6 LOP3.LUT R28, R28, 0x1, RZ, 0xfc, !PT ;  /* 0x000000011c1c6812 */ /* 0x000fe400078efcff */
[C---:B------:R-:W-:Y:S02]  /*1873b0*/  LOP3.LUT P6, RZ, R13.reuse, 0x20, RZ, 0xc0, !PT ;  /* 0x000000200dff7812 */ /* 0x040fe400078cc0ff */
[C---:B------:R-:W-:Y:S02]  /*1873c0*/  LOP3.LUT P1, RZ, R13.reuse, 0x4, RZ, 0xc0, !PT ;  /* 0x000000040dff7812 */ /* 0x040fe4000782c0ff */
[----:B------:R-:W-:Y:S02]  /*1873d0*/  LOP3.LUT P0, RZ, R13, 0x8, RZ, 0xc0, !PT ;  /* 0x000000080dff7812 */ /* 0x000fe4000780c0ff */
[----:B---3--:R-:W-:Y:S02]  /*1873e0*/  PRMT R0, R2, 0x7770, RZ ;  /* 0x0000777002007816 */ /* 0x008fe400000000ff */
[----:B------:R-:W-:-:S03]  /*1873f0*/  LOP3.LUT R28, R28, 0xfffffffd, RZ, 0xc0, !PT ;  /* 0xfffffffd1c1c7812 */ /* 0x000fc600078ec0ff */
[----:B------:R0:W-:Y:S02]  /*187400*/  @P3 STG.E.U8 desc[UR4][R20.64], R0 ;  /* 0x0000000014003986 */ /* 0x0001e4000c101104 */
[----:B------:R-:W-:Y:S02]  /*187410*/  @P6 LOP3.LUT R28, R28, 0x2, RZ, 0xfc, !PT ;  /* 0x000000021c1c6812 */ /* 0x000fe400078efcff */
[----:B------:R-:W-:Y:S02]  /*187420*/  LOP3.LUT P6, RZ, R13, 0x10, RZ, 0xc0, !PT ;  /* 0x000000100dff7812 */ /* 0x000fe400078cc0ff */
[C---:B------:R-:W-:Y:S02]  /*187430*/  PRMT R3, R2.reuse, 0x7772, RZ ;  /* 0x0000777202037816 */ /* 0x040fe400000000ff */
[C---:B0-----:R-:W-:Y:S01]  /*187440*/  PRMT R0, R2.reuse, 0x7771, RZ ;  /* 0x0000777102007816 */ /* 0x041fe200000000ff */
[----:B------:R-:W2:Y:S01]  /*187450*/  LDL.LU.64 R20, [R1+0x3370] ;  /* 0x0033700001147983 */ /* 0x000ea20000300a00 */
[----:B------:R-:W-:-:S03]  /*187460*/  PRMT R2, R2, 0x7773, RZ ;  /* 0x0000777302027816 */ /* 0x000fc600000000ff */
[----:B----4-:R0:W-:Y:S04]  /*187470*/  @P2 STG.E.U8 desc[UR4][R24.64], R0 ;  /* 0x0000000018002986 */ /* 0x0101e8000c101104 */
[----:B------:R-:W-:Y:S04]  /*187480*/  @P1 STG.E.U8 desc[UR4][R18.64], R3 ;  /* 0x0000000312001986 */ /* 0x000fe8000c101104 */
[----:B------:R1:W-:Y:S04]  /*187490*/  @P0 STG.E.U8 desc[UR4][R22.64], R2 ;  /* 0x0000000216000986 */ /* 0x0003e8000c101104 */
[----:B0-----:R-:W3:Y:S04]  /*1874a0*/  LDL.LU.64 R24, [R1+0x3368] ;  /* 0x0033680001187983 */ /* 0x001ee80000300a00 */
[----:B------:R-:W4:Y:S01]  /*1874b0*/  LDL.LU R0, [R1+0x20c] ;  /* 0x00020c0001007983 */ /* 0x000f220000300800 */
[----:B-1----:R-:W-:-:S03]  /*1874c0*/  PRMT R2, R29, 0x7770, RZ ;  /* 0x000077701d027816 */ /* 0x002fc600000000ff */
[----:B------:R-:W2:Y:S04]  /*1874d0*/  LDL.LU.64 R22, [R1+0x2768] ;  /* 0x0027680001167983 */ /* 0x000ea80000300a00 */
[----:B------:R-:W-:Y:S04]  /*1874e0*/  STL.64 [R1+0x5de0], R12 ;  /* 0x005de00c01007387 */ /* 0x000fe80000100a00 */
[----:B------:R0:W-:Y:S04]  /*1874f0*/  @P6 STG.E.U8 desc[UR4][R4.64], R2 ;  /* 0x0000000204006986 */ /* 0x0001e8000c101104 */
[----:B0-----:R-:W2:Y:S04]  /*187500*/  LDL.LU.64 R2, [R1+0x3488] ;  /* 0x0034880001027983 */ /* 0x001ea80000300a00 */
[----:B------:R-:W2:Y:S04]  /*187510*/  LDL.LU R5, [R1+0x1f0] ;  /* 0x0001f00001057983 */ /* 0x000ea80000300800 */
[----:B------:R-:W2:Y:S04]  /*187520*/  LDL.LU R4, [R1+0x1d0] ;  /* 0x0001d00001047983 */ /* 0x000ea80000300800 */
[----:B--2---:R0:W-:Y:S04]  /*187530*/  STL.64 [R1+0x5de8], R4 ;  /* 0x005de80401007387 */ /* 0x0041e80000100a00 */
[----:B0-----:R-:W2:Y:S01]  /*187540*/  LDL.LU.64 R4, [R1+0x3358] ;  /* 0x0033580001047983 */ /* 0x001ea20000300a00 */
[----:B------:R-:W-:-:S02]  /*187550*/  LOP3.LUT P6, RZ, R28, 0x2, RZ, 0xc0, !PT ;  /* 0x000000021cff7812 */ /* 0x000fc400078cc0ff */
[----:B------:R-:W-:-:S11]  /*187560*/  PRMT R12, R29, 0x7771, RZ ;  /* 0x000077711d0c7816 */ /* 0x000fd600000000ff */
[----:B------:R-:W-:Y:S01]  /*187570*/  @P6 STG.E.U8 desc[UR4][R20.64], R12 ;  /* 0x0000000c14006986 */ /* 0x000fe2000c101104 */
[----:B------:R-:W-:Y:S02]  /*187580*/  LOP3.LUT P6, RZ, R28, 0x1, RZ, 0xc0, !PT ;  /* 0x000000011cff7812 */ /* 0x000fe400078cc0ff */
[----:B------:R-:W-:-:S11]  /*187590*/  PRMT R28, R29, 0x7772, RZ ;  /* 0x000077721d1c7816 */ /* 0x000fd600000000ff */
[----:B---3--:R-:W-:Y:S01]  /*1875a0*/  @P6 STG.E.U8 desc[UR4][R24.64], R28 ;  /* 0x0000001c18006986 */ /* 0x008fe2000c101104 */
[----:B------:R-:W-:-:S03]  /*1875b0*/  LOP3.LUT P6, RZ, R27, 0x80000000, RZ, 0xc0, !PT ;  /* 0x800000001bff7812 */ /* 0x000fc600078cc0ff */
[----:B--2---:R0:W-:Y:S04]  /*1875c0*/  STL.64 [R1+0x5df0], R4 ;  /* 0x005df00401007387 */ /* 0x0041e80000100a00 */
[----:B0-----:R-:W2:Y:S01]  /*1875d0*/  LDL.LU.64 R4, [R1+0x3360] ;  /* 0x0033600001047983 */ /* 0x001ea20000300a00 */
[----:B------:R-:W-:-:S05]  /*1875e0*/  PRMT R28, R29, 0x7773, RZ ;  /* 0x000077731d1c7816 */ /* 0x000fca00000000ff */
[----:B------:R4:W-:Y:S01]  /*1875f0*/  @P6 STG.E.U8 desc[UR4][R22.64], R28 ;  /* 0x0000001c16006986 */ /* 0x0009e2000c101104 */
[----:B------:R-:W-:Y:S02]  /*187600*/  LOP3.LUT P6, RZ, R27, 0x40000000, RZ, 0xc0, !PT ;  /* 0x400000001bff7812 */ /* 0x000fe400078cc0ff */
[----:B----4-:R-:W-:-:S11]  /*187610*/  PRMT R28, R0, 0x7770, RZ ;  /* 0x00007770001c7816 */ /* 0x010fd600000000ff */
[----:B------:R0:W-:Y:S01]  /*187620*/  @P6 STG.E.U8 desc[UR4][R2.64], R28 ;  /* 0x0000001c02006986 */ /* 0x0001e2000c101104 */
[----:B------:R-:W-:Y:S02]  /*187630*/  LOP3.LUT P6, RZ, R27, 0x20000000, RZ, 0xc0, !PT ;  /* 0x200000001bff7812 */ /* 0x000fe400078cc0ff */
[C---:B------:R-:W-:Y:S02]  /*187640*/  LOP3.LUT P5, RZ, R13.reuse, 0x2000, RZ, 0xc0, !PT ;  /* 0x000020000dff7812 */ /* 0x040fe400078ac0ff */
[C---:B------:R-:W-:Y:S02]  /*187650*/  LOP3.LUT P4, RZ, R13.reuse, 0x4000, RZ, 0xc0, !PT ;  /* 0x000040000dff7812 */ /* 0x040fe4000788c0ff */
[C---:B------:R-:W-:Y:S02]  /*187660*/  LOP3.LUT P3, RZ, R13.reuse, 0x8000, RZ, 0xc0, !PT ;  /* 0x000080000dff7812 */ /* 0x040fe4000786c0ff */
[C---:B------:R-:W-:Y:S02]  /*187670*/  LOP3.LUT P2, RZ, R13.reuse, 0x10000, RZ, 0xc0, !PT ;  /* 0x000100000dff7812 */ /* 0x040fe4000784c0ff */
[----:B------:R-:W-:-:S02]  /*187680*/  LOP3.LUT P1, RZ, R13, 0x20000, RZ, 0xc0, !PT ;  /* 0x000200000dff7812 */ /* 0x000fc4000782c0ff */
[----:B------:R-:W-:Y:S02]  /*187690*/  LOP3.LUT P0, RZ, R13, 0x40000, RZ, 0xc0, !PT ;  /* 0x000400000dff7812 */ /* 0x000fe4000780c0ff */
[----:B------:R-:W3:Y:S01]  /*1876a0*/  LDL.LU.64 R12, [R1+0x2770] ;  /* 0x00277000010c7983 */ /* 0x000ee20000300a00 */
[----:B0-----:R-:W-:-:S03]  /*1876b0*/  PRMT R28, R0, 0x7771, RZ ;  /* 0x00007771001c7816 */ /* 0x001fc600000000ff */
[----:B------:R-:W4:Y:S04]  /*1876c0*/  LDL.LU.64 R14, [R1+0x3480] ;  /* 0x00348000010e7983 */ /* 0x000f280000300a00 */
[----:B------:R-:W3:Y:S04]  /*1876d0*/  LDL.LU.64 R16, [R1+0x3350] ;  /* 0x0033500001107983 */ /* 0x000ee80000300a00 */
[----:B------:R-:W3:Y:S04]  /*1876e0*/  LDL.LU.64 R18, [R1+0x3348] ;  /* 0x0033480001127983 */ /* 0x000ee80000300a00 */
        /* <DEDUP_REMOVED lines=13> */
[----:B------:R-:W-:-:S03]  /*1877c0*/  LOP3.LUT P6, RZ, R27, 0x4000000, RZ, 0xc0, !PT ;  /* 0x040000001bff7812 */ /* 0x000fc600078cc0ff */
[----:B0-----:R-:W3:Y:S01]  /*1877d0*/  LDL.LU.64 R12, [R1+0x5de0] ;  /* 0x005de000010c7983 */ /* 0x001ee20000300a00 */
[----:B--2---:R-:W-:-:S09]  /*1877e0*/  PRMT R28, R5, 0x7770, RZ ;  /* 0x00007770051c7816 */ /* 0x004fd200000000ff */
[----:B----4-:R0:W-:Y:S02]  /*1877f0*/  @P6 STG.E.U8 desc[UR4][R14.64], R28 ;  /* 0x0000001c0e006986 */ /* 0x0101e4000c101104 */
[C---:B0-----:R-:W-:Y:S02]  /*187800*/  PRMT R28, R5.reuse, 0x7771, RZ ;  /* 0x00007771051c7816 */ /* 0x041fe400000000ff */
[----:B------:R-:W2:Y:S04]  /*187810*/  LDL.LU R14, [R1+0x5dd8] ;  /* 0x005dd800010e7983 */ /* 0x000ea80000300800 */
[----:B------:R0:W-:Y:S02]  /*187820*/  @P5 STG.E.U8 desc[UR4][R16.64], R28 ;  /* 0x0000001c10005986 */ /* 0x0001e4000c101104 */
        /* <DEDUP_REMOVED lines=8> */
[----:B------:R0:W-:Y:S01]  /*1878b0*/  @P1 STG.E.U8 desc[UR4][R22.64], R28 ;  /* 0x0000001c16001986 */ /* 0x0001e2000c101104 */
[----:B------:R-:W-:Y:S01]  /*1878c0*/  IMAD.MOV.U32 R5, RZ, RZ, R6 ;  /* 0x000000ffff057224 */ /* 0x000fe200078e0006 */
[----:B0-----:R-:W-:-:S02]  /*1878d0*/  PRMT R28, R4, 0x7772, RZ ;  /* 0x00007772041c7816 */ /* 0x001fc400000000ff */
[----:B------:R-:W4:Y:S04]  /*1878e0*/  LDL.LU.64 R22, [R1+0x3470] ;  /* 0x0034700001167983 */ /* 0x000f280000300a00 */
[----:B------:R0:W-:Y:S04]  /*1878f0*/  @P0 STG.E.U8 desc[UR4][R2.64], R28 ;  /* 0x0000001c02000986 */ /* 0x0001e8000c101104 */
[----:B------:R-:W4:Y:S04]  /*187900*/  LDL.LU.64 R18, [R1+0x3330] ;  /* 0x0033300001127983 */ /* 0x000f280000300a00 */
[----:B0-----:R-:W4:Y:S04]  /*187910*/  LDL.LU.64 R2, [R1+0x3328] ;  /* 0x0033280001027983 */ /* 0x001f280000300a00 */
[----:B------:R-:W4:Y:S01]  /*187920*/  LDL.LU R6, [R1+0x1f4] ;  /* 0x0001f40001067983 */ /* 0x000f220000300800 */
[----:B---3--:R-:W-:-:S02]  /*187930*/  LOP3.LUT P3, RZ, R13, 0x80000, RZ, 0xc0, !PT ;  /* 0x000800000dff7812 */ /* 0x008fc4000786c0ff */
[C---:B------:R-:W-:Y:S01]  /*187940*/  LOP3.LUT P2, RZ, R13.reuse, 0x100000, RZ, 0xc0, !PT ;  /* 0x001000000dff7812 */ /* 0x040fe2000784c0ff */
[----:B------:R-:W3:Y:S01]  /*187950*/  LDL.LU.64 R20, [R1+0x2788] ;  /* 0x0027880001147983 */ /* 0x000ee20000300a00 */
[----:B------:R-:W-:Y:S02]  /*187960*/  PRMT R28, R4, 0x7773, RZ ;  /* 0x00007773041c7816 */ /* 0x000fe400000000ff */
[C---:B------:R-:W-:Y:S02]  /*187970*/  LOP3.LUT P1, RZ, R13.reuse, 0x200000, RZ, 0xc0, !PT ;  /* 0x002000000dff7812 */ /* 0x040fe4000782c0ff */
[----:B------:R-:W-:Y:S01]  /*187980*/  LOP3.LUT P0, RZ, R13, 0x400000, RZ, 0xc0, !PT ;  /* 0x004000000dff7812 */ /* 0x000fe2000780c0ff */
[----:B------:R-:W-:Y:S01]  /*187990*/  STL.64 [R1+0x5d70], R12 ;  /* 0x005d700c01007387 */ /* 0x000fe20000100a00 */
[C---:B--2---:R-:W-:Y:S02]  /*1879a0*/  LOP3.LUT P5, RZ, R14.reuse, 0x1, RZ, 0xc0, !PT ;  /* 0x000000010eff7812 */ /* 0x044fe400078ac0ff */
[C---:B------:R-:W-:Y:S01]  /*1879b0*/  LOP3.LUT P4, RZ, R14.reuse, 0x2, RZ, 0xc0, !PT ;  /* 0x000000020eff7812 */ /* 0x040fe2000788c0ff */
[----:B----4-:R0:W-:Y:S01]  /*1879c0*/  @P3 STG.E.U8 desc[UR4][R24.64], R28 ;  /* 0x0000001c18003986 */ /* 0x0101e2000c101104 */
[----:B------:R-:W-:-:S03]  /*1879d0*/  LOP3.LUT P3, RZ, R14, 0x4, RZ, 0xc0, !PT ;  /* 0x000000040eff7812 */ /* 0x000fc6000786c0ff */
[----:B0-----:R-:W2:Y:S01]  /*1879e0*/  LDL.LU.64 R24, [R1+0x3468] ;  /* 0x0034680001187983 */ /* 0x001ea20000300a00 */
[----:B------:R-:W-:-:S05]  /*1879f0*/  PRMT R28, R6, 0x7770, RZ ;  /* 0x00007770061c7816 */ /* 0x000fca00000000ff */
[----:B------:R0:W-:Y:S02]  /*187a00*/  @P2 STG.E.U8 desc[UR4][R22.64], R28 ;  /* 0x0000001c16002986 */ /* 0x0001e4000c101104 */
[----:B0-----:R-:W-:Y:S02]  /*187a10*/  PRMT R28, R6, 0x7771, RZ ;  /* 0x00007771061c7816 */ /* 0x001fe400000000ff */
[----:B------:R-:W4:Y:S04]  /*187a20*/  LDL.LU.64 R22, [R1+0x3320] ;  /* 0x0033200001167983 */ /* 0x000f280000300a00 */
[----:B------:R0:W-:Y:S01]  /*187a30*/  @P1 STG.E.U8 desc[UR4][R18.64], R28 ;  /* 0x0000001c12001986 */ /* 0x0001e2000c101104 */
[C---:B------:R-:W-:Y:S02]  /*187a40*/  LOP3.LUT P2, RZ, R14.reuse, 0x8, RZ, 0xc0, !PT ;  /* 0x000000080eff7812 */ /* 0x040fe4000784c0ff */
[----:B------:R-:W-:-:S02]  /*187a50*/  LOP3.LUT P1, RZ, R14, 0x10, RZ, 0xc0, !PT ;  /* 0x000000100eff7812 */ /* 0x000fc4000782c0ff */
[----:B0-----:R-:W-:-:S05]  /*187a60*/  PRMT R28, R6, 0x7772, RZ ;  /* 0x00007772061c7816 */ /* 0x001fca00000000ff */
[----:B------:R0:W-:Y:S01]  /*187a70*/  @P0 STG.E.U8 desc[UR4][R2.64], R28 ;  /* 0x0000001c02000986 */ /* 0x0001e2000c101104 */
[----:B------:R-:W-:-:S03]  /*187a80*/  LOP3.LUT P0, RZ, R14, 0x20, RZ, 0xc0, !PT ;  /* 0x000000200eff7812 */ /* 0x000fc6000780c0ff */
[----:B0-----:R-:W2:Y:S04]  /*187a90*/  LDL.LU.64 R2, [R1+0x3318] ;  /* 0x0033180001027983 */ /* 0x001ea80000300a00 */
[----:B------:R-:W2:Y:S04]  /*187aa0*/  LDL.LU R0, [R1+0x1f8] ;  /* 0x0001f80001007983 */ /* 0x000ea80000300800 */
[----:B------:R0:W-:Y:S04]  /*187ab0*/  STL [R1+0x5dc0], R14 ;  /* 0x005dc00e01007387 */ /* 0x0001e80000100800 */
[----:B0-----:R-:W2:Y:S04]  /*187ac0*/  LDL.LU.64 R14, [R1+0x3310] ;  /* 0x00331000010e7983 */ /* 0x001ea80000300a00 */
[----:B--2---:R0:W-:Y:S04]  /*187ad0*/  STL.64 [R1+0x5dc8], R14 ;  /* 0x005dc80e01007387 */ /* 0x0041e80000100a00 */
[----:B0-----:R-:W2:Y:S01]  /*187ae0*/  LDL.LU.64 R14, [R1+0x3460] ;  /* 0x00346000010e7983 */ /* 0x001ea20000300a00 */
        /* <DEDUP_REMOVED lines=20> */
[----:B0-----:R-:W2:Y:S01]  /*187c30*/  LDL.LU.64 R14, [R1+0x2790] ;  /* 0x00279000010e7983 */ /* 0x001ea20000300a00 */
[----:B------:R-:W-:-:S07]  /*187c40*/  LOP3.LUT R27, R27, 0xfeffffff, RZ, 0xc0, !PT ;  /* 0xfeffffff1b1b7812 */ /* 0x000fce00078ec0ff */
[----:B------:R-:W-:Y:S02]  /*187c50*/  @P6 LOP3.LUT R27, R27, 0x1000000, RZ, 0xfc, !PT ;  /* 0x010000001b1b6812 */ /* 0x000fe400078efcff */
[----:B------:R-:W-:Y:S02]  /*187c60*/  LOP3.LUT P6, RZ, R13, 0x1000000, RZ, 0xc0, !PT ;  /* 0x010000000dff7812 */ /* 0x000fe400078cc0ff */
[----:B------:R-:W-:Y:S02]  /*187c70*/  LOP3.LUT R27, R27, 0xfdffffff, RZ, 0xc0, !PT ;  /* 0xfdffffff1b1b7812 */ /* 0x000fe400078ec0ff */
[----:B------:R-:W-:-:S09]  /*187c80*/  PRMT R28, R6, 0x7773, RZ ;  /* 0x00007773061c7816 */ /* 0x000fd200000000ff */
[----:B------:R-:W-:Y:S02]  /*187c90*/  @P6 LOP3.LUT R27, R27, 0x2000000, RZ, 0xfc, !PT ;  /* 0x020000001b1b6812 */ /* 0x000fe400078efcff */
[----:B------:R-:W-:Y:S02]  /*187ca0*/  LOP3.LUT P6, RZ, R13, 0x800000, RZ, 0xc0, !PT ;  /* 0x008000000dff7812 */ /* 0x000fe400078cc0ff */
[----:B------:R-:W2:Y:S04]  /*187cb0*/  LDL.LU.64 R12, [R1+0x3308] ;  /* 0x00330800010c7983 */ /* 0x000ea80000300a00 */
[----:B------:R-:W2:Y:S04]  /*187cc0*/  LDL.LU R6, [R1+0x1d8] ;  /* 0x0001d80001067983 */ /* 0x000ea80000300800 */
[----:B------:R-:W2:Y:S04]  /*187cd0*/  LDL.LU R29, [R1+0x1fc] ;  /* 0x0001fc00011d7983 */ /* 0x000ea80000300800 */
[----:B---3--:R0:W-:Y:S01]  /*187ce0*/  @P6 STG.E.U8 desc[UR4][R20.64], R28 ;  /* 0x0000001c14006986 */ /* 0x0081e2000c101104 */
[----:B------:R-:W-:-:S03]  /*187cf0*/  LOP3.LUT P6, RZ, R27, 0x2000000, RZ, 0xc0, !PT ;  /* 0x020000001bff7812 */ /* 0x000fc600078cc0ff */
[----:B------:R-:W3:Y:S04]  /*187d00*/  LDL.LU.64 R16, [R1+0x2798] ;  /* 0x0027980001107983 */ /* 0x000ee80000300a00 */
[----:B------:R-:W3:Y:S01]  /*187d10*/  LDL.LU.64 R18, [R1+0x3458] ;  /* 0x0034580001127983 */ /* 0x000ee20000300a00 */
[----:B0-----:R-:W-:-:S03]  /*187d20*/  PRMT R28, R5, 0x7770, RZ ;  /* 0x00007770051c7816 */ /* 0x001fc600000000ff */
[----:B------:R-:W3:Y:S04]  /*187d30*/  LDL.LU.64 R20, [R1+0x3300] ;  /* 0x0033000001147983 */ /* 0x000ee80000300a00 */
[----:B------:R0:W-:Y:S01]  /*187d40*/  @P6 STG.E.U8 desc[UR4][R24.64], R28 ;  /* 0x0000001c18006986 */ /* 0x0001e2000c101104 */
[----:B------:R-:W-:Y:S02]  /*187d50*/  LOP3.LUT P6, RZ, R27, 0x1000000, RZ, 0xc0, !PT ;  /* 0x010000001bff7812 */ /* 0x000fe400078cc0ff */
[----:B0-----:R-:W-:Y:S01]  /*187d60*/  PRMT R28, R5, 0x7771, RZ ;  /* 0x00007771051c7816 */ /* 0x001fe200000000ff */
[----:B------:R-:W3:Y:S10]  /*187d70*/  LDL.LU.64 R24, [R1+0x32f8] ;  /* 0x0032f80001187983 */ /* 0x000ef40000300a00 */
[----:B----4-:R0:W-:Y:S01]  /*187d80*/  @P6 STG.E.U8 desc[UR4][R22.64], R28 ;  /* 0x0000001c16006986 */ /* 0x0101e2000c101104 */
[----:B------:R-:W-:-:S02]  /*187d90*/  LOP3.LUT P6, RZ, R27, 0x800000, RZ, 0xc0, !PT ;  /* 0x008000001bff7812 */ /* 0x000fc400078cc0ff */
[----:B0-----:R-:W-:Y:S01]  /*187da0*/  PRMT R28, R5, 0x7772, RZ ;  /* 0x00007772051c7816 */ /* 0x001fe200000000ff */
[----:B------:R-:W4:Y:S10]  /*187db0*/  LDL.LU.64 R22, [R1+0x27a0] ;  /* 0x0027a00001167983 */ /* 0x000f340000300a00 */
[----:B------:R0:W-:Y:S01]  /*187dc0*/  @P6 STG.E.U8 desc[UR4][R2.64], R28 ;  /* 0x0000001c02006986 */ /* 0x0001e2000c101104 */
[----:B------:R-:W-:Y:S01]  /*187dd0*/  LOP3.LUT P6, RZ, R27, 0x400000, RZ, 0xc0, !PT ;  /* 0x004000001bff7812 */ /* 0x000fe200078cc0ff */
[----:B0-----:R-:W-:-:S02]  /*187de0*/  IMAD.MOV.U32 R28, RZ, RZ, R5 ;  /* 0x000000ffff1c7224 */ /* 0x001fc400078e0005 */
[----:B------:R-:W3:Y:S03]  /*187df0*/  LDL.LU.64 R2, [R1+0x3450] ;  /* 0x0034500001027983 */ /* 0x000ee60000300a00 */
[----:B------:R-:W-:Y:S01]  /*187e00*/  PRMT R28, R28, 0x7773, RZ ;  /* 0x000077731c1c7816 */ /* 0x000fe200000000ff */
        /* <DEDUP_REMOVED lines=9> */
[----:B--2---:R0:W-:Y:S01]  /*187ea0*/  @P6 STG.E.U8 desc[UR4][R14.64], R28 ;  /* 0x0000001c0e006986 */ /* 0x0041e2000c101104 */
[C---:B------:R-:W-:Y:S02]  /*187eb0*/  LOP3.LUT P6, RZ, R27.reuse, 0x80000, RZ, 0xc0, !PT ;  /* 0x000800001bff7812 */ /* 0x040fe400078cc0ff */
[----:B0-----:R-:W-:Y:S01]  /*187ec0*/  PRMT R28, R0, 0x7772, RZ ;  /* 0x00007772001c7816 */ /* 0x001fe200000000ff */
[----:B------:R-:W2:Y:S10]  /*187ed0*/  LDL.LU R14, [R1+0x5dc0] ;  /* 0x005dc000010e7983 */ /* 0x000eb40000300800 */
[----:B------:R0:W-:Y:S01]  /*187ee0*/  @P6 STG.E.U8 desc[UR4][R12.64], R28 ;  /* 0x0000001c0c006986 */ /* 0x0001e2000c101104 */
[----:B------:R-:W-:-:S02]  /*187ef0*/  LOP3.LUT P6, RZ, R27, 0x40000, RZ, 0xc0, !PT ;  /* 0x000400001bff7812 */ /* 0x000fc400078cc0ff */
[----:B0-----:R-:W-:-:S11]  /*187f00*/  PRMT R28, R0, 0x7773, RZ ;  /* 0x00007773001c7816 */ /* 0x001fd600000000ff */
[----:B---3--:R0:W-:Y:S02]  /*187f10*/  @P6 STG.E.U8 desc[UR4][R16.64], R28 ;  /* 0x0000001c10006986 */ /* 0x0081e4000c101104 */
[----:B0-----:R-:W-:-:S05]  /*187f20*/  PRMT R28, R6, 0x7770, RZ ;  /* 0x00007770061c7816 */ /* 0x001fca00000000ff */
[----:B------:R0:W-:Y:S02]  /*187f30*/  @P5 STG.E.U8 desc[UR4][R18.64], R28 ;  /* 0x0000001c12005986 */ /* 0x0001e4000c101104 */
[C---:B0-----:R-:W-:Y:S02]  /*187f40*/  PRMT R28, R6.reuse, 0x7771, RZ ;  /* 0x00007771061c7816 */ /* 0x041fe400000000ff */
[----:B------:R-:W3:Y:S04]  /*187f50*/  LDL.LU.64 R18, [R1+0x32e8] ;  /* 0x0032e80001127983 */ /* 0x000ee80000300a00 */
[----:B------:R0:W-:Y:S02]  /*187f60*/  @P4 STG.E.U8 desc[UR4][R20.64], R28 ;  /* 0x0000001c14004986 */ /* 0x0001e4000c101104 */
[----:B0-----:R-:W-:-:S05]  /*187f70*/  PRMT R28, R6, 0x7772, RZ ;  /* 0x00007772061c7816 */ /* 0x001fca00000000ff */
[----:B------:R0:W-:Y:S02]  /*187f80*/  @P3 STG.E.U8 desc[UR4][R24.64], R28 ;  /* 0x0000001c18003986 */ /* 0x0001e4000c101104 */
[----:B0-----:R-:W-:-:S05]  /*187f90*/  PRMT R28, R6, 0x7773, RZ ;  /* 0x00007773061c7816 */ /* 0x001fca00000000ff */
[----:B----4-:R0:W-:Y:S02]  /*187fa0*/  @P2 STG.E.U8 desc[UR4][R22.64], R28 ;  /* 0x0000001c16002986 */ /* 0x0101e4000c101104 */
[----:B0-----:R-:W-:-:S05]  /*187fb0*/  PRMT R28, R29, 0x7770, RZ ;  /* 0x000077701d1c7816 */ /* 0x001fca00000000ff */
[----:B------:R0:W-:Y:S02]  /*187fc0*/  @P1 STG.E.U8 desc[UR4][R2.64], R28 ;  /* 0x0000001c02001986 */ /* 0x0001e4000c101104 */
[C---:B0-----:R-:W-:Y:S02]  /*187fd0*/  PRMT R28, R29.reuse, 0x7771, RZ ;  /* 0x000077711d1c7816 */ /* 0x041fe400000000ff */
[----:B------:R-:W4:Y:S04]  /*187fe0*/  LDL.LU.64 R2, [R1+0x27a8] ;  /* 0x0027a80001027983 */ /* 0x000f280000300a00 */
[----:B------:R0:W-:Y:S04]  /*187ff0*/  @P0 STG.E.U8 desc[UR4][R4.64], R28 ;  /* 0x0000001c04000986 */ /* 0x0001e8000c101104 */
[----:B------:R-:W4:Y:S04]  /*188000*/  LDL.LU.64 R20, [R1+0x3448] ;  /* 0x0034480001147983 */ /* 0x000f280000300a00 */
[----:B0-----:R-:W4:Y:S04]  /*188010*/  LDL.LU.64 R4, [R1+0x32e0] ;  /* 0x0032e00001047983 */ /* 0x001f280000300a00 */
[----:B------:R-:W4:Y:S04]  /*188020*/  LDL.LU.64 R24, [R1+0x32d8] ;  /* 0x0032d80001187983 */ /* 0x000f280000300a00 */
[----:B------:R-:W4:Y:S01]  /*188030*/  LDL.LU R0, [R1+0x1dc] ;  /* 0x0001dc0001007983 */ /* 0x000f220000300800 */
[----:B------:R-:W-:Y:S01]  /*188040*/  PRMT R28, R29, 0x7772, RZ ;  /* 0x000077721d1c7816 */ /* 0x000fe200000000ff */
[----:B------:R-:W-:-:S02]  /*188050*/  IMAD.MOV.U32 R6, RZ, RZ, R7 ;  /* 0x000000ffff067224 */ /* 0x000fc400078e0007 */
[----:B------:R-:W-:Y:S01]  /*188060*/  IMAD.MOV.U32 R7, RZ, RZ, R9 ;  /* 0x000000ffff077224 */ /* 0x000fe200078e0009 */
[----:B------:R-:W4:Y:S01]  /*188070*/  LDL.LU.64 R22, [R1+0x27b0] ;  /* 0x0027b00001167983 */ /* 0x000f220000300a00 */
[----:B------:R-:W-:-:S03]  /*188080*/  IMAD.MOV.U32 R9, RZ, RZ, R11 ;  /* 0x000000ffff097224 */ /* 0x000fc600078e000b */
[----:B------:R-:W4:Y:S01]  /*188090*/  LDL.LU R11, [R1+0x1e0] ;  /* 0x0001e000010b7983 */ /* 0x000f220000300800 */
[C---:B--2---:R-:W-:Y:S02]  /*1880a0*/  LOP3.LUT P3, RZ, R14.reuse, 0x40, RZ, 0xc0, !PT ;  /* 0x000000400eff7812 */ /* 0x044fe4000786c0ff */
[C---:B------:R-:W-:Y:S02]  /*1880b0*/  LOP3.LUT P2, RZ, R14.reuse, 0x80, RZ, 0xc0, !PT ;  /* 0x000000800eff7812 */ /* 0x040fe4000784c0ff */
[C---:B------:R-:W-:Y:S02]  /*1880c0*/  LOP3.LUT P1, RZ, R14.reuse, 0x100, RZ, 0xc0, !PT ;  /* 0x000001000eff7812 */ /* 0x040fe4000782c0ff */
[----:B------:R-:W-:-:S07]  /*1880d0*/  LOP3.LUT P0, RZ, R14, 0x200, RZ, 0xc0, !PT ;  /* 0x000002000eff7812 */ /* 0x000fce000780c0ff */
[----:B---3--:R0:W-:Y:S02]  /*1880e0*/  @P3 STG.E.U8 desc[UR4][R18.64], R28 ;  /* 0x0000001c12003986 */ /* 0x0081e4000c101104 */
[----:B0-----:R-:W-:-:S05]  /*1880f0*/  PRMT R28, R29, 0x7773, RZ ;  /* 0x000077731d1c7816 */ /* 0x001fca00000000ff */
[----:B----4-:R0:W-:Y:S04]  /*188100*/  @P2 STG.E.U8 desc[UR4][R2.64], R28 ;  /* 0x0000001c02002986 */ /* 0x0101e8000c101104 */
[----:B0-----:R-:W2:Y:S01]  /*188110*/  LDL.LU.64 R2, [R1+0x3440] ;  /* 0x0034400001027983 */ /* 0x001ea20000300a00 */
[----:B------:R-:W-:-:S05]  /*188120*/  PRMT R28, R0, 0x7770, RZ ;  /* 0x00007770001c7816 */ /* 0x000fca00000000ff */
[----:B------:R0:W-:Y:S02]  /*188130*/  @P1 STG.E.U8 desc[UR4][R20.64], R28 ;  /* 0x0000001c14001986 */ /* 0x0001e4000c101104 */
[----:B0-----:R-:W-:-:S05]  /*188140*/  PRMT R28, R0, 0x7771, RZ ;  /* 0x00007771001c7816 */ /* 0x001fca00000000ff */
[----:B------:R0:W-:Y:S04]  /*188150*/  @P0 STG.E.U8 desc[UR4][R4.64], R28 ;  /* 0x0000001c04000986 */ /* 0x0001e8000c101104 */
[----:B0-----:R-:W3:Y:S04]  /*188160*/  LDL.LU.64 R4, [R1+0x32d0] ;  /* 0x0032d00001047983 */ /* 0x001ee80000300a00 */
[----:B------:R-:W4:Y:S01]  /*188170*/  LDL.LU R15, [R1+0x1c0] ;  /* 0x0001c000010f7983 */ /* 0x000f220000300800 */
        /* <DEDUP_REMOVED lines=29> */
[C---:B------:R-:W-:Y:S02]  /*188350*/  LOP3.LUT P6, RZ, R14.reuse, 0x400, RZ, 0xc0, !PT ;  /* 0x000004000eff7812 */ /* 0x040fe400078cc0ff */
[----:B------:R-:W-:Y:S01]  /*188360*/  LOP3.LUT P0, RZ, R14, 0x1000000, RZ, 0xc0, !PT ;  /* 0x010000000eff7812 */ /* 0x000fe2000780c0ff */
[----:B----4-:R0:W-:Y:S04]  /*188370*/  STL.64 [R1+0x5da8], R14 ;  /* 0x005da80e01007387 */ /* 0x0101e80000100a00 */
[----:B0-----:R-:W4:Y:S01]  /*188380*/  LDL.LU.64 R14, [R1+0x27b8] ;  /* 0x0027b800010e7983 */ /* 0x001f220000300a00 */
[----:B------:R-:W-:-:S05]  /*188390*/  PRMT R28, R0, 0x7772, RZ ;  /* 0x00007772001c7816 */ /* 0x000fca00000000ff */
[----:B------:R0:W-:Y:S01]  /*1883a0*/  @P6 STG.E.U8 desc[UR4][R24.64], R28 ;  /* 0x0000001c18006986 */ /* 0x0001e2000c101104 */
[----:B------:R-:W-:Y:S02]  /*1883b0*/  LOP3.LUT P6, RZ, R27, 0x20000, RZ, 0xc0, !PT ;  /* 0x000200001bff7812 */ /* 0x000fe400078cc0ff */
[----:B0-----:R-:W-:-:S11]  /*1883c0*/  PRMT R28, R0, 0x7773, RZ ;  /* 0x00007773001c7816 */ /* 0x001fd600000000ff */
[----:B------:R-:W-:Y:S01]  /*1883d0*/  @P6 STG.E.U8 desc[UR4][R22.64], R28 ;  /* 0x0000001c16006986 */ /* 0x000fe2000c101104 */
[----:B------:R-:W-:-:S03]  /*1883e0*/  LOP3.LUT P6, RZ, R27, 0x10000, RZ, 0xc0, !PT ;  /* 0x000100001bff7812 */ /* 0x000fc600078cc0ff */
[----:B----4-:R0:W-:Y:S04]  /*1883f0*/  STL.64 [R1+0x5db8], R14 ;  /* 0x005db80e01007387 */ /* 0x0101e80000100a00 */
[----:B0-----:R-:W4:Y:S04]  /*188400*/  LDL.LU.64 R14, [R1+0x32c8] ;  /* 0x0032c800010e7983 */ /* 0x001f280000300a00 */
[----:B------:R-:W4:Y:S01]  /*188410*/  LDL.LU.64 R12, [R1+0x32c0] ;  /* 0x0032c000010c7983 */ /* 0x000f220000300a00 */
[----:B------:R-:W-:-:S05]  /*188420*/  PRMT R28, R11, 0x7770, RZ ;  /* 0x000077700b1c7816 */ /* 0x000fca00000000ff */
[----:B--2---:R0:W-:Y:S01]  /*188430*/  @P6 STG.E.U8 desc[UR4][R2.64], R28 ;  /* 0x0000001c02006986 */ /* 0x0041e2000c101104 */
[----:B------:R-:W-:Y:S02]  /*188440*/  LOP3.LUT P6, RZ, R27, 0x8000, RZ, 0xc0, !PT ;  /* 0x000080001bff7812 */ /* 0x000fe400078cc0ff */
[----:B0-----:R-:W-:-:S11]  /*188450*/  PRMT R28, R11, 0x7771, RZ ;  /* 0x000077710b1c7816 */ /* 0x001fd600000000ff */
[----:B---3--:R0:W-:Y:S01]  /*188460*/  @P6 STG.E.U8 desc[UR4][R4.64], R28 ;  /* 0x0000001c04006986 */ /* 0x0081e2000c101104 */
[----:B------:R-:W-:Y:S02]  /*188470*/  LOP3.LUT P6, RZ, R27, 0x4000, RZ, 0xc0, !PT ;  /* 0x000040001bff7812 */ /* 0x000fe400078cc0ff */
[----:B0-----:R-:W-:Y:S01]  /*188480*/  PRMT R28, R11, 0x7772, RZ ;  /* 0x000077720b1c7816 */ /* 0x001fe200000000ff */
[----:B----4-:R0:W-:Y:S04]  /*188490*/  STL.64 [R1+0x5da0], R12 ;  /* 0x005da00c01007387 */ /* 0x0101e80000100a00 */
[----:B0-----:R-:W2:Y:S04]  /*1884a0*/  LDL.LU.64 R12, [R1+0x3438] ;  /* 0x00343800010c7983 */ /* 0x001ea80000300a00 */
[----:B------:R-:W3:Y:S04]  /*1884b0*/  LDL.LU.64 R16, [R1+0x32b8] ;  /* 0x0032b80001107983 */ /* 0x000ee80000300a00 */
[----:B------:R-:W4:Y:S04]  /*1884c0*/  LDL.LU.64 R18, [R1+0x27c0] ;  /* 0x0027c00001127983 */ /* 0x000f280000300a00 */
[----:B------:R-:W2:Y:S04]  /*1884d0*/  LDL.LU R29, [R1+0x1e4] ;  /* 0x0001e400011d7983 */ /* 0x000ea80000300800 */
[----:B------:R-:W2:Y:S04]  /*1884e0*/  LDL.LU R0, [R1+0x1c4] ;  /* 0x0001c40001007983 */ /* 0x000ea80000300800 */
[----:B------:R-:W2:Y:S04]  /*1884f0*/  LDL.LU.64 R20, [R1+0x3430] ;  /* 0x0034300001147983 */ /* 0x000ea80000300a00 */
[----:B------:R-:W2:Y:S04]  /*188500*/  LDL.LU.64 R24, [R1+0x32b0] ;  /* 0x0032b00001187983 */ /* 0x000ea80000300a00 */
[----:B------:R-:W2:Y:S04]  /*188510*/  LDL.LU.64 R22, [R1+0x32a8] ;  /* 0x0032a80001167983 */ /* 0x000ea80000300a00 */
[----:B------:R-:W2:Y:S04]  /*188520*/  LDL.LU.64 R2, [R1+0x27c8] ;  /* 0x0027c80001027983 */ /* 0x000ea80000300a00 */
[----:B------:R-:W2:Y:S04]  /*188530*/  LDL.LU.64 R4, [R1+0x3428] ;  /* 0x0034280001047983 */ /* 0x000ea80000300a00 */
[----:B------:R0:W-:Y:S04]  /*188540*/  @P6 STG.E.U8 desc[UR4][R14.64], R28 ;  /* 0x0000001c0e006986 */ /* 0x0001e8000c101104 */
[----:B0-----:R-:W2:Y:S01]  /*188550*/  LDL.LU.64 R14, [R1+0x5db8] ;  /* 0x005db800010e7983 */ /* 0x001ea20000300a00 */
[----:B------:R-:W-:-:S02]  /*188560*/  LOP3.LUT P6, RZ, R27, 0x2000, RZ, 0xc0, !PT ;  /* 0x000020001bff7812 */ /* 0x000fc400078cc0ff */
[----:B------:R-:W-:Y:S02]  /*188570*/  PRMT R28, R11, 0x7773, RZ ;  /* 0x000077730b1c7816 */ /* 0x000fe400000000ff */
[----:B------:R-:W3:Y:S09]  /*188580*/  LDL.LU R11, [R1+0x5db0] ;  /* 0x005db000010b7983 */ /* 0x000ef20000300800 */
[----:B--2---:R0:W-:Y:S04]  /*188590*/  @P6 STG.E.U8 desc[UR4][R14.64], R28 ;  /* 0x0000001c0e006986 */ /* 0x0041e8000c101104 */
[----:B0-----:R-:W2:Y:S01]  /*1885a0*/  LDL.LU.64 R14, [R1+0x5da8] ;  /* 0x005da800010e7983 */ /* 0x001ea20000300a00 */
[----:B------:R-:W-:-:S02]  /*1885b0*/  LOP3.LUT P6, RZ, R27, 0x1000, RZ, 0xc0, !PT ;  /* 0x000010001bff7812 */ /* 0x000fc400078cc0ff */
[----:B--2---:R-:W-:-:S11]  /*1885c0*/  PRMT R28, R15, 0x7770, RZ ;  /* 0x000077700f1c7816 */ /* 0x004fd600000000ff */
[----:B------:R0:W-:Y:S04]  /*1885d0*/  @P6 STG.E.U8 desc[UR4][R12.64], R28 ;  /* 0x0000001c0c006986 */ /* 0x0001e8000c101104 */
[----:B0-----:R-:W2:Y:S01]  /*1885e0*/  LDL.LU.64 R12, [R1+0x5da0] ;  /* 0x005da000010c7983 */ /* 0x001ea20000300a00 */
[----:B------:R-:W-:Y:S02]  /*1885f0*/  LOP3.LUT P6, RZ, R27, 0x800, RZ, 0xc0, !PT ;  /* 0x000008001bff7812 */ /* 0x000fe400078cc0ff */
[----:B------:R-:W-:-:S11]  /*188600*/  PRMT R28, R15, 0x7771, RZ ;  /* 0x000077710f1c7816 */ /* 0x000fd600000000ff */
[----:B--2---:R0:W-:Y:S01]  /*188610*/  @P6 STG.E.U8 desc[UR4][R12.64], R28 ;  /* 0x0000001c0c006986 */ /* 0x0041e2000c101104 */
[----:B------:R-:W-:Y:S02]  /*188620*/  LOP3.LUT P6, RZ, R27, 0x400, RZ, 0xc0, !PT ;  /* 0x000004001bff7812 */ /* 0x000fe400078cc0ff */
[----:B0-----:R-:W-:-:S11]  /*188630*/  PRMT R28, R15, 0x7772, RZ ;  /* 0x000077720f1c7816 */ /* 0x001fd600000000ff */
[----:B---3--:R0:W-:Y:S02]  /*188640*/  @P6 STG.E.U8 desc[UR4][R16.64], R28 ;  /* 0x0000001c10006986 */ /* 0x0081e4000c101104 */
[----:B0-----:R-:W-:-:S05]  /*188650*/  PRMT R28, R15, 0x7773, RZ ;  /* 0x000077730f1c7816 */ /* 0x001fca00000000ff */
[----:B----4-:R0:W-:Y:S02]  /*188660*/  @P5 STG.E.U8 desc[UR4][R18.64], R28 ;  /* 0x0000001c12005986 */ /* 0x0101e4000c101104 */
[----:B0-----:R-:W-:-:S05]  /*188670*/  PRMT R28, R29, 0x7770, RZ ;  /* 0x000077701d1c7816 */ /* 0x001fca00000000ff */
[----:B------:R0:W-:Y:S02]  /*188680*/  @P4 STG.E.U8 desc[UR4][R20.64], R28 ;  /* 0x0000001c14004986 */ /* 0x0001e4000c101104 */
[----:B0-----:R-:W-:-:S05]  /*188690*/  PRMT R28, R29, 0x7771, RZ ;  /* 0x000077711d1c7816 */ /* 0x001fca00000000ff */
[----:B------:R0:W-:Y:S02]  /*1886a0*/  @P3 STG.E.U8 desc[UR4][R24.64], R28 ;  /* 0x0000001c18003986 */ /* 0x0001e4000c101104 */
[C---:B0-----:R-:W-:Y:S02]  /*1886b0*/  PRMT R28, R29.reuse, 0x7772, RZ ;  /* 0x000077721d1c7816 */ /* 0x041fe400000000ff */
[----:B------:R-:W2:Y:S04]  /*1886c0*/  LDL.LU.64 R24, [R1+0x3420] ;  /* 0x0034200001187983 */ /* 0x000ea80000300a00 */
[----:B------:R0:W-:Y:S02]  /*1886d0*/  @P2 STG.E.U8 desc[UR4][R22.64], R28 ;  /* 0x0000001c16002986 */ /* 0x0001e4000c101104 */
[----:B0-----:R-:W-:-:S05]  /*1886e0*/  PRMT R28, R29, 0x7773, RZ ;  /* 0x000077731d1c7816 */ /* 0x001fca00000000ff */
[----:B------:R0:W-:Y:S02]  /*1886f0*/  @P1 STG.E.U8 desc[UR4][R2.64], R28 ;  /* 0x0000001c02001986 */ /* 0x0001e4000c101104 */
[----:B0-----:R-:W-:Y:S02]  /*188700*/  PRMT R28, R0, 0x7770, RZ ;  /* 0x00007770001c7816 */ /* 0x001fe400000000ff */
[----:B------:R-:W3:Y:S04]  /*188710*/  LDL.LU.64 R2, [R1+0x34a0] ;  /* 0x0034a00001027983 */ /* 0x000ee80000300a00 */
[----:B------:R0:W-:Y:S04]  /*188720*/  @P0 STG.E.U8 desc[UR4][R4.64], R28 ;  /* 0x0000001c04000986 */ /* 0x0001e8000c101104 */
[----:B------:R-:W4:Y:S04]  /*188730*/  LDL.LU.64 R18, [R1+0x27d0] ;  /* 0x0027d00001127983 */ /* 0x000f280000300a00 */
[----:B0-----:R-:W4:Y:S04]  /*188740*/  LDL.LU.64 R4, [R1+0x34b0] ;  /* 0x0034b00001047983 */ /* 0x001f280000300a00 */
[----:B------:R-:W4:Y:S04]  /*188750*/  LDL.LU.64 R20, [R1+0x34a8] ;  /* 0x0034a80001147983 */ /* 0x000f280000300a00 */
[----:B------:R-:W4:Y:S01]  /*188760*/  LDL.LU R23, [R1+0x1e8] ;  /* 0x0001e80001177983 */ /* 0x000f220000300800 */
[----:B------:R-:W-:-:S02]  /*188770*/  LOP3.LUT P3, RZ, R14, 0x2000000, RZ, 0xc0, !PT ;  /* 0x020000000eff7812 */ /* 0x000fc4000786c0ff */
[----:B------:R-:W-:Y:S02]  /*188780*/  LOP3.LUT P2, RZ, R14, 0x4000000, RZ, 0xc0, !PT ;  /* 0x040000000eff7812 */ /* 0x000fe4000784c0ff */
[----:B------:R-:W-:Y:S02]  /*188790*/  PRMT R28, R0, 0x7771, RZ ;  /* 0x00007771001c7816 */ /* 0x000fe400000000ff */
[C---:B------:R-:W-:Y:S02]  /*1887a0*/  LOP3.LUT P1, RZ, R14.reuse, 0x8000000, RZ, 0xc0, !PT ;  /* 0x080000000eff7812 */ /* 0x040fe4000782c0ff */
[----:B------:R-:W-:Y:S01]  /*1887b0*/  LOP3.LUT P0, RZ, R14, 0x10000000, RZ, 0xc0, !PT ;  /* 0x100000000eff7812 */ /* 0x000fe2000780c0ff */
[----:B------:R-:W-:Y:S04]  /*1887c0*/  STL [R1+0x59fc], R14 ;  /* 0x0059fc0e01007387 */ /* 0x000fe80000100800 */
[----:B--2---:R0:W-:Y:S02]  /*1887d0*/  @P3 STG.E.U8 desc[UR4][R24.64], R28 ;  /* 0x0000001c18003986 */ /* 0x0041e4000c101104 */
[----:B0-----:R-:W-:-:S02]  /*1887e0*/  PRMT R28, R0, 0x7772, RZ ;  /* 0x00007772001c7816 */ /* 0x001fc400000000ff */
[----:B------:R-:W2:Y:S04]  /*1887f0*/  LDL.LU.64 R24, [R1+0x34c0] ;  /* 0x0034c00001187983 */ /* 0x000ea80000300a00 */
[----:B------:R-:W2:Y:S04]  /*188800*/  LDL.LU R29, [R1+0x1c8] ;  /* 0x0001c800011d7983 */ /* 0x000ea80000300800 */
[----:B---3--:R0:W-:Y:S02]  /*188810*/  @P2 STG.E.U8 desc[UR4][R2.64], R28 ;  /* 0x0000001c02002986 */ /* 0x0081e4000c101104 */
[----:B0-----:R-:W-:-:S02]  /*188820*/  PRMT R28, R0, 0x7773, RZ ;  /* 0x00007773001c7816 */ /* 0x001fc400000000ff */
[----:B------:R-:W3:Y:S04]  /*188830*/  LDL.LU.64 R2, [R1+0x27d8] ;  /* 0x0027d80001027983 */ /* 0x000ee80000300a00 */
[----:B----4-:R0:W-:Y:S02]  /*188840*/  @P1 STG.E.U8 desc[UR4][R18.64], R28 ;  /* 0x0000001c12001986 */ /* 0x0101e4000c101104 */
[----:B0-----:R-:W-:-:S05]  /*188850*/  PRMT R28, R23, 0x7770, RZ ;  /* 0x00007770171c7816 */ /* 0x001fca00000000ff */
[----:B------:R0:W-:Y:S04]  /*188860*/  @P0 STG.E.U8 desc[UR4][R4.64], R28 ;  /* 0x0000001c04000986 */ /* 0x0001e8000c101104 */
[----:B0-----:R-:W4:Y:S04]  /*188870*/  LDL.LU.64 R4, [R1+0x34d0] ;  /* 0x0034d00001047983 */ /* 0x001f280000300a00 */
[----:B------:R-:W2:Y:S04]  /*188880*/  LDL.LU R19, [R1+0x1ec] ;  /* 0x0001ec0001137983 */ /* 0x000ea80000300800 */
[----:B--2---:R0:W-:Y:S04]  /*188890*/  STL [R1+0x5d88], R19 ;  /* 0x005d881301007387 */ /* 0x0041e80000100800 */
        /* <DEDUP_REMOVED lines=32> */
[----:B------:R-:W2:Y:S04]  /*188aa0*/  LDL.LU.64 R12, [R1+0x34e8] ;  /* 0x0034e800010c7983 */ /* 0x000ea80000300a00 */
[----:B------:R-:W2:Y:S04]  /*188ab0*/  LDL.LU R0, [R1+0x1cc] ;  /* 0x0001cc0001007983 */ /* 0x000ea80000300800 */
[----:B------:R0:W-:Y:S01]  /*188ac0*/  @P6 STG.E.U8 desc[UR4][R20.64], R28 ;  /* 0x0000001c14006986 */ /* 0x0001e2000c101104 */
[----:B------:R-:W-:-:S03]  /*188ad0*/  LOP3.LUT P6, RZ, R27, 0x200, RZ, 0xc0, !PT ;  /* 0x000002001bff7812 */ /* 0x000fc600078cc0ff */
[----:B------:R-:W2:Y:S01]  /*188ae0*/  LDL.LU.64 R16, [R1+0x34f8] ;  /* 0x0034f80001107983 */ /* 0x000ea20000300a00 */
[----:B0-----:R-:W-:-:S03]  /*188af0*/  PRMT R28, R23, 0x7772, RZ ;  /* 0x00007772171c7816 */ /* 0x001fc600000000ff */
[----:B------:R-:W2:Y:S06]  /*188b00*/  LDL.LU.64 R20, [R1+0x27e8] ;  /* 0x0027e80001147983 */ /* 0x000eac0000300a00 */
[----:B------:R0:W-:Y:S01]  /*188b10*/  @P6 STG.E.U8 desc[UR4][R24.64], R28 ;  /* 0x0000001c18006986 */ /* 0x0001e2000c101104 */
[----:B------:R-:W-:Y:S02]  /*188b20*/  LOP3.LUT P6, RZ, R27, 0x100, RZ, 0xc0, !PT ;  /* 0x000001001bff7812 */ /* 0x000fe400078cc0ff */
[----:B0-----:R-:W-:Y:S01]  /*188b30*/  PRMT R28, R23, 0x7773, RZ ;  /* 0x00007773171c7816 */ /* 0x001fe200000000ff */
[----:B------:R-:W2:Y:S10]  /*188b40*/  LDL.LU.64 R24, [R1+0x3508] ;  /* 0x0035080001187983 */ /* 0x000eb40000300a00 */
[----:B---3--:R0:W-:Y:S01]  /*188b50*/  @P6 STG.E.U8 desc[UR4][R2.64], R28 ;  /* 0x0000001c02006986 */ /* 0x0081e2000c101104 */
[----:B------:R-:W-:-:S03]  /*188b60*/  LOP3.LUT P6, RZ, R27, 0x80, RZ, 0xc0, !PT ;  /* 0x000000801bff7812 */ /* 0x000fc600078cc0ff */
[----:B------:R-:W3:Y:S01]  /*188b70*/  LDL.LU.64 R22, [R1+0x3500] ;  /* 0x0035000001167983 */ /* 0x000ee20000300a00 */
[----:B0-----:R-:W-:-:S03]  /*188b80*/  PRMT R28, R29, 0x7770, RZ ;  /* 0x000077701d1c7816 */ /* 0x001fc600000000ff */
[----:B------:R-:W3:Y:S06]  /*188b90*/  LDL.LU.64 R2, [R1+0x3518] ;  /* 0x0035180001027983 */ /* 0x000eec0000300a00 */
[----:B----4-:R0:W-:Y:S01]  /*188ba0*/  @P6 STG.E.U8 desc[UR4][R4.64], R28 ;  /* 0x0000001c04006986 */ /* 0x0101e2000c101104 */
[----:B------:R-:W-:Y:S02]  /*188bb0*/  LOP3.LUT P6, RZ, R27, 0x40, RZ, 0xc0, !PT ;  /* 0x000000401bff7812 */ /* 0x000fe400078cc0ff */
[----:B0-----:R-:W-:Y:S01]  /*188bc0*/  PRMT R28, R29, 0x7771, RZ ;  /* 0x000077711d1c7816 */ /* 0x001fe200000000ff */
[----:B------:R-:W4:Y:S10]  /*188bd0*/  LDL.LU.64 R4, [R1+0x27f0] ;  /* 0x0027f00001047983 */ /* 0x000f340000300a00 */
[----:B--2---:R0:W-:Y:S04]  /*188be0*/  @P6 STG.E.U8 desc[UR4][R18.64], R28 ;  /* 0x0000001c12006986 */ /* 0x0041e8000c101104 */
[----:B0-----:R-:W2:Y:S01]  /*188bf0*/  LDL.LU.64 R18, [R1+0x5d98] ;  /* 0x005d980001127983 */ /* 0x001ea20000300a00 */
[----:B------:R-:W-:-:S02]  /*188c00*/  LOP3.LUT P6, RZ, R27, 0x20, RZ, 0xc0, !PT ;  /* 0x000000201bff7812 */ /* 0x000fc400078cc0ff */
[----:B------:R-:W-:-:S11]  /*188c10*/  PRMT R28, R29, 0x7772, RZ ;  /* 0x000077721d1c7816 */ /* 0x000fd600000000ff */
[----:B--2---:R0:W-:Y:S04]  /*188c20*/  @P6 STG.E.U8 desc[UR4][R18.64], R28 ;  /* 0x0000001c12006986 */ /* 0x0041e8000c101104 */
[----:B0-----:R-:W2:Y:S01]  /*188c30*/  LDL.LU.64 R18, [R1+0x5d90] ;  /* 0x005d900001127983 */ /* 0x001ea20000300a00 */
[----:B------:R-:W-:Y:S02]  /*188c40*/  LOP3.LUT P6, RZ, R27, 0x10, RZ, 0xc0, !PT ;  /* 0x000000101bff7812 */ /* 0x000fe400078cc0ff */
[----:B------:R-:W-:Y:S02]  /*188c50*/  PRMT R28, R29, 0x7773, RZ ;  /* 0x000077731d1c7816 */ /* 0x000fe400000000ff */
[----:B------:R-:W3:Y:S09]  /*188c60*/  LDL.LU R29, [R1+0x5d8c] ;  /* 0x005d8c00011d7983 */ /* 0x000ef20000300800 */
[----:B--2---:R0:W-:Y:S04]  /*188c70*/  @P6 STG.E.U8 desc[UR4][R18.64], R28 ;  /* 0x0000001c12006986 */ /* 0x0041e8000c101104 */
[----:B0-----:R-:W2:Y:S01]  /*188c80*/  LDL.LU R19, [R1+0x5d88] ;  /* 0x005d880001137983 */ /* 0x001ea20000300800 */
[----:B------:R-:W-:-:S02]  /*188c90*/  LOP3.LUT P6, RZ, R27, 0x8, RZ, 0xc0, !PT ;  /* 0x000000081bff7812 */ /* 0x000fc400078cc0ff */
[C---:B------:R-:W-:Y:S02]  /*188ca0*/  LOP3.LUT P5, RZ, R11.reuse, 0x40, RZ, 0xc0, !PT ;  /* 0x000000400bff7812 */ /* 0x040fe400078ac0ff */
[C---:B------:R-:W-:Y:S02]  /*188cb0*/  LOP3.LUT P4, RZ, R11.reuse, 0x80, RZ, 0xc0, !PT ;  /* 0x000000800bff7812 */ /* 0x040fe4000788c0ff */
[C---:B------:R-:W-:Y:S02]  /*188cc0*/  LOP3.LUT P3, RZ, R11.reuse, 0x100, RZ, 0xc0, !PT ;  /* 0x000001000bff7812 */ /* 0x040fe4000786c0ff */
[C---:B------:R-:W-:Y:S02]  /*188cd0*/  LOP3.LUT P2, RZ, R11.reuse, 0x200, RZ, 0xc0, !PT ;  /* 0x000002000bff7812 */ /* 0x040fe4000784c0ff */
[C---:B------:R-:W-:Y:S02]  /*188ce0*/  LOP3.LUT P1, RZ, R11.reuse, 0x400, RZ, 0xc0, !PT ;  /* 0x000004000bff7812 */ /* 0x040fe4000782c0ff */
[----:B------:R-:W-:-:S02]  /*188cf0*/  LOP3.LUT P0, RZ, R11, 0x800, RZ, 0xc0, !PT ;  /* 0x000008000bff7812 */ /* 0x000fc4000780c0ff */
[----:B--2---:R-:W-:-:S05]  /*188d00*/  PRMT R28, R19, 0x7770, RZ ;  /* 0x00007770131c7816 */ /* 0x004fca00000000ff */
[----:B------:R0:W-:Y:S01]  /*188d10*/  @P6 STG.E.U8 desc[UR4][R14.64], R28 ;  /* 0x0000001c0e006986 */ /* 0x0001e2000c101104 */
[----:B------:R-:W-:Y:S02]  /*188d20*/  LOP3.LUT P6, RZ, R27, 0x4, RZ, 0xc0, !PT ;  /* 0x000000041bff7812 */ /* 0x000fe400078cc0ff */
[----:B0-----:R-:W-:-:S11]  /*188d30*/  PRMT R28, R19, 0x7771, RZ ;  /* 0x00007771131c7816 */ /* 0x001fd600000000ff */
        /* <DEDUP_REMOVED lines=8> */
[----:B------:R-:W2:Y:S04]  /*188dc0*/  LDL.LU.64 R24, [R1+0x3528] ;  /* 0x0035280001187983 */ /* 0x000ea80000300a00 */
[----:B---3--:R0:W-:Y:S04]  /*188dd0*/  @P2 STG.E.U8 desc[UR4][R22.64], R28 ;  /* 0x0000001c16002986 */ /* 0x0081e8000c101104 */
[----:B------:R-:W3:Y:S01]  /*188de0*/  LDL.LU.64 R18, [R1+0x3520] ;  /* 0x0035200001127983 */ /* 0x000ee20000300a00 */
[----:B0-----:R-:W-:Y:S01]  /*188df0*/  PRMT R28, R0, 0x7772, RZ ;  /* 0x00007772001c7816 */ /* 0x001fe200000000ff */
[----:B------:R-:W-:-:S04]  /*188e00*/  IMAD.MOV.U32 R23, RZ, RZ, R6 ;  /* 0x000000ffff177224 */ /* 0x000fc800078e0006 */
[----:B------:R0:W-:Y:S04]  /*188e10*/  @P1 STG.E.U8 desc[UR4][R2.64], R28 ;  /* 0x0000001c02001986 */ /* 0x0001e8000c101104 */
[----:B0-----:R-:W2:Y:S04]  /*188e20*/  LDL.LU.64 R2, [R1+0x3530] ;  /* 0x0035300001027983 */ /* 0x001ea80000300a00 */
[----:B------:R-:W2:Y:S01]  /*188e30*/  LDL.LU R6, [R1+0x250] ;  /* 0x0002500001067983 */ /* 0x000ea20000300800 */
[----:B------:R-:W-:-:S05]  /*188e40*/  PRMT R28, R0, 0x7773, RZ ;  /* 0x00007773001c7816 */ /* 0x000fca00000000ff */
[----:B----4-:R0:W-:Y:S04]  /*188e50*/  @P0 STG.E.U8 desc[UR4][R4.64], R28 ;  /* 0x0000001c04000986 */ /* 0x0101e8000c101104 */
[----:B0-----:R-:W4:Y:S01]  /*188e60*/  LDL.LU.64 R4, [R1+0x27f8] ;  /* 0x0027f80001047983 */ /* 0x001f220000300a00 */
[C---:B------:R-:W-:Y:S02]  /*188e70*/  LOP3.LUT P3, RZ, R11.reuse, 0x1000, RZ, 0xc0, !PT ;  /* 0x000010000bff7812 */ /* 0x040fe4000786c0ff */
[C---:B------:R-:W-:Y:S01]  /*188e80*/  LOP3.LUT P2, RZ, R11.reuse, 0x2000, RZ, 0xc0, !PT ;  /* 0x000020000bff7812 */ /* 0x040fe2000784c0ff */
[----:B------:R-:W3:Y:S01]  /*188e90*/  LDL.LU.64 R20, [R1+0x3548] ;  /* 0x0035480001147983 */ /* 0x000ee20000300a00 */
[C---:B------:R-:W-:Y:S02]  /*188ea0*/  LOP3.LUT P1, RZ, R11.reuse, 0x4000, RZ, 0xc0, !PT ;  /* 0x000040000bff7812 */ /* 0x040fe4000782c0ff */
[----:B------:R-:W-:-:S02]  /*188eb0*/  LOP3.LUT P0, RZ, R11, 0x8000, RZ, 0xc0, !PT ;  /* 0x000080000bff7812 */ /* 0x000fc4000780c0ff */
[----:B--2---:R-:W-:-:S05]  /*188ec0*/  PRMT R28, R6, 0x7770, RZ ;  /* 0x00007770061c7816 */ /* 0x004fca00000000ff */
[----:B------:R0:W-:Y:S02]  /*188ed0*/  @P3 STG.E.U8 desc[UR4][R24.64], R28 ;  /* 0x0000001c18003986 */ /* 0x0001e4000c101104 */
[C---:B0-----:R-:W-:Y:S02]  /*188ee0*/  PRMT R28, R6.reuse, 0x7771, RZ ;  /* 0x00007771061c7816 */ /* 0x041fe400000000ff */
[----:B------:R-:W2:Y:S04]  /*188ef0*/  LDL.LU.64 R24, [R1+0x3540] ;  /* 0x0035400001187983 */ /* 0x000ea80000300a00 */
[----:B---3--:R0:W-:Y:S02]  /*188f00*/  @P2 STG.E.U8 desc[UR4][R18.64], R28 ;  /* 0x0000001c12002986 */ /* 0x0081e4000c101104 */
[----:B0-----:R-:W-:-:S05]  /*188f10*/  PRMT R28, R6, 0x7772, RZ ;  /* 0x00007772061c7816 */ /* 0x001fca00000000ff */
[----:B------:R0:W-:Y:S02]  /*188f20*/  @P1 STG.E.U8 desc[UR4][R2.64], R28 ;  /* 0x0000001c02001986 */ /* 0x0001e4000c101104 */
[----:B0-----:R-:W-:Y:S02]  /*188f30*/  PRMT R28, R6, 0x7773, RZ ;  /* 0x00007773061c7816 */ /* 0x001fe400000000ff */
[----:B------:R-:W3:Y:S04]  /*188f40*/  LDL.LU.64 R2, [R1+0x3550] ;  /* 0x0035500001027983 */ /* 0x000ee80000300a00 */
[----:B----4-:R0:W-:Y:S04]  /*188f50*/  @P0 STG.E.U8 desc[UR4][R4.64], R28 ;  /* 0x0000001c04000986 */ /* 0x0101e8000c101104 */
[----:B0-----:R-:W4:Y:S04]  /*188f60*/  LDL.LU.64 R4, [R1+0x2800] ;  /* 0x0028000001047983 */ /* 0x001f280000300a00 */
        /* <DEDUP_REMOVED lines=26> */
[----:B------:R-:W-:-:S09]  /*189110*/  PRMT R28, R23, 0x7770, RZ ;  /* 0x00007770171c7816 */ /* 0x000fd200000000ff */
[----:B------:R-:W-:Y:S02]  /*189120*/  @P6 LOP3.LUT R27, R27, 0x2, RZ, 0xfc, !PT ;  /* 0x000000021b1b6812 */ /* 0x000fe400078efcff */
[----:B------:R-:W-:-:S13]  /*189130*/  LOP3.LUT P6, RZ, R11, 0x10000, RZ, 0xc0, !PT ;  /* 0x000100000bff7812 */ /* 0x000fda00078cc0ff */
[----:B------:R0:W-:Y:S01]  /*189140*/  @P6 STG.E.U8 desc[UR4][R20.64], R28 ;  /* 0x0000001c14006986 */ /* 0x0001e2000c101104 */
[----:B------:R-:W-:Y:S02]  /*189150*/  LOP3.LUT P6, RZ, R27, 0x2, RZ, 0xc0, !PT ;  /* 0x000000021bff7812 */ /* 0x000fe400078cc0ff */
[----:B0-----:R-:W-:-:S11]  /*189160*/  PRMT R28, R23, 0x7771, RZ ;  /* 0x00007771171c7816 */ /* 0x001fd600000000ff */
[----:B------:R-:W-:Y:S04]  /*189170*/  @P6 STG.E.U8 desc[UR4][R24.64], R28 ;  /* 0x0000001c18006986 */ /* 0x000fe8000c101104 */
[----:B--2---:R0:W-:Y:S04]  /*189180*/  STL.64 [R1+0x5d80], R12 ;  /* 0x005d800c01007387 */ /* 0x0041e80000100a00 */
[----:B0-----:R-:W2:Y:S04]  /*189190*/  LDL.LU.64 R12, [R1+0x3568] ;  /* 0x00356800010c7983 */ /* 0x001ea80000300a00 */
[----:B------:R-:W2:Y:S04]  /*1891a0*/  LDL.LU.64 R14, [R1+0x2808] ;  /* 0x00280800010e7983 */ /* 0x000ea80000300a00 */
[----:B------:R-:W2:Y:S04]  /*1891b0*/  LDL.LU R6, [R1+0x234] ;  /* 0x0002340001067983 */ /* 0x000ea80000300800 */
[----:B------:R-:W2:Y:S04]  /*1891c0*/  LDL.LU R0, [R1+0x258] ;  /* 0x0002580001007983 */ /* 0x000ea80000300800 */
[----:B------:R-:W2:Y:S01]  /*1891d0*/  LDL.LU R28, [R1+0x254] ;  /* 0x00025400011c7983 */ /* 0x000ea20000300800 */
[----:B------:R-:W-:-:S03]  /*1891e0*/  LOP3.LUT P6, RZ, R27, 0x1, RZ, 0xc0, !PT ;  /* 0x000000011bff7812 */ /* 0x000fc600078cc0ff */
[----:B------:R-:W2:Y:S04]  /*1891f0*/  LDL.LU.64 R16, [R1+0x3580] ;  /* 0x0035800001107983 */ /* 0x000ea80000300a00 */
[----:B------:R-:W2:Y:S04]  /*189200*/  LDL.LU.64 R18, [R1+0x3578] ;  /* 0x0035780001127983 */ /* 0x000ea80000300a00 */
[----:B------:R-:W2:Y:S04]  /*189210*/  LDL.LU.64 R20, [R1+0x3588] ;  /* 0x0035880001147983 */ /* 0x000ea80000300a00 */
[----:B------:R0:W-:Y:S04]  /*189220*/  STL [R1+0x5864], R29 ;  /* 0x0058641d01007387 */ /* 0x0001e80000100800 */
[----:B------:R-:W2:Y:S01]  /*189230*/  LDL.LU.64 R24, [R1+0x2810] ;  /* 0x0028100001187983 */ /* 0x000ea20000300a00 */
[----:B0-----:R-:W-:-:S03]  /*189240*/  IMAD.MOV.U32 R29, RZ, RZ, R23 ;  /* 0x000000ffff1d7224 */ /* 0x001fc600078e0017 */
[----:B------:R-:W2:Y:S02]  /*189250*/  LDL.LU.64 R22, [R1+0x35a0] ;  /* 0x0035a00001167983 */ /* 0x000ea40000300a00 */
[----:B------:R-:W-:-:S05]  /*189260*/  PRMT R27, R29, 0x7772, RZ ;  /* 0x000077721d1b7816 */ /* 0x000fca00000000ff */
[----:B---3--:R0:W-:Y:S01]  /*189270*/  @P6 STG.E.U8 desc[UR4][R2.64], R27 ;  /* 0x0000001b02006986 */ /* 0x0081e2000c101104 */
[C---:B------:R-:W-:Y:S02]  /*189280*/  LOP3.LUT P6, RZ, R26.reuse, 0x80000000, RZ, 0xc0, !PT ;  /* 0x800000001aff7812 */ /* 0x040fe400078cc0ff */
[----:B0-----:R-:W-:Y:S01]  /*189290*/  PRMT R27, R29, 0x7773, RZ ;  /* 0x000077731d1b7816 */ /* 0x001fe200000000ff */
[----:B------:R-:W3:Y:S10]  /*1892a0*/  LDL.LU.64 R2, [R1+0x3598] ;  /* 0x0035980001027983 */ /* 0x000ef40000300a00 */
[----:B----4-:R0:W-:Y:S01]  /*1892b0*/  @P6 STG.E.U8 desc[UR4][R4.64], R27 ;  /* 0x0000001b04006986 */ /* 0x0101e2000c101104 */
[----:B------:R-:W-:-:S03]  /*1892c0*/  LOP3.LUT P6, RZ, R26, 0x40000000, RZ, 0xc0, !PT ;  /* 0x400000001aff7812 */ /* 0x000fc600078cc0ff */
[----:B0-----:R-:W4:Y:S01]  /*1892d0*/  LDL.LU.64 R4, [R1+0x35a8] ;  /* 0x0035a80001047983 */ /* 0x001f220000300a00 */
[----:B--2---:R-:W-:-:S09]  /*1892e0*/  PRMT R27, R28, 0x7770, RZ ;  /* 0x000077701c1b7816 */ /* 0x004fd200000000ff */
[----:B------:R0:W-:Y:S04]  /*1892f0*/  @P6 STG.E.U8 desc[UR4][R12.64], R27 ;  /* 0x0000001b0c006986 */ /* 0x0001e8000c101104 */
[----:B0-----:R-:W2:Y:S01]  /*189300*/  LDL.LU.64 R12, [R1+0x5d80] ;  /* 0x005d8000010c7983 */ /* 0x001ea20000300a00 */
[----:B------:R-:W-:Y:S02]  /*189310*/  LOP3.LUT P6, RZ, R26, 0x20000000, RZ, 0xc0, !PT ;  /* 0x200000001aff7812 */ /* 0x000fe400078cc0ff */
[----:B------:R-:W-:-:S11]  /*189320*/  PRMT R27, R28, 0x7771, RZ ;  /* 0x000077711c1b7816 */ /* 0x000fd600000000ff */
[----:B--2---:R0:W-:Y:S04]  /*189330*/  @P6 STG.E.U8 desc[UR4][R12.64], R27 ;  /* 0x0000001b0c006986 */ /* 0x0041e8000c101104 */
[----:B0-----:R-:W2:Y:S01]  /*189340*/  LDL.LU.64 R12, [R1+0x5d78] ;  /* 0x005d7800010c7983 */ /* 0x001ea20000300a00 */
[----:B------:R-:W-:Y:S02]  /*189350*/  LOP3.LUT P6, RZ, R26, 0x10000000, RZ, 0xc0, !PT ;  /* 0x100000001aff7812 */ /* 0x000fe400078cc0ff */
[----:B------:R-:W-:Y:S02]  /*189360*/  PRMT R27, R28, 0x7772, RZ ;  /* 0x000077721c1b7816 */ /* 0x000fe400000000ff */
[C---:B------:R-:W-:Y:S02]  /*189370*/  LOP3.LUT P5, RZ, R11.reuse, 0x2000000, RZ, 0xc0, !PT ;  /* 0x020000000bff7812 */ /* 0x040fe400078ac0ff */
[----:B------:R-:W-:-:S02]  /*189380*/  LOP3.LUT P4, RZ, R11, 0x4000000, RZ, 0xc0, !PT ;  /* 0x040000000bff7812 */ /* 0x000fc4000788c0ff */
[C---:B------:R-:W-:Y:S02]  /*189390*/  LOP3.LUT P3, RZ, R11.reuse, 0x8000000, RZ, 0xc0, !PT ;  /* 0x080000000bff7812 */ /* 0x040fe4000786c0ff */
[C---:B------:R-:W-:Y:S02]  /*1893a0*/  LOP3.LUT P2, RZ, R11.reuse, 0x10000000, RZ, 0xc0, !PT ;  /* 0x100000000bff7812 */ /* 0x040fe4000784c0ff */
[C---:B------:R-:W-:Y:S02]  /*1893b0*/  LOP3.LUT P1, RZ, R11.reuse, 0x20000000, RZ, 0xc0, !PT ;  /* 0x200000000bff7812 */ /* 0x040fe4000782c0ff */
[----:B------:R-:W-:Y:S01]  /*1893c0*/  LOP3.LUT P0, RZ, R11, 0x40000000, RZ, 0xc0, !PT ;  /* 0x400000000bff7812 */ /* 0x000fe2000780c0ff */
        /* <DEDUP_REMOVED lines=17> */
[----:B------:R-:W-:Y:S04]  /*1894e0*/  STL [R1+0x5904], R11 ;  /* 0x0059040b01007387 */ /* 0x000fe80000100800 */
[----:B---3--:R0:W-:Y:S04]  /*1894f0*/  @P1 STG.E.U8 desc[UR4][R2.64], R27 ;  /* 0x0000001b02001986 */ /* 0x0081e8000c101104 */
[----:B------:R-:W3:Y:S01]  /*189500*/  LDL.LU.64 R22, [R1+0x2818] ;  /* 0x0028180001167983 */ /* 0x000ee20000300a00 */
[----:B0-----:R-:W-:-:S03]  /*189510*/  PRMT R27, R0, 0x7772, RZ ;  /* 0x00007772001b7816 */ /* 0x001fc600000000ff */
[----:B------:R-:W3:Y:S04]  /*189520*/  LDL.LU.64 R2, [R1+0x35c0] ;  /* 0x0035c00001027983 */ /* 0x000ee80000300a00 */
[----:B----4-:R0:W-:Y:S04]  /*189530*/  @P0 STG.E.U8 desc[UR4][R4.64], R27 ;  /* 0x0000001b04000986 */ /* 0x0101e8000c101104 */
[----:B0-----:R-:W4:Y:S04]  /*189540*/  LDL.LU.64 R4, [R1+0x35b8] ;  /* 0x0035b80001047983 */ /* 0x001f280000300a00 */
[----:B------:R-:W4:Y:S04]  /*189550*/  LDL.LU.64 R20, [R1+0x35c8] ;  /* 0x0035c80001147983 */ /* 0x000f280000300a00 */
[----:B------:R-:W4:Y:S01]  /*189560*/  LDL.LU R6, [R1+0x238] ;  /* 0x0002380001067983 */ /* 0x000f220000300800 */
[----:B------:R-:W-:-:S02]  /*189570*/  LOP3.LUT P3, RZ, R11, 0x80000000, RZ, 0xc0, !PT ;  /* 0x800000000bff7812 */ /* 0x000fc4000786c0ff */
[----:B------:R-:W-:Y:S01]  /*189580*/  PRMT R27, R0, 0x7773, RZ ;  /* 0x00007773001b7816 */ /* 0x000fe200000000ff */
[----:B------:R-:W4:Y:S04]  /*189590*/  LDL.LU.64 R24, [R1+0x2820] ;  /* 0x0028200001187983 */ /* 0x000f280000300a00 */
[----:B------:R-:W4:Y:S01]  /*1895a0*/  LDL.LU R11, [R1+0x25c] ;  /* 0x00025c00010b7983 */ /* 0x000f220000300800 */
[C---:B--2---:R-:W-:Y:S02]  /*1895b0*/  LOP3.LUT P2, RZ, R12.reuse, 0x1, RZ, 0xc0, !PT ;  /* 0x000000010cff7812 */ /* 0x044fe4000784c0ff */
[----:B------:R-:W-:-:S03]  /*1895c0*/  LOP3.LUT P1, RZ, R12, 0x2, RZ, 0xc0, !PT ;  /* 0x000000020cff7812 */ /* 0x000fc6000782c0ff */
[----:B---3--:R0:W-:Y:S04]  /*1895d0*/  @P3 STG.E.U8 desc[UR4][R22.64], R27 ;  /* 0x0000001b16003986 */ /* 0x0081e8000c101104 */
[----:B0-----:R-:W2:Y:S01]  /*1895e0*/  LDL.LU.64 R22, [R1+0x35d8] ;  /* 0x0035d80001167983 */ /* 0x001ea20000300a00 */
[----:B----4-:R-:W-:-:S05]  /*1895f0*/  PRMT R27, R6, 0x7770, RZ ;  /* 0x00007770061b7816 */ /* 0x010fca00000000ff */
[----:B------:R0:W-:Y:S02]  /*189600*/  @P2 STG.E.U8 desc[UR4][R2.64], R27 ;  /* 0x0000001b02002986 */ /* 0x0001e4000c101104 */
[----:B0-----:R-:W-:Y:S02]  /*189610*/  PRMT R27, R6, 0x7771, RZ ;  /* 0x00007771061b7816 */ /* 0x001fe400000000ff */
[----:B------:R-:W3:Y:S04]  /*189620*/  LDL.LU.64 R2, [R1+0x35d0] ;  /* 0x0035d00001027983 */ /* 0x000ee80000300a00 */
[----:B------:R0:W-:Y:S04]  /*189630*/  @P1 STG.E.U8 desc[UR4][R4.64], R27 ;  /* 0x0000001b04001986 */ /* 0x0001e8000c101104 */
[----:B0-----:R-:W4:Y:S04]  /*189640*/  LDL.LU.64 R4, [R1+0x35e0] ;  /* 0x0035e00001047983 */ /* 0x001f280000300a00 */
[----:B------:R-:W2:Y:S01]  /*189650*/  LDL.LU R15, [R1+0x23c] ;  /* 0x00023c00010f7983 */ /* 0x000ea20000300800 */
        /* <DEDUP_REMOVED lines=23> */
[----:B------:R-:W-:Y:S02]  /*1897d0*/  PRMT R27, R6, 0x7772, RZ ;  /* 0x00007772061b7816 */ /* 0x000fe400000000ff */
[----:B------:R-:W-:Y:S02]  /*1897e0*/  LOP3.LUT R26, R26, 0xfdffffff, RZ, 0xc0, !PT ;  /* 0xfdffffff1a1a7812 */ /* 0x000fe400078ec0ff */
[C---:B------:R-:W-:Y:S01]  /*1897f0*/  LOP3.LUT P5, RZ, R12.reuse, 0x1000, RZ, 0xc0, !PT ;  /* 0x000010000cff7812 */ /* 0x040fe200078ac0ff */
[----:B------:R-:W-:Y:S01]  /*189800*/  @P0 STG.E.U8 desc[UR4][R20.64], R27 ;  /* 0x0000001b14000986 */ /* 0x000fe2000c101104 */
[----:B------:R-:W-:-:S02]  /*189810*/  LOP3.LUT P4, RZ, R12, 0x2000, RZ, 0xc0, !PT ;  /* 0x000020000cff7812 */ /* 0x000fc4000788c0ff */
[C---:B------:R-:W-:Y:S02]  /*189820*/  LOP3.LUT P3, RZ, R12.reuse, 0x4000, RZ, 0xc0, !PT ;  /* 0x000040000cff7812 */ /* 0x040fe4000786c0ff */
[----:B------:R-:W-:Y:S02]  /*189830*/  LOP3.LUT P2, RZ, R12, 0x8000, RZ, 0xc0, !PT ;  /* 0x000080000cff7812 */ /* 0x000fe4000784c0ff */
[----:B------:R-:W-:Y:S02]  /*189840*/  @P6 LOP3.LUT R26, R26, 0x2000000, RZ, 0xfc, !PT ;  /* 0x020000001a1a6812 */ /* 0x000fe400078efcff */
[C---:B------:R-:W-:Y:S02]  /*189850*/  LOP3.LUT P6, RZ, R12.reuse, 0x8, RZ, 0xc0, !PT ;  /* 0x000000080cff7812 */ /* 0x040fe400078cc0ff */
[C---:B------:R-:W-:Y:S02]  /*189860*/  LOP3.LUT P1, RZ, R12.reuse, 0x10000, RZ, 0xc0, !PT ;  /* 0x000100000cff7812 */ /* 0x040fe4000782c0ff */
[----:B------:R-:W-:Y:S01]  /*189870*/  LOP3.LUT P0, RZ, R12, 0x20000, RZ, 0xc0, !PT ;  /* 0x000200000cff7812 */ /* 0x000fe2000780c0ff */
[----:B--2---:R0:W-:Y:S04]  /*189880*/  STL [R1+0x5d68], R15 ;  /* 0x005d680f01007387 */ /* 0x0041e80000100800 */
[----:B0-----:R-:W2:Y:S04]  /*189890*/  LDL.LU.64 R14, [R1+0x2828] ;  /* 0x00282800010e7983 */ /* 0x001ea80000300a00 */
[----:B------:R0:W-:Y:S04]  /*1898a0*/  STL.64 [R1+0x5d58], R12 ;  /* 0x005d580c01007387 */ /* 0x0001e80000100a00 */
[----:B0-----:R-:W2:Y:S01]  /*1898b0*/  LDL.LU.64 R12, [R1+0x35f0] ;  /* 0x0035f000010c7983 */ /* 0x001ea20000300a00 */
[----:B------:R-:W-:-:S05]  /*1898c0*/  PRMT R27, R6, 0x7773, RZ ;  /* 0x00007773061b7816 */ /* 0x000fca00000000ff */
        /* <DEDUP_REMOVED lines=8> */
[----:B0-----:R-:W-:-:S11]  /*189950*/  PRMT R27, R11, 0x7772, RZ ;  /* 0x000077720b1b7816 */ /* 0x001fd600000000ff */
[----:B----4-:R0:W-:Y:S01]  /*189960*/  @P6 STG.E.U8 desc[UR4][R4.64], R27 ;  /* 0x0000001b04006986 */ /* 0x0101e2000c101104 */
[----:B------:R-:W-:Y:S02]  /*189970*/  LOP3.LUT P6, RZ, R26, 0x400000, RZ, 0xc0, !PT ;  /* 0x004000001aff7812 */ /* 0x000fe400078cc0ff */
[----:B0-----:R-:W-:-:S11]  /*189980*/  PRMT R27, R11, 0x7773, RZ ;  /* 0x000077730b1b7816 */ /* 0x001fd600000000ff */
[----:B--2---:R-:W-:Y:S04]  /*189990*/  @P6 STG.E.U8 desc[UR4][R14.64], R27 ;  /* 0x0000001b0e006986 */ /* 0x004fe8000c101104 */
[----:B------:R0:W-:Y:S04]  /*1899a0*/  STL.64 [R1+0x5d60], R12 ;  /* 0x005d600c01007387 */ /* 0x0001e80000100a00 */
[----:B0-----:R-:W2:Y:S04]  /*1899b0*/  LDL.LU.64 R12, [R1+0x35f8] ;  /* 0x0035f800010c7983 */ /* 0x001ea80000300a00 */
[----:B------:R-:W3:Y:S04]  /*1899c0*/  LDL.LU.64 R28, [R1+0x3600] ;  /* 0x00360000011c7983 */ /* 0x000ee80000300a00 */
[----:B------:R-:W4:Y:S04]  /*1899d0*/  LDL.LU R6, [R1+0x240] ;  /* 0x0002400001067983 */ /* 0x000f280000300800 */
[----:B------:R-:W2:Y:S04]  /*1899e0*/  LDL.LU R0, [R1+0x220] ;  /* 0x0002200001007983 */ /* 0x000ea80000300800 */
[----:B------:R-:W2:Y:S04]  /*1899f0*/  LDL.LU.64 R16, [R1+0x2830] ;  /* 0x0028300001107983 */ /* 0x000ea80000300a00 */
[----:B------:R-:W2:Y:S04]  /*189a00*/  LDL.LU.64 R18, [R1+0x3610] ;  /* 0x0036100001127983 */ /* 0x000ea80000300a00 */
[----:B------:R-:W2:Y:S04]  /*189a10*/  LDL.LU.64 R20, [R1+0x3608] ;  /* 0x0036080001147983 */ /* 0x000ea80000300a00 */
[----:B------:R-:W2:Y:S04]  /*189a20*/  LDL.LU.64 R24, [R1+0x3620] ;  /* 0x0036200001187983 */ /* 0x000ea80000300a00 */
[----:B------:R-:W2:Y:S04]  /*189a30*/  LDL.LU.64 R22, [R1+0x2838] ;  /* 0x0028380001167983 */ /* 0x000ea80000300a00 */
[----:B------:R-:W2:Y:S04]  /*189a40*/  LDL.LU.64 R2, [R1+0x3630] ;  /* 0x0036300001027983 */ /* 0x000ea80000300a00 */
[----:B------:R-:W2:Y:S04]  /*189a50*/  LDL.LU.64 R4, [R1+0x3628] ;  /* 0x0036280001047983 */ /* 0x000ea80000300a00 */
[----:B------:R-:W2:Y:S01]  /*189a60*/  LDL.LU R15, [R1+0x5d68] ;  /* 0x005d6800010f7983 */ /* 0x000ea20000300800 */
[----:B------:R-:W-:-:S02]  /*189a70*/  LOP3.LUT P6, RZ, R26, 0x200000, RZ, 0xc0, !PT ;  /* 0x002000001aff7812 */ /* 0x000fc400078cc0ff */
[----:B--2---:R-:W-:-:S11]  /*189a80*/  PRMT R27, R15, 0x7770, RZ ;  /* 0x000077700f1b7816 */ /* 0x004fd600000000ff */
        /* <DEDUP_REMOVED lines=8> */
[----:B---3--:R0:W-:Y:S01]  /*189b10*/  @P6 STG.E.U8 desc[UR4][R28.64], R27 ;  /* 0x0000001b1c006986 */ /* 0x0081e2000c101104 */
[----:B------:R-:W-:-:S02]  /*189b20*/  LOP3.LUT P6, RZ, R26, 0x40000, RZ, 0xc0, !PT ;  /* 0x000400001aff7812 */ /* 0x000fc400078cc0ff */
[----:B0-----:R-:W-:-:S11]  /*189b30*/  PRMT R27, R15, 0x7773, RZ ;  /* 0x000077730f1b7816 */ /* 0x001fd600000000ff */
[----:B------:R4:W-:Y:S02]  /*189b40*/  @P6 STG.E.U8 desc[UR4][R16.64], R27 ;  /* 0x0000001b10006986 */ /* 0x0009e4000c101104 */
[----:B----4-:R-:W-:-:S05]  /*189b50*/  PRMT R27, R6, 0x7770, RZ ;  /* 0x00007770061b7816 */ /* 0x010fca00000000ff */
        /* <DEDUP_REMOVED lines=10> */
[----:B0-----:R-:W-:-:S02]  /*189c00*/  PRMT R27, R0, 0x7771, RZ ;  /* 0x00007771001b7816 */ /* 0x001fc400000000ff */
[----:B------:R-:W4:Y:S04]  /*189c10*/  LDL.LU.64 R2, [R1+0x2840] ;  /* 0x0028400001027983 */ /* 0x000f280000300a00 */
[----:B------:R0:W-:Y:S04]  /*189c20*/  @P0 STG.E.U8 desc[UR4][R4.64], R27 ;  /* 0x0000001b04000986 */ /* 0x0001e8000c101104 */
[----:B------:R-:W4:Y:S04]  /*189c30*/  LDL.LU.64 R20, [R1+0x3650] ;  /* 0x0036500001147983 */ /* 0x000f280000300a00 */
[----:B0-----:R-:W4:Y:S04]  /*189c40*/  LDL.LU.64 R4, [R1+0x3648] ;  /* 0x0036480001047983 */ /* 0x001f280000300a00 */
[----:B------:R-:W4:Y:S04]  /*189c50*/  LDL.LU.64 R24, [R1+0x3658] ;  /* 0x0036580001187983 */ /* 0x000f280000300a00 */
[----:B------:R-:W4:Y:S01]  /*189c60*/  LDL.LU R6, [R1+0x244] ;  /* 0x0002440001067983 */ /* 0x000f220000300800 */
[----:B------:R-:W-:-:S03]  /*189c70*/  PRMT R27, R0, 0x7772, RZ ;  /* 0x00007772001b7816 */ /* 0x000fc600000000ff */
[----:B------:R-:W4:Y:S01]  /*189c80*/  LDL.LU R15, [R1+0x14] ;  /* 0x00001400010f7983 */ /* 0x000f220000300800 */
[C---:B--2---:R-:W-:Y:S02]  /*189c90*/  LOP3.LUT P3, RZ, R12.reuse, 0x40000, RZ, 0xc0, !PT ;  /* 0x000400000cff7812 */ /* 0x044fe4000786c0ff */
[C---:B------:R-:W-:Y:S02]  /*189ca0*/  LOP3.LUT P2, RZ, R12.reuse, 0x80000, RZ, 0xc0, !PT ;  /* 0x000800000cff7812 */ /* 0x040fe4000784c0ff */
[C---:B------:R-:W-:Y:S02]  /*189cb0*/  LOP3.LUT P1, RZ, R12.reuse, 0x100000, RZ, 0xc0, !PT ;  /* 0x001000000cff7812 */ /* 0x040fe4000782c0ff */
[----:B------:R-:W-:-:S07]  /*189cc0*/  LOP3.LUT P0, RZ, R12, 0x200000, RZ, 0xc0, !PT ;  /* 0x002000000cff7812 */ /* 0x000fce000780c0ff */
[----:B---3--:R0:W-:Y:S02]  /*189cd0*/  @P3 STG.E.U8 desc[UR4][R22.64], R27 ;  /* 0x0000001b16003986 */ /* 0x0081e4000c101104 */
[----:B0-----:R-:W-:Y:S02]  /*189ce0*/  PRMT R27, R0, 0x7773, RZ ;  /* 0x00007773001b7816 */ /* 0x001fe400000000ff */
[----:B------:R-:W2:Y:S04]  /*189cf0*/  LDL.LU.64 R22, [R1+0x2848] ;  /* 0x0028480001167983 */ /* 0x000ea80000300a00 */
[----:B----4-:R0:W-:Y:S04]  /*189d00*/  @P2 STG.E.U8 desc[UR4][R2.64], R27 ;  /* 0x0000001b02002986 */ /* 0x0101e8000c101104 */
[----:B------:R-:W3:Y:S04]  /*189d10*/  LDL.LU R11, [R1+0x224] ;  /* 0x00022400010b7983 */ /* 0x000ee80000300800 */
[----:B------:R-:W-:Y:S04]  /*189d20*/  STL.64 [R1+0x5980], R12 ;  /* 0x0059800c01007387 */ /* 0x000fe80000100a00 */
[----:B0-----:R-:W4:Y:S01]  /*189d30*/  LDL.LU.64 R2, [R1+0x3668] ;  /* 0x0036680001027983 */ /* 0x001f220000300a00 */
[----:B------:R-:W-:-:S05]  /*189d40*/  PRMT R27, R6, 0x7770, RZ ;  /* 0x00007770061b7816 */ /* 0x000fca00000000ff */
[----:B------:R0:W-:Y:S02]  /*189d50*/  @P1 STG.E.U8 desc[UR4][R20.64], R27 ;  /* 0x0000001b14001986 */ /* 0x0001e4000c101104 */
[----:B0-----:R-:W-:-:S05]  /*189d60*/  PRMT R27, R6, 0x7771, RZ ;  /* 0x00007771061b7816 */ /* 0x001fca00000000ff */
[----:B------:R0:W-:Y:S04]  /*189d70*/  @P0 STG.E.U8 desc[UR4][R4.64], R27 ;  /* 0x0000001b04000986 */ /* 0x0001e8000c101104 */
[----:B0-----:R-:W2:Y:S04]  /*189d80*/  LDL.LU.64 R4, [R1+0x3660] ;  /* 0x0036600001047983 */ /* 0x001ea80000300a00 */
[----:B------:R-:W2:Y:S04]  /*189d90*/  LDL.LU R16, [R1+0x248] ;  /* 0x0002480001107983 */ /* 0x000ea80000300800 */
[----:B--2---:R0:W-:Y:S04]  /*189da0*/  STL [R1+0x5d4c], R16 ;  /* 0x005d4c1001007387 */ /* 0x0041e80000100800 */
        /* <DEDUP_REMOVED lines=37> */
[----:B------:R-:W-:Y:S01]  /*18a000*/  LOP3.LUT P4, RZ, R15, 0x1, RZ, 0xc0, !PT ;  /* 0x000000010fff7812 */ /* 0x000fe2000788c0ff */
[----:B------:R1:W-:Y:S01]  /*18a010*/  STL [R1+0x5d48], R15 ;  /* 0x005d480f01007387 */ /* 0x0003e20000100800 */
[----:B0-----:R-:W-:Y:S02]  /*18a020*/  PRMT R27, R11, 0x7771, RZ ;  /* 0x000077710b1b7816 */ /* 0x001fe400000000ff */
[----:B------:R-:W-:-:S07]  /*18a030*/  LOP3.LUT P3, RZ, R15, 0x2, RZ, 0xc0, !PT ;  /* 0x000000020fff7812 */ /* 0x000fce000786c0ff */
[----:B------:R0:W-:Y:S01]  /*18a040*/  @P6 STG.E.U8 desc[UR4][R4.64], R27 ;  /* 0x0000001b04006986 */ /* 0x0001e2000c101104 */
[----:B------:R-:W-:Y:S02]  /*18a050*/  LOP3.LUT P6, RZ, R26, 0x4000, RZ, 0xc0, !PT ;  /* 0x000040001aff7812 */ /* 0x000fe400078cc0ff */
[C---:B------:R-:W-:Y:S02]  /*18a060*/  LOP3.LUT P2, RZ, R15.reuse, 0x4, RZ, 0xc0, !PT ;  /* 0x000000040fff7812 */ /* 0x040fe4000784c0ff */
[C---:B------:R-:W-:Y:S02]  /*18a070*/  LOP3.LUT P1, RZ, R15.reuse, 0x8, RZ, 0xc0, !PT ;  /* 0x000000080fff7812 */ /* 0x040fe4000782c0ff */
[----:B------:R-:W-:Y:S02]  /*18a080*/  LOP3.LUT P0, RZ, R15, 0x10, RZ, 0xc0, !PT ;  /* 0x000000100fff7812 */ /* 0x000fe4000780c0ff */
[----:B------:R-:W-:Y:S01]  /*18a090*/  LOP3.LUT P5, RZ, R12, 0x80000000, RZ, 0xc0, !PT ;  /* 0x800000000cff7812 */ /* 0x000fe200078ac0ff */
[----:B-1----:R-:W3:Y:S04]  /*18a0a0*/  LDL.LU.64 R14, [R1+0x3688] ;  /* 0x00368800010e7983 */ /* 0x002ee80000300a00 */
[----:B------:R-:W4:Y:S01]  /*18a0b0*/  LDL.LU.64 R12, [R1+0x3680] ;  /* 0x00368000010c7983 */ /* 0x000f220000300a00 */
[----:B0-----:R-:W-:-:S03]  /*18a0c0*/  PRMT R27, R11, 0x7772, RZ ;  /* 0x000077720b1b7816 */ /* 0x001fc600000000ff */
[----:B------:R-:W3:Y:S04]  /*18a0d0*/  LDL.LU.64 R28, [R1+0x3690] ;  /* 0x00369000011c7983 */ /* 0x000ee80000300a00 */
[----:B------:R-:W3:Y:S04]  /*18a0e0*/  LDL.LU.64 R18, [R1+0x2858] ;  /* 0x0028580001127983 */ /* 0x000ee80000300a00 */
[----:B------:R-:W3:Y:S04]  /*18a0f0*/  LDL.LU.64 R20, [R1+0x36a8] ;  /* 0x0036a80001147983 */ /* 0x000ee80000300a00 */
[----:B------:R-:W3:Y:S04]  /*18a100*/  LDL.LU R6, [R1+0x228] ;  /* 0x0002280001067983 */ /* 0x000ee80000300800 */
        /* <DEDUP_REMOVED lines=10> */
[----:B0-----:R-:W2:Y:S01]  /*18a1b0*/  LDL.LU R16, [R1+0x5d4c] ;  /* 0x005d4c0001107983 */ /* 0x001ea20000300800 */
[----:B------:R-:W-:Y:S02]  /*18a1c0*/  LOP3.LUT P6, RZ, R26, 0x1000, RZ, 0xc0, !PT ;  /* 0x000010001aff7812 */ /* 0x000fe400078cc0ff */
[----:B--2---:R-:W-:-:S11]  /*18a1d0*/  PRMT R27, R16, 0x7770, RZ ;  /* 0x00007770101b7816 */ /* 0x004fd600000000ff */
[----:B---3--:R0:W-:Y:S04]  /*18a1e0*/  @P6 STG.E.U8 desc[UR4][R14.64], R27 ;  /* 0x0000001b0e006986 */ /* 0x0081e8000c101104 */
[----:B0-----:R-:W2:Y:S01]  /*18a1f0*/  LDL.LU R15, [R1+0x5d48] ;  /* 0x005d4800010f7983 */ /* 0x001ea20000300800 */
[----:B------:R-:W-:Y:S02]  /*18a200*/  LOP3.LUT P6, RZ, R26, 0x800, RZ, 0xc0, !PT ;  /* 0x000008001aff7812 */ /* 0x000fe400078cc0ff */
[----:B------:R-:W-:-:S11]  /*18a210*/  PRMT R27, R16, 0x7771, RZ ;  /* 0x00007771101b7816 */ /* 0x000fd600000000ff */
[----:B----4-:R0:W-:Y:S01]  /*18a220*/  @P6 STG.E.U8 desc[UR4][R12.64], R27 ;  /* 0x0000001b0c006986 */ /* 0x0101e2000c101104 */
        /* <DEDUP_REMOVED lines=13> */
[----:B------:R0:W-:Y:S02]  /*18a300*/  @P1 STG.E.U8 desc[UR4][R2.64], R27 ;  /* 0x0000001b02001986 */ /* 0x0001e4000c101104 */
[----:B0-----:R-:W-:-:S02]  /*18a310*/  PRMT R27, R0, 0x7770, RZ ;  /* 0x00007770001b7816 */ /* 0x001fc400000000ff */
[----:B------:R-:W4:Y:S04]  /*18a320*/  LDL.LU.64 R2, [R1+0x36d0] ;  /* 0x0036d00001027983 */ /* 0x000f280000300a00 */
[----:B------:R0:W-:Y:S04]  /*18a330*/  @P0 STG.E.U8 desc[UR4][R4.64], R27 ;  /* 0x0000001b04000986 */ /* 0x0001e8000c101104 */
[----:B0-----:R-:W4:Y:S04]  /*18a340*/  LDL.LU.64 R4, [R1+0x2868] ;  /* 0x0028680001047983 */ /* 0x001f280000300a00 */
        /* <DEDUP_REMOVED lines=25> */
[C---:B------:R-:W-:Y:S02]  /*18a4e0*/  LOP3.LUT P1, RZ, R15.reuse, 0x80, RZ, 0xc0, !PT ;  /* 0x000000800fff7812 */ /* 0x040fe4000782c0ff */
[----:B------:R-:W-:Y:S02]  /*18a4f0*/  LOP3.LUT R26, R26, 0xfffffeff, RZ, 0xc0, !PT ;  /* 0xfffffeff1a1a7812 */ /* 0x000fe400078ec0ff */
[----:B------:R-:W-:-:S07]  /*18a500*/  LOP3.LUT P0, RZ, R15, 0x100, RZ, 0xc0, !PT ;  /* 0x000001000fff7812 */ /* 0x000fce000780c0ff */
[----:B------:R-:W-:Y:S02]  /*18a510*/  @P6 LOP3.LUT R26, R26, 0x100, RZ, 0xfc, !PT ;  /* 0x000001001a1a6812 */ /* 0x000fe400078efcff */
[----:B------:R-:W-:Y:S01]  /*18a520*/  LOP3.LUT P6, RZ, R15, 0x400, RZ, 0xc0, !PT ;  /* 0x000004000fff7812 */ /* 0x000fe200078cc0ff */
[----:B---3--:R0:W-:Y:S02]  /*18a530*/  @P3 STG.E.U8 desc[UR4][R22.64], R27 ;  /* 0x0000001b16003986 */ /* 0x0081e4000c101104 */
[----:B0-----:R-:W-:Y:S02]  /*18a540*/  PRMT R27, R0, 0x7772, RZ ;  /* 0x00007772001b7816 */ /* 0x001fe400000000ff */
        /* <DEDUP_REMOVED lines=8> */
[C---:B------:R-:W-:Y:S02]  /*18a5d0*/  LOP3.LUT P6, RZ, R15.reuse, 0x200, RZ, 0xc0, !PT ;  /* 0x000002000fff7812 */ /* 0x040fe400078cc0ff */
[C---:B------:R-:W-:Y:S02]  /*18a5e0*/  LOP3.LUT P5, RZ, R15.reuse, 0x40000, RZ, 0xc0, !PT ;  /* 0x000400000fff7812 */ /* 0x040fe400078ac0ff */
[----:B0-----:R-:W-:Y:S01]  /*18a5f0*/  PRMT R27, R6, 0x7770, RZ ;  /* 0x00007770061b7816 */ /* 0x001fe200000000ff */
[----:B------:R-:W2:Y:S01]  /*18a600*/  LDL.LU.64 R4, [R1+0x3700] ;  /* 0x0037000001047983 */ /* 0x000ea20000300a00 */
[----:B------:R-:W-:-:S02]  /*18a610*/  LOP3.LUT P4, RZ, R15, 0x80000, RZ, 0xc0, !PT ;  /* 0x000800000fff7812 */ /* 0x000fc4000788c0ff */
[C---:B------:R-:W-:Y:S01]  /*18a620*/  LOP3.LUT P3, RZ, R15.reuse, 0x100000, RZ, 0xc0, !PT ;  /* 0x001000000fff7812 */ /* 0x040fe2000786c0ff */
[----:B------:R-:W-:Y:S01]  /*18a630*/  @P0 STG.E.U8 desc[UR4][R20.64], R27 ;  /* 0x0000001b14000986 */ /* 0x000fe2000c101104 */
[C---:B------:R-:W-:Y:S02]  /*18a640*/  LOP3.LUT P2, RZ, R15.reuse, 0x200000, RZ, 0xc0, !PT ;  /* 0x002000000fff7812 */ /* 0x040fe4000784c0ff */
[C---:B------:R-:W-:Y:S01]  /*18a650*/  LOP3.LUT P1, RZ, R15.reuse, 0x400000, RZ, 0xc0, !PT ;  /* 0x004000000fff7812 */ /* 0x040fe2000782c0ff */
[----:B------:R0:W-:Y:S01]  /*18a660*/  STL [R1+0x5d30], R15 ;  /* 0x005d300f01007387 */ /* 0x0001e20000100800 */
[----:B------:R-:W-:-:S03]  /*18a670*/  LOP3.LUT P0, RZ, R15, 0x800000, RZ, 0xc0, !PT ;  /* 0x008000000fff7812 */ /* 0x000fc6000780c0ff */
[----:B0-----:R-:W2:Y:S04]  /*18a680*/  LDL.LU.64 R14, [R1+0x2878] ;  /* 0x00287800010e7983 */ /* 0x001ea80000300a00 */
[----:B--2---:R0:W-:Y:S04]  /*18a690*/  STL.64 [R1+0x5d38], R14 ;  /* 0x005d380e01007387 */ /* 0x0041e80000100a00 */
[----:B0-----:R-:W2:Y:S01]  /*18a6a0*/  LDL.LU.64 R14, [R1+0x3708] ;  /* 0x00370800010e7983 */ /* 0x001ea20000300a00 */
[----:B------:R-:W-:-:S05]  /*18a6b0*/  PRMT R27, R6, 0x7771, RZ ;  /* 0x00007771061b7816 */ /* 0x000fca00000000ff */
        /* <DEDUP_REMOVED lines=8> */
[----:B------:R-:W2:Y:S04]  /*18a740*/  LDL.LU R16, [R1+0x270] ;  /* 0x0002700001107983 */ /* 0x000ea80000300800 */
[----:B----4-:R3:W-:Y:S01]  /*18a750*/  @P6 STG.E.U8 desc[UR4][R2.64], R27 ;  /* 0x0000001b02006986 */ /* 0x0107e2000c101104 */
[----:B------:R-:W-:-:S03]  /*18a760*/  LOP3.LUT P6, RZ, R26, 0x80, RZ, 0xc0, !PT ;  /* 0x000000801aff7812 */ /* 0x000fc600078cc0ff */
[----:B------:R-:W4:Y:S04]  /*18a770*/  LDL.LU.64 R24, [R1+0x3718] ;  /* 0x0037180001187983 */ /* 0x000f280000300a00 */
[----:B------:R-:W4:Y:S01]  /*18a780*/  LDL.LU.64 R12, [R1+0x3710] ;  /* 0x00371000010c7983 */ /* 0x000f220000300a00 */
[----:B---3--:R-:W-:-:S03]  /*18a790*/  PRMT R27, R17, 0x7770, RZ ;  /* 0x00007770111b7816 */ /* 0x008fc600000000ff */
[----:B------:R-:W3:Y:S04]  /*18a7a0*/  LDL.LU R0, [R1+0x294] ;  /* 0x0002940001007983 */ /* 0x000ee80000300800 */
[----:B------:R0:W-:Y:S01]  /*18a7b0*/  @P6 STG.E.U8 desc[UR4][R4.64], R27 ;  /* 0x0000001b04006986 */ /* 0x0001e2000c101104 */
[----:B------:R-:W-:-:S03]  /*18a7c0*/  LOP3.LUT P6, RZ, R26, 0x40, RZ, 0xc0, !PT ;  /* 0x000000401aff7812 */ /* 0x000fc600078cc0ff */
[----:B------:R-:W3:Y:S04]  /*18a7d0*/  LDL.LU.64 R28, [R1+0x3728] ;  /* 0x00372800011c7983 */ /* 0x000ee80000300a00 */
[----:B------:R-:W3:Y:S01]  /*18a7e0*/  LDL.LU.64 R18, [R1+0x2880] ;  /* 0x0028800001127983 */ /* 0x000ee20000300a00 */
[----:B0-----:R-:W-:-:S03]  /*18a7f0*/  PRMT R27, R17, 0x7771, RZ ;  /* 0x00007771111b7816 */ /* 0x001fc600000000ff */
[----:B------:R-:W3:Y:S04]  /*18a800*/  LDL.LU.64 R20, [R1+0x3738] ;  /* 0x0037380001147983 */ /* 0x000ee80000300a00 */
[----:B------:R-:W3:Y:S04]  /*18a810*/  LDL.LU.64 R22, [R1+0x3730] ;  /* 0x0037300001167983 */ /* 0x000ee80000300a00 */
[----:B------:R-:W3:Y:S04]  /*18a820*/  LDL.LU.64 R2, [R1+0x3740] ;  /* 0x0037400001027983 */ /* 0x000ee80000300a00 */
[----:B------:R-:W3:Y:S04]  /*18a830*/  LDL.LU.64 R4, [R1+0x2888] ;  /* 0x0028880001047983 */ /* 0x000ee80000300a00 */
[----:B------:R-:W3:Y:S04]  /*18a840*/  LDL.LU R6, [R1+0x18] ;  /* 0x0000180001067983 */ /* 0x000ee80000300800 */
        /* <DEDUP_REMOVED lines=9> */
[----:B------:R-:W-:Y:S02]  /*18a8e0*/  LOP3.LUT P6, RZ, R26, 0x8, RZ, 0xc0, !PT ;  /* 0x000000081aff7812 */ /* 0x000fe400078cc0ff */
[----:B0-----:R-:W-:Y:S01]  /*18a8f0*/  PRMT R27, R16, 0x7770, RZ ;  /* 0x00007770101b7816 */ /* 0x001fe200000000ff */
[----:B------:R-:W2:Y:S10]  /*18a900*/  LDL.LU R15, [R1+0x5d30] ;  /* 0x005d3000010f7983 */ /* 0x000eb40000300800 */
[----:B----4-:R0:W-:Y:S01]  /*18a910*/  @P6 STG.E.U8 desc[UR4][R24.64], R27 ;  /* 0x0000001b18006986 */ /* 0x0101e2000c101104 */
[----:B------:R-:W-:-:S02]  /*18a920*/  LOP3.LUT P6, RZ, R26, 0x4, RZ, 0xc0, !PT ;  /* 0x000000041aff7812 */ /* 0x000fc400078cc0ff */
[C---:B0-----:R-:W-:Y:S01]  /*18a930*/  PRMT R27, R16.reuse, 0x7771, RZ ;  /* 0x00007771101b7816 */ /* 0x041fe200000000ff */
[----:B------:R-:W4:Y:S10]  /*18a940*/  LDL.LU.64 R24, [R1+0x5d28] ;  /* 0x005d280001187983 */ /* 0x000f340000300a00 */
[----:B------:R0:W-:Y:S02]  /*18a950*/  @P6 STG.E.U8 desc[UR4][R12.64], R27 ;  /* 0x0000001b0c006986 */ /* 0x0001e4000c101104 */
[----:B0-----:R-:W-:-:S05]  /*18a960*/  PRMT R27, R16, 0x7772, RZ ;  /* 0x00007772101b7816 */ /* 0x001fca00000000ff */
[----:B---3--:R0:W-:Y:S02]  /*18a970*/  @P5 STG.E.U8 desc[UR4][R28.64], R27 ;  /* 0x0000001b1c005986 */ /* 0x0081e4000c101104 */
        /* <DEDUP_REMOVED lines=8> */
[----:B------:R0:W-:Y:S04]  /*18aa00*/  @P1 STG.E.U8 desc[UR4][R2.64], R27 ;  /* 0x0000001b02001986 */ /* 0x0001e8000c101104 */
[----:B0-----:R-:W3:Y:S01]  /*18aa10*/  LDL.LU.64 R2, [R1+0x3760] ;  /* 0x0037600001027983 */ /* 0x001ee20000300a00 */
[----:B------:R-:W-:-:S03]  /*18aa20*/  PRMT R27, R0, 0x7773, RZ ;  /* 0x00007773001b7816 */ /* 0x000fc600000000ff */
[----:B------:R-:W3:Y:S04]  /*18aa30*/  LDL.LU.64 R18, [R1+0x3780] ;  /* 0x0037800001127983 */ /* 0x000ee80000300a00 */
[----:B------:R-:W3:Y:S04]  /*18aa40*/  LDL.LU R0, [R1+0x274] ;  /* 0x0002740001007983 */ /* 0x000ee80000300800 */
[----:B------:R0:W-:Y:S04]  /*18aa50*/  @P0 STG.E.U8 desc[UR4][R4.64], R27 ;  /* 0x0000001b04000986 */ /* 0x0001e8000c101104 */
[----:B0-----:R-:W4:Y:S04]  /*18aa60*/  LDL.LU.64 R4, [R1+0x2890] ;  /* 0x0028900001047983 */ /* 0x001f280000300a00 */
[----:B------:R-:W4:Y:S04]  /*18aa70*/  LDL.LU.64 R20, [R1+0x37c8] ;  /* 0x0037c80001147983 */ /* 0x000f280000300a00 */
[----:B------:R-:W4:Y:S01]  /*18aa80*/  LDL.LU R11, [R1+0x298] ;  /* 0x00029800010b7983 */ /* 0x000f220000300800 */
[----:B--2---:R-:W-:-:S02]  /*18aa90*/  LOP3.LUT P3, RZ, R15, 0x1000000, RZ, 0xc0, !PT ;  /* 0x010000000fff7812 */ /* 0x004fc4000786c0ff */
[C---:B------:R-:W-:Y:S02]  /*18aaa0*/  LOP3.LUT P2, RZ, R15.reuse, 0x2000000, RZ, 0xc0, !PT ;  /* 0x020000000fff7812 */ /* 0x040fe4000784c0ff */
[C---:B------:R-:W-:Y:S02]  /*18aab0*/  LOP3.LUT P1, RZ, R15.reuse, 0x4000000, RZ, 0xc0, !PT ;  /* 0x040000000fff7812 */ /* 0x040fe4000782c0ff */
[----:B------:R-:W-:Y:S02]  /*18aac0*/  LOP3.LUT P0, RZ, R15, 0x8000000, RZ, 0xc0, !PT ;  /* 0x080000000fff7812 */ /* 0x000fe4000780c0ff */
[----:B---3--:R-:W-:-:S05]  /*18aad0*/  PRMT R27, R0, 0x7770, RZ ;  /* 0x00007770001b7816 */ /* 0x008fca00000000ff */
[----:B------:R0:W-:Y:S02]  /*18aae0*/  @P3 STG.E.U8 desc[UR4][R22.64], R27 ;  /* 0x0000001b16003986 */ /* 0x0001e4000c101104 */
[C---:B0-----:R-:W-:Y:S02]  /*18aaf0*/  PRMT R27, R0.reuse, 0x7771, RZ ;  /* 0x00007771001b7816 */ /* 0x041fe400000000ff */
[----:B------:R-:W2:Y:S04]  /*18ab00*/  LDL.LU.64 R22, [R1+0x37c0] ;  /* 0x0037c00001167983 */ /* 0x000ea80000300a00 */
[----:B------:R0:W-:Y:S02]  /*18ab10*/  @P2 STG.E.U8 desc[UR4][R2.64], R27 ;  /* 0x0000001b02002986 */ /* 0x0001e4000c101104 */
[----:B0-----:R-:W-:-:S02]  /*18ab20*/  PRMT R27, R0, 0x7772, RZ ;  /* 0x00007772001b7816 */ /* 0x001fc400000000ff */
[----:B------:R-:W3:Y:S04]  /*18ab30*/  LDL.LU.64 R2, [R1+0x37e0] ;  /* 0x0037e00001027983 */ /* 0x000ee80000300a00 */
[----:B------:R0:W-:Y:S04]  /*18ab40*/  @P1 STG.E.U8 desc[UR4][R18.64], R27 ;  /* 0x0000001b12001986 */ /* 0x0001e8000c101104 */
[----:B------:R-:W2:Y:S01]  /*18ab50*/  LDL.LU R14, [R1+0x278] ;  /* 0x00027800010e7983 */ /* 0x000ea20000300800 */
[----:B0-----:R-:W-:-:S05]  /*18ab60*/  PRMT R27, R0, 0x7773, RZ ;  /* 0x00007773001b7816 */ /* 0x001fca00000000ff */
[----:B----4-:R0:W-:Y:S04]  /*18ab70*/  @P0 STG.E.U8 desc[UR4][R4.64], R27 ;  /* 0x0000001b04000986 */ /* 0x0101e8000c101104 */
[----:B0-----:R-:W4:Y:S04]  /*18ab80*/  LDL.LU.64 R4, [R1+0x2898] ;  /* 0x0028980001047983 */ /* 0x001f280000300a00 */
[----:B------:R-:W2:Y:S04]  /*18ab90*/  LDL.LU.64 R12, [R1+0x28a0] ;  /* 0x0028a000010c7983 */ /* 0x000ea80000300a00 */
[----:B--2---:R0:W-:Y:S04]  /*18aba0*/  STL.64 [R1+0x5d10], R12 ;  /* 0x005d100c01007387 */ /* 0x0041e80000100a00 */
        /* <DEDUP_REMOVED lines=24> */
[----:B------:R-:W-:Y:S02]  /*18ad30*/  LOP3.LUT R26, R26, 0xfffffffe, RZ, 0xc0, !PT ;  /* 0xfffffffe1a1a7812 */ /* 0x000fe400078ec0ff */
[----:B------:R-:W-:Y:S01]  /*18ad40*/  PRMT R27, R11, 0x7770, RZ ;  /* 0x000077700b1b7816 */ /* 0x000fe200000000ff */
[----:B------:R-:W2:Y:S04]  /*18ad50*/  LDL.LU R0, [R1+0x29c] ;  /* 0x00029c0001007983 */ /* 0x000ea80000300800 */
[----:B------:R-:W-:-:S02]  /*18ad60*/  @P6 LOP3.LUT R26, R26, 0x1, RZ, 0xfc, !PT ;  /* 0x000000011a1a6812 */ /* 0x000fc400078efcff */
[----:B------:R-:W-:Y:S02]  /*18ad70*/  LOP3.LUT P6, RZ, R15, 0x20000000, RZ, 0xc0, !PT ;  /* 0x200000000fff7812 */ /* 0x000fe400078cc0ff */
[----:B------:R-:W-:-:S11]  /*18ad80*/  LOP3.LUT R26, R26, 0xfffffffd, RZ, 0xc0, !PT ;  /* 0xfffffffd1a1a7812 */ /* 0x000fd600078ec0ff */
[----:B------:R-:W-:Y:S02]  /*18ad90*/  @P6 LOP3.LUT R26, R26, 0x2, RZ, 0xfc, !PT ;  /* 0x000000021a1a6812 */ /* 0x000fe400078efcff */
[----:B------:R-:W-:Y:S02]  /*18ada0*/  LOP3.LUT P6, RZ, R15, 0x10000000, RZ, 0xc0, !PT ;  /* 0x100000000fff7812 */ /* 0x000fe400078cc0ff */
[----:B------:R-:W2:Y:S04]  /*18adb0*/  LDL.LU R15, [R1+0x27c] ;  /* 0x00027c00010f7983 */ /* 0x000ea80000300800 */
[----:B------:R-:W2:Y:S04]  /*18adc0*/  LDL.LU.64 R28, [R1+0x3880] ;  /* 0x00388000011c7983 */ /* 0x000ea80000300a00 */
[----:B------:R-:W2:Y:S04]  /*18add0*/  LDL.LU.64 R16, [R1+0x3878] ;  /* 0x0038780001107983 */ /* 0x000ea80000300a00 */
[----:B------:R0:W-:Y:S01]  /*18ade0*/  @P6 STG.E.U8 desc[UR4][R20.64], R27 ;  /* 0x0000001b14006986 */ /* 0x0001e2000c101104 */
[----:B------:R-:W-:-:S03]  /*18adf0*/  LOP3.LUT P6, RZ, R26, 0x2, RZ, 0xc0, !PT ;  /* 0x000000021aff7812 */ /* 0x000fc600078cc0ff */
[----:B------:R-:W2:Y:S01]  /*18ae00*/  LDL.LU.64 R18, [R1+0x3898] ;  /* 0x0038980001127983 */ /* 0x000ea20000300a00 */
[----:B0-----:R-:W-:-:S03]  /*18ae10*/  PRMT R27, R11, 0x7771, RZ ;  /* 0x000077710b1b7816 */ /* 0x001fc600000000ff */
[----:B------:R-:W2:Y:S06]  /*18ae20*/  LDL.LU.64 R20, [R1+0x28b0] ;  /* 0x0028b00001147983 */ /* 0x000eac0000300a00 */
[----:B------:R0:W-:Y:S01]  /*18ae30*/  @P6 STG.E.U8 desc[UR4][R22.64], R27 ;  /* 0x0000001b16006986 */ /* 0x0001e2000c101104 */
[----:B------:R-:W-:Y:S02]  /*18ae40*/  LOP3.LUT P6, RZ, R26, 0x1, RZ, 0xc0, !PT ;  /* 0x000000011aff7812 */ /* 0x000fe400078cc0ff */
[----:B------:R-:W-:Y:S01]  /*18ae50*/  PRMT R26, R11, 0x7772, RZ ;  /* 0x000077720b1a7816 */ /* 0x000fe200000000ff */
[----:B0-----:R-:W2:Y:S10]  /*18ae60*/  LDL.LU.64 R22, [R1+0x38e0] ;  /* 0x0038e00001167983 */ /* 0x001eb40000300a00 */
[----:B---3--:R0:W-:Y:S01]  /*18ae70*/  @P6 STG.E.U8 desc[UR4][R2.64], R26 ;  /* 0x0000001a02006986 */ /* 0x0081e2000c101104 */
[----:B------:R-:W-:-:S02]  /*18ae80*/  LOP3.LUT P6, RZ, R25, 0x80000000, RZ, 0xc0, !PT ;  /* 0x8000000019ff7812 */ /* 0x000fc400078cc0ff */
[----:B0-----:R-:W-:Y:S01]  /*18ae90*/  PRMT R26, R11, 0x7773, RZ ;  /* 0x000077730b1a7816 */ /* 0x001fe200000000ff */
[----:B------:R-:W3:Y:S10]  /*18aea0*/  LDL.LU.64 R2, [R1+0x38d8] ;  /* 0x0038d80001027983 */ /* 0x000ef40000300a00 */
[----:B----4-:R0:W-:Y:S01]  /*18aeb0*/  @P6 STG.E.U8 desc[UR4][R4.64], R26 ;  /* 0x0000001a04006986 */ /* 0x0101e2000c101104 */
[----:B------:R-:W-:-:S02]  /*18aec0*/  LOP3.LUT P6, RZ, R25, 0x40000000, RZ, 0xc0, !PT ;  /* 0x4000000019ff7812 */ /* 0x000fc400078cc0ff */
        /* <DEDUP_REMOVED lines=22> */
[----:B0-----:R-:W-:-:S11]  /*18b030*/  PRMT R26, R0, 0x7770, RZ ;  /* 0x00007770001a7816 */ /* 0x001fd600000000ff */
        /* <DEDUP_REMOVED lines=8> */
[----:B0-----:R-:W-:-:S05]  /*18b0c0*/  PRMT R26, R15, 0x7770, RZ ;  /* 0x000077700f1a7816 */ /* 0x001fca00000000ff */
[----:B------:R0:W-:Y:S02]  /*18b0d0*/  @P2 STG.E.U8 desc[UR4][R22.64], R26 ;  /* 0x0000001a16002986 */ /* 0x0001e4000c101104 */
[----:B0-----:R-:W-:-:S05]  /*18b0e0*/  PRMT R26, R15, 0x7771, RZ ;  /* 0x000077710f1a7816 */ /* 0x001fca00000000ff */
[----:B---3--:R0:W-:Y:S02]  /*18b0f0*/  @P1 STG.E.U8 desc[UR4][R2.64], R26 ;  /* 0x0000001a02001986 */ /* 0x0081e4000c101104 */
[----:B0-----:R-:W-:Y:S02]  /*18b100*/  PRMT R26, R15, 0x7772, RZ ;  /* 0x000077720f1a7816 */ /* 0x001fe400000000ff */
[----:B------:R-:W3:Y:S04]  /*18b110*/  LDL.LU.64 R2, [R1+0x3928] ;  /* 0x0039280001027983 */ /* 0x000ee80000300a00 */
[----:B----4-:R0:W-:Y:S04]  /*18b120*/  @P0 STG.E.U8 desc[UR4][R4.64], R26 ;  /* 0x0000001a04000986 */ /* 0x0101e8000c101104 */
[----:B------:R-:W4:Y:S04]  /*18b130*/  LDL.LU.64 R18, [R1+0x3920] ;  /* 0x0039200001127983 */ /* 0x000f280000300a00 */
[----:B0-----:R-:W3:Y:S04]  /*18b140*/  LDL.LU.64 R4, [R1+0x3940] ;  /* 0x0039400001047983 */ /* 0x001ee80000300a00 */
[----:B------:R-:W3:Y:S01]  /*18b150*/  LDL.LU R0, [R1+0x280] ;  /* 0x0002800001007983 */ /* 0x000ee20000300800 */
[----:B------:R-:W-:-:S02]  /*18b160*/  LOP3.LUT P3, RZ, R6, 0x800, RZ, 0xc0, !PT ;  /* 0x0000080006ff7812 */ /* 0x000fc4000786c0ff */
[C---:B------:R-:W-:Y:S01]  /*18b170*/  LOP3.LUT P2, RZ, R6.reuse, 0x1000, RZ, 0xc0, !PT ;  /* 0x0000100006ff7812 */ /* 0x040fe2000784c0ff */
[----:B------:R-:W4:Y:S01]  /*18b180*/  LDL.LU.64 R20, [R1+0x28c0] ;  /* 0x0028c00001147983 */ /* 0x000f220000300a00 */
[----:B------:R-:W-:Y:S02]  /*18b190*/  PRMT R26, R15, 0x7773, RZ ;  /* 0x000077730f1a7816 */ /* 0x000fe400000000ff */
[C---:B------:R-:W-:Y:S01]  /*18b1a0*/  LOP3.LUT P1, RZ, R6.reuse, 0x2000, RZ, 0xc0, !PT ;  /* 0x0000200006ff7812 */ /* 0x040fe2000782c0ff */
[----:B------:R-:W4:Y:S01]  /*18b1b0*/  LDL.LU.64 R22, [R1+0x3988] ;  /* 0x0039880001167983 */ /* 0x000f220000300a00 */
[----:B------:R-:W-:-:S03]  /*18b1c0*/  LOP3.LUT P0, RZ, R6, 0x4000, RZ, 0xc0, !PT ;  /* 0x0000400006ff7812 */ /* 0x000fc6000780c0ff */
[----:B------:R-:W4:Y:S04]  /*18b1d0*/  LDL.LU R27, [R1+0x260] ;  /* 0x00026000011b7983 */ /* 0x000f280000300800 */
[----:B--2---:R3:W-:Y:S02]  /*18b1e0*/  @P3 STG.E.U8 desc[UR4][R16.64], R26 ;  /* 0x0000001a10003986 */ /* 0x0047e4000c101104 */
[----:B---3--:R-:W-:-:S05]  /*18b1f0*/  PRMT R26, R0, 0x7770, RZ ;  /* 0x00007770001a7816 */ /* 0x008fca00000000ff */
[----:B------:R0:W-:Y:S02]  /*18b200*/  @P2 STG.E.U8 desc[UR4][R2.64], R26 ;  /* 0x0000001a02002986 */ /* 0x0001e4000c101104 */
[C---:B0-----:R-:W-:Y:S02]  /*18b210*/  PRMT R26, R0.reuse, 0x7771, RZ ;  /* 0x00007771001a7816 */ /* 0x041fe400000000ff */
[----:B------:R-:W2:Y:S04]  /*18b220*/  LDL.LU.64 R2, [R1+0x3980] ;  /* 0x0039800001027983 */ /* 0x000ea80000300a00 */
[----:B----4-:R0:W-:Y:S02]  /*18b230*/  @P1 STG.E.U8 desc[UR4][R18.64], R26 ;  /* 0x0000001a12001986 */ /* 0x0101e4000c101104 */
[----:B0-----:R-:W-:-:S05]  /*18b240*/  PRMT R26, R0, 0x7772, RZ ;  /* 0x00007772001a7816 */ /* 0x001fca00000000ff */
[----:B------:R0:W-:Y:S04]  /*18b250*/  @P0 STG.E.U8 desc[UR4][R4.64], R26 ;  /* 0x0000001a04000986 */ /* 0x0001e8000c101104 */
[----:B0-----:R-:W3:Y:S04]  /*18b260*/  LDL.LU.64 R4, [R1+0x39a0] ;  /* 0x0039a00001047983 */ /* 0x001ee80000300a00 */
[----:B------:R-:W4:Y:S04]  /*18b270*/  LDL.LU R11, [R1+0x284] ;  /* 0x00028400010b7983 */ /* 0x000f280000300800 */
        /* <DEDUP_REMOVED lines=28> */
[----:B------:R-:W4:Y:S04]  /*18b440*/  LDL.LU.64 R28, [R1+0x28d0] ;  /* 0x0028d000011c7983 */ /* 0x000f280000300a00 */
[----:B------:R-:W-:-:S02]  /*18b450*/  @P6 LOP3.LUT R25, R25, 0x1000000, RZ, 0xfc, !PT ;  /* 0x0100000019196812 */ /* 0x000fc400078efcff */
[----:B------:R-:W-:Y:S01]  /*18b460*/  LOP3.LUT P6, RZ, R6, 0x10000, RZ, 0xc0, !PT ;  /* 0x0001000006ff7812 */ /* 0x000fe200078cc0ff */
[----:B------:R-:W4:Y:S01]  /*18b470*/  LDL.LU.64 R14, [R1+0x3a40] ;  /* 0x003a4000010e7983 */ /* 0x000f220000300a00 */
[----:B------:R-:W-:-:S11]  /*18b480*/  LOP3.LUT R25, R25, 0xfdffffff, RZ, 0xc0, !PT ;  /* 0xfdffffff19197812 */ /* 0x000fd600078ec0ff */
[----:B------:R-:W-:Y:S02]  /*18b490*/  @P6 LOP3.LUT R25, R25, 0x2000000, RZ, 0xfc, !PT ;  /* 0x0200000019196812 */ /* 0x000fe400078efcff */
[----:B------:R-:W-:-:S13]  /*18b4a0*/  LOP3.LUT P6, RZ, R6, 0x8000, RZ, 0xc0, !PT ;  /* 0x0000800006ff7812 */ /* 0x000fda00078cc0ff */
[----:B------:R0:W-:Y:S01]  /*18b4b0*/  @P6 STG.E.U8 desc[UR4][R20.64], R26 ;  /* 0x0000001a14006986 */ /* 0x0001e2000c101104 */
[----:B------:R-:W-:Y:S02]  /*18b4c0*/  LOP3.LUT P6, RZ, R25, 0x2000000, RZ, 0xc0, !PT ;  /* 0x0200000019ff7812 */ /* 0x000fe400078cc0ff */
[----:B0-----:R-:W-:-:S11]  /*18b4d0*/  PRMT R26, R27, 0x7770, RZ ;  /* 0x000077701b1a7816 */ /* 0x001fd600000000ff */
[----:B------:R0:W-:Y:S01]  /*18b4e0*/  @P6 STG.E.U8 desc[UR4][R22.64], R26 ;  /* 0x0000001a16006986 */ /* 0x0001e2000c101104 */
[----:B------:R-:W-:Y:S02]  /*18b4f0*/  LOP3.LUT P6, RZ, R25, 0x1000000, RZ, 0xc0, !PT ;  /* 0x0100000019ff7812 */ /* 0x000fe400078cc0ff */
[----:B0-----:R-:W-:Y:S01]  /*18b500*/  PRMT R26, R27, 0x7771, RZ ;  /* 0x000077711b1a7816 */ /* 0x001fe200000000ff */
[----:B------:R-:W4:Y:S10]  /*18b510*/  LDL.LU R23, [R1+0x264] ;  /* 0x0002640001177983 */ /* 0x000f340000300800 */
[----:B------:R0:W-:Y:S01]  /*18b520*/  @P6 STG.E.U8 desc[UR4][R2.64], R26 ;  /* 0x0000001a02006986 */ /* 0x0001e2000c101104 */
[----:B------:R-:W-:-:S03]  /*18b530*/  LOP3.LUT P6, RZ, R25, 0x800000, RZ, 0xc0, !PT ;  /* 0x0080000019ff7812 */ /* 0x000fc600078cc0ff */
[----:B------:R-:W4:Y:S04]  /*18b540*/  LDL.LU R0, [R1+0x288] ;  /* 0x0002880001007983 */ /* 0x000f280000300800 */
[----:B------:R-:W4:Y:S01]  /*18b550*/  LDL.LU.64 R16, [R1+0x3a38] ;  /* 0x003a380001107983 */ /* 0x000f220000300a00 */
[----:B0-----:R-:W-:-:S03]  /*18b560*/  PRMT R26, R27, 0x7772, RZ ;  /* 0x000077721b1a7816 */ /* 0x001fc600000000ff */
[----:B------:R-:W4:Y:S04]  /*18b570*/  LDL.LU.64 R18, [R1+0x3a58] ;  /* 0x003a580001127983 */ /* 0x000f280000300a00 */
[----:B---3--:R0:W-:Y:S01]  /*18b580*/  @P6 STG.E.U8 desc[UR4][R4.64], R26 ;  /* 0x0000001a04006986 */ /* 0x0081e2000c101104 */
[----:B------:R-:W-:-:S03]  /*18b590*/  LOP3.LUT P6, RZ, R25, 0x400000, RZ, 0xc0, !PT ;  /* 0x0040000019ff7812 */ /* 0x000fc600078cc0ff */
[----:B------:R-:W3:Y:S04]  /*18b5a0*/  LDL.LU.64 R20, [R1+0x28d8] ;  /* 0x0028d80001147983 */ /* 0x000ee80000300a00 */
[----:B------:R-:W3:Y:S01]  /*18b5b0*/  LDL.LU.64 R2, [R1+0x3aa0] ;  /* 0x003aa00001027983 */ /* 0x000ee20000300a00 */
[----:B0-----:R-:W-:-:S03]  /*18b5c0*/  PRMT R26, R27, 0x7773, RZ ;  /* 0x000077731b1a7816 */ /* 0x001fc600000000ff */
[----:B------:R-:W3:Y:S04]  /*18b5d0*/  LDL.LU R22, [R1+0x1c] ;  /* 0x00001c0001167983 */ /* 0x000ee80000300800 */
[----:B------:R-:W3:Y:S04]  /*18b5e0*/  LDL.LU.64 R4, [R1+0x3a98] ;  /* 0x003a980001047983 */ /* 0x000ee80000300a00 */
[----:B--2---:R0:W-:Y:S04]  /*18b5f0*/  @P6 STG.E.U8 desc[UR4][R12.64], R26 ;  /* 0x0000001a0c006986 */ /* 0x0041e8000c101104 */
[----:B0-----:R-:W2:Y:S01]  /*18b600*/  LDL.LU.64 R12, [R1+0x5d08] ;  /* 0x005d0800010c7983 */ /* 0x001ea20000300a00 */
[----:B------:R-:W-:-:S02]  /*18b610*/  LOP3.LUT P6, RZ, R25, 0x200000, RZ, 0xc0, !PT ;  /* 0x0020000019ff7812 */ /* 0x000fc400078cc0ff */
[----:B----4-:R-:W-:-:S11]  /*18b620*/  PRMT R26, R11, 0x7770, RZ ;  /* 0x000077700b1a7816 */ /* 0x010fd600000000ff */
        /* <DEDUP_REMOVED lines=26> */
[----:B---3--:R0:W-:Y:S02]  /*18b7d0*/  @P2 STG.E.U8 desc[UR4][R20.64], R26 ;  /* 0x0000001a14002986 */ /* 0x0081e4000c101104 */
[----:B0-----:R-:W-:-:S05]  /*18b7e0*/  PRMT R26, R0, 0x7770, RZ ;  /* 0x00007770001a7816 */ /* 0x001fca00000000ff */
[----:B------:R0:W-:Y:S01]  /*18b7f0*/  @P1 STG.E.U8 desc[UR4][R2.64], R26 ;  /* 0x0000001a02001986 */ /* 0x0001e2000c101104 */
[C---:B------:R-:W-:Y:S02]  /*18b800*/  LOP3.LUT P3, RZ, R6.reuse, 0x40000000, RZ, 0xc0, !PT ;  /* 0x4000000006ff7812 */ /* 0x040fe4000786c0ff */
[----:B------:R-:W-:Y:S02]  /*18b810*/  LOP3.LUT P2, RZ, R6, 0x80000000, RZ, 0xc0, !PT ;  /* 0x8000000006ff7812 */ /* 0x000fe4000784c0ff */
[C---:B0-----:R-:W-:Y:S01]  /*18b820*/  PRMT R26, R0.reuse, 0x7771, RZ ;  /* 0x00007771001a7816 */ /* 0x041fe200000000ff */
[----:B------:R-:W3:Y:S04]  /*18b830*/  LDL.LU.64 R2, [R1+0x28e0] ;  /* 0x0028e00001027983 */ /* 0x000ee80000300a00 */
[----:B------:R0:W-:Y:S04]  /*18b840*/  @P0 STG.E.U8 desc[UR4][R4.64], R26 ;  /* 0x0000001a04000986 */ /* 0x0001e8000c101104 */
[----:B------:R-:W4:Y:S04]  /*18b850*/  LDL.LU.64 R16, [R1+0x3b10] ;  /* 0x003b100001107983 */ /* 0x000f280000300a00 */
[----:B0-----:R-:W4:Y:S04]  /*18b860*/  LDL.LU.64 R4, [R1+0x3b08] ;  /* 0x003b080001047983 */ /* 0x001f280000300a00 */
[----:B------:R-:W4:Y:S04]  /*18b870*/  LDL.LU.64 R18, [R1+0x3b38] ;  /* 0x003b380001127983 */ /* 0x000f280000300a00 */
[----:B------:R-:W4:Y:S01]  /*18b880*/  LDL.LU R6, [R1+0x268] ;  /* 0x0002680001067983 */ /* 0x000f220000300800 */
[----:B------:R-:W-:-:S02]  /*18b890*/  PRMT R26, R0, 0x7772, RZ ;  /* 0x00007772001a7816 */ /* 0x000fc400000000ff */
[C---:B------:R-:W-:Y:S01]  /*18b8a0*/  LOP3.LUT P1, RZ, R22.reuse, 0x1, RZ, 0xc0, !PT ;  /* 0x0000000116ff7812 */ /* 0x040fe2000782c0ff */
[----:B------:R-:W4:Y:S01]  /*18b8b0*/  LDL.LU.64 R20, [R1+0x28e8] ;  /* 0x0028e80001147983 */ /* 0x000f220000300a00 */
[----:B------:R-:W-:-:S03]  /*18b8c0*/  LOP3.LUT P0, RZ, R22, 0x2, RZ, 0xc0, !PT ;  /* 0x0000000216ff7812 */ /* 0x000fc6000780c0ff */
[----:B------:R-:W4:Y:S04]  /*18b8d0*/  LDL.LU R11, [R1+0x28c] ;  /* 0x00028c00010b7983 */ /* 0x000f280000300800 */
[----:B--2---:R0:W-:Y:S02]  /*18b8e0*/  @P3 STG.E.U8 desc[UR4][R14.64], R26 ;  /* 0x0000001a0e003986 */ /* 0x0041e4000c101104 */
[----:B0-----:R-:W-:-:S05]  /*18b8f0*/  PRMT R26, R0, 0x7773, RZ ;  /* 0x00007773001a7816 */ /* 0x001fca00000000ff */
[----:B---3--:R0:W-:Y:S04]  /*18b900*/  @P2 STG.E.U8 desc[UR4][R2.64], R26 ;  /* 0x0000001a02002986 */ /* 0x0081e8000c101104 */
[----:B0-----:R-:W2:Y:S01]  /*18b910*/  LDL.LU.64 R2, [R1+0x3b78] ;  /* 0x003b780001027983 */ /* 0x001ea20000300a00 */
[----:B----4-:R-:W-:-:S05]  /*18b920*/  PRMT R26, R6, 0x7770, RZ ;  /* 0x00007770061a7816 */ /* 0x010fca00000000ff */
        /* <DEDUP_REMOVED lines=58> */
[----:B------:R-:W2:Y:S04]  /*18bcd0*/  LDL.LU.64 R16, [R1+0x3ce8] ;  /* 0x003ce80001107983 */ /* 0x000ea80000300a00 */
[----:B------:R-:W2:Y:S04]  /*18bce0*/  LDL.LU R0, [R1+0x2f0] ;  /* 0x0002f00001007983 */ /* 0x000ea80000300800 */
[----:B------:R-:W2:Y:S04]  /*18bcf0*/  LDL.LU R6, [R1+0x2d0] ;  /* 0x0002d00001067983 */ /* 0x000ea80000300800 */
[----:B------:R-:W2:Y:S04]  /*18bd00*/  LDL.LU.64 R18, [R1+0x3ce0] ;  /* 0x003ce00001127983 */ /* 0x000ea80000300a00 */
[----:B------:R-:W2:Y:S04]  /*18bd10*/  LDL.LU.64 R20, [R1+0x3d10] ;  /* 0x003d100001147983 */ /* 0x000ea80000300a00 */
[----:B------:R-:W2:Y:S04]  /*18bd20*/  LDL.LU.64 R2, [R1+0x2900] ;  /* 0x0029000001027983 */ /* 0x000ea80000300a00 */
[----:B------:R-:W2:Y:S04]  /*18bd30*/  LDL.LU.64 R4, [R1+0x3d88] ;  /* 0x003d880001047983 */ /* 0x000ea80000300a00 */
[----:B------:R0:W-:Y:S04]  /*18bd40*/  @P6 STG.E.U8 desc[UR4][R22.64], R26 ;  /* 0x0000001a16006986 */ /* 0x0001e8000c101104 */
[----:B0-----:R-:W2:Y:S01]  /*18bd50*/  LDL.LU.64 R22, [R1+0x5cf0] ;  /* 0x005cf00001167983 */ /* 0x001ea20000300a00 */
[----:B------:R-:W-:-:S02]  /*18bd60*/  LOP3.LUT P6, RZ, R25, 0x2000, RZ, 0xc0, !PT ;  /* 0x0000200019ff7812 */ /* 0x000fc400078cc0ff */
[----:B------:R-:W-:-:S11]  /*18bd70*/  PRMT R26, R11, 0x7773, RZ ;  /* 0x000077730b1a7816 */ /* 0x000fd600000000ff */
[----:B--2---:R0:W-:Y:S04]  /*18bd80*/  @P6 STG.E.U8 desc[UR4][R22.64], R26 ;  /* 0x0000001a16006986 */ /* 0x0041e8000c101104 */
[----:B0-----:R-:W2:Y:S01]  /*18bd90*/  LDL.LU.64 R22, [R1+0x5ce8] ;  /* 0x005ce80001167983 */ /* 0x001ea20000300a00 */
[----:B------:R-:W-:Y:S02]  /*18bda0*/  LOP3.LUT P6, RZ, R25, 0x1000, RZ, 0xc0, !PT ;  /* 0x0000100019ff7812 */ /* 0x000fe400078cc0ff */
        /* <DEDUP_REMOVED lines=17> */
[----:B0-----:R-:W-:Y:S02]  /*18bec0*/  PRMT R26, R0, 0x7773, RZ ;  /* 0x00007773001a7816 */ /* 0x001fe400000000ff */
[----:B------:R-:W2:Y:S04]  /*18bed0*/  LDL.LU.64 R20, [R1+0x3d80] ;  /* 0x003d800001147983 */ /* 0x000ea80000300a00 */
[----:B------:R0:W-:Y:S02]  /*18bee0*/  @P1 STG.E.U8 desc[UR4][R2.64], R26 ;  /* 0x0000001a02001986 */ /* 0x0001e4000c101104 */
[----:B0-----:R-:W-:-:S02]  /*18bef0*/  PRMT R26, R6, 0x7770, RZ ;  /* 0x00007770061a7816 */ /* 0x001fc400000000ff */
[----:B------:R-:W3:Y:S04]  /*18bf00*/  LDL.LU.64 R2, [R1+0x3db0] ;  /* 0x003db00001027983 */ /* 0x000ee80000300a00 */
[----:B------:R0:W-:Y:S04]  /*18bf10*/  @P0 STG.E.U8 desc[UR4][R4.64], R26 ;  /* 0x0000001a04000986 */ /* 0x0001e8000c101104 */
[----:B------:R-:W4:Y:S04]  /*18bf20*/  LDL.LU.64 R16, [R1+0x2908] ;  /* 0x0029080001107983 */ /* 0x000f280000300a00 */
[----:B0-----:R-:W4:Y:S04]  /*18bf30*/  LDL.LU.64 R4, [R1+0x3e30] ;  /* 0x003e300001047983 */ /* 0x001f280000300a00 */
[----:B------:R-:W4:Y:S04]  /*18bf40*/  LDL.LU.64 R18, [R1+0x3e28] ;  /* 0x003e280001127983 */ /* 0x000f280000300a00 */
[----:B------:R-:W4:Y:S01]  /*18bf50*/  LDL.LU R23, [R1+0x2f4] ;  /* 0x0002f40001177983 */ /* 0x000f220000300800 */
[----:B------:R-:W-:-:S02]  /*18bf60*/  LOP3.LUT P3, RZ, R22, 0x20000, RZ, 0xc0, !PT ;  /* 0x0002000016ff7812 */ /* 0x000fc4000786c0ff */
[----:B------:R-:W-:Y:S01]  /*18bf70*/  LOP3.LUT P2, RZ, R22, 0x40000, RZ, 0xc0, !PT ;  /* 0x0004000016ff7812 */ /* 0x000fe2000784c0ff */
[----:B------:R-:W4:Y:S01]  /*18bf80*/  LDL.LU R0, [R1+0xa4] ;  /* 0x0000a40001007983 */ /* 0x000f220000300800 */
[----:B------:R-:W-:Y:S02]  /*18bf90*/  PRMT R26, R6, 0x7771, RZ ;  /* 0x00007771061a7816 */ /* 0x000fe400000000ff */
[C---:B------:R-:W-:Y:S02]  /*18bfa0*/  LOP3.LUT P1, RZ, R22.reuse, 0x80000, RZ, 0xc0, !PT ;  /* 0x0008000016ff7812 */ /* 0x040fe4000782c0ff */
[----:B------:R-:W-:-:S05]  /*18bfb0*/  LOP3.LUT P0, RZ, R22, 0x100000, RZ, 0xc0, !PT ;  /* 0x0010000016ff7812 */ /* 0x000fca000780c0ff */
[----:B--2---:R0:W-:Y:S02]  /*18bfc0*/  @P3 STG.E.U8 desc[UR4][R20.64], R26 ;  /* 0x0000001a14003986 */ /* 0x0041e4000c101104 */
[C---:B0-----:R-:W-:Y:S02]  /*18bfd0*/  PRMT R26, R6.reuse, 0x7772, RZ ;  /* 0x00007772061a7816 */ /* 0x041fe400000000ff */
[----:B------:R-:W2:Y:S04]  /*18bfe0*/  LDL.LU.64 R20, [R1+0x3e58] ;  /* 0x003e580001147983 */ /* 0x000ea80000300a00 */
[----:B---3--:R0:W-:Y:S04]  /*18bff0*/  @P2 STG.E.U8 desc[UR4][R2.64], R26 ;  /* 0x0000001a02002986 */ /* 0x0081e8000c101104 */
[----:B------:R-:W3:Y:S01]  /*18c000*/  LDL.LU R11, [R1+0x2d4] ;  /* 0x0002d400010b7983 */ /* 0x000ee20000300800 */
[----:B0-----:R-:W-:-:S03]  /*18c010*/  PRMT R26, R6, 0x7773, RZ ;  /* 0x00007773061a7816 */ /* 0x001fc600000000ff */
[----:B------:R-:W2:Y:S04]  /*18c020*/  LDL.LU.64 R2, [R1+0x2910] ;  /* 0x0029100001027983 */ /* 0x000ea80000300a00 */
        /* <DEDUP_REMOVED lines=32> */
[----:B------:R-:W2:Y:S04]  /*18c230*/  LDL.LU.64 R12, [R1+0x3f40] ;  /* 0x003f4000010c7983 */ /* 0x000ea80000300a00 */
[----:B------:R-:W-:-:S02]  /*18c240*/  @P6 LOP3.LUT R25, R25, 0x100, RZ, 0xfc, !PT ;  /* 0x0000010019196812 */ /* 0x000fc400078efcff */
[----:B------:R-:W-:Y:S01]  /*18c250*/  LOP3.LUT P6, RZ, R22, 0x400000, RZ, 0xc0, !PT ;  /* 0x0040000016ff7812 */ /* 0x000fe200078cc0ff */
[----:B------:R-:W2:Y:S01]  /*18c260*/  LDL.LU.64 R28, [R1+0x3f38] ;  /* 0x003f3800011c7983 */ /* 0x000ea20000300a00 */
[----:B------:R-:W-:-:S03]  /*18c270*/  LOP3.LUT R25, R25, 0xfffffdff, RZ, 0xc0, !PT ;  /* 0xfffffdff19197812 */ /* 0x000fc600078ec0ff */
[----:B------:R-:W2:Y:S08]  /*18c280*/  LDL.LU.64 R16, [R1+0x3f50] ;  /* 0x003f500001107983 */ /* 0x000eb00000300a00 */
[----:B------:R-:W-:Y:S02]  /*18c290*/  @P6 LOP3.LUT R25, R25, 0x200, RZ, 0xfc, !PT ;  /* 0x0000020019196812 */ /* 0x000fe400078efcff */
[----:B------:R-:W-:-:S13]  /*18c2a0*/  LOP3.LUT P6, RZ, R22, 0x200000, RZ, 0xc0, !PT ;  /* 0x0020000016ff7812 */ /* 0x000fda00078cc0ff */
[----:B------:R0:W-:Y:S01]  /*18c2b0*/  @P6 STG.E.U8 desc[UR4][R18.64], R26 ;  /* 0x0000001a12006986 */ /* 0x0001e2000c101104 */
[----:B------:R-:W-:Y:S02]  /*18c2c0*/  LOP3.LUT P6, RZ, R25, 0x200, RZ, 0xc0, !PT ;  /* 0x0000020019ff7812 */ /* 0x000fe400078cc0ff */
[----:B0-----:R-:W-:Y:S01]  /*18c2d0*/  PRMT R26, R23, 0x7772, RZ ;  /* 0x00007772171a7816 */ /* 0x001fe200000000ff */
[----:B------:R-:W2:Y:S10]  /*18c2e0*/  LDL.LU.64 R18, [R1+0x2920] ;  /* 0x0029200001127983 */ /* 0x000eb40000300a00 */
[----:B------:R0:W-:Y:S01]  /*18c2f0*/  @P6 STG.E.U8 desc[UR4][R20.64], R26 ;  /* 0x0000001a14006986 */ /* 0x0001e2000c101104 */
[----:B------:R-:W-:-:S02]  /*18c300*/  LOP3.LUT P6, RZ, R25, 0x100, RZ, 0xc0, !PT ;  /* 0x0000010019ff7812 */ /* 0x000fc400078cc0ff */
[----:B------:R-:W-:Y:S01]  /*18c310*/  LOP3.LUT P5, RZ, R22, 0x40000000, RZ, 0xc0, !PT ;  /* 0x4000000016ff7812 */ /* 0x000fe200078ac0ff */
[----:B------:R-:W2:Y:S01]  /*18c320*/  LDL.LU R6, [R1+0x2d8] ;  /* 0x0002d80001067983 */ /* 0x000ea20000300800 */
[----:B0-----:R-:W-:-:S03]  /*18c330*/  PRMT R26, R23, 0x7773, RZ ;  /* 0x00007773171a7816 */ /* 0x001fc600000000ff */
[----:B------:R-:W2:Y:S06]  /*18c340*/  LDL.LU.64 R20, [R1+0x3f98] ;  /* 0x003f980001147983 */ /* 0x000eac0000300a00 */
[----:B------:R3:W-:Y:S01]  /*18c350*/  @P6 STG.E.U8 desc[UR4][R2.64], R26 ;  /* 0x0000001a02006986 */ /* 0x0007e2000c101104 */
[----:B------:R-:W-:Y:S02]  /*18c360*/  LOP3.LUT P6, RZ, R25, 0x80, RZ, 0xc0, !PT ;  /* 0x0000008019ff7812 */ /* 0x000fe400078cc0ff */
[----:B---3--:R-:W-:-:S11]  /*18c370*/  PRMT R26, R11, 0x7770, RZ ;  /* 0x000077700b1a7816 */ /* 0x008fd600000000ff */
[----:B----4-:R0:W-:Y:S01]  /*18c380*/  @P6 STG.E.U8 desc[UR4][R4.64], R26 ;  /* 0x0000001a04006986 */ /* 0x0101e2000c101104 */
[----:B------:R-:W-:Y:S02]  /*18c390*/  LOP3.LUT P6, RZ, R25, 0x40, RZ, 0xc0, !PT ;  /* 0x0000004019ff7812 */ /* 0x000fe400078cc0ff */
[----:B------:R-:W-:Y:S02]  /*18c3a0*/  LOP3.LUT P4, RZ, R22, 0x80000000, RZ, 0xc0, !PT ;  /* 0x8000000016ff7812 */ /* 0x000fe4000788c0ff */
[----:B------:R-:W3:Y:S04]  /*18c3b0*/  LDL.LU.64 R22, [R1+0x3f90] ;  /* 0x003f900001167983 */ /* 0x000ee80000300a00 */
[----:B------:R-:W4:Y:S01]  /*18c3c0*/  LDL.LU.64 R2, [R1+0x3fb0] ;  /* 0x003fb00001027983 */ /* 0x000f220000300a00 */
[----:B0-----:R-:W-:-:S03]  /*18c3d0*/  PRMT R26, R11, 0x7771, RZ ;  /* 0x000077710b1a7816 */ /* 0x001fc600000000ff */
[----:B------:R-:W3:Y:S04]  /*18c3e0*/  LDL.LU.64 R4, [R1+0x2928] ;  /* 0x0029280001047983 */ /* 0x000ee80000300a00 */
[----:B--2---:R0:W-:Y:S04]  /*18c3f0*/  @P6 STG.E.U8 desc[UR4][R14.64], R26 ;  /* 0x0000001a0e006986 */ /* 0x0041e8000c101104 */
[----:B0-----:R-:W2:Y:S01]  /*18c400*/  LDL.LU.64 R14, [R1+0x5cd8] ;  /* 0x005cd800010e7983 */ /* 0x001ea20000300a00 */
[----:B------:R-:W-:Y:S02]  /*18c410*/  LOP3.LUT P6, RZ, R25, 0x20, RZ, 0xc0, !PT ;  /* 0x0000002019ff7812 */ /* 0x000fe400078cc0ff */
        /* <DEDUP_REMOVED lines=24> */
[----:B---3--:R0:W-:Y:S02]  /*18c5a0*/  @P2 STG.E.U8 desc[UR4][R22.64], R26 ;  /* 0x0000001a16002986 */ /* 0x0081e4000c101104 */
[----:B0-----:R-:W-:-:S02]  /*18c5b0*/  PRMT R26, R6, 0x7772, RZ ;  /* 0x00007772061a7816 */ /* 0x001fc400000000ff */
[----:B------:R-:W3:Y:S04]  /*18c5c0*/  LDL.LU.64 R22, [R1+0x4000] ;  /* 0x0040000001167983 */ /* 0x000ee80000300a00 */
[----:B----4-:R0:W-:Y:S02]  /*18c5d0*/  @P1 STG.E.U8 desc[UR4][R2.64], R26 ;  /* 0x0000001a02001986 */ /* 0x0101e4000c101104 */
[----:B0-----:R-:W-:Y:S02]  /*18c5e0*/  PRMT R26, R6, 0x7773, RZ ;  /* 0x00007773061a7816 */ /* 0x001fe400000000ff */
[----:B------:R-:W4:Y:S04]  /*18c5f0*/  LDL.LU.64 R2, [R1+0x4020] ;  /* 0x0040200001027983 */ /* 0x000f280000300a00 */
[----:B------:R-:W2:Y:S01]  /*18c600*/  LDL.LU R6, [R1+0x2fc] ;  /* 0x0002fc0001067983 */ /* 0x000ea20000300800 */
[----:B------:R-:W-:-:S02]  /*18c610*/  LOP3.LUT P0, RZ, R0, 0x8, RZ, 0xc0, !PT ;  /* 0x0000000800ff7812 */ /* 0x000fc4000780c0ff */
[C---:B------:R-:W-:Y:S01]  /*18c620*/  LOP3.LUT P3, RZ, R0.reuse, 0x10, RZ, 0xc0, !PT ;  /* 0x0000001000ff7812 */ /* 0x040fe2000786c0ff */
[----:B------:R-:W3:Y:S01]  /*18c630*/  LDL.LU.64 R16, [R1+0x2930] ;  /* 0x0029300001107983 */ /* 0x000ee20000300a00 */
[C---:B------:R-:W-:Y:S02]  /*18c640*/  LOP3.LUT P2, RZ, R0.reuse, 0x20, RZ, 0xc0, !PT ;  /* 0x0000002000ff7812 */ /* 0x040fe4000784c0ff */
[----:B------:R-:W-:Y:S01]  /*18c650*/  LOP3.LUT P1, RZ, R0, 0x40, RZ, 0xc0, !PT ;  /* 0x0000004000ff7812 */ /* 0x000fe2000782c0ff */
[----:B------:R-:W3:Y:S06]  /*18c660*/  LDL.LU.64 R18, [R1+0x4060] ;  /* 0x0040600001127983 */ /* 0x000eec0000300a00 */
[----:B------:R0:W-:Y:S04]  /*18c670*/  @P0 STG.E.U8 desc[UR4][R4.64], R26 ;  /* 0x0000001a04000986 */ /* 0x0001e8000c101104 */
[----:B0-----:R-:W4:Y:S01]  /*18c680*/  LDL.LU R5, [R1+0x2dc] ;  /* 0x0002dc0001057983 */ /* 0x001f220000300800 */
[----:B--2---:R-:W-:-:S05]  /*18c690*/  PRMT R26, R6, 0x7770, RZ ;  /* 0x00007770061a7816 */ /* 0x004fca00000000ff */
[----:B------:R0:W-:Y:S02]  /*18c6a0*/  @P3 STG.E.U8 desc[UR4][R20.64], R26 ;  /* 0x0000001a14003986 */ /* 0x0001e4000c101104 */
[C---:B0-----:R-:W-:Y:S02]  /*18c6b0*/  PRMT R26, R6.reuse, 0x7771, RZ ;  /* 0x00007771061a7816 */ /* 0x041fe400000000ff */
[----:B------:R-:W2:Y:S04]  /*18c6c0*/  LDL.LU.64 R20, [R1+0x4058] ;  /* 0x0040580001147983 */ /* 0x000ea80000300a00 */
[----:B---3--:R0:W-:Y:S02]  /*18c6d0*/  @P2 STG.E.U8 desc[UR4][R22.64], R26 ;  /* 0x0000001a16002986 */ /* 0x0081e4000c101104 */
[----:B0-----:R-:W-:-:S02]  /*18c6e0*/  PRMT R26, R6, 0x7772, RZ ;  /* 0x00007772061a7816 */ /* 0x001fc400000000ff */
[----:B------:R-:W3:Y:S04]  /*18c6f0*/  LDL.LU.64 R22, [R1+0x4078] ;  /* 0x0040780001167983 */ /* 0x000ee80000300a00 */
[----:B----4-:R0:W-:Y:S04]  /*18c700*/  @P1 STG.E.U8 desc[UR4][R2.64], R26 ;  /* 0x0000001a02001986 */ /* 0x0101e8000c101104 */
[----:B0-----:R-:W4:Y:S04]  /*18c710*/  LDL.LU.64 R2, [R1+0x2938] ;  /* 0x0029380001027983 */ /* 0x001f280000300a00 */
[----:B------:R-:W2:Y:S04]  /*18c720*/  LDL.LU R11, [R1+0x2e0] ;  /* 0x0002e000010b7983 */ /* 0x000ea80000300800 */
[----:B------:R-:W2:Y:S04]  /*18c730*/  LDL.LU.64 R12, [R1+0x2940] ;  /* 0x00294000010c7983 */ /* 0x000ea80000300a00 */
        /* <DEDUP_REMOVED lines=25> */
[C---:B------:R-:W-:Y:S02]  /*18c8d0*/  LOP3.LUT P6, RZ, R0.reuse, 0x200, RZ, 0xc0, !PT ;  /* 0x0000020000ff7812 */ /* 0x040fe400078cc0ff */
[----:B------:R-:W-:Y:S02]  /*18c8e0*/  LOP3.LUT P0, RZ, R0, 0x80, RZ, 0xc0, !PT ;  /* 0x0000008000ff7812 */ /* 0x000fe4000780c0ff */
[----:B------:R-:W-:Y:S02]  /*18c8f0*/  LOP3.LUT R25, R25, 0xfffffffd, RZ, 0xc0, !PT ;  /* 0xfffffffd19197812 */ /* 0x000fe400078ec0ff */
[----:B------:R-:W-:Y:S02]  /*18c900*/  PRMT R26, R6, 0x7773, RZ ;  /* 0x00007773061a7816 */ /* 0x000fe400000000ff */
[----:B------:R-:W2:Y:S04]  /*18c910*/  LDL.LU R6, [R1+0x2c0] ;  /* 0x0002c00001067983 */ /* 0x000ea80000300800 */
[----:B------:R-:W2:Y:S01]  /*18c920*/  LDL.LU R4, [R1+0x2e4] ;  /* 0x0002e40001047983 */ /* 0x000ea20000300800 */
[----:B------:R-:W-:-:S02]  /*18c930*/  @P6 LOP3.LUT R25, R25, 0x2, RZ, 0xfc, !PT ;  /* 0x0000000219196812 */ /* 0x000fc400078efcff */
[----:B------:R-:W-:Y:S01]  /*18c940*/  LOP3.LUT P6, RZ, R0, 0x100, RZ, 0xc0, !PT ;  /* 0x0000010000ff7812 */ /* 0x000fe200078cc0ff */
[----:B------:R0:W-:Y:S02]  /*18c950*/  @P0 STG.E.U8 desc[UR4][R16.64], R26 ;  /* 0x0000001a10000986 */ /* 0x0001e4000c101104 */
[----:B0-----:R-:W-:-:S10]  /*18c960*/  PRMT R26, R5, 0x7770, RZ ;  /* 0x00007770051a7816 */ /* 0x001fd400000000ff */
[----:B------:R0:W-:Y:S01]  /*18c970*/  @P6 STG.E.U8 desc[UR4][R18.64], R26 ;  /* 0x0000001a12006986 */ /* 0x0001e2000c101104 */
[----:B------:R-:W-:Y:S02]  /*18c980*/  LOP3.LUT P6, RZ, R25, 0x2, RZ, 0xc0, !PT ;  /* 0x0000000219ff7812 */ /* 0x000fe400078cc0ff */
[----:B0-----:R-:W-:-:S11]  /*18c990*/  PRMT R26, R5, 0x7771, RZ ;  /* 0x00007771051a7816 */ /* 0x001fd600000000ff */
[----:B------:R0:W-:Y:S01]  /*18c9a0*/  @P6 STG.E.U8 desc[UR4][R20.64], R26 ;  /* 0x0000001a14006986 */ /* 0x0001e2000c101104 */
[----:B------:R-:W-:Y:S02]  /*18c9b0*/  LOP3.LUT P6, RZ, R25, 0x1, RZ, 0xc0, !PT ;  /* 0x0000000119ff7812 */ /* 0x000fe400078cc0ff */
[----:B------:R-:W-:Y:S01]  /*18c9c0*/  PRMT R25, R5, 0x7772, RZ ;  /* 0x0000777205197816 */ /* 0x000fe200000000ff */
[----:B0-----:R-:W2:Y:S10]  /*18c9d0*/  LDL.LU.64 R26, [R1+0x40d0] ;  /* 0x0040d000011a7983 */ /* 0x001eb40000300a00 */
        /* <DEDUP_REMOVED lines=24> */
[----:B0-----:R-:W-:Y:S02]  /*18cb60*/  PRMT R25, R11, 0x7773, RZ ;  /* 0x000077730b197816 */ /* 0x001fe400000000ff */
[C---:B------:R-:W-:Y:S02]  /*18cb70*/  LOP3.LUT P5, RZ, R0.reuse, 0x20000, RZ, 0xc0, !PT ;  /* 0x0002000000ff7812 */ /* 0x040fe400078ac0ff */
[C---:B------:R-:W-:Y:S02]  /*18cb80*/  LOP3.LUT P4, RZ, R0.reuse, 0x40000, RZ, 0xc0, !PT ;  /* 0x0004000000ff7812 */ /* 0x040fe4000788c0ff */
[C---:B------:R-:W-:Y:S02]  /*18cb90*/  LOP3.LUT P3, RZ, R0.reuse, 0x80000, RZ, 0xc0, !PT ;  /* 0x0008000000ff7812 */ /* 0x040fe4000786c0ff */
[----:B------:R-:W-:-:S02]  /*18cba0*/  LOP3.LUT P2, RZ, R0, 0x100000, RZ, 0xc0, !PT ;  /* 0x0010000000ff7812 */ /* 0x000fc4000784c0ff */
[C---:B------:R-:W-:Y:S02]  /*18cbb0*/  LOP3.LUT P1, RZ, R0.reuse, 0x200000, RZ, 0xc0, !PT ;  /* 0x0020000000ff7812 */ /* 0x040fe4000782c0ff */
[----:B------:R-:W-:Y:S01]  /*18cbc0*/  LOP3.LUT P0, RZ, R0, 0x400000, RZ, 0xc0, !PT ;  /* 0x0040000000ff7812 */ /* 0x000fe2000780c0ff */
[----:B--2---:R0:W-:Y:S01]  /*18cbd0*/  @P6 STG.E.U8 desc[UR4][R12.64], R25 ;  /* 0x000000190c006986 */ /* 0x0041e2000c101104 */
[----:B------:R-:W-:Y:S02]  /*18cbe0*/  LOP3.LUT P6, RZ, R24, 0x4000000, RZ, 0xc0, !PT ;  /* 0x0400000018ff7812 */ /* 0x000fe400078cc0ff */
[----:B0-----:R-:W-:-:S11]  /*18cbf0*/  PRMT R25, R6, 0x7770, RZ ;  /* 0x0000777006197816 */ /* 0x001fd600000000ff */
[----:B---3--:R0:W-:Y:S02]  /*18cc00*/  @P6 STG.E.U8 desc[UR4][R28.64], R25 ;  /* 0x000000191c006986 */ /* 0x0081e4000c101104 */
[----:B0-----:R-:W-:-:S05]  /*18cc10*/  PRMT R25, R6, 0x7771, RZ ;  /* 0x0000777106197816 */ /* 0x001fca00000000ff */
        /* <DEDUP_REMOVED lines=8> */
[----:B------:R-:W2:Y:S04]  /*18cca0*/  LDL.LU.64 R20, [R1+0x2950] ;  /* 0x0029500001147983 */ /* 0x000ea80000300a00 */
[----:B------:R0:W-:Y:S02]  /*18ccb0*/  @P1 STG.E.U8 desc[UR4][R22.64], R25 ;  /* 0x0000001916001986 */ /* 0x0001e4000c101104 */
[----:B0-----:R-:W-:-:S02]  /*18ccc0*/  PRMT R25, R4, 0x7772, RZ ;  /* 0x0000777204197816 */ /* 0x001fc400000000ff */
[----:B------:R-:W3:Y:S04]  /*18ccd0*/  LDL.LU.64 R22, [R1+0x4130] ;  /* 0x0041300001167983 */ /* 0x000ee80000300a00 */
[----:B------:R0:W-:Y:S04]  /*18cce0*/  @P0 STG.E.U8 desc[UR4][R2.64], R25 ;  /* 0x0000001902000986 */ /* 0x0001e8000c101104 */
[----:B0-----:R-:W4:Y:S04]  /*18ccf0*/  LDL.LU.64 R2, [R1+0x4128] ;  /* 0x0041280001027983 */ /* 0x001f280000300a00 */
[----:B------:R-:W3:Y:S04]  /*18cd00*/  LDL.LU.64 R16, [R1+0x4138] ;  /* 0x0041380001107983 */ /* 0x000ee80000300a00 */
[----:B------:R-:W3:Y:S01]  /*18cd10*/  LDL.LU R6, [R1+0x2c4] ;  /* 0x0002c40001067983 */ /* 0x000ee20000300800 */
[----:B------:R-:W-:-:S02]  /*18cd20*/  LOP3.LUT P6, RZ, R5, 0x8, RZ, 0xc0, !PT ;  /* 0x0000000805ff7812 */ /* 0x000fc400078cc0ff */
[----:B------:R-:W-:Y:S01]  /*18cd30*/  LOP3.LUT R24, R24, 0xfffbffff, RZ, 0xc0, !PT ;  /* 0xfffbffff18187812 */ /* 0x000fe200078ec0ff */
[----:B------:R-:W4:Y:S01]  /*18cd40*/  LDL.LU.64 R18, [R1+0x2958] ;  /* 0x0029580001127983 */ /* 0x000f220000300a00 */
[C---:B------:R-:W-:Y:S02]  /*18cd50*/  LOP3.LUT P3, RZ, R0.reuse, 0x800000, RZ, 0xc0, !PT ;  /* 0x0080000000ff7812 */ /* 0x040fe4000786c0ff */
[----:B------:R-:W-:Y:S01]  /*18cd60*/  LOP3.LUT P2, RZ, R0, 0x1000000, RZ, 0xc0, !PT ;  /* 0x0100000000ff7812 */ /* 0x000fe2000784c0ff */
[----:B------:R-:W4:Y:S06]  /*18cd70*/  LDL.LU R11, [R1+0x2e8] ;  /* 0x0002e800010b7983 */ /* 0x000f2c0000300800 */
        /* <DEDUP_REMOVED lines=18> */
[----:B------:R-:W-:Y:S02]  /*18cea0*/  PRMT R25, R4, 0x7773, RZ ;  /* 0x0000777304197816 */ /* 0x000fe400000000ff */
[----:B------:R-:W-:-:S07]  /*18ceb0*/  LOP3.LUT P1, RZ, R0, 0x2000000, RZ, 0xc0, !PT ;  /* 0x0200000000ff7812 */ /* 0x000fce000782c0ff */
[----:B------:R-:W-:Y:S02]  /*18cec0*/  @P6 LOP3.LUT R24, R24, 0x1000000, RZ, 0xfc, !PT ;  /* 0x0100000018186812 */ /* 0x000fe400078efcff */
[----:B------:R-:W-:Y:S02]  /*18ced0*/  LOP3.LUT P6, RZ, R0, 0x10000000, RZ, 0xc0, !PT ;  /* 0x1000000000ff7812 */ /* 0x000fe400078cc0ff */
[----:B------:R-:W-:Y:S02]  /*18cee0*/  LOP3.LUT R24, R24, 0xfdffffff, RZ, 0xc0, !PT ;  /* 0xfdffffff18187812 */ /* 0x000fe400078ec0ff */
[----:B------:R-:W-:-:S09]  /*18cef0*/  LOP3.LUT P0, RZ, R0, 0x4000000, RZ, 0xc0, !PT ;  /* 0x0400000000ff7812 */ /* 0x000fd2000780c0ff */
[----:B------:R-:W-:Y:S02]  /*18cf00*/  @P6 LOP3.LUT R24, R24, 0x2000000, RZ, 0xfc, !PT ;  /* 0x0200000018186812 */ /* 0x000fe400078efcff */
[----:B------:R-:W-:Y:S01]  /*18cf10*/  LOP3.LUT P6, RZ, R0, 0x8000000, RZ, 0xc0, !PT ;  /* 0x0800000000ff7812 */ /* 0x000fe200078cc0ff */
[----:B--2---:R0:W-:Y:S04]  /*18cf20*/  @P3 STG.E.U8 desc[UR4][R20.64], R25 ;  /* 0x0000001914003986 */ /* 0x0041e8000c101104 */
[----:B0-----:R-:W2:Y:S01]  /*18cf30*/  LDL.LU.64 R20, [R1+0x4168] ;  /* 0x0041680001147983 */ /* 0x001ea20000300a00 */
[----:B---3--:R-:W-:-:S05]  /*18cf40*/  PRMT R25, R6, 0x7770, RZ ;  /* 0x0000777006197816 */ /* 0x008fca00000000ff */
[----:B------:R0:W-:Y:S02]  /*18cf50*/  @P2 STG.E.U8 desc[UR4][R22.64], R25 ;  /* 0x0000001916002986 */ /* 0x0001e4000c101104 */
[C---:B0-----:R-:W-:Y:S02]  /*18cf60*/  PRMT R25, R6.reuse, 0x7771, RZ ;  /* 0x0000777106197816 */ /* 0x041fe400000000ff */
[----:B------:R-:W3:Y:S04]  /*18cf70*/  LDL.LU.64 R22, [R1+0x4160] ;  /* 0x0041600001167983 */ /* 0x000ee80000300a00 */
[----:B----4-:R0:W-:Y:S04]  /*18cf80*/  @P1 STG.E.U8 desc[UR4][R2.64], R25 ;  /* 0x0000001902001986 */ /* 0x0101e8000c101104 */
[----:B0-----:R-:W4:Y:S04]  /*18cf90*/  LDL.LU.64 R2, [R1+0x4178] ;  /* 0x0041780001027983 */ /* 0x001f280000300a00 */
[----:B------:R-:W2:Y:S04]  /*18cfa0*/  LDL.LU R0, [R1+0x2c8] ;  /* 0x0002c80001007983 */ /* 0x000ea80000300800 */
[----:B------:R-:W2:Y:S04]  /*18cfb0*/  LDL.LU.64 R26, [R1+0x4180] ;  /* 0x00418000011a7983 */ /* 0x000ea80000300a00 */
[----:B--2---:R0:W-:Y:S04]  /*18cfc0*/  STL.64 [R1+0x5ca8], R26 ;  /* 0x005ca81a01007387 */ /* 0x0041e80000100a00 */
[----:B0-----:R-:W2:Y:S01]  /*18cfd0*/  LDL.LU.64 R26, [R1+0x4188] ;  /* 0x00418800011a7983 */ /* 0x001ea20000300a00 */
[----:B------:R-:W-:-:S05]  /*18cfe0*/  PRMT R25, R6, 0x7772, RZ ;  /* 0x0000777206197816 */ /* 0x000fca00000000ff */
[----:B------:R0:W-:Y:S02]  /*18cff0*/  @P0 STG.E.U8 desc[UR4][R16.64], R25 ;  /* 0x0000001910000986 */ /* 0x0001e4000c101104 */
[----:B0-----:R-:W-:-:S05]  /*18d000*/  PRMT R25, R6, 0x7773, RZ ;  /* 0x0000777306197816 */ /* 0x001fca00000000ff */
[----:B------:R0:W-:Y:S01]  /*18d010*/  @P6 STG.E.U8 desc[UR4][R18.64], R25 ;  /* 0x0000001912006986 */ /* 0x0001e2000c101104 */
[----:B------:R-:W-:Y:S02]  /*18d020*/  LOP3.LUT P6, RZ, R24, 0x2000000, RZ, 0xc0, !PT ;  /* 0x0200000018ff7812 */ /* 0x000fe400078cc0ff */
[----:B0-----:R-:W-:-:S11]  /*18d030*/  PRMT R25, R11, 0x7770, RZ ;  /* 0x000077700b197816 */ /* 0x001fd600000000ff */
[----:B------:R-:W-:Y:S04]  /*18d040*/  @P6 STG.E.U8 desc[UR4][R20.64], R25 ;  /* 0x0000001914006986 */ /* 0x000fe8000c101104 */
[----:B--2---:R0:W-:Y:S04]  /*18d050*/  STL.64 [R1+0x5cb0], R26 ;  /* 0x005cb01a01007387 */ /* 0x0041e80000100a00 */
[----:B0-----:R-:W2:Y:S01]  /*18d060*/  LDL.LU.64 R26, [R1+0x2960] ;  /* 0x00296000011a7983 */ /* 0x001ea20000300a00 */
[C---:B------:R-:W-:Y:S02]  /*18d070*/  LOP3.LUT P6, RZ, R24.reuse, 0x1000000, RZ, 0xc0, !PT ;  /* 0x0100000018ff7812 */ /* 0x040fe400078cc0ff */
[----:B------:R-:W-:Y:S01]  /*18d080*/  PRMT R25, R11, 0x7771, RZ ;  /* 0x000077710b197816 */ /* 0x000fe200000000ff */
        /* <DEDUP_REMOVED lines=33> */
[----:B------:R0:W-:Y:S01]  /*18d2a0*/  @P6 STG.E.U8 desc[UR4][R12.64], R25 ;  /* 0x000000190c006986 */ /* 0x0001e2000c101104 */
[----:B------:R-:W-:Y:S02]  /*18d2b0*/  LOP3.LUT P6, RZ, R24, 0x40000, RZ, 0xc0, !PT ;  /* 0x0004000018ff7812 */ /* 0x000fe400078cc0ff */
[----:B0-----:R-:W-:-:S11]  /*18d2c0*/  PRMT R25, R0, 0x7773, RZ ;  /* 0x0000777300197816 */ /* 0x001fd600000000ff */
[----:B---3--:R0:W-:Y:S02]  /*18d2d0*/  @P6 STG.E.U8 desc[UR4][R28.64], R25 ;  /* 0x000000191c006986 */ /* 0x0081e4000c101104 */
[----:B0-----:R-:W-:-:S05]  /*18d2e0*/  PRMT R25, R6, 0x7770, RZ ;  /* 0x0000777006197816 */ /* 0x001fca00000000ff */
[----:B------:R0:W-:Y:S02]  /*18d2f0*/  @P5 STG.E.U8 desc[UR4][R14.64], R25 ;  /* 0x000000190e005986 */ /* 0x0001e4000c101104 */
[C---:B0-----:R-:W-:Y:S02]  /*18d300*/  PRMT R25, R6.reuse, 0x7771, RZ ;  /* 0x0000777106197816 */ /* 0x041fe400000000ff */
[----:B------:R-:W2:Y:S04]  /*18d310*/  LDL.LU.64 R14, [R1+0x4210] ;  /* 0x00421000010e7983 */ /* 0x000ea80000300a00 */
        /* <DEDUP_REMOVED lines=15> */
[C---:B------:R-:W-:Y:S01]  /*18d410*/  LOP3.LUT P2, RZ, R5.reuse, 0x800, RZ, 0xc0, !PT ;  /* 0x0000080005ff7812 */ /* 0x040fe2000784c0ff */
[----:B------:R-:W4:Y:S01]  /*18d420*/  LDL.LU.64 R20, [R1+0x32a0] ;  /* 0x0032a00001147983 */ /* 0x000f220000300a00 */
[----:B------:R-:W-:Y:S02]  /*18d430*/  PRMT R25, R4, 0x7772, RZ ;  /* 0x0000777204197816 */ /* 0x000fe400000000ff */
[C---:B------:R-:W-:Y:S01]  /*18d440*/  LOP3.LUT P1, RZ, R5.reuse, 0x1000, RZ, 0xc0, !PT ;  /* 0x0000100005ff7812 */ /* 0x040fe2000782c0ff */
[----:B------:R-:W4:Y:S01]  /*18d450*/  LDL.LU R11, [R1+0x2a0] ;  /* 0x0002a000010b7983 */ /* 0x000f220000300800 */
[----:B------:R-:W-:-:S05]  /*18d460*/  LOP3.LUT P0, RZ, R5, 0x2000, RZ, 0xc0, !PT ;  /* 0x0000200005ff7812 */ /* 0x000fca000780c0ff */
        /* <DEDUP_REMOVED lines=9> */
[----:B------:R0:W-:Y:S04]  /*18d500*/  STL.64 [R1+0x5ca0], R8 ;  /* 0x005ca00801007387 */ /* 0x0001e80000100a00 */
        /* <DEDUP_REMOVED lines=21> */
[----:B--2---:R0:W-:Y:S04]  /*18d660*/  STL [R1+0x5c98], R28 ;  /* 0x005c981c01007387 */ /* 0x0041e80000100800 */
[----:B0-----:R-:W2:Y:S04]  /*18d670*/  LDL.LU.64 R28, [R1+0x34b8] ;  /* 0x0034b800011c7983 */ /* 0x001ea80000300a00 */
[----:B------:R-:W2:Y:S01]  /*18d680*/  LDL.LU.64 R26, [R1+0x4290] ;  /* 0x00429000011a7983 */ /* 0x000ea20000300a00 */
[----:B------:R-:W-:-:S04]  /*18d690*/  LOP3.LUT R24, R24, 0xfffeffff, RZ, 0xc0, !PT ;  /* 0xfffeffff18187812 */ /* 0x000fc800078ec0ff */
        /* <DEDUP_REMOVED lines=19> */
[C---:B------:R-:W-:Y:S02]  /*18d7d0*/  LOP3.LUT P6, RZ, R24.reuse, 0x2000, RZ, 0xc0, !PT ;  /* 0x0000200018ff7812 */ /* 0x040fe400078cc0ff */
[----:B0-----:R-:W-:Y:S01]  /*18d7e0*/  PRMT R25, R11, 0x7773, RZ ;  /* 0x000077730b197816 */ /* 0x001fe200000000ff */
[----:B--2---:R0:W-:Y:S04]  /*18d7f0*/  STL.64 [R1+0x5c90], R26 ;  /* 0x005c901a01007387 */ /* 0x0041e80000100a00 */
[----:B0-----:R-:W2:Y:S04]  /*18d800*/  LDL.LU.64 R26, [R1+0x4298] ;  /* 0x00429800011a7983 */ /* 0x001ea80000300a00 */
[----:B------:R-:W3:Y:S04]  /*18d810*/  LDL.LU.64 R12, [R1+0x42a8] ;  /* 0x0042a800010c7983 */ /* 0x000ee80000300a00 */
[----:B------:R-:W4:Y:S04]  /*18d820*/  LDL.LU R4, [R1+0x2a4] ;  /* 0x0002a40001047983 */ /* 0x000f280000300800 */
[----:B------:R-:W2:Y:S04]  /*18d830*/  LDL.LU.64 R14, [R1+0x34e0] ;  /* 0x0034e000010e7983 */ /* 0x000ea80000300a00 */
[----:B------:R-:W2:Y:S04]  /*18d840*/  LDL.LU.64 R16, [R1+0x42b8] ;  /* 0x0042b80001107983 */ /* 0x000ea80000300a00 */
[----:B------:R-:W2:Y:S04]  /*18d850*/  LDL.LU.64 R18, [R1+0x42b0] ;  /* 0x0042b00001127983 */ /* 0x000ea80000300a00 */
[----:B------:R-:W2:Y:S04]  /*18d860*/  LDL.LU.64 R20, [R1+0x42d0] ;  /* 0x0042d00001147983 */ /* 0x000ea80000300a00 */
[----:B------:R-:W2:Y:S04]  /*18d870*/  LDL.LU R6, [R1+0x2b8] ;  /* 0x0002b80001067983 */ /* 0x000ea80000300800 */
[----:B------:R-:W2:Y:S04]  /*18d880*/  LDL.LU.64 R22, [R1+0x3510] ;  /* 0x0035100001167983 */ /* 0x000ea80000300a00 */
[----:B------:R-:W2:Y:S04]  /*18d890*/  LDL.LU.64 R2, [R1+0x42f8] ;  /* 0x0042f80001027983 */ /* 0x000ea80000300a00 */
[----:B------:R-:W2:Y:S04]  /*18d8a0*/  LDL.LU R0, [R1+0xac] ;  /* 0x0000ac0001007983 */ /* 0x000ea80000300800 */
[----:B------:R-:W2:Y:S04]  /*18d8b0*/  LDL.LU.64 R8, [R1+0x5ca0] ;  /* 0x005ca00001087983 */ /* 0x000ea80000300a00 */
[----:B------:R0:W-:Y:S04]  /*18d8c0*/  @P6 STG.E.U8 desc[UR4][R28.64], R25 ;  /* 0x000000191c006986 */ /* 0x0001e8000c101104 */
[----:B0-----:R-:W2:Y:S01]  /*18d8d0*/  LDL.LU R28, [R1+0x5c98] ;  /* 0x005c9800011c7983 */ /* 0x001ea20000300800 */
[----:B------:R-:W-:-:S02]  /*18d8e0*/  LOP3.LUT P6, RZ, R24, 0x1000, RZ, 0xc0, !PT ;  /* 0x0000100018ff7812 */ /* 0x000fc400078cc0ff */
[----:B--2---:R-:W-:-:S11]  /*18d8f0*/  PRMT R25, R28, 0x7770, RZ ;  /* 0x000077701c197816 */ /* 0x004fd600000000ff */
[----:B------:R0:W-:Y:S04]  /*18d900*/  @P6 STG.E.U8 desc[UR4][R26.64], R25 ;  /* 0x000000191a006986 */ /* 0x0001e8000c101104 */
        /* <DEDUP_REMOVED lines=15> */
[----:B----4-:R-:W-:-:S05]  /*18da00*/  PRMT R25, R4, 0x7770, RZ ;  /* 0x0000777004197816 */ /* 0x010fca00000000ff */
[----:B------:R0:W-:Y:S02]  /*18da10*/  @P4 STG.E.U8 desc[UR4][R16.64], R25 ;  /* 0x0000001910004986 */ /* 0x0001e4000c101104 */
[----:B0-----:R-:W-:-:S05]  /*18da20*/  PRMT R25, R4, 0x7771, RZ ;  /* 0x0000777104197816 */ /* 0x001fca00000000ff */
[----:B------:R0:W-:Y:S02]  /*18da30*/  @P3 STG.E.U8 desc[UR4][R18.64], R25 ;  /* 0x0000001912003986 */ /* 0x0001e4000c101104 */
[C---:B0-----:R-:W-:Y:S02]  /*18da40*/  PRMT R25, R4.reuse, 0x7772, RZ ;  /* 0x0000777204197816 */ /* 0x041fe400000000ff */
[----:B------:R-:W2:Y:S04]  /*18da50*/  LDL.LU.64 R18, [R1+0x42f0] ;  /* 0x0042f00001127983 */ /* 0x000ea80000300a00 */
[----:B------:R0:W-:Y:S02]  /*18da60*/  @P2 STG.E.U8 desc[UR4][R20.64], R25 ;  /* 0x0000001914002986 */ /* 0x0001e4000c101104 */
[----:B0-----:R-:W-:-:S05]  /*18da70*/  PRMT R25, R4, 0x7773, RZ ;  /* 0x0000777304197816 */ /* 0x001fca00000000ff */
[----:B------:R0:W-:Y:S01]  /*18da80*/  @P1 STG.E.U8 desc[UR4][R22.64], R25 ;  /* 0x0000001916001986 */ /* 0x0001e2000c101104 */
[C---:B------:R-:W-:Y:S02]  /*18da90*/  LOP3.LUT P3, RZ, R5.reuse, 0x20000000, RZ, 0xc0, !PT ;  /* 0x2000000005ff7812 */ /* 0x040fe4000786c0ff */
[----:B------:R-:W-:Y:S02]  /*18daa0*/  LOP3.LUT P2, RZ, R5, 0x40000000, RZ, 0xc0, !PT ;  /* 0x4000000005ff7812 */ /* 0x000fe4000784c0ff */
[----:B0-----:R-:W-:-:S05]  /*18dab0*/  PRMT R25, R6, 0x7770, RZ ;  /* 0x0000777006197816 */ /* 0x001fca00000000ff */
[----:B------:R0:W-:Y:S01]  /*18dac0*/  @P0 STG.E.U8 desc[UR4][R2.64], R25 ;  /* 0x0000001902000986 */ /* 0x0001e2000c101104 */
[----:B------:R-:W-:-:S03]  /*18dad0*/  LOP3.LUT P1, RZ, R5, 0x80000000, RZ, 0xc0, !PT ;  /* 0x8000000005ff7812 */ /* 0x000fc6000782c0ff */
[----:B0-----:R-:W3:Y:S04]  /*18dae0*/  LDL.LU.64 R2, [R1+0x4300] ;  /* 0x0043000001027983 */ /* 0x001ee80000300a00 */
[----:B------:R-:W4:Y:S04]  /*18daf0*/  LDL.LU.64 R4, [R1+0x3538] ;  /* 0x0035380001047983 */ /* 0x000f280000300a00 */
[----:B------:R-:W4:Y:S04]  /*18db00*/  LDL.LU.64 R16, [R1+0x4330] ;  /* 0x0043300001107983 */ /* 0x000f280000300a00 */
[----:B------:R-:W4:Y:S04]  /*18db10*/  LDL.LU.64 R22, [R1+0x4328] ;  /* 0x0043280001167983 */ /* 0x000f280000300a00 */
[----:B------:R-:W4:Y:S01]  /*18db20*/  LDL.LU R21, [R1+0x2a8] ;  /* 0x0002a80001157983 */ /* 0x000f220000300800 */
        /* <DEDUP_REMOVED lines=22> */
[C---:B------:R-:W-:Y:S02]  /*18dc90*/  LOP3.LUT P6, RZ, R0.reuse, 0x4, RZ, 0xc0, !PT ;  /* 0x0000000400ff7812 */ /* 0x040fe400078cc0ff */
[----:B------:R-:W-:Y:S02]  /*18dca0*/  LOP3.LUT P0, RZ, R0, 0x1, RZ, 0xc0, !PT ;  /* 0x0000000100ff7812 */ /* 0x000fe4000780c0ff */
[----:B------:R-:W-:-:S09]  /*18dcb0*/  LOP3.LUT R24, R24, 0xfffffdff, RZ, 0xc0, !PT ;  /* 0xfffffdff18187812 */ /* 0x000fd200078ec0ff */
[----:B------:R-:W-:Y:S02]  /*18dcc0*/  @P6 LOP3.LUT R24, R24, 0x200, RZ, 0xfc, !PT ;  /* 0x0000020018186812 */ /* 0x000fe400078efcff */
[----:B------:R-:W-:Y:S01]  /*18dcd0*/  LOP3.LUT P6, RZ, R0, 0x2, RZ, 0xc0, !PT ;  /* 0x0000000200ff7812 */ /* 0x000fe200078cc0ff */
[----:B--2---:R0:W-:Y:S02]  /*18dce0*/  @P3 STG.E.U8 desc[UR4][R18.64], R25 ;  /* 0x0000001912003986 */ /* 0x0041e4000c101104 */
[C---:B0-----:R-:W-:Y:S02]  /*18dcf0*/  PRMT R25, R6.reuse, 0x7772, RZ ;  /* 0x0000777206197816 */ /* 0x041fe400000000ff */
[----:B------:R-:W2:Y:S04]  /*18dd00*/  LDL.LU.64 R18, [R1+0x4340] ;  /* 0x0043400001127983 */ /* 0x000ea80000300a00 */
[----:B------:R-:W2:Y:S04]  /*18dd10*/  LDL.LU R14, [R1+0x2bc] ;  /* 0x0002bc00010e7983 */ /* 0x000ea80000300800 */
[----:B---3--:R0:W-:Y:S02]  /*18dd20*/  @P2 STG.E.U8 desc[UR4][R2.64], R25 ;  /* 0x0000001902002986 */ /* 0x0081e4000c101104 */
[----:B0-----:R-:W-:-:S02]  /*18dd30*/  PRMT R25, R6, 0x7773, RZ ;  /* 0x0000777306197816 */ /* 0x001fc400000000ff */
[----:B------:R-:W3:Y:S04]  /*18dd40*/  LDL.LU.64 R2, [R1+0x3558] ;  /* 0x0035580001027983 */ /* 0x000ee80000300a00 */
[----:B----4-:R0:W-:Y:S02]  /*18dd50*/  @P1 STG.E.U8 desc[UR4][R4.64], R25 ;  /* 0x0000001904001986 */ /* 0x0101e4000c101104 */
[C---:B0-----:R-:W-:Y:S02]  /*18dd60*/  PRMT R25, R21.reuse, 0x7770, RZ ;  /* 0x0000777015197816 */ /* 0x041fe400000000ff */
[----:B------:R-:W4:Y:S04]  /*18dd70*/  LDL.LU.64 R4, [R1+0x4350] ;  /* 0x0043500001047983 */ /* 0x000f280000300a00 */
[----:B------:R0:W-:Y:S04]  /*18dd80*/  @P0 STG.E.U8 desc[UR4][R16.64], R25 ;  /* 0x0000001910000986 */ /* 0x0001e8000c101104 */
[----:B------:R-:W2:Y:S01]  /*18dd90*/  LDL.LU R15, [R1+0x2ac] ;  /* 0x0002ac00010f7983 */ /* 0x000ea20000300800 */
[----:B0-----:R-:W-:-:S05]  /*18dda0*/  PRMT R25, R21, 0x7771, RZ ;  /* 0x0000777115197816 */ /* 0x001fca00000000ff */
[----:B------:R0:W-:Y:S04]  /*18ddb0*/  @P6 STG.E.U8 desc[UR4][R22.64], R25 ;  /* 0x0000001916006986 */ /* 0x0001e8000c101104 */
[----:B0-----:R-:W2:Y:S04]  /*18ddc0*/  LDL.LU.64 R22, [R1+0x3590] ;  /* 0x0035900001167983 */ /* 0x001ea80000300a00 */
[----:B--2---:R0:W-:Y:S04]  /*18ddd0*/  STL.64 [R1+0x5c80], R22 ;  /* 0x005c801601007387 */ /* 0x0041e80000100a00 */
[----:B0-----:R-:W2:Y:S01]  /*18dde0*/  LDL.LU.64 R22, [R1+0x4368] ;  /* 0x0043680001167983 */ /* 0x001ea20000300a00 */
[----:B------:R-:W-:-:S02]  /*18ddf0*/  LOP3.LUT P6, RZ, R24, 0x200, RZ, 0xc0, !PT ;  /* 0x0000020018ff7812 */ /* 0x000fc400078cc0ff */
[----:B------:R-:W-:-:S11]  /*18de00*/  PRMT R25, R21, 0x7772, RZ ;  /* 0x0000777215197816 */ /* 0x000fd600000000ff */
[----:B------:R0:W-:Y:S01]  /*18de10*/  @P6 STG.E.U8 desc[UR4][R18.64], R25 ;  /* 0x0000001912006986 */ /* 0x0001e2000c101104 */
[C---:B------:R-:W-:Y:S02]  /*18de20*/  LOP3.LUT P6, RZ, R24.reuse, 0x100, RZ, 0xc0, !PT ;  /* 0x0000010018ff7812 */ /* 0x040fe400078cc0ff */
[----:B0-----:R-:W-:Y:S01]  /*18de30*/  PRMT R25, R21, 0x7773, RZ ;  /* 0x0000777315197816 */ /* 0x001fe200000000ff */
[----:B--2---:R0:W-:Y:S04]  /*18de40*/  STL.64 [R1+0x5c88], R22 ;  /* 0x005c881601007387 */ /* 0x0041e80000100a00 */
[----:B0-----:R-:W2:Y:S06]  /*18de50*/  LDL.LU.64 R22, [R1+0x4348] ;  /* 0x0043480001167983 */ /* 0x001eac0000300a00 */
        /* <DEDUP_REMOVED lines=9> */
[----:B------:R-:W3:Y:S01]  /*18def0*/  LDL.LU R6, [R1+0x330] ;  /* 0x0003300001067983 */ /* 0x000ee20000300800 */
[----:B0-----:R-:W-:-:S03]  /*18df00*/  PRMT R25, R14, 0x7771, RZ ;  /* 0x000077710e197816 */ /* 0x001fc600000000ff */
        /* <DEDUP_REMOVED lines=34> */
[C---:B0-----:R-:W-:Y:S02]  /*18e130*/  PRMT R25, R6.reuse, 0x7772, RZ ;  /* 0x0000777206197816 */ /* 0x041fe400000000ff */
[----:B------:R-:W3:Y:S04]  /*18e140*/  LDL.LU.64 R20, [R1+0x43f8] ;  /* 0x0043f80001147983 */ /* 0x000ee80000300a00 */
[----:B------:R0:W-:Y:S04]  /*18e150*/  @P1 STG.E.U8 desc[UR4][R2.64], R25 ;  /* 0x0000001902001986 */ /* 0x0001e8000c101104 */
[----:B0-----:R-:W4:Y:S01]  /*18e160*/  LDL.LU.64 R2, [R1+0x43f0] ;  /* 0x0043f00001027983 */ /* 0x001f220000300a00 */
[----:B------:R-:W-:-:S03]  /*18e170*/  PRMT R25, R6, 0x7773, RZ ;  /* 0x0000777306197816 */ /* 0x000fc600000000ff */
[----:B------:R-:W2:Y:S04]  /*18e180*/  LDL.LU.64 R16, [R1+0x4410] ;  /* 0x0044100001107983 */ /* 0x000ea80000300a00 */
[----:B------:R-:W2:Y:S04]  /*18e190*/  LDL.LU R6, [R1+0x320] ;  /* 0x0003200001067983 */ /* 0x000ea80000300800 */
[----:B------:R0:W-:Y:S04]  /*18e1a0*/  @P0 STG.E.U8 desc[UR4][R4.64], R25 ;  /* 0x0000001904000986 */ /* 0x0001e8000c101104 */
[----:B0-----:R-:W4:Y:S01]  /*18e1b0*/  LDL.LU.64 R4, [R1+0x3618] ;  /* 0x0036180001047983 */ /* 0x001f220000300a00 */
[----:B------:R-:W-:-:S02]  /*18e1c0*/  LOP3.LUT P3, RZ, R0, 0x10000, RZ, 0xc0, !PT ;  /* 0x0001000000ff7812 */ /* 0x000fc4000786c0ff */
[C---:B------:R-:W-:Y:S01]  /*18e1d0*/  LOP3.LUT P2, RZ, R0.reuse, 0x20000, RZ, 0xc0, !PT ;  /* 0x0002000000ff7812 */ /* 0x040fe2000784c0ff */
[----:B------:R-:W4:Y:S01]  /*18e1e0*/  LDL.LU.64 R18, [R1+0x4428] ;  /* 0x0044280001127983 */ /* 0x000f220000300a00 */
[C---:B------:R-:W-:Y:S02]  /*18e1f0*/  LOP3.LUT P1, RZ, R0.reuse, 0x40000, RZ, 0xc0, !PT ;  /* 0x0004000000ff7812 */ /* 0x040fe4000782c0ff */
[----:B------:R-:W-:Y:S01]  /*18e200*/  LOP3.LUT P0, RZ, R0, 0x80000, RZ, 0xc0, !PT ;  /* 0x0008000000ff7812 */ /* 0x000fe2000780c0ff */
[----:B------:R-:W4:Y:S04]  /*18e210*/  LDL.LU R11, [R1+0x334] ;  /* 0x00033400010b7983 */ /* 0x000f280000300800 */
[----:B------:R-:W4:Y:S01]  /*18e220*/  LDL.LU R14, [R1+0x8e0] ;  /* 0x0008e000010e7983 */ /* 0x000f220000300800 */
[----:B--2---:R-:W-:-:S05]  /*18e230*/  PRMT R25, R6, 0x7770, RZ ;  /* 0x0000777006197816 */ /* 0x004fca00000000ff */
[----:B---3--:R0:W-:Y:S02]  /*18e240*/  @P3 STG.E.U8 desc[UR4][R20.64], R25 ;  /* 0x0000001914003986 */ /* 0x0081e4000c101104 */
[C---:B0-----:R-:W-:Y:S02]  /*18e250*/  PRMT R25, R6.reuse, 0x7771, RZ ;  /* 0x0000777106197816 */ /* 0x041fe400000000ff */
[----:B------:R-:W2:Y:S04]  /*18e260*/  LDL.LU.64 R20, [R1+0x4420] ;  /* 0x0044200001147983 */ /* 0x000ea80000300a00 */
[----:B----4-:R0:W-:Y:S02]  /*18e270*/  @P2 STG.E.U8 desc[UR4][R2.64], R25 ;  /* 0x0000001902002986 */ /* 0x0101e4000c101104 */
[----:B0-----:R-:W-:-:S02]  /*18e280*/  PRMT R25, R6, 0x7772, RZ ;  /* 0x0000777206197816 */ /* 0x001fc400000000ff */
[----:B------:R-:W3:Y:S04]  /*18e290*/  LDL.LU.64 R2, [R1+0x4430] ;  /* 0x0044300001027983 */ /* 0x000ee80000300a00 */
[----:B------:R0:W-:Y:S04]  /*18e2a0*/  @P1 STG.E.U8 desc[UR4][R16.64], R25 ;  /* 0x0000001910001986 */ /* 0x0001e8000c101104 */
[----:B------:R-:W4:Y:S01]  /*18e2b0*/  LDL.LU R15, [R1+0x324] ;  /* 0x00032400010f7983 */ /* 0x000f220000300800 */
[----:B0-----:R-:W-:-:S05]  /*18e2c0*/  PRMT R25, R6, 0x7773, RZ ;  /* 0x0000777306197816 */ /* 0x001fca00000000ff */
[----:B------:R0:W-:Y:S04]  /*18e2d0*/  @P0 STG.E.U8 desc[UR4][R4.64], R25 ;  /* 0x0000001904000986 */ /* 0x0001e8000c101104 */
[----:B0-----:R-:W2:Y:S04]  /*18e2e0*/  LDL.LU.64 R4, [R1+0x3640] ;  /* 0x0036400001047983 */ /* 0x001ea80000300a00 */
        /* <DEDUP_REMOVED lines=33> */
[----:B------:R-:W-:-:S13]  /*18e500*/  LOP3.LUT P6, RZ, R0, 0x100000, RZ, 0xc0, !PT ;  /* 0x0010000000ff7812 */ /* 0x000fda00078cc0ff */
        /* <DEDUP_REMOVED lines=9> */
[----:B------:R4:W-:Y:S01]  /*18e5a0*/  @P6 STG.E.U8 desc[UR4][R4.64], R24 ;  /* 0x0000001804006986 */ /* 0x0009e2000c101104 */
[----:B------:R-:W-:Y:S02]  /*18e5b0*/  LOP3.LUT P6, RZ, R23, 0x40000000, RZ, 0xc0, !PT ;  /* 0x4000000017ff7812 */ /* 0x000fe400078cc0ff */
[C---:B------:R-:W-:Y:S02]  /*18e5c0*/  LOP3.LUT P5, RZ, R0.reuse, 0x20000000, RZ, 0xc0, !PT ;  /* 0x2000000000ff7812 */ /* 0x040fe400078ac0ff */
[C---:B------:R-:W-:Y:S02]  /*18e5d0*/  LOP3.LUT P4, RZ, R0.reuse, 0x40000000, RZ, 0xc0, !PT ;  /* 0x4000000000ff7812 */ /* 0x040fe4000788c0ff */
[----:B------:R-:W-:Y:S02]  /*18e5e0*/  LOP3.LUT P3, RZ, R0, 0x80000000, RZ, 0xc0, !PT ;  /* 0x8000000000ff7812 */ /* 0x000fe4000786c0ff */
[----:B------:R-:W3:Y:S01]  /*18e5f0*/  LDL.LU R0, [R1+0x328] ;  /* 0x0003280001007983 */ /* 0x000ee20000300800 */
[----:B----4-:R-:W-:-:S03]  /*18e600*/  PRMT R24, R15, 0x7770, RZ ;  /* 0x000077700f187816 */ /* 0x010fc600000000ff */
        /* <DEDUP_REMOVED lines=21> */
[----:B------:R-:W-:-:S05]  /*18e760*/  LOP3.LUT P0, RZ, R14, 0x4, RZ, 0xc0, !PT ;  /* 0x000000040eff7812 */ /* 0x000fca000780c0ff */
[----:B--2---:R0:W-:Y:S01]  /*18e770*/  @P6 STG.E.U8 desc[UR4][R26.64], R24 ;  /* 0x000000181a006986 */ /* 0x0041e2000c101104 */
[----:B------:R-:W-:Y:S02]  /*18e780*/  LOP3.LUT P6, RZ, R23, 0x4000000, RZ, 0xc0, !PT ;  /* 0x0400000017ff7812 */ /* 0x000fe400078cc0ff */
[----:B0-----:R-:W-:-:S11]  /*18e790*/  PRMT R24, R6, 0x7770, RZ ;  /* 0x0000777006187816 */ /* 0x001fd600000000ff */
[----:B----4-:R0:W-:Y:S02]  /*18e7a0*/  @P6 STG.E.U8 desc[UR4][R12.64], R24 ;  /* 0x000000180c006986 */ /* 0x0101e4000c101104 */
[----:B0-----:R-:W-:-:S05]  /*18e7b0*/  PRMT R24, R6, 0x7771, RZ ;  /* 0x0000777106187816 */ /* 0x001fca00000000ff */
[----:B---3--:R0:W-:Y:S02]  /*18e7c0*/  @P5 STG.E.U8 desc[UR4][R28.64], R24 ;  /* 0x000000181c005986 */ /* 0x0081e4000c101104 */
        /* <DEDUP_REMOVED lines=13> */
[----:B0-----:R-:W3:Y:S04]  /*18e8a0*/  LDL.LU.64 R4, [R1+0x4508] ;  /* 0x0045080001047983 */ /* 0x001ee80000300a00 */
[----:B------:R-:W3:Y:S01]  /*18e8b0*/  LDL.LU R6, [R1+0x33c] ;  /* 0x00033c0001067983 */ /* 0x000ee20000300800 */
[----:B------:R-:W-:-:S02]  /*18e8c0*/  LOP3.LUT P3, RZ, R14, 0x8, RZ, 0xc0, !PT ;  /* 0x000000080eff7812 */ /* 0x000fc4000786c0ff */
[----:B------:R-:W-:Y:S01]  /*18e8d0*/  LOP3.LUT P2, RZ, R14, 0x10, RZ, 0xc0, !PT ;  /* 0x000000100eff7812 */ /* 0x000fe2000784c0ff */
        /* <DEDUP_REMOVED lines=48> */
[----:B------:R-:W-:-:S03]  /*18ebe0*/  LOP3.LUT R23, R23, 0xfdffffff, RZ, 0xc0, !PT ;  /* 0xfdffffff17177812 */ /* 0x000fc600078ec0ff */
[----:B------:R-:W4:Y:S04]  /*18ebf0*/  LDL.LU R0, [R1+0x300] ;  /* 0x0003000001007983 */ /* 0x000f280000300800 */
[----:B------:R-:W4:Y:S04]  /*18ec00*/  LDL.LU R15, [R1+0x314] ;  /* 0x00031400010f7983 */ /* 0x000f280000300800 */
[----:B------:R-:W-:Y:S01]  /*18ec10*/  @P6 LOP3.LUT R23, R23, 0x2000000, RZ, 0xfc, !PT ;  /* 0x0200000017176812 */ /* 0x000fe200078efcff */
[----:B------:R-:W4:Y:S01]  /*18ec20*/  LDL.LU.64 R16, [R1+0x4590] ;  /* 0x0045900001107983 */ /* 0x000f220000300a00 */
[----:B------:R-:W-:-:S13]  /*18ec30*/  LOP3.LUT P6, RZ, R14, 0x80, RZ, 0xc0, !PT ;  /* 0x000000800eff7812 */ /* 0x000fda00078cc0ff */
[----:B------:R0:W-:Y:S01]  /*18ec40*/  @P6 STG.E.U8 desc[UR4][R18.64], R24 ;  /* 0x0000001812006986 */ /* 0x0001e2000c101104 */
[----:B------:R-:W-:Y:S02]  /*18ec50*/  LOP3.LUT P6, RZ, R23, 0x2000000, RZ, 0xc0, !PT ;  /* 0x0200000017ff7812 */ /* 0x000fe400078cc0ff */
[----:B0-----:R-:W-:Y:S01]  /*18ec60*/  PRMT R24, R25, 0x7770, RZ ;  /* 0x0000777019187816 */ /* 0x001fe200000000ff */
[----:B------:R-:W4:Y:S10]  /*18ec70*/  LDL.LU.64 R18, [R1+0x45a0] ;  /* 0x0045a00001127983 */ /* 0x000f340000300a00 */
[----:B------:R0:W-:Y:S01]  /*18ec80*/  @P6 STG.E.U8 desc[UR4][R20.64], R24 ;  /* 0x0000001814006986 */ /* 0x0001e2000c101104 */
[----:B------:R-:W-:-:S02]  /*18ec90*/  LOP3.LUT P6, RZ, R23, 0x1000000, RZ, 0xc0, !PT ;  /* 0x0100000017ff7812 */ /* 0x000fc400078cc0ff */
[----:B0-----:R-:W-:Y:S01]  /*18eca0*/  PRMT R24, R25, 0x7771, RZ ;  /* 0x0000777119187816 */ /* 0x001fe200000000ff */
[----:B------:R-:W4:Y:S10]  /*18ecb0*/  LDL.LU.64 R20, [R1+0x37b8] ;  /* 0x0037b80001147983 */ /* 0x000f340000300a00 */
[----:B------:R0:W-:Y:S01]  /*18ecc0*/  @P6 STG.E.U8 desc[UR4][R2.64], R24 ;  /* 0x0000001802006986 */ /* 0x0001e2000c101104 */
[----:B------:R-:W-:-:S02]  /*18ecd0*/  LOP3.LUT P6, RZ, R23, 0x800000, RZ, 0xc0, !PT ;  /* 0x0080000017ff7812 */ /* 0x000fc400078cc0ff */
[----:B0-----:R-:W-:Y:S01]  /*18ece0*/  PRMT R24, R25, 0x7772, RZ ;  /* 0x0000777219187816 */ /* 0x001fe200000000ff */
[----:B------:R-:W4:Y:S10]  /*18ecf0*/  LDL.LU.64 R2, [R1+0x45c0] ;  /* 0x0045c00001027983 */ /* 0x000f340000300a00 */
[----:B---3--:R0:W-:Y:S01]  /*18ed00*/  @P6 STG.E.U8 desc[UR4][R4.64], R24 ;  /* 0x0000001804006986 */ /* 0x0081e2000c101104 */
[----:B------:R-:W-:-:S02]  /*18ed10*/  LOP3.LUT P6, RZ, R23, 0x400000, RZ, 0xc0, !PT ;  /* 0x0040000017ff7812 */ /* 0x000fc400078cc0ff */
[----:B0-----:R-:W-:Y:S01]  /*18ed20*/  PRMT R24, R25, 0x7773, RZ ;  /* 0x0000777319187816 */ /* 0x001fe200000000ff */
[----:B------:R-:W3:Y:S04]  /*18ed30*/  LDL.LU.64 R4, [R1+0x45b8] ;  /* 0x0045b80001047983 */ /* 0x000ee80000300a00 */
[----:B------:R-:W3:Y:S06]  /*18ed40*/  LDL.LU R6, [R1+0x8e4] ;  /* 0x0008e40001067983 */ /* 0x000eec0000300800 */
        /* <DEDUP_REMOVED lines=34> */
[----:B------:R-:W4:Y:S04]  /*18ef70*/  LDL.LU.64 R2, [R1+0x3850] ;  /* 0x0038500001027983 */ /* 0x000f280000300a00 */
[----:B---3--:R0:W-:Y:S04]  /*18ef80*/  @P0 STG.E.U8 desc[UR4][R4.64], R24 ;  /* 0x0000001804000986 */ /* 0x0081e8000c101104 */
[----:B------:R-:W3:Y:S04]  /*18ef90*/  LDL.LU.64 R20, [R1+0x45f0] ;  /* 0x0045f00001147983 */ /* 0x000ee80000300a00 */
[----:B0-----:R-:W3:Y:S04]  /*18efa0*/  LDL.LU.64 R4, [R1+0x45e8] ;  /* 0x0045e80001047983 */ /* 0x001ee80000300a00 */
[----:B------:R-:W3:Y:S04]  /*18efb0*/  LDL.LU.64 R16, [R1+0x45f8] ;  /* 0x0045f80001107983 */ /* 0x000ee80000300a00 */
[----:B------:R-:W3:Y:S01]  /*18efc0*/  LDL.LU R0, [R1+0x304] ;  /* 0x0003040001007983 */ /* 0x000ee20000300800 */
[----:B------:R-:W-:-:S02]  /*18efd0*/  LOP3.LUT P3, RZ, R14, 0x400000, RZ, 0xc0, !PT ;  /* 0x004000000eff7812 */ /* 0x000fc4000786c0ff */
[C---:B------:R-:W-:Y:S01]  /*18efe0*/  LOP3.LUT P2, RZ, R14.reuse, 0x800000, RZ, 0xc0, !PT ;  /* 0x008000000eff7812 */ /* 0x040fe2000784c0ff */
[----:B------:R-:W3:Y:S01]  /*18eff0*/  LDL.LU.64 R18, [R1+0x38d0] ;  /* 0x0038d00001127983 */ /* 0x000ee20000300a00 */
[----:B------:R-:W-:Y:S02]  /*18f000*/  PRMT R24, R15, 0x7772, RZ ;  /* 0x000077720f187816 */ /* 0x000fe400000000ff */
[C---:B------:R-:W-:Y:S01]  /*18f010*/  LOP3.LUT P1, RZ, R14.reuse, 0x1000000, RZ, 0xc0, !PT ;  /* 0x010000000eff7812 */ /* 0x040fe2000782c0ff */
[----:B------:R-:W3:Y:S01]  /*18f020*/  LDL.LU R11, [R1+0x318] ;  /* 0x00031800010b7983 */ /* 0x000ee20000300800 */
[----:B------:R-:W-:-:S05]  /*18f030*/  LOP3.LUT P0, RZ, R14, 0x2000000, RZ, 0xc0, !PT ;  /* 0x020000000eff7812 */ /* 0x000fca000780c0ff */
[----:B--2---:R0:W-:Y:S02]  /*18f040*/  @P3 STG.E.U8 desc[UR4][R28.64], R24 ;  /* 0x000000181c003986 */ /* 0x0041e4000c101104 */
[----:B0-----:R-:W-:-:S05]  /*18f050*/  PRMT R24, R15, 0x7773, RZ ;  /* 0x000077730f187816 */ /* 0x001fca00000000ff */
[----:B----4-:R0:W-:Y:S04]  /*18f060*/  @P2 STG.E.U8 desc[UR4][R2.64], R24 ;  /* 0x0000001802002986 */ /* 0x0101e8000c101104 */
[----:B0-----:R-:W2:Y:S01]  /*18f070*/  LDL.LU.64 R2, [R1+0x4630] ;  /* 0x0046300001027983 */ /* 0x001ea20000300a00 */
[----:B---3--:R-:W-:-:S05]  /*18f080*/  PRMT R24, R0, 0x7770, RZ ;  /* 0x0000777000187816 */ /* 0x008fca00000000ff */
[----:B------:R0:W-:Y:S02]  /*18f090*/  @P1 STG.E.U8 desc[UR4][R20.64], R24 ;  /* 0x0000001814001986 */ /* 0x0001e4000c101104 */
        /* <DEDUP_REMOVED lines=38> */
[----:B------:R-:W-:Y:S02]  /*18f300*/  LOP3.LUT P6, RZ, R14, 0x4000000, RZ, 0xc0, !PT ;  /* 0x040000000eff7812 */ /* 0x000fe400078cc0ff */
[----:B------:R-:W4:Y:S04]  /*18f310*/  LDL.LU.64 R14, [R1+0x4688] ;  /* 0x00468800010e7983 */ /* 0x000f280000300a00 */
[----:B------:R-:W4:Y:S07]  /*18f320*/  LDL.LU R21, [R1+0x31c] ;  /* 0x00031c0001157983 */ /* 0x000f2e0000300800 */
[----:B------:R0:W-:Y:S01]  /*18f330*/  @P6 STG.E.U8 desc[UR4][R16.64], R24 ;  /* 0x0000001810006986 */ /* 0x0001e2000c101104 */
[----:B------:R-:W-:-:S02]  /*18f340*/  LOP3.LUT P6, RZ, R23, 0x20000, RZ, 0xc0, !PT ;  /* 0x0002000017ff7812 */ /* 0x000fc400078cc0ff */
[----:B0-----:R-:W-:Y:S02]  /*18f350*/  PRMT R24, R0, 0x7773, RZ ;  /* 0x0000777300187816 */ /* 0x001fe400000000ff */
[----:B------:R-:W4:Y:S09]  /*18f360*/  LDL.LU R0, [R1+0x30c] ;  /* 0x00030c0001007983 */ /* 0x000f320000300800 */
[----:B------:R0:W-:Y:S01]  /*18f370*/  @P6 STG.E.U8 desc[UR4][R18.64], R24 ;  /* 0x0000001812006986 */ /* 0x0001e2000c101104 */
[----:B------:R-:W-:-:S03]  /*18f380*/  LOP3.LUT P6, RZ, R23, 0x10000, RZ, 0xc0, !PT ;  /* 0x0001000017ff7812 */ /* 0x000fc600078cc0ff */
[----:B------:R-:W4:Y:S01]  /*18f390*/  LDL.LU.64 R16, [R1+0x4680] ;  /* 0x0046800001107983 */ /* 0x000f220000300a00 */
[----:B0-----:R-:W-:-:S03]  /*18f3a0*/  PRMT R24, R11, 0x7770, RZ ;  /* 0x000077700b187816 */ /* 0x001fc600000000ff */
[----:B------:R-:W4:Y:S06]  /*18f3b0*/  LDL.LU.64 R18, [R1+0x46a0] ;  /* 0x0046a00001127983 */ /* 0x000f2c0000300a00 */
[----:B------:R0:W-:Y:S01]  /*18f3c0*/  @P6 STG.E.U8 desc[UR4][R2.64], R24 ;  /* 0x0000001802006986 */ /* 0x0001e2000c101104 */
[----:B------:R-:W-:Y:S02]  /*18f3d0*/  LOP3.LUT P6, RZ, R23, 0x8000, RZ, 0xc0, !PT ;  /* 0x0000800017ff7812 */ /* 0x000fe400078cc0ff */
[----:B0-----:R-:W-:Y:S01]  /*18f3e0*/  PRMT R24, R11, 0x7771, RZ ;  /* 0x000077710b187816 */ /* 0x001fe200000000ff */
[----:B------:R-:W4:Y:S10]  /*18f3f0*/  LDL.LU.64 R2, [R1+0x3a70] ;  /* 0x003a700001027983 */ /* 0x000f340000300a00 */
[----:B---3--:R0:W-:Y:S01]  /*18f400*/  @P6 STG.E.U8 desc[UR4][R4.64], R24 ;  /* 0x0000001804006986 */ /* 0x0081e2000c101104 */
[----:B------:R-:W-:-:S02]  /*18f410*/  LOP3.LUT P6, RZ, R23, 0x4000, RZ, 0xc0, !PT ;  /* 0x0000400017ff7812 */ /* 0x000fc400078cc0ff */
[----:B0-----:R-:W-:Y:S01]  /*18f420*/  PRMT R24, R11, 0x7772, RZ ;  /* 0x000077720b187816 */ /* 0x001fe200000000ff */
[----:B------:R-:W3:Y:S10]  /*18f430*/  LDL.LU.64 R4, [R1+0x46c8] ;  /* 0x0046c80001047983 */ /* 0x000ef40000300a00 */
[----:B--2---:R0:W-:Y:S04]  /*18f440*/  @P6 STG.E.U8 desc[UR4][R26.64], R24 ;  /* 0x000000181a006986 */ /* 0x0041e8000c101104 */
[----:B0-----:R-:W2:Y:S01]  /*18f450*/  LDL.LU.64 R26, [R1+0x5c40] ;  /* 0x005c4000011a7983 */ /* 0x001ea20000300a00 */
[----:B------:R-:W-:-:S02]  /*18f460*/  LOP3.LUT P6, RZ, R23, 0x2000, RZ, 0xc0, !PT ;  /* 0x0000200017ff7812 */ /* 0x000fc400078cc0ff */
[----:B------:R-:W-:-:S11]  /*18f470*/  PRMT R24, R11, 0x7773, RZ ;  /* 0x000077730b187816 */ /* 0x000fd600000000ff */
[----:B--2---:R0:W-:Y:S04]  /*18f480*/  @P6 STG.E.U8 desc[UR4][R26.64], R24 ;  /* 0x000000181a006986 */ /* 0x0041e8000c101104 */
[----:B0-----:R-:W2:Y:S01]  /*18f490*/  LDL.LU.64 R26, [R1+0x5c38] ;  /* 0x005c3800011a7983 */ /* 0x001ea20000300a00 */
[----:B------:R-:W-:Y:S02]  /*18f4a0*/  LOP3.LUT P6, RZ, R23, 0x1000, RZ, 0xc0, !PT ;  /* 0x0000100017ff7812 */ /* 0x000fe400078cc0ff */
[----:B----4-:R-:W-:-:S11]  /*18f4b0*/  PRMT R24, R20, 0x7770, RZ ;  /* 0x0000777014187816 */ /* 0x010fd600000000ff */
        /* <DEDUP_REMOVED lines=27> */
[----:B---3--:R0:W-:Y:S04]  /*18f670*/  @P0 STG.E.U8 desc[UR4][R4.64], R24 ;  /* 0x0000001804000986 */ /* 0x0081e8000c101104 */
[----:B0-----:R-:W3:Y:S04]  /*18f680*/  LDL.LU.64 R4, [R1+0x3b00] ;  /* 0x003b000001047983 */ /* 0x001ee80000300a00 */
[----:B------:R-:W3:Y:S04]  /*18f690*/  LDL.LU.64 R14, [R1+0x46f8] ;  /* 0x0046f800010e7983 */ /* 0x000ee80000300a00 */
[----:B------:R-:W3:Y:S04]  /*18f6a0*/  LDL.LU.64 R16, [R1+0x46f0] ;  /* 0x0046f00001107983 */ /* 0x000ee80000300a00 */
[----:B------:R-:W3:Y:S04]  /*18f6b0*/  LDL.LU.64 R18, [R1+0x4708] ;  /* 0x0047080001127983 */ /* 0x000ee80000300a00 */
[----:B------:R-:W3:Y:S01]  /*18f6c0*/  LDL.LU R2, [R1+0x380] ;  /* 0x0003800001027983 */ /* 0x000ee20000300800 */
[----:B------:R-:W-:-:S02]  /*18f6d0*/  LOP3.LUT P6, RZ, R6, 0x200000, RZ, 0xc0, !PT ;  /* 0x0020000006ff7812 */ /* 0x000fc400078cc0ff */
[----:B------:R-:W-:Y:S01]  /*18f6e0*/  LOP3.LUT R23, R23, 0xfffffffb, RZ, 0xc0, !PT ;  /* 0xfffffffb17177812 */ /* 0x000fe200078ec0ff */
[----:B------:R-:W3:Y:S10]  /*18f6f0*/  LDL.LU R11, [R1+0x370] ;  /* 0x00037000010b7983 */ /* 0x000ef40000300800 */
        /* <DEDUP_REMOVED lines=16> */
[----:B------:R-:W-:Y:S02]  /*18f800*/  LOP3.LUT P2, RZ, R6, 0x400, RZ, 0xc0, !PT ;  /* 0x0000040006ff7812 */ /* 0x000fe4000784c0ff */
[----:B------:R-:W-:-:S05]  /*18f810*/  PRMT R24, R0, 0x7771, RZ ;  /* 0x0000777100187816 */ /* 0x000fca00000000ff */
        /* <DEDUP_REMOVED lines=12> */
[----:B--2---:R0:W-:Y:S02]  /*18f8e0*/  @P3 STG.E.U8 desc[UR4][R28.64], R24 ;  /* 0x000000181c003986 */ /* 0x0041e4000c101104 */
[----:B0-----:R-:W-:Y:S02]  /*18f8f0*/  PRMT R24, R0, 0x7772, RZ ;  /* 0x0000777200187816 */ /* 0x001fe400000000ff */
[----:B------:R-:W-:-:S03]  /*18f900*/  LOP3.LUT P3, RZ, R6, 0x1000000, RZ, 0xc0, !PT ;  /* 0x0100000006ff7812 */ /* 0x000fc6000786c0ff */
[----:B----4-:R0:W-:Y:S02]  /*18f910*/  @P2 STG.E.U8 desc[UR4][R20.64], R24 ;  /* 0x0000001814002986 */ /* 0x0101e4000c101104 */
[----:B0-----:R-:W-:Y:S02]  /*18f920*/  PRMT R24, R0, 0x7773, RZ ;  /* 0x0000777300187816 */ /* 0x001fe400000000ff */
[----:B------:R-:W2:Y:S01]  /*18f930*/  LDL.LU.64 R20, [R1+0x3bd8] ;  /* 0x003bd80001147983 */ /* 0x000ea20000300a00 */
[----:B------:R-:W-:-:S03]  /*18f940*/  LOP3.LUT P2, RZ, R6, 0x2000000, RZ, 0xc0, !PT ;  /* 0x0200000006ff7812 */ /* 0x000fc6000784c0ff */
[----:B---3--:R0:W-:Y:S01]  /*18f950*/  @P1 STG.E.U8 desc[UR4][R4.64], R24 ;  /* 0x0000001804001986 */ /* 0x0081e2000c101104 */
[----:B------:R-:W-:-:S03]  /*18f960*/  LOP3.LUT P1, RZ, R6, 0x4000000, RZ, 0xc0, !PT ;  /* 0x0400000006ff7812 */ /* 0x000fc6000782c0ff */
[----:B0-----:R-:W3:Y:S01]  /*18f970*/  LDL.LU.64 R4, [R1+0x4720] ;  /* 0x0047200001047983 */ /* 0x001ee20000300a00 */
[----:B------:R-:W-:-:S03]  /*18f980*/  PRMT R24, R2, 0x7770, RZ ;  /* 0x0000777002187816 */ /* 0x000fc600000000ff */
[----:B------:R0:W-:Y:S04]  /*18f990*/  STL.64 [R1+0x5c28], R6 ;  /* 0x005c280601007387 */ /* 0x0001e80000100a00 */
[----:B------:R-:W-:Y:S01]  /*18f9a0*/  @P0 STG.E.U8 desc[UR4][R14.64], R24 ;  /* 0x000000180e000986 */ /* 0x000fe2000c101104 */
[----:B------:R-:W-:-:S03]  /*18f9b0*/  LOP3.LUT P0, RZ, R6, 0x8000000, RZ, 0xc0, !PT ;  /* 0x0800000006ff7812 */ /* 0x000fc6000780c0ff */
[----:B0-----:R-:W4:Y:S04]  /*18f9c0*/  LDL.LU.64 R6, [R1+0x4718] ;  /* 0x0047180001067983 */ /* 0x001f280000300a00 */
[----:B------:R-:W2:Y:S04]  /*18f9d0*/  LDL.LU R3, [R1+0x384] ;  /* 0x0003840001037983 */ /* 0x000ea80000300800 */
[----:B------:R-:W2:Y:S04]  /*18f9e0*/  LDL.LU.64 R26, [R1+0x4760] ;  /* 0x00476000011a7983 */ /* 0x000ea80000300a00 */
[----:B--2---:R0:W-:Y:S04]  /*18f9f0*/  STL.64 [R1+0x5c18], R26 ;  /* 0x005c181a01007387 */ /* 0x0041e80000100a00 */
        /* <DEDUP_REMOVED lines=8> */
[----:B------:R-:W-:Y:S04]  /*18fa80*/  @P6 STG.E.U8 desc[UR4][R20.64], R24 ;  /* 0x0000001814006986 */ /* 0x000fe8000c101104 */
[----:B--2---:R0:W-:Y:S04]  /*18fa90*/  STL.64 [R1+0x5c20], R26 ;  /* 0x005c201a01007387 */ /* 0x0041e80000100a00 */
[----:B0-----:R-:W2:Y:S01]  /*18faa0*/  LDL.LU.64 R26, [R1+0x4738] ;  /* 0x00473800011a7983 */ /* 0x001ea20000300a00 */
[----:B------:R-:W-:Y:S02]  /*18fab0*/  LOP3.LUT P6, RZ, R23, 0x80, RZ, 0xc0, !PT ;  /* 0x0000008017ff7812 */ /* 0x000fe400078cc0ff */
[----:B------:R-:W-:Y:S01]  /*18fac0*/  PRMT R24, R11, 0x7770, RZ ;  /* 0x000077700b187816 */ /* 0x000fe200000000ff */
[----:B------:R-:W2:Y:S04]  /*18fad0*/  LDL.LU.64 R12, [R1+0x4758] ;  /* 0x00475800010c7983 */ /* 0x000ea80000300a00 */
[----:B------:R-:W2:Y:S04]  /*18fae0*/  LDL.LU R0, [R1+0x374] ;  /* 0x0003740001007983 */ /* 0x000ea80000300800 */
[----:B------:R-:W2:Y:S04]  /*18faf0*/  LDL.LU.64 R28, [R1+0x4768] ;  /* 0x00476800011c7983 */ /* 0x000ea80000300a00 */
        /* <DEDUP_REMOVED lines=11> */
[----:B------:R-:W3:Y:S04]  /*18fbb0*/  LDL.LU R2, [R1+0x8e8] ;  /* 0x0008e80001027983 */ /* 0x000ee80000300800 */
        /* <DEDUP_REMOVED lines=11> */
[----:B0-----:R-:W-:-:S11]  /*18fc70*/  PRMT R24, R3, 0x7771, RZ ;  /* 0x0000777103187816 */ /* 0x001fd600000000ff */
[----:B------:R0:W-:Y:S02]  /*18fc80*/  @P6 STG.E.U8 desc[UR4][R12.64], R24 ;  /* 0x000000180c006986 */ /* 0x0001e4000c101104 */
[----:B0-----:R-:W-:-:S05]  /*18fc90*/  PRMT R24, R3, 0x7772, RZ ;  /* 0x0000777203187816 */ /* 0x001fca00000000ff */
        /* <DEDUP_REMOVED lines=8> */
[----:B----4-:R0:W-:Y:S01]  /*18fd20*/  @P1 STG.E.U8 desc[UR4][R20.64], R24 ;  /* 0x0000001814001986 */ /* 0x0101e2000c101104 */
[C---:B------:R-:W-:Y:S02]  /*18fd30*/  LOP3.LUT P3, RZ, R6.reuse, 0x10000000, RZ, 0xc0, !PT ;  /* 0x1000000006ff7812 */ /* 0x040fe4000786c0ff */
[C---:B------:R-:W-:Y:S02]  /*18fd40*/  LOP3.LUT P2, RZ, R6.reuse, 0x20000000, RZ, 0xc0, !PT ;  /* 0x2000000006ff7812 */ /* 0x040fe4000784c0ff */
[----:B------:R-:W-:Y:S02]  /*18fd50*/  LOP3.LUT P1, RZ, R6, 0x40000000, RZ, 0xc0, !PT ;  /* 0x4000000006ff7812 */ /* 0x000fe4000782c0ff */
[----:B0-----:R-:W-:-:S05]  /*18fd60*/  PRMT R24, R0, 0x7773, RZ ;  /* 0x0000777300187816 */ /* 0x001fca00000000ff */
[----:B------:R0:W-:Y:S01]  /*18fd70*/  @P0 STG.E.U8 desc[UR4][R4.64], R24 ;  /* 0x0000001804000986 */ /* 0x0001e2000c101104 */
[----:B------:R-:W-:-:S03]  /*18fd80*/  LOP3.LUT P0, RZ, R6, 0x80000000, RZ, 0xc0, !PT ;  /* 0x8000000006ff7812 */ /* 0x000fc6000780c0ff */
[----:B------:R-:W2:Y:S04]  /*18fd90*/  LDL.LU R6, [R1+0x388] ;  /* 0x0003880001067983 */ /* 0x000ea80000300800 */
[----:B------:R-:W3:Y:S04]  /*18fda0*/  LDL.LU.64 R18, [R1+0x47c8] ;  /* 0x0047c80001127983 */ /* 0x000ee80000300a00 */
[----:B------:R-:W4:Y:S04]  /*18fdb0*/  LDL.LU.64 R20, [R1+0x47c0] ;  /* 0x0047c00001147983 */ /* 0x000f280000300a00 */
[----:B0-----:R-:W4:Y:S04]  /*18fdc0*/  LDL.LU.64 R4, [R1+0x47d8] ;  /* 0x0047d80001047983 */ /* 0x001f280000300a00 */
[----:B------:R-:W4:Y:S04]  /*18fdd0*/  LDL.LU.64 R14, [R1+0x3f78] ;  /* 0x003f7800010e7983 */ /* 0x000f280000300a00 */
[----:B------:R-:W4:Y:S04]  /*18fde0*/  LDL.LU.64 R16, [R1+0x47f8] ;  /* 0x0047f80001107983 */ /* 0x000f280000300a00 */
        /* <DEDUP_REMOVED lines=9> */
[----:B------:R-:W4:Y:S04]  /*18fe80*/  LDL.LU R0, [R1+0x38c] ;  /* 0x00038c0001007983 */ /* 0x000f280000300800 */
[----:B0-----:R-:W2:Y:S04]  /*18fe90*/  LDL.LU.64 R4, [R1+0x3ff8] ;  /* 0x003ff80001047983 */ /* 0x001ea80000300a00 */
        /* <DEDUP_REMOVED lines=28> */
[----:B------:R-:W-:Y:S02]  /*190060*/  PRMT R24, R6, 0x7773, RZ ;  /* 0x0000777306187816 */ /* 0x000fe400000000ff */
[----:B------:R-:W2:Y:S07]  /*190070*/  LDL.LU R6, [R1+0x37c] ;  /* 0x00037c0001067983 */ /* 0x000eae0000300800 */
[----:B------:R-:W-:Y:S01]  /*190080*/  @P6 LOP3.LUT R23, R23, 0x2, RZ, 0xfc, !PT ;  /* 0x0000000217176812 */ /* 0x000fe200078efcff */
[----:B------:R0:W-:Y:S01]  /*190090*/  @P0 STG.E.U8 desc[UR4][R14.64], R24 ;  /* 0x000000180e000986 */ /* 0x0001e2000c101104 */
[----:B------:R-:W-:-:S03]  /*1900a0*/  LOP3.LUT P6, RZ, R2, 0x1, RZ, 0xc0, !PT ;  /* 0x0000000102ff7812 */ /* 0x000fc600078cc0ff */
[----:B------:R-:W2:Y:S01]  /*1900b0*/  LDL.LU R3, [R1+0x360] ;  /* 0x0003600001037983 */ /* 0x000ea20000300800 */
[----:B0-----:R-:W-:-:S09]  /*1900c0*/  PRMT R24, R11, 0x7770, RZ ;  /* 0x000077700b187816 */ /* 0x001fd200000000ff */
        /* <DEDUP_REMOVED lines=16> */
[----:B------:R-:W3:Y:S01]  /*1901d0*/  LDL.LU.64 R18, [R1+0x4890] ;  /* 0x0048900001127983 */ /* 0x000ee20000300a00 */
        /* <DEDUP_REMOVED lines=33> */
[----:B----4-:R0:W-:Y:S02]  /*1903f0*/  @P1 STG.E.U8 desc[UR4][R20.64], R23 ;  /* 0x0000001714001986 */ /* 0x0101e4000c101104 */
[----:B0-----:R-:W-:Y:S02]  /*190400*/  PRMT R23, R3, 0x7772, RZ ;  /* 0x0000777203177816 */ /* 0x001fe400000000ff */
[----:B------:R-:W2:Y:S04]  /*190410*/  LDL.LU.64 R20, [R1+0x4118] ;  /* 0x0041180001147983 */ /* 0x000ea80000300a00 */
[----:B------:R0:W-:Y:S04]  /*190420*/  @P0 STG.E.U8 desc[UR4][R4.64], R23 ;  /* 0x0000001704000986 */ /* 0x0001e8000c101104 */
[----:B------:R-:W3:Y:S04]  /*190430*/  LDL.LU.64 R14, [R1+0x48c8] ;  /* 0x0048c800010e7983 */ /* 0x000ee80000300a00 */
[----:B0-----:R-:W4:Y:S04]  /*190440*/  LDL.LU.64 R4, [R1+0x48c0] ;  /* 0x0048c00001047983 */ /* 0x001f280000300a00 */
[----:B------:R-:W3:Y:S04]  /*190450*/  LDL.LU.64 R16, [R1+0x48d8] ;  /* 0x0048d80001107983 */ /* 0x000ee80000300a00 */
[----:B------:R-:W3:Y:S01]  /*190460*/  LDL.LU R6, [R1+0x340] ;  /* 0x0003400001067983 */ /* 0x000ee20000300800 */
[----:B------:R-:W-:-:S02]  /*190470*/  LOP3.LUT P6, RZ, R2, 0x8000000, RZ, 0xc0, !PT ;  /* 0x0800000002ff7812 */ /* 0x000fc400078cc0ff */
[----:B------:R-:W-:Y:S01]  /*190480*/  LOP3.LUT R22, R22, 0xfffbffff, RZ, 0xc0, !PT ;  /* 0xfffbffff16167812 */ /* 0x000fe200078ec0ff */
[----:B------:R-:W4:Y:S01]  /*190490*/  LDL.LU.64 R18, [R1+0x4158] ;  /* 0x0041580001127983 */ /* 0x000f220000300a00 */
[C---:B------:R-:W-:Y:S02]  /*1904a0*/  LOP3.LUT P3, RZ, R2.reuse, 0x8000, RZ, 0xc0, !PT ;  /* 0x0000800002ff7812 */ /* 0x040fe4000786c0ff */
[C---:B------:R-:W-:Y:S01]  /*1904b0*/  LOP3.LUT P2, RZ, R2.reuse, 0x10000, RZ, 0xc0, !PT ;  /* 0x0001000002ff7812 */ /* 0x040fe2000784c0ff */
[----:B------:R-:W4:Y:S01]  /*1904c0*/  LDL.LU R11, [R1+0x364] ;  /* 0x00036400010b7983 */ /* 0x000f220000300800 */
[----:B------:R-:W-:Y:S02]  /*1904d0*/  PRMT R23, R3, 0x7773, RZ ;  /* 0x0000777303177816 */ /* 0x000fe400000000ff */
[----:B------:R-:W-:Y:S01]  /*1904e0*/  LOP3.LUT P1, RZ, R2, 0x20000, RZ, 0xc0, !PT ;  /* 0x0002000002ff7812 */ /* 0x000fe2000782c0ff */
[----:B------:R-:W4:Y:S02]  /*1904f0*/  LDL.LU R0, [R1+0x8ec] ;  /* 0x0008ec0001007983 */ /* 0x000f240000300800 */
        /* <DEDUP_REMOVED lines=22> */
[C---:B------:R-:W-:Y:S02]  /*190660*/  LOP3.LUT P5, RZ, R2.reuse, 0x10000000, RZ, 0xc0, !PT ;  /* 0x1000000002ff7812 */ /* 0x040fe400078ac0ff */
[----:B------:R-:W-:-:S05]  /*190670*/  LOP3.LUT P4, RZ, R2, 0x20000000, RZ, 0xc0, !PT ;  /* 0x2000000002ff7812 */ /* 0x000fca000788c0ff */
[----:B------:R-:W-:Y:S02]  /*190680*/  @P6 LOP3.LUT R22, R22, 0x2000000, RZ, 0xfc, !PT ;  /* 0x0200000016166812 */ /* 0x000fe400078efcff */
[C---:B------:R-:W-:Y:S01]  /*190690*/  LOP3.LUT P6, RZ, R2.reuse, 0x80000, RZ, 0xc0, !PT ;  /* 0x0008000002ff7812 */ /* 0x040fe200078cc0ff */
[----:B--2---:R0:W-:Y:S01]  /*1906a0*/  @P3 STG.E.U8 desc[UR4][R20.64], R23 ;  /* 0x0000001714003986 */ /* 0x0041e2000c101104 */
[----:B------:R-:W-:-:S03]  /*1906b0*/  LOP3.LUT P3, RZ, R2, 0x40000000, RZ, 0xc0, !PT ;  /* 0x4000000002ff7812 */ /* 0x000fc6000786c0ff */
[----:B0-----:R-:W2:Y:S01]  /*1906c0*/  LDL.LU.64 R20, [R1+0x48f8] ;  /* 0x0048f80001147983 */ /* 0x001ea20000300a00 */
[----:B---3--:R-:W-:-:S05]  /*1906d0*/  PRMT R23, R6, 0x7770, RZ ;  /* 0x0000777006177816 */ /* 0x008fca00000000ff */
[----:B------:R0:W-:Y:S01]  /*1906e0*/  @P2 STG.E.U8 desc[UR4][R14.64], R23 ;  /* 0x000000170e002986 */ /* 0x0001e2000c101104 */
[----:B------:R-:W-:-:S03]  /*1906f0*/  LOP3.LUT P2, RZ, R2, 0x80000000, RZ, 0xc0, !PT ;  /* 0x8000000002ff7812 */ /* 0x000fc6000784c0ff */
[----:B------:R-:W3:Y:S01]  /*190700*/  LDL.LU.64 R2, [R1+0x48f0] ;  /* 0x0048f00001027983 */ /* 0x000ee20000300a00 */
[----:B0-----:R-:W-:-:S05]  /*190710*/  PRMT R23, R6, 0x7771, RZ ;  /* 0x0000777106177816 */ /* 0x001fca00000000ff */
        /* <DEDUP_REMOVED lines=42> */
[----:B------:R-:W-:-:S07]  /*1909c0*/  LOP3.LUT P0, RZ, R0, 0x2, RZ, 0xc0, !PT ;  /* 0x0000000200ff7812 */ /* 0x000fce000780c0ff */
[----:B--2---:R0:W-:Y:S01]  /*1909d0*/  @P6 STG.E.U8 desc[UR4][R24.64], R23 ;  /* 0x0000001718006986 */ /* 0x0041e2000c101104 */
[----:B------:R-:W-:Y:S02]  /*1909e0*/  LOP3.LUT P6, RZ, R22, 0x80000, RZ, 0xc0, !PT ;  /* 0x0008000016ff7812 */ /* 0x000fe400078cc0ff */
[----:B0-----:R-:W-:-:S11]  /*1909f0*/  PRMT R23, R14, 0x7772, RZ ;  /* 0x000077720e177816 */ /* 0x001fd600000000ff */
[----:B------:R0:W-:Y:S01]  /*190a00*/  @P6 STG.E.U8 desc[UR4][R26.64], R23 ;  /* 0x000000171a006986 */ /* 0x0001e2000c101104 */
[----:B------:R-:W-:Y:S02]  /*190a10*/  LOP3.LUT P6, RZ, R22, 0x40000, RZ, 0xc0, !PT ;  /* 0x0004000016ff7812 */ /* 0x000fe400078cc0ff */
[----:B0-----:R-:W-:-:S11]  /*190a20*/  PRMT R23, R14, 0x7773, RZ ;  /* 0x000077730e177816 */ /* 0x001fd600000000ff */
[----:B---3--:R0:W-:Y:S02]  /*190a30*/  @P6 STG.E.U8 desc[UR4][R12.64], R23 ;  /* 0x000000170c006986 */ /* 0x0081e4000c101104 */
[C---:B0-----:R-:W-:Y:S02]  /*190a40*/  PRMT R23, R6.reuse, 0x7770, RZ ;  /* 0x0000777006177816 */ /* 0x041fe400000000ff */
[----:B------:R-:W2:Y:S04]  /*190a50*/  LDL.LU.64 R12, [R1+0x49a0] ;  /* 0x0049a000010c7983 */ /* 0x000ea80000300a00 */
        /* <DEDUP_REMOVED lines=64> */
[----:B------:R-:W4:Y:S01]  /*190e60*/  LDL.LU R21, [R1+0x3d0] ;  /* 0x0003d00001157983 */ /* 0x000f220000300800 */
[----:B------:R-:W-:-:S03]  /*190e70*/  LOP3.LUT R22, R22, 0xfffdffff, RZ, 0xc0, !PT ;  /* 0xfffdffff16167812 */ /* 0x000fc600078ec0ff */
[----:B------:R-:W4:Y:S04]  /*190e80*/  LDL.LU.64 R12, [R1+0x4378] ;  /* 0x00437800010c7983 */ /* 0x000f280000300a00 */
[----:B------:R-:W4:Y:S04]  /*190e90*/  LDL.LU.64 R14, [R1+0x4a58] ;  /* 0x004a5800010e7983 */ /* 0x000f280000300a00 */
[----:B------:R-:W-:Y:S02]  /*190ea0*/  @P6 LOP3.LUT R22, R22, 0x20000, RZ, 0xfc, !PT ;  /* 0x0002000016166812 */ /* 0x000fe400078efcff */
        /* <DEDUP_REMOVED lines=10> */
[----:B------:R-:W-:-:S03]  /*190f50*/  LOP3.LUT P6, RZ, R22, 0x8000, RZ, 0xc0, !PT ;  /* 0x0000800016ff7812 */ /* 0x000fc600078cc0ff */
[----:B------:R-:W4:Y:S01]  /*190f60*/  LDL.LU R6, [R1+0x354] ;  /* 0x0003540001067983 */ /* 0x000f220000300800 */
[----:B0-----:R-:W-:-:S03]  /*190f70*/  PRMT R23, R28, 0x7771, RZ ;  /* 0x000077711c177816 */ /* 0x001fc600000000ff */
[----:B------:R-:W4:Y:S06]  /*190f80*/  LDL.LU.64 R2, [R1+0x43b8] ;  /* 0x0043b80001027983 */ /* 0x000f2c0000300a00 */
[----:B---3--:R0:W-:Y:S01]  /*190f90*/  @P6 STG.E.U8 desc[UR4][R4.64], R23 ;  /* 0x0000001704006986 */ /* 0x0081e2000c101104 */
[----:B------:R-:W-:Y:S02]  /*190fa0*/  LOP3.LUT P6, RZ, R22, 0x4000, RZ, 0xc0, !PT ;  /* 0x0000400016ff7812 */ /* 0x000fe400078cc0ff */
[----:B0-----:R-:W-:Y:S01]  /*190fb0*/  PRMT R23, R28, 0x7772, RZ ;  /* 0x000077721c177816 */ /* 0x001fe200000000ff */
[----:B------:R-:W3:Y:S04]  /*190fc0*/  LDL.LU.64 R4, [R1+0x4a90] ;  /* 0x004a900001047983 */ /* 0x000ee80000300a00 */
[----:B------:R-:W3:Y:S06]  /*190fd0*/  LDL.LU R29, [R1+0x8f0] ;  /* 0x0008f000011d7983 */ /* 0x000eec0000300800 */
        /* <DEDUP_REMOVED lines=34> */
[----:B------:R-:W4:Y:S04]  /*191200*/  LDL.LU.64 R2, [R1+0x4aa0] ;  /* 0x004aa00001027983 */ /* 0x000f280000300a00 */
[----:B---3--:R0:W-:Y:S04]  /*191210*/  @P0 STG.E.U8 desc[UR4][R4.64], R23 ;  /* 0x0000001704000986 */ /* 0x0081e8000c101104 */
[----:B0-----:R-:W3:Y:S04]  /*191220*/  LDL.LU.64 R4, [R1+0x4408] ;  /* 0x0044080001047983 */ /* 0x001ee80000300a00 */
[----:B------:R-:W3:Y:S04]  /*191230*/  LDL.LU.64 R14, [R1+0x4ac0] ;  /* 0x004ac000010e7983 */ /* 0x000ee80000300a00 */
[----:B------:R-:W3:Y:S04]  /*191240*/  LDL.LU.64 R20, [R1+0x4ab8] ;  /* 0x004ab80001147983 */ /* 0x000ee80000300a00 */
[----:B------:R-:W3:Y:S01]  /*191250*/  LDL.LU R19, [R1+0x3d4] ;  /* 0x0003d40001137983 */ /* 0x000ee20000300800 */
        /* <DEDUP_REMOVED lines=21> */
[----:B------:R-:W-:Y:S02]  /*1913b0*/  LOP3.LUT P2, RZ, R0, 0x400000, RZ, 0xc0, !PT ;  /* 0x0040000000ff7812 */ /* 0x000fe4000784c0ff */
[----:B------:R-:W-:Y:S02]  /*1913c0*/  PRMT R23, R6, 0x7771, RZ ;  /* 0x0000777106177816 */ /* 0x000fe400000000ff */
[----:B------:R-:W-:-:S05]  /*1913d0*/  LOP3.LUT P1, RZ, R0, 0x800000, RZ, 0xc0, !PT ;  /* 0x0080000000ff7812 */ /* 0x000fca000782c0ff */
        /* <DEDUP_REMOVED lines=10> */
[----:B----4-:R0:W-:Y:S02]  /*191480*/  @P2 STG.E.U8 desc[UR4][R2.64], R23 ;  /* 0x0000001702002986 */ /* 0x0101e4000c101104 */
[----:B0-----:R-:W-:-:S02]  /*191490*/  PRMT R23, R6, 0x7773, RZ ;  /* 0x0000777306177816 */ /* 0x001fc400000000ff */
[----:B------:R-:W4:Y:S04]  /*1914a0*/  LDL.LU.64 R2, [R1+0x4450] ;  /* 0x0044500001027983 */ /* 0x000f280000300a00 */
[----:B---3--:R0:W-:Y:S02]  /*1914b0*/  @P1 STG.E.U8 desc[UR4][R4.64], R23 ;  /* 0x0000001704001986 */ /* 0x0081e4000c101104 */
[C---:B0-----:R-:W-:Y:S02]  /*1914c0*/  PRMT R23, R19.reuse, 0x7770, RZ ;  /* 0x0000777013177816 */ /* 0x041fe400000000ff */
[----:B------:R-:W3:Y:S04]  /*1914d0*/  LDL.LU.64 R4, [R1+0x4af0] ;  /* 0x004af00001047983 */ /* 0x000ee80000300a00 */
        /* <DEDUP_REMOVED lines=14> */
[----:B----4-:R0:W-:Y:S01]  /*1915c0*/  @P6 STG.E.U8 desc[UR4][R2.64], R23 ;  /* 0x0000001702006986 */ /* 0x0101e2000c101104 */
[----:B------:R-:W-:-:S03]  /*1915d0*/  LOP3.LUT P6, RZ, R22, 0x80, RZ, 0xc0, !PT ;  /* 0x0000008016ff7812 */ /* 0x000fc600078cc0ff */
[----:B------:R-:W4:Y:S04]  /*1915e0*/  LDL.LU.64 R24, [R1+0x4b28] ;  /* 0x004b280001187983 */ /* 0x000f280000300a00 */
[----:B------:R-:W4:Y:S04]  /*1915f0*/  LDL.LU.64 R26, [R1+0x4b20] ;  /* 0x004b2000011a7983 */ /* 0x000f280000300a00 */
[----:B------:R-:W4:Y:S04]  /*191600*/  LDL.LU.64 R12, [R1+0x4b30] ;  /* 0x004b3000010c7983 */ /* 0x000f280000300a00 */
[----:B------:R-:W4:Y:S04]  /*191610*/  LDL.LU.64 R14, [R1+0x44e8] ;  /* 0x0044e800010e7983 */ /* 0x000f280000300a00 */
[----:B------:R-:W4:Y:S04]  /*191620*/  LDL.LU R6, [R1+0x35c] ;  /* 0x00035c0001067983 */ /* 0x000f280000300800 */
[----:B------:R-:W4:Y:S04]  /*191630*/  LDL.LU.64 R16, [R1+0x4b58] ;  /* 0x004b580001107983 */ /* 0x000f280000300a00 */
[----:B------:R-:W4:Y:S01]  /*191640*/  LDL.LU.64 R18, [R1+0x4b50] ;  /* 0x004b500001127983 */ /* 0x000f220000300a00 */
[----:B0-----:R-:W-:-:S03]  /*191650*/  PRMT R23, R28, 0x7770, RZ ;  /* 0x000077701c177816 */ /* 0x001fc600000000ff */
[----:B------:R-:W4:Y:S04]  /*191660*/  LDL.LU.64 R2, [R1+0x4b68] ;  /* 0x004b680001027983 */ /* 0x000f280000300a00 */
[----:B---3--:R0:W-:Y:S01]  /*191670*/  @P6 STG.E.U8 desc[UR4][R4.64], R23 ;  /* 0x0000001704006986 */ /* 0x0081e2000c101104 */
        /* <DEDUP_REMOVED lines=21> */
[----:B----4-:R0:W-:Y:S01]  /*1917d0*/  @P6 STG.E.U8 desc[UR4][R24.64], R23 ;  /* 0x0000001718006986 */ /* 0x0101e2000c101104 */
        /* <DEDUP_REMOVED lines=15> */
[----:B------:R-:W2:Y:S04]  /*1918d0*/  LDL.LU.64 R2, [R1+0x4b80] ;  /* 0x004b800001027983 */ /* 0x000ea80000300a00 */
[----:B---3--:R0:W-:Y:S04]  /*1918e0*/  @P0 STG.E.U8 desc[UR4][R4.64], R23 ;  /* 0x0000001704000986 */ /* 0x0081e8000c101104 */
[----:B0-----:R-:W3:Y:S04]  /*1918f0*/  LDL.LU.64 R4, [R1+0x4ba0] ;  /* 0x004ba00001047983 */ /* 0x001ee80000300a00 */
[----:B------:R-:W2:Y:S01]  /*191900*/  LDL.LU R6, [R1+0x3dc] ;  /* 0x0003dc0001067983 */ /* 0x000ea20000300800 */
[----:B------:R-:W-:-:S02]  /*191910*/  LOP3.LUT P3, RZ, R29, 0x100, RZ, 0xc0, !PT ;  /* 0x000001001dff7812 */ /* 0x000fc4000786c0ff */
[C---:B------:R-:W-:Y:S02]  /*191920*/  LOP3.LUT P2, RZ, R29.reuse, 0x200, RZ, 0xc0, !PT ;  /* 0x000002001dff7812 */ /* 0x040fe4000784c0ff */
[----:B------:R-:W-:Y:S01]  /*191930*/  LOP3.LUT P1, RZ, R29, 0x400, RZ, 0xc0, !PT ;  /* 0x000004001dff7812 */ /* 0x000fe2000782c0ff */
[----:B------:R-:W3:Y:S04]  /*191940*/  LDL.LU.64 R14, [R1+0x4588] ;  /* 0x00458800010e7983 */ /* 0x000ee80000300a00 */
[----:B------:R-:W3:Y:S04]  /*191950*/  LDL.LU.64 R16, [R1+0x4bc0] ;  /* 0x004bc00001107983 */ /* 0x000ee80000300a00 */
[----:B------:R-:W3:Y:S01]  /*191960*/  LDL.LU R0, [R1+0x3c0] ;  /* 0x0003c00001007983 */ /* 0x000ee20000300800 */
[----:B--2---:R-:W-:-:S05]  /*191970*/  PRMT R23, R6, 0x7770, RZ ;  /* 0x0000777006177816 */ /* 0x004fca00000000ff */
[----:B----4-:R0:W-:Y:S02]  /*191980*/  @P3 STG.E.U8 desc[UR4][R18.64], R23 ;  /* 0x0000001712003986 */ /* 0x0101e4000c101104 */
[C---:B0-----:R-:W-:Y:S02]  /*191990*/  PRMT R23, R6.reuse, 0x7771, RZ ;  /* 0x0000777106177816 */ /* 0x041fe400000000ff */
[----:B------:R-:W2:Y:S04]  /*1919a0*/  LDL.LU.64 R18, [R1+0x4bb8] ;  /* 0x004bb80001127983 */ /* 0x000ea80000300a00 */
[----:B------:R0:W-:Y:S02]  /*1919b0*/  @P2 STG.E.U8 desc[UR4][R2.64], R23 ;  /* 0x0000001702002986 */ /* 0x0001e4000c101104 */
[----:B0-----:R-:W-:-:S02]  /*1919c0*/  PRMT R23, R6, 0x7772, RZ ;  /* 0x0000777206177816 */ /* 0x001fc400000000ff */
[----:B------:R-:W4:Y:S04]  /*1919d0*/  LDL.LU.64 R2, [R1+0x4bd0] ;  /* 0x004bd00001027983 */ /* 0x000f280000300a00 */
[----:B------:R-:W2:Y:S04]  /*1919e0*/  LDL.LU R11, [R1+0x3a0] ;  /* 0x0003a000010b7983 */ /* 0x000ea80000300800 */
[----:B---3--:R0:W-:Y:S04]  /*1919f0*/  @P1 STG.E.U8 desc[UR4][R4.64], R23 ;  /* 0x0000001704001986 */ /* 0x0081e8000c101104 */
[----:B0-----:R-:W3:Y:S04]  /*191a00*/  LDL.LU.64 R4, [R1+0x45e0] ;  /* 0x0045e00001047983 */ /* 0x001ee80000300a00 */
        /* <DEDUP_REMOVED lines=28> */
[C---:B------:R-:W-:Y:S02]  /*191bd0*/  LOP3.LUT P6, RZ, R29.reuse, 0x2000, RZ, 0xc0, !PT ;  /* 0x000020001dff7812 */ /* 0x040fe400078cc0ff */
[----:B------:R-:W-:Y:S02]  /*191be0*/  LOP3.LUT P0, RZ, R29, 0x800, RZ, 0xc0, !PT ;  /* 0x000008001dff7812 */ /* 0x000fe4000780c0ff */
[----:B------:R-:W-:Y:S02]  /*191bf0*/  LOP3.LUT R22, R22, 0xfffffffd, RZ, 0xc0, !PT ;  /* 0xfffffffd16167812 */ /* 0x000fe400078ec0ff */
[----:B------:R-:W-:Y:S02]  /*191c00*/  PRMT R23, R6, 0x7773, RZ ;  /* 0x0000777306177816 */ /* 0x000fe400000000ff */
[----:B------:R-:W2:Y:S04]  /*191c10*/  LDL.LU R6, [R1+0x3c4] ;  /* 0x0003c40001067983 */ /* 0x000ea80000300800 */
[----:B------:R-:W2:Y:S04]  /*191c20*/  LDL.LU R28, [R1+0x3a4] ;  /* 0x0003a400011c7983 */ /* 0x000ea80000300800 */
[----:B------:R-:W2:Y:S04]  /*191c30*/  LDL.LU.64 R26, [R1+0x4c30] ;  /* 0x004c3000011a7983 */ /* 0x000ea80000300a00 */
[----:B------:R-:W2:Y:S01]  /*191c40*/  LDL.LU.64 R12, [R1+0x4c28] ;  /* 0x004c2800010c7983 */ /* 0x000ea20000300a00 */
[----:B------:R-:W-:-:S02]  /*191c50*/  @P6 LOP3.LUT R22, R22, 0x2, RZ, 0xfc, !PT ;  /* 0x0000000216166812 */ /* 0x000fc400078efcff */
[----:B------:R-:W-:Y:S01]  /*191c60*/  LOP3.LUT P6, RZ, R29, 0x1000, RZ, 0xc0, !PT ;  /* 0x000010001dff7812 */ /* 0x000fe200078cc0ff */
[----:B------:R0:W-:Y:S02]  /*191c70*/  @P0 STG.E.U8 desc[UR4][R14.64], R23 ;  /* 0x000000170e000986 */ /* 0x0001e4000c101104 */
[----:B0-----:R-:W-:Y:S02]  /*191c80*/  PRMT R23, R0, 0x7770, RZ ;  /* 0x0000777000177816 */ /* 0x001fe400000000ff */
[----:B------:R-:W2:Y:S08]  /*191c90*/  LDL.LU.64 R14, [R1+0x4c40] ;  /* 0x004c4000010e7983 */ /* 0x000eb00000300a00 */
[----:B------:R0:W-:Y:S01]  /*191ca0*/  @P6 STG.E.U8 desc[UR4][R16.64], R23 ;  /* 0x0000001710006986 */ /* 0x0001e2000c101104 */
[----:B------:R-:W-:-:S02]  /*191cb0*/  LOP3.LUT P6, RZ, R22, 0x2, RZ, 0xc0, !PT ;  /* 0x0000000216ff7812 */ /* 0x000fc400078cc0ff */
[----:B0-----:R-:W-:Y:S01]  /*191cc0*/  PRMT R23, R0, 0x7771, RZ ;  /* 0x0000777100177816 */ /* 0x001fe200000000ff */
[----:B------:R-:W2:Y:S10]  /*191cd0*/  LDL.LU.64 R16, [R1+0x4678] ;  /* 0x0046780001107983 */ /* 0x000eb40000300a00 */
[----:B------:R0:W-:Y:S01]  /*191ce0*/  @P6 STG.E.U8 desc[UR4][R18.64], R23 ;  /* 0x0000001712006986 */ /* 0x0001e2000c101104 */
[----:B------:R-:W-:-:S02]  /*191cf0*/  LOP3.LUT P6, RZ, R22, 0x1, RZ, 0xc0, !PT ;  /* 0x0000000116ff7812 */ /* 0x000fc400078cc0ff */
[----:B------:R-:W-:Y:S01]  /*191d00*/  PRMT R22, R0, 0x7772, RZ ;  /* 0x0000777200167816 */ /* 0x000fe200000000ff */
[----:B0-----:R-:W2:Y:S10]  /*191d10*/  LDL.LU.64 R18, [R1+0x4c58] ;  /* 0x004c580001127983 */ /* 0x001eb40000300a00 */
[----:B----4-:R0:W-:Y:S01]  /*191d20*/  @P6 STG.E.U8 desc[UR4][R2.64], R22 ;  /* 0x0000001602006986 */ /* 0x0101e2000c101104 */
        /* <DEDUP_REMOVED lines=40> */
[----:B----4-:R0:W-:Y:S02]  /*191fb0*/  @P1 STG.E.U8 desc[UR4][R2.64], R22 ;  /* 0x0000001602001986 */ /* 0x0101e4000c101104 */
[----:B0-----:R-:W-:Y:S02]  /*191fc0*/  PRMT R22, R28, 0x7772, RZ ;  /* 0x000077721c167816 */ /* 0x001fe400000000ff */
[----:B------:R-:W4:Y:S04]  /*191fd0*/  LDL.LU.64 R2, [R1+0x4c98] ;  /* 0x004c980001027983 */ /* 0x000f280000300a00 */
[----:B------:R-:W4:Y:S04]  /*191fe0*/  LDL.LU.64 R18, [R1+0x4c90] ;  /* 0x004c900001127983 */ /* 0x000f280000300a00 */
[----:B---3--:R0:W-:Y:S04]  /*191ff0*/  @P0 STG.E.U8 desc[UR4][R4.64], R22 ;  /* 0x0000001604000986 */ /* 0x0081e8000c101104 */
[----:B0-----:R-:W3:Y:S04]  /*192000*/  LDL.LU.64 R4, [R1+0x4ca0] ;  /* 0x004ca00001047983 */ /* 0x001ee80000300a00 */
[----:B------:R-:W3:Y:S01]  /*192010*/  LDL.LU R6, [R1+0x3c8] ;  /* 0x0003c80001067983 */ /* 0x000ee20000300800 */
[----:B------:R-:W-:-:S02]  /*192020*/  LOP3.LUT P3, RZ, R29, 0x8000000, RZ, 0xc0, !PT ;  /* 0x080000001dff7812 */ /* 0x000fc4000786c0ff */
[C---:B------:R-:W-:Y:S02]  /*192030*/  LOP3.LUT P2, RZ, R29.reuse, 0x10000000, RZ, 0xc0, !PT ;  /* 0x100000001dff7812 */ /* 0x040fe4000784c0ff */
[----:B------:R-:W-:Y:S02]  /*192040*/  PRMT R22, R28, 0x7773, RZ ;  /* 0x000077731c167816 */ /* 0x000fe400000000ff */
[C---:B------:R-:W-:Y:S02]  /*192050*/  LOP3.LUT P1, RZ, R29.reuse, 0x20000000, RZ, 0xc0, !PT ;  /* 0x200000001dff7812 */ /* 0x040fe4000782c0ff */
[----:B------:R-:W-:Y:S01]  /*192060*/  LOP3.LUT P0, RZ, R29, 0x40000000, RZ, 0xc0, !PT ;  /* 0x400000001dff7812 */ /* 0x000fe2000780c0ff */
[----:B------:R-:W4:Y:S04]  /*192070*/  LDL.LU.64 R14, [R1+0x4710] ;  /* 0x00471000010e7983 */ /* 0x000f280000300a00 */
[----:B------:R-:W4:Y:S04]  /*192080*/  LDL.LU R11, [R1+0x3a8] ;  /* 0x0003a800010b7983 */ /* 0x000f280000300800 */
[----:B--2---:R0:W-:Y:S04]  /*192090*/  @P3 STG.E.U8 desc[UR4][R16.64], R22 ;  /* 0x0000001610003986 */ /* 0x0041e8000c101104 */
[----:B0-----:R-:W2:Y:S01]  /*1920a0*/  LDL.LU.64 R16, [R1+0x4cc8] ;  /* 0x004cc80001107983 */ /* 0x001ea20000300a00 */
[----:B---3--:R-:W-:-:S05]  /*1920b0*/  PRMT R22, R6, 0x7770, RZ ;  /* 0x0000777006167816 */ /* 0x008fca00000000ff */
[----:B----4-:R0:W-:Y:S02]  /*1920c0*/  @P2 STG.E.U8 desc[UR4][R2.64], R22 ;  /* 0x0000001602002986 */ /* 0x0101e4000c101104 */
[C---:B0-----:R-:W-:Y:S02]  /*1920d0*/  PRMT R22, R6.reuse, 0x7771, RZ ;  /* 0x0000777106167816 */ /* 0x041fe400000000ff */
[----:B------:R-:W3:Y:S04]  /*1920e0*/  LDL.LU.64 R2, [R1+0x4cc0] ;  /* 0x004cc00001027983 */ /* 0x000ee80000300a00 */
[----:B------:R0:W-:Y:S02]  /*1920f0*/  @P1 STG.E.U8 desc[UR4][R18.64], R22 ;  /* 0x0000001612001986 */ /* 0x0001e4000c101104 */
[----:B0-----:R-:W-:-:S02]  /*192100*/  PRMT R22, R6, 0x7772, RZ ;  /* 0x0000777206167816 */ /* 0x001fc400000000ff */
[----:B------:R-:W4:Y:S04]  /*192110*/  LDL.LU R19, [R1+0x3cc] ;  /* 0x0003cc0001137983 */ /* 0x000f280000300800 */
        /* <DEDUP_REMOVED lines=33> */
[----:B------:R-:W4:Y:S04]  /*192330*/  LDL.LU R6, [R1+0x3ac] ;  /* 0x0003ac0001067983 */ /* 0x000f280000300800 */
[----:B------:R-:W4:Y:S04]  /*192340*/  LDL.LU R18, [R1+0x3b0] ;  /* 0x0003b00001127983 */ /* 0x000f280000300800 */
[----:B------:R-:W4:Y:S04]  /*192350*/  LDL.LU.64 R26, [R1+0x47a8] ;  /* 0x0047a800011a7983 */ /* 0x000f280000300a00 */
[----:B------:R-:W4:Y:S01]  /*192360*/  LDL.LU.64 R12, [R1+0x4d30] ;  /* 0x004d3000010c7983 */ /* 0x000f220000300a00 */
[----:B------:R-:W-:-:S02]  /*192370*/  @P6 LOP3.LUT R21, R21, 0x2000000, RZ, 0xfc, !PT ;  /* 0x0200000015156812 */ /* 0x000fc400078efcff */
[----:B------:R-:W-:Y:S02]  /*192380*/  LOP3.LUT P6, RZ, R29, 0x80000000, RZ, 0xc0, !PT ;  /* 0x800000001dff7812 */ /* 0x000fe400078cc0ff */
[----:B------:R-:W4:Y:S11]  /*192390*/  LDL.LU.64 R28, [R1+0x4d28] ;  /* 0x004d2800011c7983 */ /* 0x000f360000300a00 */
        /* <DEDUP_REMOVED lines=11> */
[----:B------:R-:W3:Y:S10]  /*192450*/  LDL.LU.64 R2, [R1+0x4d60] ;  /* 0x004d600001027983 */ /* 0x000ef40000300a00 */
[----:B------:R0:W-:Y:S01]  /*192460*/  @P6 STG.E.U8 desc[UR4][R4.64], R22 ;  /* 0x0000001604006986 */ /* 0x0001e2000c101104 */
[----:B------:R-:W-:-:S02]  /*192470*/  LOP3.LUT P6, RZ, R21, 0x400000, RZ, 0xc0, !PT ;  /* 0x0040000015ff7812 */ /* 0x000fc400078cc0ff */
[----:B0-----:R-:W-:Y:S01]  /*192480*/  PRMT R22, R11, 0x7773, RZ ;  /* 0x000077730b167816 */ /* 0x001fe200000000ff */
[----:B------:R-:W3:Y:S10]  /*192490*/  LDL.LU.64 R4, [R1+0x4d58] ;  /* 0x004d580001047983 */ /* 0x000ef40000300a00 */
        /* <DEDUP_REMOVED lines=35> */
[----:B------:R-:W4:Y:S04]  /*1926d0*/  LDL.LU.64 R28, [R1+0x4d88] ;  /* 0x004d8800011c7983 */ /* 0x000f280000300a00 */
[----:B------:R0:W-:Y:S04]  /*1926e0*/  @P0 STG.E.U8 desc[UR4][R4.64], R22 ;  /* 0x0000001604000986 */ /* 0x0001e8000c101104 */
        /* <DEDUP_REMOVED lines=8> */
[----:B------:R-:W4:Y:S04]  /*192770*/  LDL.LU.64 R16, [R1+0x4880] ;  /* 0x0048800001107983 */ /* 0x000f280000300a00 */
[----:B------:R-:W4:Y:S04]  /*192780*/  LDL.LU R11, [R1+0x3b4] ;  /* 0x0003b400010b7983 */ /* 0x000f280000300800 */
        /* <DEDUP_REMOVED lines=11> */
[----:B------:R-:W-:-:S03]  /*192840*/  LOP3.LUT P0, RZ, R19, 0x1, RZ, 0xc0, !PT ;  /* 0x0000000113ff7812 */ /* 0x000fc6000780c0ff */
[----:B----4-:R0:W-:Y:S04]  /*192850*/  STL.64 [R1+0x5b88], R18 ;  /* 0x005b881201007387 */ /* 0x0101e80000100a00 */
[----:B0-----:R-:W4:Y:S01]  /*192860*/  LDL.LU.64 R18, [R1+0x48d0] ;  /* 0x0048d00001127983 */ /* 0x001f220000300a00 */
        /* <DEDUP_REMOVED lines=19> */
[----:B----4-:R0:W-:Y:S04]  /*1929a0*/  STL.64 [R1+0x5b90], R18 ;  /* 0x005b901201007387 */ /* 0x0101e80000100a00 */
[----:B0-----:R-:W4:Y:S04]  /*1929b0*/  LDL.LU.64 R18, [R1+0x4dd0] ;  /* 0x004dd00001127983 */ /* 0x001f280000300a00 */
[----:B------:R-:W4:Y:S01]  /*1929c0*/  LDL.LU.64 R24, [R1+0x4df0] ;  /* 0x004df00001187983 */ /* 0x000f220000300a00 */
        /* <DEDUP_REMOVED lines=13> */
[----:B--2---:R0:W-:Y:S01]  /*192aa0*/  @P6 STG.E.U8 desc[UR4][R2.64], R22 ;  /* 0x0000001602006986 */ /* 0x0041e2000c101104 */
[----:B------:R-:W-:Y:S02]  /*192ab0*/  LOP3.LUT P6, RZ, R21, 0x8000, RZ, 0xc0, !PT ;  /* 0x0000800015ff7812 */ /* 0x000fe400078cc0ff */
[----:B0-----:R-:W-:-:S11]  /*192ac0*/  PRMT R22, R11, 0x7771, RZ ;  /* 0x000077710b167816 */ /* 0x001fd600000000ff */
[----:B---3--:R0:W-:Y:S01]  /*192ad0*/  @P6 STG.E.U8 desc[UR4][R4.64], R22 ;  /* 0x0000001604006986 */ /* 0x0081e2000c101104 */
[----:B------:R-:W-:Y:S02]  /*192ae0*/  LOP3.LUT P6, RZ, R21, 0x4000, RZ, 0xc0, !PT ;  /* 0x0000400015ff7812 */ /* 0x000fe400078cc0ff */
[C---:B------:R-:W-:Y:S02]  /*192af0*/  LOP3.LUT P5, RZ, R0.reuse, 0x8000000, RZ, 0xc0, !PT ;  /* 0x0800000000ff7812 */ /* 0x040fe400078ac0ff */
[C---:B------:R-:W-:Y:S02]  /*192b00*/  LOP3.LUT P4, RZ, R0.reuse, 0x10000000, RZ, 0xc0, !PT ;  /* 0x1000000000ff7812 */ /* 0x040fe4000788c0ff */
[C---:B------:R-:W-:Y:S02]  /*192b10*/  LOP3.LUT P3, RZ, R0.reuse, 0x20000000, RZ, 0xc0, !PT ;  /* 0x2000000000ff7812 */ /* 0x040fe4000786c0ff */
[C---:B------:R-:W-:Y:S02]  /*192b20*/  LOP3.LUT P2, RZ, R0.reuse, 0x40000000, RZ, 0xc0, !PT ;  /* 0x4000000000ff7812 */ /* 0x040fe4000784c0ff */
[----:B------:R-:W-:-:S02]  /*192b30*/  LOP3.LUT P1, RZ, R0, 0x80000000, RZ, 0xc0, !PT ;  /* 0x8000000000ff7812 */ /* 0x000fc4000782c0ff */
[----:B0-----:R-:W-:Y:S01]  /*192b40*/  PRMT R22, R11, 0x7772, RZ ;  /* 0x000077720b167816 */ /* 0x001fe200000000ff */
[----:B----4-:R0:W-:Y:S04]  /*192b50*/  STL.64 [R1+0x5b80], R24 ;  /* 0x005b801801007387 */ /* 0x0101e80000100a00 */
[----:B------:R1:W-:Y:S04]  /*192b60*/  @P6 STG.E.U8 desc[UR4][R18.64], R22 ;  /* 0x0000001612006986 */ /* 0x0003e8000c101104 */
        /* <DEDUP_REMOVED lines=10> */
[----:B-1----:R-:W2:Y:S01]  /*192c10*/  LDL.LU.64 R18, [R1+0x5b90] ;  /* 0x005b900001127983 */ /* 0x002ea20000300a00 */
        /* <DEDUP_REMOVED lines=28> */
[----:B0-----:R-:W4:Y:S01]  /*192de0*/  LDL.LU.64 R4, [R1+0x49b0] ;  /* 0x0049b00001047983 */ /* 0x001f220000300a00 */
[C---:B------:R-:W-:Y:S02]  /*192df0*/  LOP3.LUT P3, RZ, R19.reuse, 0x2, RZ, 0xc0, !PT ;  /* 0x0000000213ff7812 */ /* 0x040fe4000786c0ff */
[----:B------:R-:W-:-:S02]  /*192e00*/  LOP3.LUT P2, RZ, R19, 0x4, RZ, 0xc0, !PT ;  /* 0x0000000413ff7812 */ /* 0x000fc4000784c0ff */
[----:B------:R-:W-:Y:S02]  /*192e10*/  PRMT R22, R6, 0x7771, RZ ;  /* 0x0000777106167816 */ /* 0x000fe400000000ff */
[C---:B------:R-:W-:Y:S01]  /*192e20*/  LOP3.LUT P1, RZ, R19.reuse, 0x8, RZ, 0xc0, !PT ;  /* 0x0000000813ff7812 */ /* 0x040fe2000782c0ff */
        /* <DEDUP_REMOVED lines=17> */
[----:B----4-:R0:W-:Y:S04]  /*192f40*/  @P1 STG.E.U8 desc[UR4][R4.64], R22 ;  /* 0x0000001604001986 */ /* 0x0101e8000c101104 */
[----:B0-----:R-:W4:Y:S04]  /*192f50*/  LDL.LU.64 R4, [R1+0x4eb8] ;  /* 0x004eb80001047983 */ /* 0x001f280000300a00 */
        /* <DEDUP_REMOVED lines=19> */
[C---:B------:R-:W-:Y:S02]  /*193090*/  LOP3.LUT P5, RZ, R19.reuse, 0x4000, RZ, 0xc0, !PT ;  /* 0x0000400013ff7812 */ /* 0x040fe400078ac0ff */
[C---:B------:R-:W-:Y:S01]  /*1930a0*/  LOP3.LUT P4, RZ, R19.reuse, 0x8000, RZ, 0xc0, !PT ;  /* 0x0000800013ff7812 */ /* 0x040fe2000788c0ff */
[----:B------:R-:W-:Y:S01]  /*1930b0*/  @P0 STG.E.U8 desc[UR4][R28.64], R22 ;  /* 0x000000161c000986 */ /* 0x000fe2000c101104 */
[----:B------:R-:W-:-:S02]  /*1930c0*/  LOP3.LUT P3, RZ, R19, 0x10000, RZ, 0xc0, !PT ;  /* 0x0001000013ff7812 */ /* 0x000fc4000786c0ff */
[C---:B------:R-:W-:Y:S02]  /*1930d0*/  LOP3.LUT P2, RZ, R19.reuse, 0x20000, RZ, 0xc0, !PT ;  /* 0x0002000013ff7812 */ /* 0x040fe4000784c0ff */
[C---:B------:R-:W-:Y:S02]  /*1930e0*/  LOP3.LUT P1, RZ, R19.reuse, 0x40000, RZ, 0xc0, !PT ;  /* 0x0004000013ff7812 */ /* 0x040fe4000782c0ff */
[----:B------:R-:W-:Y:S02]  /*1930f0*/  LOP3.LUT P0, RZ, R19, 0x80000, RZ, 0xc0, !PT ;  /* 0x0008000013ff7812 */ /* 0x000fe4000780c0ff */
[----:B------:R-:W-:Y:S02]  /*193100*/  @P6 LOP3.LUT R21, R21, 0x200, RZ, 0xfc, !PT ;  /* 0x0000020015156812 */ /* 0x000fe400078efcff */
[----:B------:R-:W-:Y:S01]  /*193110*/  LOP3.LUT P6, RZ, R19, 0x20, RZ, 0xc0, !PT ;  /* 0x0000002013ff7812 */ /* 0x000fe200078cc0ff */
[----:B--2---:R0:W-:Y:S04]  /*193120*/  STL.64 [R1+0x5b68], R18 ;  /* 0x005b681201007387 */ /* 0x0041e80000100a00 */
        /* <DEDUP_REMOVED lines=13> */
[----:B------:R-:W2:Y:S04]  /*193200*/  LDL.LU.64 R26, [R1+0x4ef0] ;  /* 0x004ef000011a7983 */ /* 0x000ea80000300a00 */
[----:B------:R-:W2:Y:S04]  /*193210*/  LDL.LU R6, [R1+0x3f0] ;  /* 0x0003f00001067983 */ /* 0x000ea80000300800 */
[----:B---3--:R0:W-:Y:S01]  /*193220*/  @P6 STG.E.U8 desc[UR4][R2.64], R22 ;  /* 0x0000001602006986 */ /* 0x0081e2000c101104 */
[----:B------:R-:W-:-:S03]  /*193230*/  LOP3.LUT P6, RZ, R21, 0x80, RZ, 0xc0, !PT ;  /* 0x0000008015ff7812 */ /* 0x000fc600078cc0ff */
[----:B------:R-:W3:Y:S04]  /*193240*/  LDL.LU.64 R12, [R1+0x4f00] ;  /* 0x004f0000010c7983 */ /* 0x000ee80000300a00 */
[----:B------:R-:W3:Y:S04]  /*193250*/  LDL.LU.64 R28, [R1+0x4a98] ;  /* 0x004a9800011c7983 */ /* 0x000ee80000300a00 */
[----:B------:R-:W3:Y:S04]  /*193260*/  LDL.LU.64 R14, [R1+0x4f18] ;  /* 0x004f1800010e7983 */ /* 0x000ee80000300a00 */
[----:B------:R-:W3:Y:S01]  /*193270*/  LDL.LU.64 R16, [R1+0x4f10] ;  /* 0x004f100001107983 */ /* 0x000ee20000300a00 */
[----:B0-----:R-:W-:-:S03]  /*193280*/  PRMT R22, R11, 0x7770, RZ ;  /* 0x000077700b167816 */ /* 0x001fc600000000ff */
[----:B------:R-:W3:Y:S04]  /*193290*/  LDL.LU.64 R2, [R1+0x4f20] ;  /* 0x004f200001027983 */ /* 0x000ee80000300a00 */
[----:B----4-:R0:W-:Y:S01]  /*1932a0*/  @P6 STG.E.U8 desc[UR4][R4.64], R22 ;  /* 0x0000001604006986 */ /* 0x0101e2000c101104 */
[----:B------:R-:W-:Y:S02]  /*1932b0*/  LOP3.LUT P6, RZ, R21, 0x40, RZ, 0xc0, !PT ;  /* 0x0000004015ff7812 */ /* 0x000fe400078cc0ff */
[----:B0-----:R-:W-:Y:S01]  /*1932c0*/  PRMT R22, R11, 0x7771, RZ ;  /* 0x000077710b167816 */ /* 0x001fe200000000ff */
[----:B------:R-:W4:Y:S04]  /*1932d0*/  LDL.LU.64 R4, [R1+0x4ae0] ;  /* 0x004ae00001047983 */ /* 0x000f280000300a00 */
        /* <DEDUP_REMOVED lines=12> */
[----:B------:R-:W-:Y:S02]  /*1933a0*/  LOP3.LUT R20, R20, 0xfbffffff, RZ, 0xc0, !PT ;  /* 0xfbffffff14147812 */ /* 0x000fe400078ec0ff */
[----:B--2---:R-:W-:-:S09]  /*1933b0*/  PRMT R22, R18, 0x7770, RZ ;  /* 0x0000777012167816 */ /* 0x004fd200000000ff */
        /* <DEDUP_REMOVED lines=16> */
[----:B------:R-:W3:Y:S04]  /*1934c0*/  LDL.LU.64 R2, [R1+0x4f30] ;  /* 0x004f300001027983 */ /* 0x000ee80000300a00 */
[----:B----4-:R0:W-:Y:S02]  /*1934d0*/  @P0 STG.E.U8 desc[UR4][R4.64], R22 ;  /* 0x0000001604000986 */ /* 0x0101e4000c101104 */
[----:B0-----:R-:W-:-:S02]  /*1934e0*/  IMAD.MOV.U32 R5, RZ, RZ, R7 ;  /* 0x000000ffff057224 */ /* 0x001fc400078e0007 */
[----:B------:R-:W4:Y:S04]  /*1934f0*/  LDL.LU.64 R6, [R1+0x4f40] ;  /* 0x004f400001067983 */ /* 0x000f280000300a00 */
[----:B------:R-:W2:Y:S01]  /*193500*/  LDL.LU R4, [R1+0x414] ;  /* 0x0004140001047983 */ /* 0x000ea20000300800 */
[----:B------:R-:W-:Y:S02]  /*193510*/  LOP3.LUT P6, RZ, R0, 0x1, RZ, 0xc0, !PT ;  /* 0x0000000100ff7812 */ /* 0x000fe400078cc0ff */
[----:B------:R-:W-:Y:S02]  /*193520*/  LOP3.LUT P3, RZ, R19, 0x100000, RZ, 0xc0, !PT ;  /* 0x0010000013ff7812 */ /* 0x000fe4000786c0ff */
[----:B------:R-:W-:Y:S02]  /*193530*/  LOP3.LUT R21, R21, 0xfffffffe, RZ, 0xc0, !PT ;  /* 0xfffffffe15157812 */ /* 0x000fe400078ec0ff */
[----:B------:R-:W-:-:S02]  /*193540*/  LOP3.LUT P2, RZ, R19, 0x200000, RZ, 0xc0, !PT ;  /* 0x0020000013ff7812 */ /* 0x000fc4000784c0ff */
[C---:B------:R-:W-:Y:S01]  /*193550*/  LOP3.LUT P1, RZ, R19.reuse, 0x400000, RZ, 0xc0, !PT ;  /* 0x0040000013ff7812 */ /* 0x040fe2000782c0ff */
[----:B------:R-:W3:Y:S04]  /*193560*/  LDL.LU.64 R14, [R1+0x4b38] ;  /* 0x004b3800010e7983 */ /* 0x000ee80000300a00 */
[----:B------:R-:W3:Y:S01]  /*193570*/  LDL.LU.64 R16, [R1+0x4f50] ;  /* 0x004f500001107983 */ /* 0x000ee20000300a00 */
        /* <DEDUP_REMOVED lines=16> */
[----:B------:R-:W-:-:S13]  /*193680*/  LOP3.LUT P6, RZ, R19, 0x4000000, RZ, 0xc0, !PT ;  /* 0x0400000013ff7812 */ /* 0x000fda00078cc0ff */
[----:B------:R-:W-:Y:S02]  /*193690*/  @P6 LOP3.LUT R21, R21, 0x1, RZ, 0xfc, !PT ;  /* 0x0000000115156812 */ /* 0x000fe400078efcff */
[----:B------:R-:W-:Y:S02]  /*1936a0*/  LOP3.LUT P6, RZ, R19, 0x2000000, RZ, 0xc0, !PT ;  /* 0x0200000013ff7812 */ /* 0x000fe400078cc0ff */
[----:B------:R-:W-:Y:S02]  /*1936b0*/  LOP3.LUT R21, R21, 0xfffffffd, RZ, 0xc0, !PT ;  /* 0xfffffffd15157812 */ /* 0x000fe400078ec0ff */
[----:B------:R-:W-:-:S09]  /*1936c0*/  LOP3.LUT P0, RZ, R19, 0x800000, RZ, 0xc0, !PT ;  /* 0x0080000013ff7812 */ /* 0x000fd2000780c0ff */
[----:B------:R-:W-:Y:S02]  /*1936d0*/  @P6 LOP3.LUT R21, R21, 0x2, RZ, 0xfc, !PT ;  /* 0x0000000215156812 */ /* 0x000fe400078efcff */
[----:B------:R-:W-:Y:S02]  /*1936e0*/  LOP3.LUT P6, RZ, R19, 0x1000000, RZ, 0xc0, !PT ;  /* 0x0100000013ff7812 */ /* 0x000fe400078cc0ff */
[----:B------:R-:W4:Y:S01]  /*1936f0*/  LDL.LU.64 R18, [R1+0x4f48] ;  /* 0x004f480001127983 */ /* 0x000f220000300a00 */
[----:B--2---:R-:W-:-:S05]  /*193700*/  PRMT R22, R4, 0x7770, RZ ;  /* 0x0000777004167816 */ /* 0x004fca00000000ff */
[----:B------:R0:W-:Y:S02]  /*193710*/  @P3 STG.E.U8 desc[UR4][R28.64], R22 ;  /* 0x000000161c003986 */ /* 0x0001e4000c101104 */
[----:B0-----:R-:W-:-:S05]  /*193720*/  PRMT R22, R4, 0x7771, RZ ;  /* 0x0000777104167816 */ /* 0x001fca00000000ff */
[----:B---3--:R0:W-:Y:S02]  /*193730*/  @P2 STG.E.U8 desc[UR4][R2.64], R22 ;  /* 0x0000001602002986 */ /* 0x0081e4000c101104 */
[C---:B0-----:R-:W-:Y:S02]  /*193740*/  PRMT R22, R4.reuse, 0x7772, RZ ;  /* 0x0000777204167816 */ /* 0x041fe400000000ff */
[----:B------:R-:W2:Y:S04]  /*193750*/  LDL.LU.64 R2, [R1+0x4f58] ;  /* 0x004f580001027983 */ /* 0x000ea80000300a00 */
[----:B------:R-:W3:Y:S04]  /*193760*/  LDL.LU R11, [R1+0x418] ;  /* 0x00041800010b7983 */ /* 0x000ee80000300800 */
[----:B----4-:R0:W-:Y:S04]  /*193770*/  @P1 STG.E.U8 desc[UR4][R6.64], R22 ;  /* 0x0000001606001986 */ /* 0x0101e8000c101104 */
[----:B0-----:R-:W4:Y:S04]  /*193780*/  LDL.LU.64 R6, [R1+0x4b78] ;  /* 0x004b780001067983 */ /* 0x001f280000300a00 */
[----:B------:R-:W2:Y:S01]  /*193790*/  LDL.LU.64 R24, [R1+0x4f78] ;  /* 0x004f780001187983 */ /* 0x000ea20000300a00 */
[----:B------:R-:W-:-:S05]  /*1937a0*/  PRMT R22, R4, 0x7773, RZ ;  /* 0x0000777304167816 */ /* 0x000fca00000000ff */
[----:B------:R0:W-:Y:S02]  /*1937b0*/  @P0 STG.E.U8 desc[UR4][R14.64], R22 ;  /* 0x000000160e000986 */ /* 0x0001e4000c101104 */
[----:B0-----:R-:W-:-:S05]  /*1937c0*/  PRMT R22, R5, 0x7770, RZ ;  /* 0x0000777005167816 */ /* 0x001fca00000000ff */
        /* <DEDUP_REMOVED lines=11> */
[----:B------:R-:W2:Y:S04]  /*193880*/  LDL.LU R14, [R1+0x41c] ;  /* 0x00041c00010e7983 */ /* 0x000ea80000300800 */
[----:B0-----:R-:W2:Y:S04]  /*193890*/  LDL.LU.64 R22, [R1+0x4f68] ;  /* 0x004f680001167983 */ /* 0x001ea80000300a00 */
[----:B------:R0:W-:Y:S01]  /*1938a0*/  @P6 STG.E.U8 desc[UR4][R2.64], R21 ;  /* 0x0000001502006986 */ /* 0x0001e2000c101104 */
[----:B------:R-:W-:-:S03]  /*1938b0*/  LOP3.LUT P6, RZ, R20, 0x80000000, RZ, 0xc0, !PT ;  /* 0x8000000014ff7812 */ /* 0x000fc600078cc0ff */
[----:B------:R-:W2:Y:S04]  /*1938c0*/  LDL.LU.64 R28, [R1+0x4f88] ;  /* 0x004f8800011c7983 */ /* 0x000ea80000300a00 */
[----:B------:R-:W2:Y:S04]  /*1938d0*/  LDL.LU.64 R16, [R1+0x4f98] ;  /* 0x004f980001107983 */ /* 0x000ea80000300a00 */
[----:B------:R-:W2:Y:S01]  /*1938e0*/  LDL.LU.64 R18, [R1+0x4c10] ;  /* 0x004c100001127983 */ /* 0x000ea20000300a00 */
[----:B0-----:R-:W-:-:S03]  /*1938f0*/  IMAD.MOV.U32 R21, RZ, RZ, R5 ;  /* 0x000000ffff157224 */ /* 0x001fc600078e0005 */
[----:B------:R-:W2:Y:S04]  /*193900*/  LDL.LU.64 R2, [R1+0x4fa8] ;  /* 0x004fa80001027983 */ /* 0x000ea80000300a00 */
[----:B------:R-:W2:Y:S01]  /*193910*/  LDL.LU.64 R4, [R1+0x4fa0] ;  /* 0x004fa00001047983 */ /* 0x000ea20000300a00 */
[----:B------:R-:W-:-:S05]  /*193920*/  PRMT R21, R21, 0x7773, RZ ;  /* 0x0000777315157816 */ /* 0x000fca00000000ff */
[----:B----4-:R3:W-:Y:S01]  /*193930*/  @P6 STG.E.U8 desc[UR4][R6.64], R21 ;  /* 0x0000001506006986 */ /* 0x0107e2000c101104 */
[C---:B------:R-:W-:Y:S02]  /*193940*/  LOP3.LUT P6, RZ, R20.reuse, 0x40000000, RZ, 0xc0, !PT ;  /* 0x4000000014ff7812 */ /* 0x040fe400078cc0ff */
[----:B---3--:R-:W-:Y:S01]  /*193950*/  PRMT R21, R11, 0x7770, RZ ;  /* 0x000077700b157816 */ /* 0x008fe200000000ff */
[----:B------:R-:W3:Y:S10]  /*193960*/  LDL.LU.64 R6, [R1+0x4fb0] ;  /* 0x004fb00001067983 */ /* 0x000ef40000300a00 */
[----:B--2---:R0:W-:Y:S04]  /*193970*/  @P6 STG.E.U8 desc[UR4][R24.64], R21 ;  /* 0x0000001518006986 */ /* 0x0041e8000c101104 */
[----:B0-----:R-:W2:Y:S01]  /*193980*/  LDL.LU.64 R24, [R1+0x5b60] ;  /* 0x005b600001187983 */ /* 0x001ea20000300a00 */
[----:B------:R-:W-:-:S02]  /*193990*/  LOP3.LUT P6, RZ, R20, 0x20000000, RZ, 0xc0, !PT ;  /* 0x2000000014ff7812 */ /* 0x000fc400078cc0ff */
        /* <DEDUP_REMOVED lines=29> */
[----:B0-----:R-:W-:-:S05]  /*193b70*/  PRMT R21, R14, 0x7772, RZ ;  /* 0x000077720e157816 */ /* 0x001fca00000000ff */
[----:B---3--:R0:W-:Y:S04]  /*193b80*/  @P0 STG.E.U8 desc[UR4][R6.64], R21 ;  /* 0x0000001506000986 */ /* 0x0081e8000c101104 */
[----:B0-----:R-:W3:Y:S04]  /*193b90*/  LDL.LU.64 R6, [R1+0x4fc0] ;  /* 0x004fc00001067983 */ /* 0x001ee80000300a00 */
[----:B------:R-:W3:Y:S04]  /*193ba0*/  LDL.LU.64 R16, [R1+0x4fd0] ;  /* 0x004fd00001107983 */ /* 0x000ee80000300a00 */
[----:B------:R-:W3:Y:S01]  /*193bb0*/  LDL.LU R15, [R1+0x3fc] ;  /* 0x0003fc00010f7983 */ /* 0x000ee20000300800 */
[----:B------:R-:W-:-:S02]  /*193bc0*/  LOP3.LUT P3, RZ, R0, 0x80, RZ, 0xc0, !PT ;  /* 0x0000008000ff7812 */ /* 0x000fc4000786c0ff */
[----:B------:R-:W-:Y:S02]  /*193bd0*/  LOP3.LUT P2, RZ, R0, 0x100, RZ, 0xc0, !PT ;  /* 0x0000010000ff7812 */ /* 0x000fe4000784c0ff */
[----:B------:R-:W-:Y:S02]  /*193be0*/  PRMT R21, R14, 0x7773, RZ ;  /* 0x000077730e157816 */ /* 0x000fe400000000ff */
[----:B------:R-:W-:Y:S01]  /*193bf0*/  LOP3.LUT P1, RZ, R0, 0x200, RZ, 0xc0, !PT ;  /* 0x0000020000ff7812 */ /* 0x000fe2000782c0ff */
[----:B------:R-:W4:Y:S04]  /*193c00*/  LDL.LU.64 R4, [R1+0x4ca8] ;  /* 0x004ca80001047983 */ /* 0x000f280000300a00 */
[----:B------:R-:W4:Y:S04]  /*193c10*/  LDL.LU.64 R18, [R1+0x4fe8] ;  /* 0x004fe80001127983 */ /* 0x000f280000300a00 */
[----:B--2---:R3:W-:Y:S02]  /*193c20*/  @P3 STG.E.U8 desc[UR4][R28.64], R21 ;  /* 0x000000151c003986 */ /* 0x0047e4000c101104 */
[----:B---3--:R-:W-:-:S05]  /*193c30*/  PRMT R21, R15, 0x7770, RZ ;  /* 0x000077700f157816 */ /* 0x008fca00000000ff */
[----:B----4-:R0:W-:Y:S02]  /*193c40*/  @P2 STG.E.U8 desc[UR4][R2.64], R21 ;  /* 0x0000001502002986 */ /* 0x0101e4000c101104 */
[----:B0-----:R-:W-:Y:S02]  /*193c50*/  PRMT R21, R15, 0x7771, RZ ;  /* 0x000077710f157816 */ /* 0x001fe400000000ff */
[----:B------:R-:W2:Y:S04]  /*193c60*/  LDL.LU.64 R2, [R1+0x4fe0] ;  /* 0x004fe00001027983 */ /* 0x000ea80000300a00 */
[----:B------:R0:W-:Y:S04]  /*193c70*/  @P1 STG.E.U8 desc[UR4][R6.64], R21 ;  /* 0x0000001506001986 */ /* 0x0001e8000c101104 */
[----:B0-----:R-:W3:Y:S04]  /*193c80*/  LDL.LU.64 R6, [R1+0x4ff0] ;  /* 0x004ff00001067983 */ /* 0x001ee80000300a00 */
[----:B------:R-:W4:Y:S04]  /*193c90*/  LDL.LU R11, [R1+0x3e0] ;  /* 0x0003e000010b7983 */ /* 0x000f280000300800 */
        /* <DEDUP_REMOVED lines=23> */
[----:B------:R-:W-:-:S02]  /*193e10*/  LOP3.LUT P0, RZ, R0, 0x400, RZ, 0xc0, !PT ;  /* 0x0000040000ff7812 */ /* 0x000fc4000780c0ff */
[----:B------:R-:W-:Y:S01]  /*193e20*/  PRMT R21, R15, 0x7772, RZ ;  /* 0x000077720f157816 */ /* 0x000fe200000000ff */
[----:B------:R-:W4:Y:S02]  /*193e30*/  LDL.LU.64 R24, [R1+0x4ff8] ;  /* 0x004ff80001187983 */ /* 0x000f240000300a00 */
[----:B------:R-:W-:Y:S02]  /*193e40*/  @P6 LOP3.LUT R20, R20, 0x1000000, RZ, 0xfc, !PT ;  /* 0x0100000014146812 */ /* 0x000fe400078efcff */
[----:B------:R-:W-:Y:S01]  /*193e50*/  LOP3.LUT P6, RZ, R0, 0x1000, RZ, 0xc0, !PT ;  /* 0x0000100000ff7812 */ /* 0x000fe200078cc0ff */
[----:B------:R-:W4:Y:S01]  /*193e60*/  LDL.LU.64 R26, [R1+0x5008] ;  /* 0x00500800011a7983 */ /* 0x000f220000300a00 */
[----:B------:R-:W-:-:S11]  /*193e70*/  LOP3.LUT R20, R20, 0xfdffffff, RZ, 0xc0, !PT ;  /* 0xfdffffff14147812 */ /* 0x000fd600078ec0ff */
[----:B------:R-:W-:Y:S02]  /*193e80*/  @P6 LOP3.LUT R20, R20, 0x2000000, RZ, 0xfc, !PT ;  /* 0x0200000014146812 */ /* 0x000fe400078efcff */
[----:B------:R-:W-:Y:S01]  /*193e90*/  LOP3.LUT P6, RZ, R0, 0x800, RZ, 0xc0, !PT ;  /* 0x0000080000ff7812 */ /* 0x000fe200078cc0ff */
[----:B------:R0:W-:Y:S02]  /*193ea0*/  @P0 STG.E.U8 desc[UR4][R16.64], R21 ;  /* 0x0000001510000986 */ /* 0x0001e4000c101104 */
[----:B0-----:R-:W-:-:S10]  /*193eb0*/  PRMT R21, R15, 0x7773, RZ ;  /* 0x000077730f157816 */ /* 0x001fd400000000ff */
[----:B------:R0:W-:Y:S01]  /*193ec0*/  @P6 STG.E.U8 desc[UR4][R4.64], R21 ;  /* 0x0000001504006986 */ /* 0x0001e2000c101104 */
[----:B------:R-:W-:Y:S02]  /*193ed0*/  LOP3.LUT P6, RZ, R20, 0x2000000, RZ, 0xc0, !PT ;  /* 0x0200000014ff7812 */ /* 0x000fe400078cc0ff */
[----:B0-----:R-:W-:Y:S01]  /*193ee0*/  PRMT R21, R8, 0x7770, RZ ;  /* 0x0000777008157816 */ /* 0x001fe200000000ff */
[----:B------:R-:W4:Y:S04]  /*193ef0*/  LDL.LU R4, [R1+0x404] ;  /* 0x0004040001047983 */ /* 0x000f280000300800 */
[----:B------:R-:W4:Y:S04]  /*193f00*/  LDL.LU.64 R12, [R1+0x4d40] ;  /* 0x004d4000010c7983 */ /* 0x000f280000300a00 */
[----:B------:R-:W4:Y:S04]  /*193f10*/  LDL.LU.64 R28, [R1+0x5020] ;  /* 0x00502000011c7983 */ /* 0x000f280000300a00 */
[----:B------:R-:W4:Y:S04]  /*193f20*/  LDL.LU.64 R14, [R1+0x5018] ;  /* 0x00501800010e7983 */ /* 0x000f280000300a00 */
[----:B------:R0:W-:Y:S01]  /*193f30*/  @P6 STG.E.U8 desc[UR4][R18.64], R21 ;  /* 0x0000001512006986 */ /* 0x0001e2000c101104 */
[----:B------:R-:W-:-:S03]  /*193f40*/  LOP3.LUT P6, RZ, R20, 0x1000000, RZ, 0xc0, !PT ;  /* 0x0100000014ff7812 */ /* 0x000fc600078cc0ff */
[----:B------:R-:W4:Y:S04]  /*193f50*/  LDL.LU.64 R16, [R1+0x5028] ;  /* 0x0050280001107983 */ /* 0x000f280000300a00 */
[----:B------:R-:W4:Y:S01]  /*193f60*/  LDL.LU R5, [R1+0x3e4] ;  /* 0x0003e40001057983 */ /* 0x000f220000300800 */
[----:B0-----:R-:W-:-:S03]  /*193f70*/  PRMT R21, R8, 0x7771, RZ ;  /* 0x0000777108157816 */ /* 0x001fc600000000ff */
[----:B------:R-:W4:Y:S04]  /*193f80*/  LDL.LU.64 R18, [R1+0x4d90] ;  /* 0x004d900001127983 */ /* 0x000f280000300a00 */
[----:B------:R0:W-:Y:S01]  /*193f90*/  @P6 STG.E.U8 desc[UR4][R2.64], R21 ;  /* 0x0000001502006986 */ /* 0x0001e2000c101104 */
[----:B------:R-:W-:Y:S02]  /*193fa0*/  LOP3.LUT P6, RZ, R20, 0x800000, RZ, 0xc0, !PT ;  /* 0x0080000014ff7812 */ /* 0x000fe400078cc0ff */
[----:B0-----:R-:W-:Y:S01]  /*193fb0*/  PRMT R21, R8, 0x7772, RZ ;  /* 0x0000777208157816 */ /* 0x001fe200000000ff */
[----:B------:R-:W4:Y:S10]  /*193fc0*/  LDL.LU.64 R2, [R1+0x5038] ;  /* 0x0050380001027983 */ /* 0x000f340000300a00 */
[----:B---3--:R0:W-:Y:S01]  /*193fd0*/  @P6 STG.E.U8 desc[UR4][R6.64], R21 ;  /* 0x0000001506006986 */ /* 0x0081e2000c101104 */
[----:B------:R-:W-:Y:S01]  /*193fe0*/  LOP3.LUT P6, RZ, R20, 0x400000, RZ, 0xc0, !PT ;  /* 0x0040000014ff7812 */ /* 0x000fe200078cc0ff */
[----:B0-----:R-:W-:-:S02]  /*193ff0*/  IMAD.MOV.U32 R21, RZ, RZ, R8 ;  /* 0x000000ffff157224 */ /* 0x001fc400078e0008 */
[----:B------:R-:W3:Y:S04]  /*194000*/  LDL.LU.64 R6, [R1+0x5030] ;  /* 0x0050300001067983 */ /* 0x000ee80000300a00 */
[----:B------:R-:W3:Y:S01]  /*194010*/  LDL.LU R8, [R1+0x900] ;  /* 0x0009000001087983 */ /* 0x000ee20000300800 */
[----:B------:R-:W-:-:S05]  /*194020*/  PRMT R21, R21, 0x7773, RZ ;  /* 0x0000777315157816 */ /* 0x000fca00000000ff */
[----:B--2---:R0:W-:Y:S04]  /*194030*/  @P6 STG.E.U8 desc[UR4][R22.64], R21 ;  /* 0x0000001516006986 */ /* 0x0041e8000c101104 */
[----:B0-----:R-:W2:Y:S01]  /*194040*/  LDL.LU.64 R22, [R1+0x5b58] ;  /* 0x005b580001167983 */ /* 0x001ea20000300a00 */
[----:B------:R-:W-:Y:S02]  /*194050*/  LOP3.LUT P6, RZ, R20, 0x200000, RZ, 0xc0, !PT ;  /* 0x0020000014ff7812 */ /* 0x000fe400078cc0ff */
[----:B----4-:R-:W-:Y:S02]  /*194060*/  PRMT R21, R11, 0x7770, RZ ;  /* 0x000077700b157816 */ /* 0x010fe400000000ff */
        /* <DEDUP_REMOVED lines=28> */
[----:B---3--:R0:W-:Y:S04]  /*194230*/  @P0 STG.E.U8 desc[UR4][R6.64], R21 ;  /* 0x0000001506000986 */ /* 0x0081e8000c101104 */
[----:B0-----:R-:W3:Y:S01]  /*194240*/  LDL.LU.64 R6, [R1+0x4dd8] ;  /* 0x004dd80001067983 */ /* 0x001ee20000300a00 */
[----:B------:R-:W-:Y:S02]  /*194250*/  LOP3.LUT P6, RZ, R8, 0x40, RZ, 0xc0, !PT ;  /* 0x0000004008ff7812 */ /* 0x000fe400078cc0ff */
[----:B------:R-:W-:Y:S02]  /*194260*/  LOP3.LUT R20, R20, 0xfffffbff, RZ, 0xc0, !PT ;  /* 0xfffffbff14147812 */ /* 0x000fe400078ec0ff */
[C---:B------:R-:W-:Y:S02]  /*194270*/  LOP3.LUT P3, RZ, R0.reuse, 0x4000000, RZ, 0xc0, !PT ;  /* 0x0400000000ff7812 */ /* 0x040fe4000786c0ff */
[----:B------:R-:W-:-:S02]  /*194280*/  LOP3.LUT P2, RZ, R0, 0x8000000, RZ, 0xc0, !PT ;  /* 0x0800000000ff7812 */ /* 0x000fc4000784c0ff */
[----:B------:R-:W-:Y:S01]  /*194290*/  PRMT R21, R5, 0x7772, RZ ;  /* 0x0000777205157816 */ /* 0x000fe200000000ff */
[----:B------:R-:W4:Y:S04]  /*1942a0*/  LDL.LU.64 R14, [R1+0x5058] ;  /* 0x00505800010e7983 */ /* 0x000f280000300a00 */
[----:B------:R-:W4:Y:S04]  /*1942b0*/  LDL.LU.64 R16, [R1+0x5050] ;  /* 0x0050500001107983 */ /* 0x000f280000300a00 */
[----:B------:R-:W4:Y:S04]  /*1942c0*/  LDL.LU.64 R18, [R1+0x5060] ;  /* 0x0050600001127983 */ /* 0x000f280000300a00 */
[----:B------:R-:W4:Y:S04]  /*1942d0*/  LDL.LU R4, [R1+0x408] ;  /* 0x0004080001047983 */ /* 0x000f280000300800 */
[----:B------:R-:W4:Y:S04]  /*1942e0*/  LDL.LU.64 R2, [R1+0x4e28] ;  /* 0x004e280001027983 */ /* 0x000f280000300a00 */
[----:B------:R-:W4:Y:S01]  /*1942f0*/  LDL.LU R11, [R1+0x3e8] ;  /* 0x0003e800010b7983 */ /* 0x000f220000300800 */
        /* <DEDUP_REMOVED lines=24> */
[----:B------:R-:W-:Y:S01]  /*194480*/  LOP3.LUT P6, RZ, R0, 0x40000000, RZ, 0xc0, !PT ;  /* 0x4000000000ff7812 */ /* 0x000fe200078cc0ff */
[----:B--2---:R0:W-:Y:S02]  /*194490*/  @P3 STG.E.U8 desc[UR4][R28.64], R21 ;  /* 0x000000151c003986 */ /* 0x0041e4000c101104 */
[----:B0-----:R-:W-:-:S05]  /*1944a0*/  PRMT R21, R5, 0x7773, RZ ;  /* 0x0000777305157816 */ /* 0x001fca00000000ff */
[----:B---3--:R0:W-:Y:S04]  /*1944b0*/  @P2 STG.E.U8 desc[UR4][R6.64], R21 ;  /* 0x0000001506002986 */ /* 0x0081e8000c101104 */
[----:B0-----:R-:W2:Y:S04]  /*1944c0*/  LDL.LU.64 R6, [R1+0x5078] ;  /* 0x0050780001067983 */ /* 0x001ea80000300a00 */
[----:B------:R-:W3:Y:S04]  /*1944d0*/  LDL.LU R0, [R1+0x40c] ;  /* 0x00040c0001007983 */ /* 0x000ee80000300800 */
[----:B------:R-:W2:Y:S04]  /*1944e0*/  LDL.LU.64 R22, [R1+0x4e70] ;  /* 0x004e700001167983 */ /* 0x000ea80000300a00 */
[----:B--2---:R0:W-:Y:S04]  /*1944f0*/  STL.64 [R1+0x5b48], R22 ;  /* 0x005b481601007387 */ /* 0x0041e80000100a00 */
[----:B0-----:R-:W2:Y:S01]  /*194500*/  LDL.LU.64 R22, [R1+0x5080] ;  /* 0x0050800001167983 */ /* 0x001ea20000300a00 */
[----:B----4-:R-:W-:-:S05]  /*194510*/  PRMT R21, R4, 0x7770, RZ ;  /* 0x0000777004157816 */ /* 0x010fca00000000ff */
[----:B------:R0:W-:Y:S02]  /*194520*/  @P1 STG.E.U8 desc[UR4][R14.64], R21 ;  /* 0x000000150e001986 */ /* 0x0001e4000c101104 */
[----:B0-----:R-:W-:-:S05]  /*194530*/  PRMT R21, R4, 0x7771, RZ ;  /* 0x0000777104157816 */ /* 0x001fca00000000ff */
[----:B------:R0:W-:Y:S02]  /*194540*/  @P0 STG.E.U8 desc[UR4][R16.64], R21 ;  /* 0x0000001510000986 */ /* 0x0001e4000c101104 */
[----:B0-----:R-:W-:-:S05]  /*194550*/  PRMT R21, R4, 0x7772, RZ ;  /* 0x0000777204157816 */ /* 0x001fca00000000ff */
[----:B------:R-:W-:Y:S04]  /*194560*/  @P6 STG.E.U8 desc[UR4][R18.64], R21 ;  /* 0x0000001512006986 */ /* 0x000fe8000c101104 */
[----:B--2---:R0:W-:Y:S04]  /*194570*/  STL.64 [R1+0x5b50], R22 ;  /* 0x005b501601007387 */ /* 0x0041e80000100a00 */
[----:B0-----:R-:W2:Y:S01]  /*194580*/  LDL.LU.64 R22, [R1+0x5070] ;  /* 0x0050700001167983 */ /* 0x001ea20000300a00 */
[----:B------:R-:W-:Y:S02]  /*194590*/  LOP3.LUT P6, RZ, R20, 0x20000, RZ, 0xc0, !PT ;  /* 0x0002000014ff7812 */ /* 0x000fe400078cc0ff */
[----:B------:R-:W-:Y:S01]  /*1945a0*/  PRMT R21, R4, 0x7773, RZ ;  /* 0x0000777304157816 */ /* 0x000fe200000000ff */
[----:B------:R-:W4:Y:S04]  /*1945b0*/  LDL.LU.64 R24, [R1+0x5090] ;  /* 0x0050900001187983 */ /* 0x000f280000300a00 */
[----:B------:R-:W3:Y:S04]  /*1945c0*/  LDL.LU.64 R26, [R1+0x5088] ;  /* 0x00508800011a7983 */ /* 0x000ee80000300a00 */
[----:B------:R-:W3:Y:S04]  /*1945d0*/  LDL.LU R5, [R1+0x3ec] ;  /* 0x0003ec0001057983 */ /* 0x000ee80000300800 */
[----:B------:R-:W3:Y:S04]  /*1945e0*/  LDL.LU.64 R12, [R1+0x50a0] ;  /* 0x0050a000010c7983 */ /* 0x000ee80000300a00 */
[----:B------:R-:W3:Y:S04]  /*1945f0*/  LDL.LU.64 R28, [R1+0x4ec0] ;  /* 0x004ec000011c7983 */ /* 0x000ee80000300a00 */
[----:B------:R-:W3:Y:S04]  /*194600*/  LDL.LU.64 R14, [R1+0x50b0] ;  /* 0x0050b000010e7983 */ /* 0x000ee80000300a00 */
[----:B------:R-:W3:Y:S04]  /*194610*/  LDL.LU.64 R16, [R1+0x50a8] ;  /* 0x0050a80001107983 */ /* 0x000ee80000300a00 */
[----:B------:R-:W3:Y:S04]  /*194620*/  LDL.LU.64 R18, [R1+0x50b8] ;  /* 0x0050b80001127983 */ /* 0x000ee80000300a00 */
[----:B------:R-:W3:Y:S04]  /*194630*/  LDL.LU R4, [R1+0x470] ;  /* 0x0004700001047983 */ /* 0x000ee80000300800 */
[----:B------:R0:W-:Y:S01]  /*194640*/  @P6 STG.E.U8 desc[UR4][R2.64], R21 ;  /* 0x0000001502006986 */ /* 0x0001e2000c101104 */
        /* <DEDUP_REMOVED lines=23> */
[----:B---3--:R-:W-:-:S11]  /*1947c0*/  PRMT R21, R0, 0x7770, RZ ;  /* 0x0000777000157816 */ /* 0x008fd600000000ff */
[----:B----4-:R0:W-:Y:S01]  /*1947d0*/  @P6 STG.E.U8 desc[UR4][R24.64], R21 ;  /* 0x0000001518006986 */ /* 0x0101e2000c101104 */
        /* <DEDUP_REMOVED lines=18> */
[----:B------:R0:W-:Y:S04]  /*194900*/  @P0 STG.E.U8 desc[UR4][R6.64], R21 ;  /* 0x0000001506000986 */ /* 0x0001e8000c101104 */
[----:B0-----:R-:W3:Y:S04]  /*194910*/  LDL.LU.64 R6, [R1+0x50d8] ;  /* 0x0050d80001067983 */ /* 0x001ee80000300a00 */
[----:B------:R-:W4:Y:S04]  /*194920*/  LDL.LU.64 R14, [R1+0x4f28] ;  /* 0x004f2800010e7983 */ /* 0x000f280000300a00 */
[----:B------:R-:W4:Y:S04]  /*194930*/  LDL.LU.64 R18, [R1+0x50e8] ;  /* 0x0050e80001127983 */ /* 0x000f280000300a00 */
[----:B------:R-:W4:Y:S04]  /*194940*/  LDL.LU.64 R16, [R1+0x50e0] ;  /* 0x0050e00001107983 */ /* 0x000f280000300a00 */
[----:B------:R-:W4:Y:S01]  /*194950*/  LDL.LU R5, [R1+0x450] ;  /* 0x0004500001057983 */ /* 0x000f220000300800 */
[----:B------:R-:W-:-:S02]  /*194960*/  LOP3.LUT P3, RZ, R8, 0x2000, RZ, 0xc0, !PT ;  /* 0x0000200008ff7812 */ /* 0x000fc4000786c0ff */
[----:B------:R-:W-:Y:S02]  /*194970*/  LOP3.LUT P2, RZ, R8, 0x4000, RZ, 0xc0, !PT ;  /* 0x0000400008ff7812 */ /* 0x000fe4000784c0ff */
[----:B------:R-:W-:Y:S02]  /*194980*/  PRMT R21, R4, 0x7771, RZ ;  /* 0x0000777104157816 */ /* 0x000fe400000000ff */
[C---:B------:R-:W-:Y:S02]  /*194990*/  LOP3.LUT P1, RZ, R8.reuse, 0x8000, RZ, 0xc0, !PT ;  /* 0x0000800008ff7812 */ /* 0x040fe4000782c0ff */
[----:B------:R-:W-:-:S05]  /*1949a0*/  LOP3.LUT P0, RZ, R8, 0x10000, RZ, 0xc0, !PT ;  /* 0x0001000008ff7812 */ /* 0x000fca000780c0ff */
[----:B--2---:R0:W-:Y:S02]  /*1949b0*/  @P3 STG.E.U8 desc[UR4][R2.64], R21 ;  /* 0x0000001502003986 */ /* 0x0041e4000c101104 */
[C---:B0-----:R-:W-:Y:S02]  /*1949c0*/  PRMT R21, R4.reuse, 0x7772, RZ ;  /* 0x0000777204157816 */ /* 0x041fe400000000ff */
[----:B------:R-:W2:Y:S04]  /*1949d0*/  LDL.LU.64 R2, [R1+0x50f8] ;  /* 0x0050f80001027983 */ /* 0x000ea80000300a00 */
[----:B---3--:R0:W-:Y:S02]  /*1949e0*/  @P2 STG.E.U8 desc[UR4][R6.64], R21 ;  /* 0x0000001506002986 */ /* 0x0081e4000c101104 */
[----:B0-----:R-:W-:-:S02]  /*1949f0*/  PRMT R21, R4, 0x7773, RZ ;  /* 0x0000777304157816 */ /* 0x001fc400000000ff */
[----:B------:R-:W3:Y:S04]  /*194a00*/  LDL.LU.64 R6, [R1+0x4f60] ;  /* 0x004f600001067983 */ /* 0x000ee80000300a00 */
[----:B------:R-:W2:Y:S04]  /*194a10*/  LDL.LU R28, [R1+0x474] ;  /* 0x00047400011c7983 */ /* 0x000ea80000300800 */
[----:B----4-:R0:W-:Y:S02]  /*194a20*/  @P1 STG.E.U8 desc[UR4][R14.64], R21 ;  /* 0x000000150e001986 */ /* 0x0101e4000c101104 */
[----:B0-----:R-:W-:-:S05]  /*194a30*/  PRMT R21, R5, 0x7770, RZ ;  /* 0x0000777005157816 */ /* 0x001fca00000000ff */
[----:B------:R0:W-:Y:S04]  /*194a40*/  @P0 STG.E.U8 desc[UR4][R18.64], R21 ;  /* 0x0000001512000986 */ /* 0x0001e8000c101104 */
[----:B0-----:R-:W4:Y:S04]  /*194a50*/  LDL.LU.64 R18, [R1+0x5110] ;  /* 0x0051100001127983 */ /* 0x001f280000300a00 */
[----:B----4-:R0:W-:Y:S04]  /*194a60*/  STL.64 [R1+0x5b38], R18 ;  /* 0x005b381201007387 */ /* 0x0101e80000100a00 */
[----:B0-----:R-:W4:Y:S01]  /*194a70*/  LDL.LU.64 R18, [R1+0x5100] ;  /* 0x0051000001127983 */ /* 0x001f220000300a00 */
        /* <DEDUP_REMOVED lines=17> */
[----:B----4-:R0:W-:Y:S04]  /*194b90*/  STL.64 [R1+0x5b40], R18 ;  /* 0x005b401201007387 */ /* 0x0101e80000100a00 */
[----:B0-----:R-:W4:Y:S06]  /*194ba0*/  LDL.LU.64 R18, [R1+0x5108] ;  /* 0x0051080001127983 */ /* 0x001f2c0000300a00 */
[----:B------:R-:W-:-:S02]  /*194bb0*/  @P6 LOP3.LUT R20, R20, 0x80, RZ, 0xfc, !PT ;  /* 0x0000008014146812 */ /* 0x000fc400078efcff */
[----:B------:R-:W-:Y:S02]  /*194bc0*/  LOP3.LUT P6, RZ, R8, 0x80000, RZ, 0xc0, !PT ;  /* 0x0008000008ff7812 */ /* 0x000fe400078cc0ff */
[----:B------:R-:W-:Y:S01]  /*194bd0*/  PRMT R21, R5, 0x7771, RZ ;  /* 0x0000777105157816 */ /* 0x000fe200000000ff */
[----:B------:R-:W4:Y:S01]  /*194be0*/  LDL.LU.64 R22, [R1+0x4f80] ;  /* 0x004f800001167983 */ /* 0x000f220000300a00 */
[----:B------:R-:W-:-:S03]  /*194bf0*/  LOP3.LUT R20, R20, 0xfffffeff, RZ, 0xc0, !PT ;  /* 0xfffffeff14147812 */ /* 0x000fc600078ec0ff */
[----:B------:R-:W4:Y:S04]  /*194c00*/  LDL.LU R0, [R1+0x454] ;  /* 0x0004540001007983 */ /* 0x000f280000300800 */
[----:B------:R-:W4:Y:S01]  /*194c10*/  LDL.LU.64 R24, [R1+0x5128] ;  /* 0x0051280001187983 */ /* 0x000f220000300a00 */
[C---:B------:R-:W-:Y:S02]  /*194c20*/  LOP3.LUT P5, RZ, R8.reuse, 0x4000000, RZ, 0xc0, !PT ;  /* 0x0400000008ff7812 */ /* 0x040fe400078ac0ff */
[C---:B------:R-:W-:Y:S02]  /*194c30*/  LOP3.LUT P4, RZ, R8.reuse, 0x8000000, RZ, 0xc0, !PT ;  /* 0x0800000008ff7812 */ /* 0x040fe4000788c0ff */
[C---:B------:R-:W-:Y:S02]  /*194c40*/  LOP3.LUT P3, RZ, R8.reuse, 0x10000000, RZ, 0xc0, !PT ;  /* 0x1000000008ff7812 */ /* 0x040fe4000786c0ff */
[----:B------:R-:W-:-:S02]  /*194c50*/  LOP3.LUT P2, RZ, R8, 0x20000000, RZ, 0xc0, !PT ;  /* 0x2000000008ff7812 */ /* 0x000fc4000784c0ff */
[C---:B------:R-:W-:Y:S02]  /*194c60*/  LOP3.LUT P1, RZ, R8.reuse, 0x40000000, RZ, 0xc0, !PT ;  /* 0x4000000008ff7812 */ /* 0x040fe4000782c0ff */
[----:B------:R-:W-:Y:S01]  /*194c70*/  LOP3.LUT P0, RZ, R8, 0x80000000, RZ, 0xc0, !PT ;  /* 0x8000000008ff7812 */ /* 0x000fe2000780c0ff */
[----:B------:R-:W4:Y:S01]  /*194c80*/  LDL.LU.64 R26, [R1+0x5120] ;  /* 0x00512000011a7983 */ /* 0x000f220000300a00 */
[----:B------:R-:W-:Y:S02]  /*194c90*/  @P6 LOP3.LUT R20, R20, 0x100, RZ, 0xfc, !PT ;  /* 0x0000010014146812 */ /* 0x000fe400078efcff */
[----:B------:R-:W-:Y:S02]  /*194ca0*/  LOP3.LUT P6, RZ, R8, 0x40000, RZ, 0xc0, !PT ;  /* 0x0004000008ff7812 */ /* 0x000fe400078cc0ff */
[----:B------:R-:W-:-:S11]  /*194cb0*/  LOP3.LUT R20, R20, 0xfffffdff, RZ, 0xc0, !PT ;  /* 0xfffffdff14147812 */ /* 0x000fd600078ec0ff */
[----:B------:R-:W-:Y:S02]  /*194cc0*/  @P6 LOP3.LUT R20, R20, 0x200, RZ, 0xfc, !PT ;  /* 0x0000020014146812 */ /* 0x000fe400078efcff */
[----:B------:R-:W-:Y:S02]  /*194cd0*/  LOP3.LUT P6, RZ, R8, 0x20000, RZ, 0xc0, !PT ;  /* 0x0002000008ff7812 */ /* 0x000fe400078cc0ff */
[----:B------:R-:W4:Y:S04]  /*194ce0*/  LDL.LU R8, [R1+0x478] ;  /* 0x0004780001087983 */ /* 0x000f280000300800 */
[----:B------:R-:W4:Y:S04]  /*194cf0*/  LDL.LU.64 R12, [R1+0x5130] ;  /* 0x00513000010c7983 */ /* 0x000f280000300a00 */
[----:B------:R-:W4:Y:S04]  /*194d00*/  LDL.LU.64 R14, [R1+0x4fb8] ;  /* 0x004fb800010e7983 */ /* 0x000f280000300a00 */
[----:B------:R0:W-:Y:S01]  /*194d10*/  @P6 STG.E.U8 desc[UR4][R16.64], R21 ;  /* 0x0000001510006986 */ /* 0x0001e2000c101104 */
[----:B------:R-:W-:-:S02]  /*194d20*/  LOP3.LUT P6, RZ, R20, 0x200, RZ, 0xc0, !PT ;  /* 0x0000020014ff7812 */ /* 0x000fc400078cc0ff */
[----:B0-----:R-:W-:Y:S01]  /*194d30*/  PRMT R21, R5, 0x7772, RZ ;  /* 0x0000777205157816 */ /* 0x001fe200000000ff */
[----:B------:R-:W4:Y:S10]  /*194d40*/  LDL.LU.64 R16, [R1+0x5140] ;  /* 0x0051400001107983 */ /* 0x000f340000300a00 */
[----:B--2---:R0:W-:Y:S01]  /*194d50*/  @P6 STG.E.U8 desc[UR4][R2.64], R21 ;  /* 0x0000001502006986 */ /* 0x0041e2000c101104 */
[----:B------:R-:W-:-:S02]  /*194d60*/  LOP3.LUT P6, RZ, R20, 0x100, RZ, 0xc0, !PT ;  /* 0x0000010014ff7812 */ /* 0x000fc400078cc0ff */
[----:B0-----:R-:W-:Y:S01]  /*194d70*/  PRMT R21, R5, 0x7773, RZ ;  /* 0x0000777305157816 */ /* 0x001fe200000000ff */
[----:B------:R-:W2:Y:S04]  /*194d80*/  LDL.LU.64 R2, [R1+0x5138] ;  /* 0x0051380001027983 */ /* 0x000ea80000300a00 */
[----:B------:R-:W2:Y:S04]  /*194d90*/  LDL.LU R29, [R1+0x904] ;  /* 0x00090400011d7983 */ /* 0x000ea80000300800 */
[----:B------:R-:W2:Y:S04]  /*194da0*/  LDL.LU.64 R4, [R1+0x5150] ;  /* 0x0051500001047983 */ /* 0x000ea80000300a00 */
[----:B---3--:R0:W-:Y:S01]  /*194db0*/  @P6 STG.E.U8 desc[UR4][R6.64], R21 ;  /* 0x0000001506006986 */ /* 0x0081e2000c101104 */
[----:B------:R-:W-:-:S02]  /*194dc0*/  LOP3.LUT P6, RZ, R20, 0x80, RZ, 0xc0, !PT ;  /* 0x0000008014ff7812 */ /* 0x000fc400078cc0ff */
[----:B0-----:R-:W-:Y:S01]  /*194dd0*/  PRMT R21, R28, 0x7770, RZ ;  /* 0x000077701c157816 */ /* 0x001fe200000000ff */
[----:B------:R-:W3:Y:S10]  /*194de0*/  LDL.LU.64 R6, [R1+0x4fd8] ;  /* 0x004fd80001067983 */ /* 0x000ef40000300a00 */
[----:B----4-:R0:W-:Y:S04]  /*194df0*/  @P6 STG.E.U8 desc[UR4][R18.64], R21 ;  /* 0x0000001512006986 */ /* 0x0101e8000c101104 */
[----:B0-----:R-:W4:Y:S01]  /*194e00*/  LDL.LU.64 R18, [R1+0x5b40] ;  /* 0x005b400001127983 */ /* 0x001f220000300a00 */
[----:B------:R-:W-:-:S02]  /*194e10*/  LOP3.LUT P6, RZ, R20, 0x40, RZ, 0xc0, !PT ;  /* 0x0000004014ff7812 */ /* 0x000fc400078cc0ff */
[----:B------:R-:W-:-:S11]  /*194e20*/  PRMT R21, R28, 0x7771, RZ ;  /* 0x000077711c157816 */ /* 0x000fd600000000ff */
[----:B----4-:R0:W-:Y:S04]  /*194e30*/  @P6 STG.E.U8 desc[UR4][R18.64], R21 ;  /* 0x0000001512006986 */ /* 0x0101e8000c101104 */
[----:B0-----:R-:W4:Y:S01]  /*194e40*/  LDL.LU.64 R18, [R1+0x5b38] ;  /* 0x005b380001127983 */ /* 0x001f220000300a00 */
[----:B------:R-:W-:Y:S02]  /*194e50*/  LOP3.LUT P6, RZ, R20, 0x20, RZ, 0xc0, !PT ;  /* 0x0000002014ff7812 */ /* 0x000fe400078cc0ff */
[----:B------:R-:W-:-:S11]  /*194e60*/  PRMT R21, R28, 0x7772, RZ ;  /* 0x000077721c157816 */ /* 0x000fd600000000ff */
[----:B----4-:R0:W-:Y:S01]  /*194e70*/  @P6 STG.E.U8 desc[UR4][R18.64], R21 ;  /* 0x0000001512006986 */ /* 0x0101e2000c101104 */
[----:B------:R-:W-:Y:S02]  /*194e80*/  LOP3.LUT P6, RZ, R20, 0x10, RZ, 0xc0, !PT ;  /* 0x0000001014ff7812 */ /* 0x000fe400078cc0ff */
[----:B0-----:R-:W-:Y:S01]  /*194e90*/  PRMT R21, R28, 0x7773, RZ ;  /* 0x000077731c157816 */ /* 0x001fe200000000ff */
[----:B------:R-:W4:Y:S10]  /*194ea0*/  LDL.LU.64 R18, [R1+0x5b30] ;  /* 0x005b300001127983 */ /* 0x000f340000300a00 */
[----:B------:R0:W-:Y:S01]  /*194eb0*/  @P6 STG.E.U8 desc[UR4][R22.64], R21 ;  /* 0x0000001516006986 */ /* 0x0001e2000c101104 */
[----:B------:R-:W-:-:S02]  /*194ec0*/  LOP3.LUT P6, RZ, R20, 0x8, RZ, 0xc0, !PT ;  /* 0x0000000814ff7812 */ /* 0x000fc400078cc0ff */
        /* <DEDUP_REMOVED lines=12> */
[----:B--2---:R0:W-:Y:S02]  /*194f90*/  @P2 STG.E.U8 desc[UR4][R2.64], R21 ;  /* 0x0000001502002986 */ /* 0x0041e4000c101104 */
[C---:B0-----:R-:W-:Y:S02]  /*194fa0*/  PRMT R21, R8.reuse, 0x7772, RZ ;  /* 0x0000777208157816 */ /* 0x041fe400000000ff */
[----:B------:R-:W2:Y:S04]  /*194fb0*/  LDL.LU.64 R2, [R1+0x5160] ;  /* 0x0051600001027983 */ /* 0x000ea80000300a00 */
[----:B------:R0:W-:Y:S04]  /*194fc0*/  @P1 STG.E.U8 desc[UR4][R4.64], R21 ;  /* 0x0000001504001986 */ /* 0x0001e8000c101104 */
[----:B0-----:R-:W2:Y:S01]  /*194fd0*/  LDL.LU.64 R4, [R1+0x5158] ;  /* 0x0051580001047983 */ /* 0x001ea20000300a00 */
[----:B------:R-:W-:-:S03]  /*194fe0*/  PRMT R21, R8, 0x7773, RZ ;  /* 0x0000777308157816 */ /* 0x000fc600000000ff */
[----:B------:R-:W2:Y:S04]  /*194ff0*/  LDL.LU.64 R12, [R1+0x5168] ;  /* 0x00516800010c7983 */ /* 0x000ea80000300a00 */
[----:B------:R-:W2:Y:S01]  /*195000*/  LDL.LU R8, [R1+0x458] ;  /* 0x0004580001087983 */ /* 0x000ea20000300800 */
[C---:B------:R-:W-:Y:S02]  /*195010*/  LOP3.LUT P3, RZ, R29.reuse, 0x1, RZ, 0xc0, !PT ;  /* 0x000000011dff7812 */ /* 0x040fe4000786c0ff */
[----:B------:R-:W-:Y:S01]  /*195020*/  LOP3.LUT P2, RZ, R29, 0x2, RZ, 0xc0, !PT ;  /* 0x000000021dff7812 */ /* 0x000fe2000784c0ff */
[----:B---3--:R0:W-:Y:S04]  /*195030*/  @P0 STG.E.U8 desc[UR4][R6.64], R21 ;  /* 0x0000001506000986 */ /* 0x0081e8000c101104 */
[----:B------:R-:W3:Y:S04]  /*195040*/  LDL.LU.64 R14, [R1+0x5010] ;  /* 0x00501000010e7983 */ /* 0x000ee80000300a00 */
[----:B------:R-:W3:Y:S04]  /*195050*/  LDL.LU.64 R16, [R1+0x5180] ;  /* 0x0051800001107983 */ /* 0x000ee80000300a00 */
[----:B0-----:R-:W3:Y:S01]  /*195060*/  LDL.LU R7, [R1+0x47c] ;  /* 0x00047c0001077983 */ /* 0x001ee20000300800 */
[----:B--2---:R-:W-:-:S05]  /*195070*/  PRMT R21, R8, 0x7770, RZ ;  /* 0x0000777008157816 */ /* 0x004fca00000000ff */
[----:B------:R0:W-:Y:S02]  /*195080*/  @P3 STG.E.U8 desc[UR4][R2.64], R21 ;  /* 0x0000001502003986 */ /* 0x0001e4000c101104 */
[----:B0-----:R-:W-:Y:S02]  /*195090*/  PRMT R21, R8, 0x7771, RZ ;  /* 0x0000777108157816 */ /* 0x001fe400000000ff */
[----:B------:R-:W2:Y:S04]  /*1950a0*/  LDL.LU.64 R2, [R1+0x5178] ;  /* 0x0051780001027983 */ /* 0x000ea80000300a00 */
[----:B------:R0:W-:Y:S04]  /*1950b0*/  @P2 STG.E.U8 desc[UR4][R4.64], R21 ;  /* 0x0000001504002986 */ /* 0x0001e8000c101104 */
[----:B0-----:R-:W2:Y:S04]  /*1950c0*/  LDL.LU.64 R4, [R1+0x5188] ;  /* 0x0051880001047983 */ /* 0x001ea80000300a00 */
[----:B------:R-:W2:Y:S04]  /*1950d0*/  LDL.LU R0, [R1+0x45c] ;  /* 0x00045c0001007983 */ /* 0x000ea80000300800 */
[----:B------:R-:W2:Y:S04]  /*1950e0*/  LDL.LU.64 R22, [R1+0x51a8] ;  /* 0x0051a80001167983 */ /* 0x000ea80000300a00 */
[----:B--2---:R0:W-:Y:S04]  /*1950f0*/  STL.64 [R1+0x5b18], R22 ;  /* 0x005b181601007387 */ /* 0x0041e80000100a00 */
[----:B0-----:R-:W2:Y:S04]  /*195100*/  LDL.LU.64 R22, [R1+0x5198] ;  /* 0x0051980001167983 */ /* 0x001ea80000300a00 */
[----:B--2---:R0:W-:Y:S04]  /*195110*/  STL.64 [R1+0x5b20], R22 ;  /* 0x005b201601007387 */ /* 0x0041e80000100a00 */
[----:B0-----:R-:W2:Y:S01]  /*195120*/  LDL.LU.64 R22, [R1+0x51a0] ;  /* 0x0051a00001167983 */ /* 0x001ea20000300a00 */
[----:B------:R-:W-:-:S02]  /*195130*/  LOP3.LUT P6, RZ, R29, 0x1000, RZ, 0xc0, !PT ;  /* 0x000010001dff7812 */ /* 0x000fc400078cc0ff */
[----:B----4-:R-:W-:-:S11]  /*195140*/  LOP3.LUT R19, R19, 0xfbffffff, RZ, 0xc0, !PT ;  /* 0xfbffffff13137812 */ /* 0x010fd600078ec0ff */
        /* <DEDUP_REMOVED lines=19> */
[----:B------:R-:W-:Y:S02]  /*195280*/  LOP3.LUT R20, R20, 0xfffffffe, RZ, 0xc0, !PT ;  /* 0xfffffffe14147812 */ /* 0x000fe400078ec0ff */
[C---:B------:R-:W-:Y:S02]  /*195290*/  LOP3.LUT P1, RZ, R29.reuse, 0x4, RZ, 0xc0, !PT ;  /* 0x000000041dff7812 */ /* 0x040fe4000782c0ff */
[----:B------:R-:W-:-:S07]  /*1952a0*/  LOP3.LUT P0, RZ, R29, 0x8, RZ, 0xc0, !PT ;  /* 0x000000081dff7812 */ /* 0x000fce000780c0ff */
[----:B------:R-:W-:Y:S02]  /*1952b0*/  @P6 LOP3.LUT R20, R20, 0x1, RZ, 0xfc, !PT ;  /* 0x0000000114146812 */ /* 0x000fe400078efcff */
[----:B------:R-:W-:Y:S02]  /*1952c0*/  LOP3.LUT P6, RZ, R29, 0x20, RZ, 0xc0, !PT ;  /* 0x000000201dff7812 */ /* 0x000fe400078cc0ff */
[----:B------:R-:W-:Y:S02]  /*1952d0*/  PRMT R21, R8, 0x7772, RZ ;  /* 0x0000777208157816 */ /* 0x000fe400000000ff */
[----:B------:R-:W-:-:S03]  /*1952e0*/  LOP3.LUT R20, R20, 0xfffffffd, RZ, 0xc0, !PT ;  /* 0xfffffffd14147812 */ /* 0x000fc600078ec0ff */
[----:B------:R0:W-:Y:S06]  /*1952f0*/  @P1 STG.E.U8 desc[UR4][R12.64], R21 ;  /* 0x000000150c001986 */ /* 0x0001ec000c101104 */
[----:B------:R-:W-:Y:S02]  /*195300*/  @P6 LOP3.LUT R20, R20, 0x2, RZ, 0xfc, !PT ;  /* 0x0000000214146812 */ /* 0x000fe400078efcff */
[----:B------:R-:W-:Y:S02]  /*195310*/  LOP3.LUT P6, RZ, R29, 0x10, RZ, 0xc0, !PT ;  /* 0x000000101dff7812 */ /* 0x000fe400078cc0ff */
[----:B0-----:R-:W-:-:S02]  /*195320*/  PRMT R21, R8, 0x7773, RZ ;  /* 0x0000777308157816 */ /* 0x001fc400000000ff */
[----:B------:R-:W4:Y:S04]  /*195330*/  LDL.LU R8, [R1+0x460] ;  /* 0x0004600001087983 */ /* 0x000f280000300800 */
[----:B---3--:R0:W-:Y:S04]  /*195340*/  @P0 STG.E.U8 desc[UR4][R14.64], R21 ;  /* 0x000000150e000986 */ /* 0x0081e8000c101104 */
[----:B------:R-:W3:Y:S04]  /*195350*/  LDL.LU.64 R24, [R1+0x5068] ;  /* 0x0050680001187983 */ /* 0x000ee80000300a00 */
[----:B------:R-:W3:Y:S04]  /*195360*/  LDL.LU.64 R26, [R1+0x51b8] ;  /* 0x0051b800011a7983 */ /* 0x000ee80000300a00 */
[----:B------:R-:W3:Y:S04]  /*195370*/  LDL.LU.64 R12, [R1+0x51b0] ;  /* 0x0051b000010c7983 */ /* 0x000ee80000300a00 */
[----:B------:R-:W3:Y:S01]  /*195380*/  LDL.LU R28, [R1+0x440] ;  /* 0x00044000011c7983 */ /* 0x000ee20000300800 */
[----:B0-----:R-:W-:-:S03]  /*195390*/  PRMT R21, R7, 0x7770, RZ ;  /* 0x0000777007157816 */ /* 0x001fc600000000ff */
[----:B------:R-:W3:Y:S04]  /*1953a0*/  LDL.LU.64 R14, [R1+0x51c0] ;  /* 0x0051c000010e7983 */ /* 0x000ee80000300a00 */
[----:B------:R0:W-:Y:S01]  /*1953b0*/  @P6 STG.E.U8 desc[UR4][R16.64], R21 ;  /* 0x0000001510006986 */ /* 0x0001e2000c101104 */
[C---:B------:R-:W-:Y:S02]  /*1953c0*/  LOP3.LUT P6, RZ, R20.reuse, 0x2, RZ, 0xc0, !PT ;  /* 0x0000000214ff7812 */ /* 0x040fe400078cc0ff */
[----:B0-----:R-:W-:Y:S01]  /*1953d0*/  PRMT R21, R7, 0x7771, RZ ;  /* 0x0000777107157816 */ /* 0x001fe200000000ff */
[----:B------:R-:W3:Y:S10]  /*1953e0*/  LDL.LU.64 R16, [R1+0x5098] ;  /* 0x0050980001107983 */ /* 0x000ef40000300a00 */
[----:B------:R0:W-:Y:S01]  /*1953f0*/  @P6 STG.E.U8 desc[UR4][R2.64], R21 ;  /* 0x0000001502006986 */ /* 0x0001e2000c101104 */
[----:B------:R-:W-:-:S02]  /*195400*/  LOP3.LUT P6, RZ, R20, 0x1, RZ, 0xc0, !PT ;  /* 0x0000000114ff7812 */ /* 0x000fc400078cc0ff */
[----:B------:R-:W-:Y:S01]  /*195410*/  PRMT R20, R7, 0x7772, RZ ;  /* 0x0000777207147816 */ /* 0x000fe200000000ff */
[----:B0-----:R-:W3:Y:S10]  /*195420*/  LDL.LU.64 R2, [R1+0x51d8] ;  /* 0x0051d80001027983 */ /* 0x001ef40000300a00 */
[----:B------:R0:W-:Y:S01]  /*195430*/  @P6 STG.E.U8 desc[UR4][R4.64], R20 ;  /* 0x0000001404006986 */ /* 0x0001e2000c101104 */
[----:B------:R-:W-:-:S02]  /*195440*/  LOP3.LUT P6, RZ, R19, 0x80000000, RZ, 0xc0, !PT ;  /* 0x8000000013ff7812 */ /* 0x000fc400078cc0ff */
[----:B0-----:R-:W-:Y:S01]  /*195450*/  PRMT R20, R7, 0x7773, RZ ;  /* 0x0000777307147816 */ /* 0x001fe200000000ff */
[----:B------:R-:W3:Y:S04]  /*195460*/  LDL.LU.64 R4, [R1+0x51d0] ;  /* 0x0051d00001047983 */ /* 0x000ee80000300a00 */
        /* <DEDUP_REMOVED lines=22> */
[----:B---3--:R4:W-:Y:S01]  /*1955d0*/  @P6 STG.E.U8 desc[UR4][R24.64], R20 ;  /* 0x0000001418006986 */ /* 0x0089e2000c101104 */
[----:B------:R-:W-:Y:S02]  /*1955e0*/  LOP3.LUT P6, RZ, R19, 0x4000000, RZ, 0xc0, !PT ;  /* 0x0400000013ff7812 */ /* 0x000fe400078cc0ff */
[----:B----4-:R-:W-:-:S11]  /*1955f0*/  PRMT R20, R8, 0x7770, RZ ;  /* 0x0000777008147816 */ /* 0x010fd600000000ff */
        /* <DEDUP_REMOVED lines=13> */
[----:B------:R0:W-:Y:S04]  /*1956d0*/  @P0 STG.E.U8 desc[UR4][R6.64], R20 ;  /* 0x0000001406000986 */ /* 0x0001e8000c101104 */
[----:B0-----:R-:W3:Y:S04]  /*1956e0*/  LDL.LU.64 R6, [R1+0x51f8] ;  /* 0x0051f80001067983 */ /* 0x001ee80000300a00 */
[----:B------:R-:W4:Y:S04]  /*1956f0*/  LDL.LU.64 R4, [R1+0x51f0] ;  /* 0x0051f00001047983 */ /* 0x000f280000300a00 */
[----:B------:R-:W3:Y:S04]  /*195700*/  LDL.LU.64 R14, [R1+0x5200] ;  /* 0x00520000010e7983 */ /* 0x000ee80000300a00 */
[----:B------:R-:W3:Y:S01]  /*195710*/  LDL.LU R8, [R1+0x464] ;  /* 0x0004640001087983 */ /* 0x000ee20000300800 */
[----:B------:R-:W-:-:S02]  /*195720*/  LOP3.LUT P3, RZ, R29, 0x80000, RZ, 0xc0, !PT ;  /* 0x000800001dff7812 */ /* 0x000fc4000786c0ff */
[C---:B------:R-:W-:Y:S02]  /*195730*/  LOP3.LUT P2, RZ, R29.reuse, 0x100000, RZ, 0xc0, !PT ;  /* 0x001000001dff7812 */ /* 0x040fe4000784c0ff */
[----:B------:R-:W-:Y:S02]  /*195740*/  PRMT R20, R28, 0x7773, RZ ;  /* 0x000077731c147816 */ /* 0x000fe400000000ff */
[----:B------:R-:W-:Y:S01]  /*195750*/  LOP3.LUT P1, RZ, R29, 0x200000, RZ, 0xc0, !PT ;  /* 0x002000001dff7812 */ /* 0x000fe2000782c0ff */
[----:B------:R-:W4:Y:S04]  /*195760*/  LDL.LU.64 R16, [R1+0x50f0] ;  /* 0x0050f00001107983 */ /* 0x000f280000300a00 */
[----:B------:R-:W4:Y:S04]  /*195770*/  LDL.LU R11, [R1+0x444] ;  /* 0x00044400010b7983 */ /* 0x000f280000300800 */
[----:B------:R-:W4:Y:S04]  /*195780*/  LDL.LU R0, [R1+0x908] ;  /* 0x0009080001007983 */ /* 0x000f280000300800 */
[----:B--2---:R0:W-:Y:S04]  /*195790*/  @P3 STG.E.U8 desc[UR4][R2.64], R20 ;  /* 0x0000001402003986 */ /* 0x0041e8000c101104 */
[----:B0-----:R-:W2:Y:S01]  /*1957a0*/  LDL.LU.64 R2, [R1+0x5210] ;  /* 0x0052100001027983 */ /* 0x001ea20000300a00 */
[----:B---3--:R-:W-:-:S05]  /*1957b0*/  PRMT R20, R8, 0x7770, RZ ;  /* 0x0000777008147816 */ /* 0x008fca00000000ff */
[----:B------:R0:W-:Y:S02]  /*1957c0*/  @P2 STG.E.U8 desc[UR4][R6.64], R20 ;  /* 0x0000001406002986 */ /* 0x0001e4000c101104 */
[----:B0-----:R-:W-:Y:S02]  /*1957d0*/  PRMT R20, R8, 0x7771, RZ ;  /* 0x0000777108147816 */ /* 0x001fe400000000ff */
[----:B------:R-:W3:Y:S04]  /*1957e0*/  LDL.LU.64 R6, [R1+0x5208] ;  /* 0x0052080001067983 */ /* 0x000ee80000300a00 */
[----:B----4-:R0:W-:Y:S04]  /*1957f0*/  @P1 STG.E.U8 desc[UR4][R4.64], R20 ;  /* 0x0000001404001986 */ /* 0x0101e8000c101104 */
[----:B0-----:R-:W4:Y:S04]  /*195800*/  LDL.LU R4, [R1+0x468] ;  /* 0x0004680001047983 */ /* 0x001f280000300800 */
        /* <DEDUP_REMOVED lines=27> */
[----:B------:R-:W-:Y:S02]  /*1959c0*/  PRMT R20, R8, 0x7772, RZ ;  /* 0x0000777208147816 */ /* 0x000fe400000000ff */
[----:B------:R-:W-:Y:S01]  /*1959d0*/  LOP3.LUT R19, R19, 0xfeffffff, RZ, 0xc0, !PT ;  /* 0xfeffffff13137812 */ /* 0x000fe200078ec0ff */
[----:B------:R-:W4:Y:S04]  /*1959e0*/  LDL.LU.64 R24, [R1+0x5238] ;  /* 0x0052380001187983 */ /* 0x000f280000300a00 */
[----:B------:R-:W4:Y:S04]  /*1959f0*/  LDL.LU.64 R26, [R1+0x5148] ;  /* 0x00514800011a7983 */ /* 0x000f280000300a00 */
[----:B------:R-:W4:Y:S01]  /*195a00*/  LDL.LU.64 R12, [R1+0x5250] ;  /* 0x00525000010c7983 */ /* 0x000f220000300a00 */
[----:B------:R-:W-:-:S02]  /*195a10*/  @P6 LOP3.LUT R19, R19, 0x1000000, RZ, 0xfc, !PT ;  /* 0x0100000013136812 */ /* 0x000fc400078efcff */
[----:B------:R-:W-:Y:S02]  /*195a20*/  LOP3.LUT P6, RZ, R29, 0x1000000, RZ, 0xc0, !PT ;  /* 0x010000001dff7812 */ /* 0x000fe400078cc0ff */
[----:B------:R-:W-:Y:S01]  /*195a30*/  LOP3.LUT R19, R19, 0xfdffffff, RZ, 0xc0, !PT ;  /* 0xfdffffff13137812 */ /* 0x000fe200078ec0ff */
[----:B------:R0:W-:Y:S10]  /*195a40*/  @P0 STG.E.U8 desc[UR4][R14.64], R20 ;  /* 0x000000140e000986 */ /* 0x0001f4000c101104 */
[----:B------:R-:W-:-:S02]  /*195a50*/  @P6 LOP3.LUT R19, R19, 0x2000000, RZ, 0xfc, !PT ;  /* 0x0200000013136812 */ /* 0x000fc400078efcff */
[----:B------:R-:W-:Y:S02]  /*195a60*/  LOP3.LUT P6, RZ, R29, 0x800000, RZ, 0xc0, !PT ;  /* 0x008000001dff7812 */ /* 0x000fe400078cc0ff */
[----:B0-----:R-:W-:Y:S02]  /*195a70*/  PRMT R20, R8, 0x7773, RZ ;  /* 0x0000777308147816 */ /* 0x001fe400000000ff */
[----:B------:R-:W4:Y:S04]  /*195a80*/  LDL.LU R8, [R1+0x448] ;  /* 0x0004480001087983 */ /* 0x000f280000300800 */
[----:B------:R-:W4:Y:S04]  /*195a90*/  LDL.LU R5, [R1+0x46c] ;  /* 0x00046c0001057983 */ /* 0x000f280000300800 */
[----:B------:R-:W4:Y:S04]  /*195aa0*/  LDL.LU.64 R28, [R1+0x5248] ;  /* 0x00524800011c7983 */ /* 0x000f280000300a00 */
[----:B------:R-:W4:Y:S04]  /*195ab0*/  LDL.LU.64 R14, [R1+0x5258] ;  /* 0x00525800010e7983 */ /* 0x000f280000300a00 */
        /* <DEDUP_REMOVED lines=42> */
[----:B0-----:R-:W-:-:S02]  /*195d60*/  PRMT R20, R8, 0x7772, RZ ;  /* 0x0000777208147816 */ /* 0x001fc400000000ff */
[----:B------:R-:W4:Y:S04]  /*195d70*/  LDL.LU.64 R28, [R1+0x5190] ;  /* 0x00519000011c7983 */ /* 0x000f280000300a00 */
[----:B------:R0:W-:Y:S02]  /*195d80*/  @P3 STG.E.U8 desc[UR4][R14.64], R20 ;  /* 0x000000140e003986 */ /* 0x0001e4000c101104 */
[----:B0-----:R-:W-:-:S05]  /*195d90*/  PRMT R20, R8, 0x7773, RZ ;  /* 0x0000777308147816 */ /* 0x001fca00000000ff */
[----:B------:R0:W-:Y:S02]  /*195da0*/  @P2 STG.E.U8 desc[UR4][R16.64], R20 ;  /* 0x0000001410002986 */ /* 0x0001e4000c101104 */
[----:B0-----:R-:W-:-:S05]  /*195db0*/  PRMT R20, R5, 0x7770, RZ ;  /* 0x0000777005147816 */ /* 0x001fca00000000ff */
[----:B------:R0:W-:Y:S02]  /*195dc0*/  @P1 STG.E.U8 desc[UR4][R2.64], R20 ;  /* 0x0000001402001986 */ /* 0x0001e4000c101104 */
[----:B0-----:R-:W-:-:S05]  /*195dd0*/  PRMT R20, R5, 0x7771, RZ ;  /* 0x0000777105147816 */ /* 0x001fca00000000ff */
[----:B---3--:R0:W-:Y:S04]  /*195de0*/  @P0 STG.E.U8 desc[UR4][R6.64], R20 ;  /* 0x0000001406000986 */ /* 0x0081e8000c101104 */
[----:B0-----:R-:W3:Y:S04]  /*195df0*/  LDL.LU.64 R6, [R1+0x5288] ;  /* 0x0052880001067983 */ /* 0x001ee80000300a00 */
[----:B------:R-:W3:Y:S04]  /*195e00*/  LDL.LU.64 R14, [R1+0x5280] ;  /* 0x00528000010e7983 */ /* 0x000ee80000300a00 */
[----:B------:R-:W3:Y:S04]  /*195e10*/  LDL.LU.64 R2, [R1+0x5290] ;  /* 0x0052900001027983 */ /* 0x000ee80000300a00 */
[----:B------:R-:W3:Y:S01]  /*195e20*/  LDL.LU R8, [R1+0x44c] ;  /* 0x00044c0001087983 */ /* 0x000ee20000300800 */
[----:B------:R-:W-:-:S02]  /*195e30*/  LOP3.LUT P3, RZ, R0, 0x40, RZ, 0xc0, !PT ;  /* 0x0000004000ff7812 */ /* 0x000fc4000786c0ff */
[C---:B------:R-:W-:Y:S02]  /*195e40*/  LOP3.LUT P2, RZ, R0.reuse, 0x80, RZ, 0xc0, !PT ;  /* 0x0000008000ff7812 */ /* 0x040fe4000784c0ff */
[C---:B------:R-:W-:Y:S02]  /*195e50*/  PRMT R20, R5.reuse, 0x7772, RZ ;  /* 0x0000777205147816 */ /* 0x040fe400000000ff */
[----:B------:R-:W-:Y:S01]  /*195e60*/  LOP3.LUT P1, RZ, R0, 0x100, RZ, 0xc0, !PT ;  /* 0x0000010000ff7812 */ /* 0x000fe2000782c0ff */
[----:B------:R-:W3:Y:S04]  /*195e70*/  LDL.LU.64 R16, [R1+0x51c8] ;  /* 0x0051c80001107983 */ /* 0x000ee80000300a00 */
[----:B------:R-:W3:Y:S04]  /*195e80*/  LDL.LU R21, [R1+0x430] ;  /* 0x0004300001157983 */ /* 0x000ee80000300800 */
[----:B--2---:R0:W-:Y:S02]  /*195e90*/  @P3 STG.E.U8 desc[UR4][R12.64], R20 ;  /* 0x000000140c003986 */ /* 0x0041e4000c101104 */
[----:B0-----:R-:W-:-:S02]  /*195ea0*/  PRMT R20, R5, 0x7773, RZ ;  /* 0x0000777305147816 */ /* 0x001fc400000000ff */
[----:B------:R-:W2:Y:S04]  /*195eb0*/  LDL.LU.64 R4, [R1+0x52a8] ;  /* 0x0052a80001047983 */ /* 0x000ea80000300a00 */
[----:B----4-:R3:W-:Y:S02]  /*195ec0*/  @P2 STG.E.U8 desc[UR4][R28.64], R20 ;  /* 0x000000141c002986 */ /* 0x0107e4000c101104 */
[----:B---3--:R-:W-:-:S05]  /*195ed0*/  PRMT R20, R8, 0x7770, RZ ;  /* 0x0000777008147816 */ /* 0x008fca00000000ff */
[----:B------:R0:W-:Y:S04]  /*195ee0*/  @P1 STG.E.U8 desc[UR4][R6.64], R20 ;  /* 0x0000001406001986 */ /* 0x0001e8000c101104 */
[----:B0-----:R-:W3:Y:S04]  /*195ef0*/  LDL.LU.64 R6, [R1+0x52a0] ;  /* 0x0052a00001067983 */ /* 0x001ee80000300a00 */
[----:B------:R-:W4:Y:S04]  /*195f00*/  LDL.LU R11, [R1+0x420] ;  /* 0x00042000010b7983 */ /* 0x000f280000300800 */
        /* <DEDUP_REMOVED lines=21> */
[C---:B------:R-:W-:Y:S01]  /*196060*/  LOP3.LUT P6, RZ, R0.reuse, 0x1000, RZ, 0xc0, !PT ;  /* 0x0000100000ff7812 */ /* 0x040fe200078cc0ff */
[----:B--2---:R0:W-:Y:S04]  /*196070*/  STL.64 [R1+0x5af8], R22 ;  /* 0x005af81601007387 */ /* 0x0041e80000100a00 */
[----:B0-----:R-:W2:Y:S01]  /*196080*/  LDL.LU.64 R22, [R1+0x52b0] ;  /* 0x0052b00001167983 */ /* 0x001ea20000300a00 */
[----:B------:R-:W-:Y:S02]  /*196090*/  LOP3.LUT R19, R19, 0xfffeffff, RZ, 0xc0, !PT ;  /* 0xfffeffff13137812 */ /* 0x000fe400078ec0ff */
[----:B------:R-:W-:-:S02]  /*1960a0*/  LOP3.LUT P0, RZ, R0, 0x200, RZ, 0xc0, !PT ;  /* 0x0000020000ff7812 */ /* 0x000fc4000780c0ff */
[----:B------:R-:W-:Y:S01]  /*1960b0*/  PRMT R20, R8, 0x7771, RZ ;  /* 0x0000777108147816 */ /* 0x000fe200000000ff */
[----:B------:R-:W4:Y:S02]  /*1960c0*/  LDL.LU.64 R24, [R1+0x52b8] ;  /* 0x0052b80001187983 */ /* 0x000f240000300a00 */
[----:B------:R-:W-:Y:S02]  /*1960d0*/  @P6 LOP3.LUT R19, R19, 0x10000, RZ, 0xfc, !PT ;  /* 0x0001000013136812 */ /* 0x000fe400078efcff */
[----:B------:R-:W-:Y:S02]  /*1960e0*/  LOP3.LUT P6, RZ, R0, 0x800, RZ, 0xc0, !PT ;  /* 0x0000080000ff7812 */ /* 0x000fe400078cc0ff */
[----:B------:R-:W-:-:S11]  /*1960f0*/  LOP3.LUT R19, R19, 0xfffdffff, RZ, 0xc0, !PT ;  /* 0xfffdffff13137812 */ /* 0x000fd600078ec0ff */
[----:B------:R-:W-:Y:S02]  /*196100*/  @P6 LOP3.LUT R19, R19, 0x20000, RZ, 0xfc, !PT ;  /* 0x0002000013136812 */ /* 0x000fe400078efcff */
[----:B------:R-:W-:Y:S01]  /*196110*/  LOP3.LUT P6, RZ, R0, 0x400, RZ, 0xc0, !PT ;  /* 0x0000040000ff7812 */ /* 0x000fe200078cc0ff */
[----:B------:R0:W-:Y:S02]  /*196120*/  @P0 STG.E.U8 desc[UR4][R14.64], R20 ;  /* 0x000000140e000986 */ /* 0x0001e4000c101104 */
[----:B0-----:R-:W-:-:S10]  /*196130*/  PRMT R20, R8, 0x7772, RZ ;  /* 0x0000777208147816 */ /* 0x001fd400000000ff */
[----:B------:R0:W-:Y:S01]  /*196140*/  @P6 STG.E.U8 desc[UR4][R2.64], R20 ;  /* 0x0000001402006986 */ /* 0x0001e2000c101104 */
[C---:B------:R-:W-:Y:S02]  /*196150*/  LOP3.LUT P6, RZ, R19.reuse, 0x20000, RZ, 0xc0, !PT ;  /* 0x0002000013ff7812 */ /* 0x040fe400078cc0ff */
[----:B0-----:R-:W-:Y:S01]  /*196160*/  PRMT R20, R8, 0x7773, RZ ;  /* 0x0000777308147816 */ /* 0x001fe200000000ff */
[----:B------:R-:W4:Y:S04]  /*196170*/  LDL.LU R2, [R1+0x434] ;  /* 0x0004340001027983 */ /* 0x000f280000300800 */
[----:B------:R-:W4:Y:S04]  /*196180*/  LDL.LU.64 R26, [R1+0x52c8] ;  /* 0x0052c800011a7983 */ /* 0x000f280000300a00 */
[----:B------:R-:W4:Y:S04]  /*196190*/  LDL.LU.64 R12, [R1+0x5220] ;  /* 0x00522000010c7983 */ /* 0x000f280000300a00 */
[----:B------:R-:W4:Y:S04]  /*1961a0*/  LDL.LU.64 R28, [R1+0x52e0] ;  /* 0x0052e000011c7983 */ /* 0x000f280000300a00 */
        /* <DEDUP_REMOVED lines=8> */
[----:B------:R-:W4:Y:S04]  /*196230*/  LDL.LU.64 R4, [R1+0x5240] ;  /* 0x0052400001047983 */ /* 0x000f280000300a00 */
[----:B------:R-:W4:Y:S06]  /*196240*/  LDL.LU R3, [R1+0x424] ;  /* 0x0004240001037983 */ /* 0x000f2c0000300800 */
[----:B---3--:R0:W-:Y:S01]  /*196250*/  @P6 STG.E.U8 desc[UR4][R6.64], R20 ;  /* 0x0000001406006986 */ /* 0x0081e2000c101104 */
[----:B------:R-:W-:Y:S01]  /*196260*/  LOP3.LUT P6, RZ, R19, 0x4000, RZ, 0xc0, !PT ;  /* 0x0000400013ff7812 */ /* 0x000fe200078cc0ff */
[----:B------:R-:W-:Y:S01]  /*196270*/  IMAD.MOV.U32 R8, RZ, RZ, R9 ;  /* 0x000000ffff087224 */ /* 0x000fe200078e0009 */
        /* <DEDUP_REMOVED lines=36> */
[----:B---3--:R0:W-:Y:S04]  /*1964c0*/  @P0 STG.E.U8 desc[UR4][R6.64], R20 ;  /* 0x0000001406000986 */ /* 0x0081e8000c101104 */
[----:B0-----:R-:W3:Y:S04]  /*1964d0*/  LDL.LU.64 R6, [R1+0x5308] ;  /* 0x0053080001067983 */ /* 0x001ee80000300a00 */
[----:B------:R-:W4:Y:S01]  /*1964e0*/  LDL.LU.64 R16, [R1+0x5278] ;  /* 0x0052780001107983 */ /* 0x000f220000300a00 */
[----:B------:R-:W-:Y:S02]  /*1964f0*/  LOP3.LUT P6, RZ, R9, 0x20, RZ, 0xc0, !PT ;  /* 0x0000002009ff7812 */ /* 0x000fe400078cc0ff */
[----:B------:R-:W-:-:S02]  /*196500*/  LOP3.LUT R19, R19, 0xfffffffb, RZ, 0xc0, !PT ;  /* 0xfffffffb13137812 */ /* 0x000fc400078ec0ff */
[C---:B------:R-:W-:Y:S02]  /*196510*/  LOP3.LUT P3, RZ, R0.reuse, 0x2000000, RZ, 0xc0, !PT ;  /* 0x0200000000ff7812 */ /* 0x040fe4000786c0ff */
[C---:B------:R-:W-:Y:S02]  /*196520*/  LOP3.LUT P2, RZ, R0.reuse, 0x4000000, RZ, 0xc0, !PT ;  /* 0x0400000000ff7812 */ /* 0x040fe4000784c0ff */
[----:B------:R-:W-:Y:S02]  /*196530*/  PRMT R20, R3, 0x7771, RZ ;  /* 0x0000777103147816 */ /* 0x000fe400000000ff */
[----:B------:R-:W-:Y:S01]  /*196540*/  LOP3.LUT P1, RZ, R0, 0x8000000, RZ, 0xc0, !PT ;  /* 0x0800000000ff7812 */ /* 0x000fe2000782c0ff */
[----:B------:R-:W4:Y:S04]  /*196550*/  LDL.LU.64 R4, [R1+0x5318] ;  /* 0x0053180001047983 */ /* 0x000f280000300a00 */
        /* <DEDUP_REMOVED lines=25> */
[----:B------:R-:W-:Y:S01]  /*1966f0*/  LOP3.LUT P6, RZ, R0, 0x20000000, RZ, 0xc0, !PT ;  /* 0x2000000000ff7812 */ /* 0x000fe200078cc0ff */
[----:B--2---:R0:W-:Y:S02]  /*196700*/  @P3 STG.E.U8 desc[UR4][R14.64], R20 ;  /* 0x000000140e003986 */ /* 0x0041e4000c101104 */
[C---:B0-----:R-:W-:Y:S02]  /*196710*/  PRMT R20, R3.reuse, 0x7772, RZ ;  /* 0x0000777203147816 */ /* 0x041fe400000000ff */
[----:B------:R-:W2:Y:S04]  /*196720*/  LDL.LU.64 R14, [R1+0x5320] ;  /* 0x00532000010e7983 */ /* 0x000ea80000300a00 */
[----:B---3--:R0:W-:Y:S02]  /*196730*/  @P2 STG.E.U8 desc[UR4][R6.64], R20 ;  /* 0x0000001406002986 */ /* 0x0081e4000c101104 */
[----:B0-----:R-:W-:-:S02]  /*196740*/  PRMT R20, R3, 0x7773, RZ ;  /* 0x0000777303147816 */ /* 0x001fc400000000ff */
[----:B------:R-:W3:Y:S04]  /*196750*/  LDL.LU.64 R6, [R1+0x5298] ;  /* 0x0052980001067983 */ /* 0x000ee80000300a00 */
[----:B------:R-:W2:Y:S04]  /*196760*/  LDL.LU R0, [R1+0x428] ;  /* 0x0004280001007983 */ /* 0x000ea80000300800 */
[----:B----4-:R0:W-:Y:S04]  /*196770*/  @P1 STG.E.U8 desc[UR4][R16.64], R20 ;  /* 0x0000001410001986 */ /* 0x0101e8000c101104 */
[----:B0-----:R-:W4:Y:S04]  /*196780*/  LDL.LU.64 R16, [R1+0x52d0] ;  /* 0x0052d00001107983 */ /* 0x001f280000300a00 */
[----:B----4-:R0:W-:Y:S04]  /*196790*/  STL.64 [R1+0x5ad8], R16 ;  /* 0x005ad81001007387 */ /* 0x0101e80000100a00 */
[----:B0-----:R-:W4:Y:S04]  /*1967a0*/  LDL.LU.64 R16, [R1+0x5340] ;  /* 0x0053400001107983 */ /* 0x001f280000300a00 */
[----:B----4-:R0:W-:Y:S04]  /*1967b0*/  STL.64 [R1+0x5ae0], R16 ;  /* 0x005ae01001007387 */ /* 0x0101e80000100a00 */
[----:B0-----:R-:W4:Y:S01]  /*1967c0*/  LDL.LU.64 R16, [R1+0x5330] ;  /* 0x0053300001107983 */ /* 0x001f220000300a00 */
[----:B------:R-:W-:-:S05]  /*1967d0*/  PRMT R20, R2, 0x7770, RZ ;  /* 0x0000777002147816 */ /* 0x000fca00000000ff */
[----:B------:R0:W-:Y:S02]  /*1967e0*/  @P0 STG.E.U8 desc[UR4][R4.64], R20 ;  /* 0x0000001404000986 */ /* 0x0001e4000c101104 */
[----:B0-----:R-:W-:-:S05]  /*1967f0*/  PRMT R20, R2, 0x7771, RZ ;  /* 0x0000777102147816 */ /* 0x001fca00000000ff */
[----:B------:R-:W-:Y:S01]  /*196800*/  @P6 STG.E.U8 desc[UR4][R28.64], R20 ;  /* 0x000000141c006986 */ /* 0x000fe2000c101104 */
[----:B------:R-:W-:-:S03]  /*196810*/  LOP3.LUT P6, RZ, R19, 0x200, RZ, 0xc0, !PT ;  /* 0x0000020013ff7812 */ /* 0x000fc600078cc0ff */
[----:B----4-:R0:W-:Y:S04]  /*196820*/  STL.64 [R1+0x5ae8], R16 ;  /* 0x005ae81001007387 */ /* 0x0101e80000100a00 */
[----:B0-----:R-:W4:Y:S01]  /*196830*/  LDL.LU.64 R16, [R1+0x5338] ;  /* 0x0053380001107983 */ /* 0x001f220000300a00 */
[----:B------:R-:W-:-:S03]  /*196840*/  PRMT R20, R2, 0x7772, RZ ;  /* 0x0000777202147816 */ /* 0x000fc600000000ff */
[----:B------:R-:W4:Y:S04]  /*196850*/  LDL.LU R4, [R1+0x43c] ;  /* 0x00043c0001047983 */ /* 0x000f280000300800 */
[----:B------:R-:W4:Y:S04]  /*196860*/  LDL.LU.64 R22, [R1+0x5350] ;  /* 0x0053500001167983 */ /* 0x000f280000300a00 */
[----:B------:R-:W4:Y:S04]  /*196870*/  LDL.LU.64 R24, [R1+0x5348] ;  /* 0x0053480001187983 */ /* 0x000f280000300a00 */
[----:B--2---:R0:W-:Y:S01]  /*196880*/  @P6 STG.E.U8 desc[UR4][R14.64], R20 ;  /* 0x000000140e006986 */ /* 0x0041e2000c101104 */
[----:B------:R-:W-:-:S03]  /*196890*/  LOP3.LUT P6, RZ, R19, 0x100, RZ, 0xc0, !PT ;  /* 0x0000010013ff7812 */ /* 0x000fc600078cc0ff */
[----:B------:R-:W2:Y:S04]  /*1968a0*/  LDL.LU.64 R26, [R1+0x5360] ;  /* 0x00536000011a7983 */ /* 0x000ea80000300a00 */
[----:B------:R-:W2:Y:S04]  /*1968b0*/  LDL.LU R5, [R1+0x42c] ;  /* 0x00042c0001057983 */ /* 0x000ea80000300800 */
[----:B------:R-:W2:Y:S04]  /*1968c0*/  LDL.LU.64 R12, [R1+0x52f0] ;  /* 0x0052f000010c7983 */ /* 0x000ea80000300a00 */
[----:B------:R-:W2:Y:S01]  /*1968d0*/  LDL.LU.64 R28, [R1+0x5370] ;  /* 0x00537000011c7983 */ /* 0x000ea20000300a00 */
[----:B0-----:R-:W-:-:S03]  /*1968e0*/  PRMT R20, R2, 0x7773, RZ ;  /* 0x0000777302147816 */ /* 0x001fc600000000ff */
[----:B------:R-:W2:Y:S04]  /*1968f0*/  LDL.LU.64 R14, [R1+0x5368] ;  /* 0x00536800010e7983 */ /* 0x000ea80000300a00 */
[----:B------:R-:W2:Y:S04]  /*196900*/  LDL.LU.64 R2, [R1+0x5378] ;  /* 0x0053780001027983 */ /* 0x000ea80000300a00 */
[----:B---3--:R0:W-:Y:S01]  /*196910*/  @P6 STG.E.U8 desc[UR4][R6.64], R20 ;  /* 0x0000001406006986 */ /* 0x0081e2000c101104 */
[C---:B------:R-:W-:Y:S02]  /*196920*/  LOP3.LUT P6, RZ, R19.reuse, 0x80, RZ, 0xc0, !PT ;  /* 0x0000008013ff7812 */ /* 0x040fe400078cc0ff */
        /* <DEDUP_REMOVED lines=10> */
[----:B----4-:R0:W-:Y:S04]  /*1969d0*/  @P6 STG.E.U8 desc[UR4][R16.64], R20 ;  /* 0x0000001410006986 */ /* 0x0101e8000c101104 */
[----:B0-----:R-:W4:Y:S01]  /*1969e0*/  LDL.LU.64 R16, [R1+0x5ad8] ;  /* 0x005ad80001107983 */ /* 0x001f220000300a00 */
        /* <DEDUP_REMOVED lines=8> */
[----:B----4-:R0:W-:Y:S01]  /*196a70*/  @P6 STG.E.U8 desc[UR4][R16.64], R20 ;  /* 0x0000001410006986 */ /* 0x0101e2000c101104 */
[C---:B------:R-:W-:Y:S02]  /*196a80*/  LOP3.LUT P6, RZ, R19.reuse, 0x8, RZ, 0xc0, !PT ;  /* 0x0000000813ff7812 */ /* 0x040fe400078cc0ff */
[----:B0-----:R-:W-:Y:S01]  /*196a90*/  PRMT R20, R4, 0x7770, RZ ;  /* 0x0000777004147816 */ /* 0x001fe200000000ff */
[----:B------:R-:W4:Y:S10]  /*196aa0*/  LDL.LU R17, [R1+0x5ad0] ;  /* 0x005ad00001117983 */ /* 0x000f340000300800 */
[----:B------:R0:W-:Y:S01]  /*196ab0*/  @P6 STG.E.U8 desc[UR4][R22.64], R20 ;  /* 0x0000001416006986 */ /* 0x0001e2000c101104 */
[----:B------:R-:W-:-:S02]  /*196ac0*/  LOP3.LUT P6, RZ, R19, 0x4, RZ, 0xc0, !PT ;  /* 0x0000000413ff7812 */ /* 0x000fc400078cc0ff */
[----:B0-----:R-:W-:-:S11]  /*196ad0*/  PRMT R20, R4, 0x7771, RZ ;  /* 0x0000777104147816 */ /* 0x001fd600000000ff */
[----:B------:R0:W-:Y:S02]  /*196ae0*/  @P6 STG.E.U8 desc[UR4][R24.64], R20 ;  /* 0x0000001418006986 */ /* 0x0001e4000c101104 */
[----:B0-----:R-:W-:-:S05]  /*196af0*/  PRMT R20, R4, 0x7772, RZ ;  /* 0x0000777204147816 */ /* 0x001fca00000000ff */
[----:B--2---:R0:W-:Y:S02]  /*196b00*/  @P5 STG.E.U8 desc[UR4][R26.64], R20 ;  /* 0x000000141a005986 */ /* 0x0041e4000c101104 */
[----:B0-----:R-:W-:Y:S02]  /*196b10*/  PRMT R20, R4, 0x7773, RZ ;  /* 0x0000777304147816 */ /* 0x001fe400000000ff */
        /* <DEDUP_REMOVED lines=10> */
[----:B---3--:R0:W-:Y:S04]  /*196bc0*/  @P0 STG.E.U8 desc[UR4][R6.64], R20 ;  /* 0x0000001406000986 */ /* 0x0081e8000c101104 */
[----:B------:R-:W3:Y:S01]  /*196bd0*/  LDL.LU.64 R12, [R1+0x5398] ;  /* 0x00539800010c7983 */ /* 0x000ee20000300a00 */
[----:B0-----:R-:W-:-:S03]  /*196be0*/  IMAD.MOV.U32 R7, RZ, RZ, R8 ;  /* 0x000000ffff077224 */ /* 0x001fc600078e0008 */
[----:B------:R-:W2:Y:S01]  /*196bf0*/  LDL.LU R8, [R1+0x4b0] ;  /* 0x0004b00001087983 */ /* 0x000ea20000300800 */
[C---:B------:R-:W-:Y:S02]  /*196c00*/  LOP3.LUT P3, RZ, R9.reuse, 0x1000, RZ, 0xc0, !PT ;  /* 0x0000100009ff7812 */ /* 0x040fe4000786c0ff */
[----:B------:R-:W-:Y:S01]  /*196c10*/  LOP3.LUT P2, RZ, R9, 0x2000, RZ, 0xc0, !PT ;  /* 0x0000200009ff7812 */ /* 0x000fe2000784c0ff */
[----:B------:R-:W3:Y:S04]  /*196c20*/  LDL.LU.64 R28, [R1+0x5358] ;  /* 0x00535800011c7983 */ /* 0x000ee80000300a00 */
[----:B------:R-:W3:Y:S04]  /*196c30*/  LDL.LU.64 R14, [R1+0x53b0] ;  /* 0x0053b000010e7983 */ /* 0x000ee80000300a00 */
[----:B------:R-:W3:Y:S01]  /*196c40*/  LDL.LU.64 R2, [R1+0x53a8] ;  /* 0x0053a80001027983 */ /* 0x000ee20000300a00 */
[----:B--2---:R-:W-:-:S05]  /*196c50*/  PRMT R20, R8, 0x7770, RZ ;  /* 0x0000777008147816 */ /* 0x004fca00000000ff */
[----:B------:R0:W-:Y:S02]  /*196c60*/  @P3 STG.E.U8 desc[UR4][R26.64], R20 ;  /* 0x000000141a003986 */ /* 0x0001e4000c101104 */
[----:B0-----:R-:W-:-:S05]  /*196c70*/  PRMT R20, R8, 0x7771, RZ ;  /* 0x0000777108147816 */ /* 0x001fca00000000ff */
[----:B------:R0:W-:Y:S04]  /*196c80*/  @P2 STG.E.U8 desc[UR4][R4.64], R20 ;  /* 0x0000001404002986 */ /* 0x0001e8000c101104 */
[----:B0-----:R-:W2:Y:S04]  /*196c90*/  LDL.LU.64 R4, [R1+0x53b8] ;  /* 0x0053b80001047983 */ /* 0x001ea80000300a00 */
        /* <DEDUP_REMOVED lines=26> */
[C---:B------:R-:W-:Y:S02]  /*196e40*/  LOP3.LUT P1, RZ, R9.reuse, 0x4000, RZ, 0xc0, !PT ;  /* 0x0000400009ff7812 */ /* 0x040fe4000782c0ff */
[----:B------:R-:W-:Y:S02]  /*196e50*/  LOP3.LUT P0, RZ, R9, 0x8000, RZ, 0xc0, !PT ;  /* 0x0000800009ff7812 */ /* 0x000fe4000780c0ff */
[----:B------:R-:W-:Y:S01]  /*196e60*/  PRMT R20, R8, 0x7772, RZ ;  /* 0x0000777208147816 */ /* 0x000fe200000000ff */
[----:B------:R-:W4:Y:S04]  /*196e70*/  LDL.LU R0, [R1+0x4a4] ;  /* 0x0004a40001007983 */ /* 0x000f280000300800 */
[----:B------:R-:W4:Y:S04]  /*196e80*/  LDL.LU.64 R24, [R1+0x53a0] ;  /* 0x0053a00001187983 */ /* 0x000f280000300a00 */
[----:B------:R-:W4:Y:S01]  /*196e90*/  LDL.LU.64 R26, [R1+0x53e0] ;  /* 0x0053e000011a7983 */ /* 0x000f220000300a00 */
[----:B------:R-:W-:-:S02]  /*196ea0*/  @P6 LOP3.LUT R19, R19, 0x1, RZ, 0xfc, !PT ;  /* 0x0000000113136812 */ /* 0x000fc400078efcff */
[----:B------:R-:W-:Y:S02]  /*196eb0*/  LOP3.LUT P6, RZ, R9, 0x20000, RZ, 0xc0, !PT ;  /* 0x0002000009ff7812 */ /* 0x000fe400078cc0ff */
[----:B------:R-:W-:Y:S01]  /*196ec0*/  LOP3.LUT R19, R19, 0xfffffffd, RZ, 0xc0, !PT ;  /* 0xfffffffd13137812 */ /* 0x000fe200078ec0ff */
[----:B---3--:R0:W-:Y:S10]  /*196ed0*/  @P1 STG.E.U8 desc[UR4][R12.64], R20 ;  /* 0x000000140c001986 */ /* 0x0081f4000c101104 */
[----:B------:R-:W-:-:S02]  /*196ee0*/  @P6 LOP3.LUT R19, R19, 0x2, RZ, 0xfc, !PT ;  /* 0x0000000213136812 */ /* 0x000fc400078efcff */
[----:B------:R-:W-:Y:S02]  /*196ef0*/  LOP3.LUT P6, RZ, R9, 0x10000, RZ, 0xc0, !PT ;  /* 0x0001000009ff7812 */ /* 0x000fe400078cc0ff */
[----:B0-----:R-:W-:Y:S01]  /*196f00*/  PRMT R20, R8, 0x7773, RZ ;  /* 0x0000777308147816 */ /* 0x001fe200000000ff */
[----:B------:R-:W3:Y:S04]  /*196f10*/  LDL.LU.64 R12, [R1+0x53e8] ;  /* 0x0053e800010c7983 */ /* 0x000ee80000300a00 */
[----:B------:R-:W3:Y:S04]  /*196f20*/  LDL.LU R8, [R1+0x4b8] ;  /* 0x0004b80001087983 */ /* 0x000ee80000300800 */
[----:B------:R0:W-:Y:S02]  /*196f30*/  @P0 STG.E.U8 desc[UR4][R28.64], R20 ;  /* 0x000000141c000986 */ /* 0x0001e4000c101104 */
[----:B0-----:R-:W-:-:S05]  /*196f40*/  PRMT R20, R7, 0x7770, RZ ;  /* 0x0000777007147816 */ /* 0x001fca00000000ff */
[----:B------:R0:W-:Y:S01]  /*196f50*/  @P6 STG.E.U8 desc[UR4][R14.64], R20 ;  /* 0x000000140e006986 */ /* 0x0001e2000c101104 */
[----:B------:R-:W-:Y:S02]  /*196f60*/  LOP3.LUT P6, RZ, R19, 0x2, RZ, 0xc0, !PT ;  /* 0x0000000213ff7812 */ /* 0x000fe400078cc0ff */
[----:B0-----:R-:W-:-:S11]  /*196f70*/  PRMT R20, R7, 0x7771, RZ ;  /* 0x0000777107147816 */ /* 0x001fd600000000ff */
[----:B------:R0:W-:Y:S01]  /*196f80*/  @P6 STG.E.U8 desc[UR4][R2.64], R20 ;  /* 0x0000001402006986 */ /* 0x0001e2000c101104 */
[----:B------:R-:W-:Y:S02]  /*196f90*/  LOP3.LUT P6, RZ, R19, 0x1, RZ, 0xc0, !PT ;  /* 0x0000000113ff7812 */ /* 0x000fe400078cc0ff */
[----:B------:R-:W-:Y:S01]  /*196fa0*/  PRMT R19, R7, 0x7772, RZ ;  /* 0x0000777207137816 */ /* 0x000fe200000000ff */
[----:B0-----:R-:W3:Y:S10]  /*196fb0*/  LDL.LU.64 R20, [R1+0x53c0] ;  /* 0x0053c00001147983 */ /* 0x001ef40000300a00 */
[----:B------:R0:W-:Y:S01]  /*196fc0*/  @P6 STG.E.U8 desc[UR4][R4.64], R19 ;  /* 0x0000001304006986 */ /* 0x0001e2000c101104 */
[----:B------:R-:W-:-:S03]  /*196fd0*/  LOP3.LUT P6, RZ, R18, 0x80000000, RZ, 0xc0, !PT ;  /* 0x8000000012ff7812 */ /* 0x000fc600078cc0ff */
[----:B------:R-:W3:Y:S04]  /*196fe0*/  LDL.LU.64 R28, [R1+0x53f0] ;  /* 0x0053f000011c7983 */ /* 0x000ee80000300a00 */
[----:B------:R-:W3:Y:S04]  /*196ff0*/  LDL.LU.64 R14, [R1+0x53d0] ;  /* 0x0053d000010e7983 */ /* 0x000ee80000300a00 */
[----:B------:R-:W3:Y:S01]  /*197000*/  LDL.LU.64 R2, [R1+0x53f8] ;  /* 0x0053f80001027983 */ /* 0x000ee20000300a00 */
[----:B0-----:R-:W-:-:S03]  /*197010*/  IMAD.MOV.U32 R19, RZ, RZ, R7 ;  /* 0x000000ffff137224 */ /* 0x001fc600078e0007 */
[----:B------:R-:W3:Y:S04]  /*197020*/  LDL.LU.64 R4, [R1+0x5408] ;  /* 0x0054080001047983 */ /* 0x000ee80000300a00 */
[----:B------:R-:W3:Y:S04]  /*197030*/  LDL.LU.64 R6, [R1+0x5410] ;  /* 0x0054100001067983 */ /* 0x000ee80000300a00 */
[----:B------:R-:W3:Y:S01]  /*197040*/  LDL.LU R16, [R1+0x910] ;  /* 0x0009100001107983 */ /* 0x000ee20000300800 */
[----:B------:R-:W-:-:S05]  /*197050*/  PRMT R19, R19, 0x7773, RZ ;  /* 0x0000777313137816 */ /* 0x000fca00000000ff */
        /* <DEDUP_REMOVED lines=8> */
[----:B---3--:R0:W-:Y:S01]  /*1970e0*/  @P6 STG.E.U8 desc[UR4][R20.64], R19 ;  /* 0x0000001314006986 */ /* 0x0081e2000c101104 */
        /* <DEDUP_REMOVED lines=24> */
[----:B------:R0:W-:Y:S01]  /*197270*/  @P1 STG.E.U8 desc[UR4][R4.64], R19 ;  /* 0x0000001304001986 */ /* 0x0001e2000c101104 */
[----:B------:R-:W-:Y:S02]  /*197280*/  LOP3.LUT P3, RZ, R9, 0x80000000, RZ, 0xc0, !PT ;  /* 0x8000000009ff7812 */ /* 0x000fe4000786c0ff */
[----:B0-----:R-:W-:Y:S01]  /*197290*/  PRMT R19, R8, 0x7772, RZ ;  /* 0x0000777208137816 */ /* 0x001fe200000000ff */
[----:B------:R-:W2:Y:S04]  /*1972a0*/  LDL.LU.64 R4, [R1+0x5400] ;  /* 0x0054000001047983 */ /* 0x000ea80000300a00 */
[----:B------:R0:W-:Y:S04]  /*1972b0*/  @P0 STG.E.U8 desc[UR4][R6.64], R19 ;  /* 0x0000001306000986 */ /* 0x0001e8000c101104 */
[----:B0-----:R-:W3:Y:S04]  /*1972c0*/  LDL.LU.64 R6, [R1+0x5418] ;  /* 0x0054180001067983 */ /* 0x001ee80000300a00 */
[----:B------:R-:W4:Y:S04]  /*1972d0*/  LDL.LU.64 R28, [R1+0x5420] ;  /* 0x00542000011c7983 */ /* 0x000f280000300a00 */
[----:B------:R-:W3:Y:S04]  /*1972e0*/  LDL.LU.64 R14, [R1+0x5428] ;  /* 0x00542800010e7983 */ /* 0x000ee80000300a00 */
[----:B------:R-:W3:Y:S01]  /*1972f0*/  LDL.LU R9, [R1+0x4a8] ;  /* 0x0004a80001097983 */ /* 0x000ee20000300800 */
[----:B------:R-:W-:-:S02]  /*197300*/  LOP3.LUT P2, RZ, R16, 0x1, RZ, 0xc0, !PT ;  /* 0x0000000110ff7812 */ /* 0x000fc4000784c0ff */
[----:B------:R-:W-:Y:S01]  /*197310*/  PRMT R19, R8, 0x7773, RZ ;  /* 0x0000777308137816 */ /* 0x000fe200000000ff */
[----:B------:R-:W4:Y:S04]  /*197320*/  LDL.LU.64 R2, [R1+0x5430] ;  /* 0x0054300001027983 */ /* 0x000f280000300a00 */
[----:B------:R-:W4:Y:S04]  /*197330*/  LDL.LU R11, [R1+0x4bc] ;  /* 0x0004bc00010b7983 */ /* 0x000f280000300800 */
[----:B--2---:R0:W-:Y:S04]  /*197340*/  @P3 STG.E.U8 desc[UR4][R4.64], R19 ;  /* 0x0000001304003986 */ /* 0x0041e8000c101104 */
[----:B0-----:R-:W2:Y:S01]  /*197350*/  LDL.LU.64 R4, [R1+0x2400] ;  /* 0x0024000001047983 */ /* 0x001ea20000300a00 */
[----:B---3--:R-:W-:-:S05]  /*197360*/  PRMT R19, R9, 0x7770, RZ ;  /* 0x0000777009137816 */ /* 0x008fca00000000ff */
[----:B------:R0:W-:Y:S04]  /*197370*/  @P2 STG.E.U8 desc[UR4][R6.64], R19 ;  /* 0x0000001306002986 */ /* 0x0001e8000c101104 */
[----:B0-----:R-:W3:Y:S04]  /*197380*/  LDL.LU.64 R6, [R1+0x2408] ;  /* 0x0024080001067983 */ /* 0x001ee80000300a00 */
        /* <DEDUP_REMOVED lines=25> */
[C---:B------:R-:W-:Y:S02]  /*197520*/  LOP3.LUT P1, RZ, R16.reuse, 0x2, RZ, 0xc0, !PT ;  /* 0x0000000210ff7812 */ /* 0x040fe4000782c0ff */
[----:B------:R-:W-:Y:S02]  /*197530*/  LOP3.LUT P0, RZ, R16, 0x4, RZ, 0xc0, !PT ;  /* 0x0000000410ff7812 */ /* 0x000fe4000780c0ff */
[----:B------:R-:W-:Y:S02]  /*197540*/  LOP3.LUT R18, R18, 0xfeffffff, RZ, 0xc0, !PT ;  /* 0xfeffffff12127812 */ /* 0x000fe400078ec0ff */
[----:B------:R-:W-:Y:S01]  /*197550*/  PRMT R19, R9, 0x7771, RZ ;  /* 0x0000777109137816 */ /* 0x000fe200000000ff */
[----:B------:R-:W2:Y:S04]  /*197560*/  LDL.LU.64 R22, [R1+0x2420] ;  /* 0x0024200001167983 */ /* 0x000ea80000300a00 */
[----:B------:R-:W2:Y:S04]  /*197570*/  LDL.LU R8, [R1+0x490] ;  /* 0x0004900001087983 */ /* 0x000ea80000300800 */
[----:B------:R-:W2:Y:S04]  /*197580*/  LDL.LU.64 R24, [R1+0x2448] ;  /* 0x0024480001187983 */ /* 0x000ea80000300a00 */
[----:B------:R-:W2:Y:S04]  /*197590*/  LDL.LU.64 R26, [R1+0x2458] ;  /* 0x00245800011a7983 */ /* 0x000ea80000300a00 */
[----:B------:R-:W2:Y:S01]  /*1975a0*/  LDL.LU.64 R12, [R1+0x2440] ;  /* 0x00244000010c7983 */ /* 0x000ea20000300a00 */
[----:B------:R-:W-:-:S02]  /*1975b0*/  @P6 LOP3.LUT R18, R18, 0x1000000, RZ, 0xfc, !PT ;  /* 0x0100000012126812 */ /* 0x000fc400078efcff */
[----:B------:R-:W-:Y:S02]  /*1975c0*/  LOP3.LUT P6, RZ, R16, 0x10, RZ, 0xc0, !PT ;  /* 0x0000001010ff7812 */ /* 0x000fe400078cc0ff */
[----:B------:R-:W-:Y:S01]  /*1975d0*/  LOP3.LUT R18, R18, 0xfdffffff, RZ, 0xc0, !PT ;  /* 0xfdffffff12127812 */ /* 0x000fe200078ec0ff */
[----:B----4-:R0:W-:Y:S10]  /*1975e0*/  @P1 STG.E.U8 desc[UR4][R28.64], R19 ;  /* 0x000000131c001986 */ /* 0x0101f4000c101104 */
[----:B------:R-:W-:-:S02]  /*1975f0*/  @P6 LOP3.LUT R18, R18, 0x2000000, RZ, 0xfc, !PT ;  /* 0x0200000012126812 */ /* 0x000fc400078efcff */
[----:B------:R-:W-:Y:S02]  /*197600*/  LOP3.LUT P6, RZ, R16, 0x8, RZ, 0xc0, !PT ;  /* 0x0000000810ff7812 */ /* 0x000fe400078cc0ff */
[C---:B0-----:R-:W-:Y:S01]  /*197610*/  PRMT R19, R9.reuse, 0x7772, RZ ;  /* 0x0000777209137816 */ /* 0x041fe200000000ff */
[----:B------:R-:W4:Y:S04]  /*197620*/  LDL.LU.64 R28, [R1+0x2450] ;  /* 0x00245000011c7983 */ /* 0x000f280000300a00 */
[----:B------:R0:W-:Y:S02]  /*197630*/  @P0 STG.E.U8 desc[UR4][R14.64], R19 ;  /* 0x000000130e000986 */ /* 0x0001e4000c101104 */
[----:B0-----:R-:W-:Y:S02]  /*197640*/  PRMT R19, R9, 0x7773, RZ ;  /* 0x0000777309137816 */ /* 0x001fe400000000ff */
[----:B------:R-:W4:Y:S04]  /*197650*/  LDL.LU R9, [R1+0x480] ;  /* 0x0004800001097983 */ /* 0x000f280000300800 */
[----:B------:R0:W-:Y:S01]  /*197660*/  @P6 STG.E.U8 desc[UR4][R2.64], R19 ;  /* 0x0000001302006986 */ /* 0x0001e2000c101104 */
[----:B------:R-:W-:-:S03]  /*197670*/  LOP3.LUT P6, RZ, R18, 0x2000000, RZ, 0xc0, !PT ;  /* 0x0200000012ff7812 */ /* 0x000fc600078cc0ff */
[----:B------:R-:W4:Y:S01]  /*197680*/  LDL.LU.64 R14, [R1+0x2468] ;  /* 0x00246800010e7983 */ /* 0x000f220000300a00 */
[----:B0-----:R-:W-:-:S03]  /*197690*/  PRMT R19, R11, 0x7770, RZ ;  /* 0x000077700b137816 */ /* 0x001fc600000000ff */
[----:B------:R-:W4:Y:S06]  /*1976a0*/  LDL.LU.64 R2, [R1+0x28a8] ;  /* 0x0028a80001027983 */ /* 0x000f2c0000300a00 */
[----:B------:R0:W-:Y:S01]  /*1976b0*/  @P6 STG.E.U8 desc[UR4][R4.64], R19 ;  /* 0x0000001304006986 */ /* 0x0001e2000c101104 */
[C---:B------:R-:W-:Y:S02]  /*1976c0*/  LOP3.LUT P6, RZ, R18.reuse, 0x1000000, RZ, 0xc0, !PT ;  /* 0x0100000012ff7812 */ /* 0x040fe400078cc0ff */
        /* <DEDUP_REMOVED lines=43> */
[----:B0-----:R-:W3:Y:S01]  /*197980*/  LDL.LU.64 R6, [R1+0x3778] ;  /* 0x0037780001067983 */ /* 0x001ee20000300a00 */
[----:B------:R-:W-:-:S02]  /*197990*/  LOP3.LUT P3, RZ, R16, 0x40000, RZ, 0xc0, !PT ;  /* 0x0004000010ff7812 */ /* 0x000fc4000786c0ff */
[----:B------:R-:W-:Y:S02]  /*1979a0*/  LOP3.LUT P2, RZ, R16, 0x80000, RZ, 0xc0, !PT ;  /* 0x0008000010ff7812 */ /* 0x000fe4000784c0ff */
[C---:B------:R-:W-:Y:S01]  /*1979b0*/  PRMT R19, R9.reuse, 0x7772, RZ ;  /* 0x0000777209137816 */ /* 0x040fe200000000ff */
[----:B------:R-:W4:Y:S04]  /*1979c0*/  LDL.LU.64 R28, [R1+0x3750] ;  /* 0x00375000011c7983 */ /* 0x000f280000300a00 */
[----:B------:R-:W4:Y:S04]  /*1979d0*/  LDL.LU.64 R14, [R1+0x3770] ;  /* 0x00377000010e7983 */ /* 0x000f280000300a00 */
[----:B------:R-:W4:Y:S04]  /*1979e0*/  LDL.LU.64 R2, [R1+0x3790] ;  /* 0x0037900001027983 */ /* 0x000f280000300a00 */
[----:B------:R-:W4:Y:S04]  /*1979f0*/  LDL.LU R8, [R1+0x494] ;  /* 0x0004940001087983 */ /* 0x000f280000300800 */
[----:B------:R-:W4:Y:S04]  /*197a00*/  LDL.LU R0, [R1+0x914] ;  /* 0x0009140001007983 */ /* 0x000f280000300800 */
[----:B--2---:R0:W-:Y:S02]  /*197a10*/  @P3 STG.E.U8 desc[UR4][R4.64], R19 ;  /* 0x0000001304003986 */ /* 0x0041e4000c101104 */
[----:B0-----:R-:W-:-:S02]  /*197a20*/  PRMT R19, R9, 0x7773, RZ ;  /* 0x0000777309137816 */ /* 0x001fc400000000ff */
[----:B------:R-:W2:Y:S04]  /*197a30*/  LDL.LU.64 R4, [R1+0x37a0] ;  /* 0x0037a00001047983 */ /* 0x000ea80000300a00 */
[----:B------:R-:W2:Y:S04]  /*197a40*/  LDL.LU R11, [R1+0x484] ;  /* 0x00048400010b7983 */ /* 0x000ea80000300800 */
[----:B---3--:R0:W-:Y:S04]  /*197a50*/  @P2 STG.E.U8 desc[UR4][R6.64], R19 ;  /* 0x0000001306002986 */ /* 0x0081e8000c101104 */
[----:B0-----:R-:W3:Y:S04]  /*197a60*/  LDL.LU.64 R6, [R1+0x3788] ;  /* 0x0037880001067983 */ /* 0x001ee80000300a00 */
        /* <DEDUP_REMOVED lines=25> */
[----:B------:R-:W-:-:S09]  /*197c00*/  LOP3.LUT P1, RZ, R16, 0x100000, RZ, 0xc0, !PT ;  /* 0x0010000010ff7812 */ /* 0x000fd2000782c0ff */
[----:B------:R-:W-:Y:S02]  /*197c10*/  @P6 LOP3.LUT R18, R18, 0x10000, RZ, 0xfc, !PT ;  /* 0x0001000012126812 */ /* 0x000fe400078efcff */
[C---:B------:R-:W-:Y:S02]  /*197c20*/  LOP3.LUT P6, RZ, R16.reuse, 0x800000, RZ, 0xc0, !PT ;  /* 0x0080000010ff7812 */ /* 0x040fe400078cc0ff */
[----:B------:R-:W-:Y:S02]  /*197c30*/  LOP3.LUT P0, RZ, R16, 0x200000, RZ, 0xc0, !PT ;  /* 0x0020000010ff7812 */ /* 0x000fe4000780c0ff */
[----:B----4-:R-:W-:Y:S02]  /*197c40*/  PRMT R19, R8, 0x7770, RZ ;  /* 0x0000777008137816 */ /* 0x010fe400000000ff */
[----:B------:R-:W-:-:S03]  /*197c50*/  LOP3.LUT R18, R18, 0xfffdffff, RZ, 0xc0, !PT ;  /* 0xfffdffff12127812 */ /* 0x000fc600078ec0ff */
[----:B------:R0:W-:Y:S04]  /*197c60*/  @P1 STG.E.U8 desc[UR4][R28.64], R19 ;  /* 0x000000131c001986 */ /* 0x0001e8000c101104 */
[----:B------:R-:W-:Y:S02]  /*197c70*/  @P6 LOP3.LUT R18, R18, 0x20000, RZ, 0xfc, !PT ;  /* 0x0002000012126812 */ /* 0x000fe400078efcff */
[----:B------:R-:W-:Y:S02]  /*197c80*/  LOP3.LUT P6, RZ, R16, 0x400000, RZ, 0xc0, !PT ;  /* 0x0040000010ff7812 */ /* 0x000fe400078cc0ff */
[----:B0-----:R-:W-:-:S05]  /*197c90*/  PRMT R19, R8, 0x7771, RZ ;  /* 0x0000777108137816 */ /* 0x001fca00000000ff */
[----:B------:R0:W-:Y:S02]  /*197ca0*/  @P0 STG.E.U8 desc[UR4][R14.64], R19 ;  /* 0x000000130e000986 */ /* 0x0001e4000c101104 */
[----:B0-----:R-:W-:-:S05]  /*197cb0*/  PRMT R19, R8, 0x7772, RZ ;  /* 0x0000777208137816 */ /* 0x001fca00000000ff */
[----:B------:R0:W-:Y:S01]  /*197cc0*/  @P6 STG.E.U8 desc[UR4][R2.64], R19 ;  /* 0x0000001302006986 */ /* 0x0001e2000c101104 */
[----:B------:R-:W-:Y:S02]  /*197cd0*/  LOP3.LUT P6, RZ, R18, 0x20000, RZ, 0xc0, !PT ;  /* 0x0002000012ff7812 */ /* 0x000fe400078cc0ff */
[----:B0-----:R-:W-:-:S11]  /*197ce0*/  PRMT R19, R8, 0x7773, RZ ;  /* 0x0000777308137816 */ /* 0x001fd600000000ff */
[----:B------:R0:W-:Y:S01]  /*197cf0*/  @P6 STG.E.U8 desc[UR4][R4.64], R19 ;  /* 0x0000001304006986 */ /* 0x0001e2000c101104 */
[----:B------:R-:W-:Y:S02]  /*197d00*/  LOP3.LUT P6, RZ, R18, 0x10000, RZ, 0xc0, !PT ;  /* 0x0001000012ff7812 */ /* 0x000fe400078cc0ff */
[----:B------:R-:W-:Y:S02]  /*197d10*/  LOP3.LUT P5, RZ, R16, 0x80000000, RZ, 0xc0, !PT ;  /* 0x8000000010ff7812 */ /* 0x000fe400078ac0ff */
[----:B------:R-:W4:Y:S04]  /*197d20*/  LDL.LU R16, [R1+0x498] ;  /* 0x0004980001107983 */ /* 0x000f280000300800 */
        /* <DEDUP_REMOVED lines=9> */
[----:B------:R-:W4:Y:S04]  /*197dc0*/  LDL.LU.64 R4, [R1+0x3830] ;  /* 0x0038300001047983 */ /* 0x000f280000300a00 */
[----:B------:R-:W4:Y:S04]  /*197dd0*/  LDL.LU R8, [R1+0x49c] ;  /* 0x00049c0001087983 */ /* 0x000f280000300800 */
        /* <DEDUP_REMOVED lines=16> */
[----:B------:R-:W-:Y:S01]  /*197ee0*/  LOP3.LUT P0, RZ, R0, 0x10, RZ, 0xc0, !PT ;  /* 0x0000001000ff7812 */ /* 0x000fe2000780c0ff */
[----:B--2---:R4:W-:Y:S01]  /*197ef0*/  @P6 STG.E.U8 desc[UR4][R20.64], R19 ;  /* 0x0000001314006986 */ /* 0x0049e2000c101104 */
[----:B------:R-:W-:Y:S02]  /*197f00*/  LOP3.LUT P6, RZ, R18, 0x1000, RZ, 0xc0, !PT ;  /* 0x0000100012ff7812 */ /* 0x000fe400078cc0ff */
[----:B----4-:R-:W-:-:S11]  /*197f10*/  PRMT R19, R16, 0x7770, RZ ;  /* 0x0000777010137816 */ /* 0x010fd600000000ff */
        /* <DEDUP_REMOVED lines=66> */
[----:B------:R-:W2:Y:S04]  /*198340*/  LDL.LU.64 R12, [R1+0x38c8] ;  /* 0x0038c800010c7983 */ /* 0x000ea80000300a00 */
[----:B------:R-:W2:Y:S01]  /*198350*/  LDL.LU R8, [R1+0x4f4] ;  /* 0x0004f40001087983 */ /* 0x000ea20000300800 */
        /* <DEDUP_REMOVED lines=26> */
[----:B------:R-:W-:Y:S01]  /*198500*/  PRMT R19, R11, 0x7771, RZ ;  /* 0x000077710b137816 */ /* 0x000fe200000000ff */
[----:B------:R-:W3:Y:S10]  /*198510*/  LDL.LU R9, [R1+0x918] ;  /* 0x0009180001097983 */ /* 0x000ef40000300800 */
[----:B--2---:R0:W-:Y:S04]  /*198520*/  @P6 STG.E.U8 desc[UR4][R20.64], R19 ;  /* 0x0000001314006986 */ /* 0x0041e8000c101104 */
[----:B0-----:R-:W2:Y:S01]  /*198530*/  LDL.LU.64 R20, [R1+0x5a90] ;  /* 0x005a900001147983 */ /* 0x001ea20000300a00 */
[----:B------:R-:W-:-:S02]  /*198540*/  LOP3.LUT P6, RZ, R18, 0x20, RZ, 0xc0, !PT ;  /* 0x0000002012ff7812 */ /* 0x000fc400078cc0ff */
[----:B------:R-:W-:Y:S02]  /*198550*/  PRMT R19, R11, 0x7772, RZ ;  /* 0x000077720b137816 */ /* 0x000fe400000000ff */
[C---:B------:R-:W-:Y:S02]  /*198560*/  LOP3.LUT P5, RZ, R0.reuse, 0x40000, RZ, 0xc0, !PT ;  /* 0x0004000000ff7812 */ /* 0x040fe400078ac0ff */
[C---:B------:R-:W-:Y:S02]  /*198570*/  LOP3.LUT P4, RZ, R0.reuse, 0x80000, RZ, 0xc0, !PT ;  /* 0x0008000000ff7812 */ /* 0x040fe4000788c0ff */
[C---:B------:R-:W-:Y:S02]  /*198580*/  LOP3.LUT P3, RZ, R0.reuse, 0x100000, RZ, 0xc0, !PT ;  /* 0x0010000000ff7812 */ /* 0x040fe4000786c0ff */
[C---:B------:R-:W-:Y:S02]  /*198590*/  LOP3.LUT P2, RZ, R0.reuse, 0x200000, RZ, 0xc0, !PT ;  /* 0x0020000000ff7812 */ /* 0x040fe4000784c0ff */
[----:B------:R-:W-:-:S02]  /*1985a0*/  LOP3.LUT P1, RZ, R0, 0x400000, RZ, 0xc0, !PT ;  /* 0x0040000000ff7812 */ /* 0x000fc4000782c0ff */
        /* <DEDUP_REMOVED lines=24> */
[----:B0-----:R-:W3:Y:S04]  /*198730*/  LDL.LU.64 R6, [R1+0x3918] ;  /* 0x0039180001067983 */ /* 0x001ee80000300a00 */
[----:B------:R-:W4:Y:S04]  /*198740*/  LDL.LU.64 R28, [R1+0x3938] ;  /* 0x00393800011c7983 */ /* 0x000f280000300a00 */
[----:B------:R-:W2:Y:S01]  /*198750*/  LDL.LU R8, [R1+0x4e4] ;  /* 0x0004e40001087983 */ /* 0x000ea20000300800 */
[----:B------:R-:W-:-:S02]  /*198760*/  LOP3.LUT P3, RZ, R0, 0x1000000, RZ, 0xc0, !PT ;  /* 0x0100000000ff7812 */ /* 0x000fc4000786c0ff */
[----:B------:R-:W-:Y:S01]  /*198770*/  LOP3.LUT P2, RZ, R0, 0x2000000, RZ, 0xc0, !PT ;  /* 0x0200000000ff7812 */ /* 0x000fe2000784c0ff */
[----:B------:R-:W3:Y:S04]  /*198780*/  LDL.LU.64 R14, [R1+0x3950] ;  /* 0x00395000010e7983 */ /* 0x000ee80000300a00 */
[----:B------:R-:W3:Y:S04]  /*198790*/  LDL.LU.64 R2, [R1+0x3930] ;  /* 0x0039300001027983 */ /* 0x000ee80000300a00 */
[----:B------:R-:W3:Y:S01]  /*1987a0*/  LDL.LU R16, [R1+0x4f8] ;  /* 0x0004f80001107983 */ /* 0x000ee20000300800 */
[----:B--2---:R-:W-:-:S05]  /*1987b0*/  PRMT R19, R8, 0x7770, RZ ;  /* 0x0000777008137816 */ /* 0x004fca00000000ff */
[----:B------:R0:W-:Y:S02]  /*1987c0*/  @P3 STG.E.U8 desc[UR4][R4.64], R19 ;  /* 0x0000001304003986 */ /* 0x0001e4000c101104 */
[----:B0-----:R-:W-:Y:S02]  /*1987d0*/  PRMT R19, R8, 0x7771, RZ ;  /* 0x0000777108137816 */ /* 0x001fe400000000ff */
[----:B------:R-:W2:Y:S04]  /*1987e0*/  LDL.LU.64 R4, [R1+0x3948] ;  /* 0x0039480001047983 */ /* 0x000ea80000300a00 */
[----:B---3--:R0:W-:Y:S04]  /*1987f0*/  @P2 STG.E.U8 desc[UR4][R6.64], R19 ;  /* 0x0000001306002986 */ /* 0x0081e8000c101104 */
        /* <DEDUP_REMOVED lines=38> */
[----:B0-----:R-:W-:Y:S02]  /*198a60*/  PRMT R19, R8, 0x7773, RZ ;  /* 0x0000777308137816 */ /* 0x001fe400000000ff */
[----:B------:R-:W4:Y:S04]  /*198a70*/  LDL.LU R8, [R1+0x4fc] ;  /* 0x0004fc0001087983 */ /* 0x000f280000300800 */
[----:B------:R0:W-:Y:S04]  /*198a80*/  @P0 STG.E.U8 desc[UR4][R14.64], R19 ;  /* 0x000000130e000986 */ /* 0x0001e8000c101104 */
[----:B------:R-:W4:Y:S04]  /*198a90*/  LDL.LU.64 R26, [R1+0x3990] ;  /* 0x00399000011a7983 */ /* 0x000f280000300a00 */
[----:B------:R-:W4:Y:S04]  /*198aa0*/  LDL.LU.64 R12, [R1+0x39a8] ;  /* 0x0039a800010c7983 */ /* 0x000f280000300a00 */
        /* <DEDUP_REMOVED lines=8> */
[----:B------:R0:W-:Y:S01]  /*198b30*/  @P6 STG.E.U8 desc[UR4][R4.64], R19 ;  /* 0x0000001304006986 */ /* 0x0001e2000c101104 */
[----:B------:R-:W-:-:S02]  /*198b40*/  LOP3.LUT P6, RZ, R18, 0x1, RZ, 0xc0, !PT ;  /* 0x0000000112ff7812 */ /* 0x000fc400078cc0ff */
[----:B------:R-:W-:Y:S01]  /*198b50*/  PRMT R18, R16, 0x7772, RZ ;  /* 0x0000777210127816 */ /* 0x000fe200000000ff */
[----:B0-----:R-:W4:Y:S10]  /*198b60*/  LDL.LU.64 R4, [R1+0x39c8] ;  /* 0x0039c80001047983 */ /* 0x001f340000300a00 */
        /* <DEDUP_REMOVED lines=27> */
[----:B----4-:R-:W-:-:S11]  /*198d20*/  PRMT R18, R8, 0x7770, RZ ;  /* 0x0000777008127816 */ /* 0x010fd600000000ff */
        /* <DEDUP_REMOVED lines=24> */
[----:B------:R-:W4:Y:S04]  /*198eb0*/  LDL.LU.64 R2, [R1+0x3a18] ;  /* 0x003a180001027983 */ /* 0x000f280000300a00 */
[----:B--2---:R3:W-:Y:S02]  /*198ec0*/  @P3 STG.E.U8 desc[UR4][R12.64], R18 ;  /* 0x000000120c003986 */ /* 0x0047e4000c101104 */
[----:B---3--:R-:W-:-:S05]  /*198ed0*/  PRMT R18, R8, 0x7770, RZ ;  /* 0x0000777008127816 */ /* 0x008fca00000000ff */
[----:B----4-:R0:W-:Y:S02]  /*198ee0*/  @P2 STG.E.U8 desc[UR4][R4.64], R18 ;  /* 0x0000001204002986 */ /* 0x0101e4000c101104 */
[----:B0-----:R-:W-:Y:S02]  /*198ef0*/  PRMT R18, R8, 0x7771, RZ ;  /* 0x0000777108127816 */ /* 0x001fe400000000ff */
[----:B------:R-:W2:Y:S04]  /*198f00*/  LDL.LU.64 R4, [R1+0x3a28] ;  /* 0x003a280001047983 */ /* 0x000ea80000300a00 */
[----:B------:R0:W-:Y:S04]  /*198f10*/  @P1 STG.E.U8 desc[UR4][R6.64], R18 ;  /* 0x0000001206001986 */ /* 0x0001e8000c101104 */
[----:B0-----:R-:W3:Y:S04]  /*198f20*/  LDL.LU R7, [R1+0x4d4] ;  /* 0x0004d40001077983 */ /* 0x001ee80000300800 */
[----:B------:R-:W4:Y:S04]  /*198f30*/  LDL.LU.64 R20, [R1+0x3a60] ;  /* 0x003a600001147983 */ /* 0x000f280000300a00 */
[----:B----4-:R0:W-:Y:S04]  /*198f40*/  STL.64 [R1+0x5a60], R20 ;  /* 0x005a601401007387 */ /* 0x0101e80000100a00 */
        /* <DEDUP_REMOVED lines=23> */
[C---:B------:R-:W-:Y:S02]  /*1990c0*/  LOP3.LUT P6, RZ, R9.reuse, 0x20000, RZ, 0xc0, !PT ;  /* 0x0002000009ff7812 */ /* 0x040fe400078cc0ff */
[----:B------:R-:W-:Y:S02]  /*1990d0*/  LOP3.LUT P0, RZ, R9, 0x4000, RZ, 0xc0, !PT ;  /* 0x0000400009ff7812 */ /* 0x000fe4000780c0ff */
[----:B------:R-:W-:Y:S02]  /*1990e0*/  PRMT R18, R8, 0x7772, RZ ;  /* 0x0000777208127816 */ /* 0x000fe400000000ff */
[----:B------:R-:W-:Y:S01]  /*1990f0*/  LOP3.LUT R17, R17, 0xfeffffff, RZ, 0xc0, !PT ;  /* 0xfeffffff11117812 */ /* 0x000fe200078ec0ff */
[----:B------:R-:W3:Y:S04]  /*199100*/  LDL.LU.64 R22, [R1+0x3a80] ;  /* 0x003a800001167983 */ /* 0x000ee80000300a00 */
[----:B------:R-:W3:Y:S02]  /*199110*/  LDL.LU.64 R24, [R1+0x3a90] ;  /* 0x003a900001187983 */ /* 0x000ee40000300a00 */
[----:B------:R-:W-:-:S02]  /*199120*/  @P6 LOP3.LUT R17, R17, 0x1000000, RZ, 0xfc, !PT ;  /* 0x0100000011116812 */ /* 0x000fc400078efcff */
[----:B------:R-:W-:Y:S02]  /*199130*/  LOP3.LUT P6, RZ, R9, 0x10000, RZ, 0xc0, !PT ;  /* 0x0001000009ff7812 */ /* 0x000fe400078cc0ff */
[----:B------:R-:W-:Y:S01]  /*199140*/  LOP3.LUT R17, R17, 0xfdffffff, RZ, 0xc0, !PT ;  /* 0xfdffffff11117812 */ /* 0x000fe200078ec0ff */
[----:B------:R0:W-:Y:S10]  /*199150*/  @P0 STG.E.U8 desc[UR4][R28.64], R18 ;  /* 0x000000121c000986 */ /* 0x0001f4000c101104 */
[----:B------:R-:W-:-:S02]  /*199160*/  @P6 LOP3.LUT R17, R17, 0x2000000, RZ, 0xfc, !PT ;  /* 0x0200000011116812 */ /* 0x000fc400078efcff */
[----:B------:R-:W-:Y:S02]  /*199170*/  LOP3.LUT P6, RZ, R9, 0x8000, RZ, 0xc0, !PT ;  /* 0x0000800009ff7812 */ /* 0x000fe400078cc0ff */
[----:B0-----:R-:W-:Y:S02]  /*199180*/  PRMT R18, R8, 0x7773, RZ ;  /* 0x0000777308127816 */ /* 0x001fe400000000ff */
[----:B------:R-:W3:Y:S04]  /*199190*/  LDL.LU R8, [R1+0x4c4] ;  /* 0x0004c40001087983 */ /* 0x000ee80000300800 */
[----:B------:R-:W3:Y:S04]  /*1991a0*/  LDL.LU.64 R26, [R1+0x3a78] ;  /* 0x003a7800011a7983 */ /* 0x000ee80000300a00 */
[----:B------:R-:W3:Y:S04]  /*1991b0*/  LDL.LU.64 R12, [R1+0x3a88] ;  /* 0x003a8800010c7983 */ /* 0x000ee80000300a00 */
[----:B------:R-:W3:Y:S04]  /*1991c0*/  LDL.LU.64 R28, [R1+0x3ab0] ;  /* 0x003ab000011c7983 */ /* 0x000ee80000300a00 */
[----:B------:R0:W-:Y:S01]  /*1991d0*/  @P6 STG.E.U8 desc[UR4][R14.64], R18 ;  /* 0x000000120e006986 */ /* 0x0001e2000c101104 */
[----:B------:R-:W-:-:S02]  /*1991e0*/  LOP3.LUT P6, RZ, R17, 0x2000000, RZ, 0xc0, !PT ;  /* 0x0200000011ff7812 */ /* 0x000fc400078cc0ff */
[----:B0-----:R-:W-:Y:S01]  /*1991f0*/  PRMT R18, R11, 0x7770, RZ ;  /* 0x000077700b127816 */ /* 0x001fe200000000ff */
[----:B------:R-:W3:Y:S04]  /*199200*/  LDL.LU.64 R14, [R1+0x3ac8] ;  /* 0x003ac800010e7983 */ /* 0x000ee80000300a00 */
[----:B------:R-:W3:Y:S06]  /*199210*/  LDL.LU R6, [R1+0x4d8] ;  /* 0x0004d80001067983 */ /* 0x000eec0000300800 */
[----:B------:R0:W-:Y:S01]  /*199220*/  @P6 STG.E.U8 desc[UR4][R2.64], R18 ;  /* 0x0000001202006986 */ /* 0x0001e2000c101104 */
[----:B------:R-:W-:-:S02]  /*199230*/  LOP3.LUT P6, RZ, R17, 0x1000000, RZ, 0xc0, !PT ;  /* 0x0100000011ff7812 */ /* 0x000fc400078cc0ff */
[----:B0-----:R-:W-:Y:S01]  /*199240*/  PRMT R18, R11, 0x7771, RZ ;  /* 0x000077710b127816 */ /* 0x001fe200000000ff */
[----:B------:R-:W3:Y:S10]  /*199250*/  LDL.LU.64 R2, [R1+0x3aa8] ;  /* 0x003aa80001027983 */ /* 0x000ef40000300a00 */
[----:B--2---:R0:W-:Y:S01]  /*199260*/  @P6 STG.E.U8 desc[UR4][R4.64], R18 ;  /* 0x0000001204006986 */ /* 0x0041e2000c101104 */
[----:B------:R-:W-:-:S02]  /*199270*/  LOP3.LUT P6, RZ, R17, 0x800000, RZ, 0xc0, !PT ;  /* 0x0080000011ff7812 */ /* 0x000fc400078cc0ff */
[----:B0-----:R-:W-:Y:S01]  /*199280*/  PRMT R18, R11, 0x7772, RZ ;  /* 0x000077720b127816 */ /* 0x001fe200000000ff */
[----:B------:R-:W2:Y:S04]  /*199290*/  LDL.LU.64 R4, [R1+0x3ac0] ;  /* 0x003ac00001047983 */ /* 0x000ea80000300a00 */
[----:B------:R-:W2:Y:S06]  /*1992a0*/  LDL.LU R0, [R1+0x91c] ;  /* 0x00091c0001007983 */ /* 0x000eac0000300800 */
[----:B----4-:R0:W-:Y:S04]  /*1992b0*/  @P6 STG.E.U8 desc[UR4][R20.64], R18 ;  /* 0x0000001214006986 */ /* 0x0101e8000c101104 */
[----:B0-----:R-:W4:Y:S01]  /*1992c0*/  LDL.LU.64 R20, [R1+0x5a70] ;  /* 0x005a700001147983 */ /* 0x001f220000300a00 */
[----:B------:R-:W-:-:S02]  /*1992d0*/  LOP3.LUT P6, RZ, R17, 0x400000, RZ, 0xc0, !PT ;  /* 0x0040000011ff7812 */ /* 0x000fc400078cc0ff */
[----:B------:R-:W-:-:S11]  /*1992e0*/  PRMT R18, R11, 0x7773, RZ ;  /* 0x000077730b127816 */ /* 0x000fd600000000ff */
[----:B----4-:R0:W-:Y:S04]  /*1992f0*/  @P6 STG.E.U8 desc[UR4][R20.64], R18 ;  /* 0x0000001214006986 */ /* 0x0101e8000c101104 */
[----:B0-----:R-:W4:Y:S01]  /*199300*/  LDL.LU.64 R20, [R1+0x5a68] ;  /* 0x005a680001147983 */ /* 0x001f220000300a00 */
[----:B------:R-:W-:Y:S02]  /*199310*/  LOP3.LUT P6, RZ, R17, 0x200000, RZ, 0xc0, !PT ;  /* 0x0020000011ff7812 */ /* 0x000fe400078cc0ff */
[----:B---3--:R-:W-:-:S11]  /*199320*/  PRMT R18, R7, 0x7770, RZ ;  /* 0x0000777007127816 */ /* 0x008fd600000000ff */
[----:B----4-:R0:W-:Y:S04]  /*199330*/  @P6 STG.E.U8 desc[UR4][R20.64], R18 ;  /* 0x0000001214006986 */ /* 0x0101e8000c101104 */
[----:B0-----:R-:W3:Y:S01]  /*199340*/  LDL.LU.64 R20, [R1+0x5a60] ;  /* 0x005a600001147983 */ /* 0x001ee20000300a00 */
        /* <DEDUP_REMOVED lines=8> */
[----:B---3--:R0:W-:Y:S01]  /*1993d0*/  @P6 STG.E.U8 desc[UR4][R20.64], R18 ;  /* 0x0000001214006986 */ /* 0x0081e2000c101104 */
        /* <DEDUP_REMOVED lines=17> */
[----:B0-----:R-:W-:-:S05]  /*1994f0*/  PRMT R18, R6, 0x7771, RZ ;  /* 0x0000777106127816 */ /* 0x001fca00000000ff */
[----:B--2---:R0:W-:Y:S01]  /*199500*/  @P0 STG.E.U8 desc[UR4][R4.64], R18 ;  /* 0x0000001204000986 */ /* 0x0041e2000c101104 */
[----:B------:R-:W-:-:S03]  /*199510*/  LOP3.LUT P2, RZ, R9, 0x80000000, RZ, 0xc0, !PT ;  /* 0x8000000009ff7812 */ /* 0x000fc6000784c0ff */
[----:B0-----:R-:W2:Y:S04]  /*199520*/  LDL.LU.64 R4, [R1+0x3ad8] ;  /* 0x003ad80001047983 */ /* 0x001ea80000300a00 */
[----:B------:R-:W3:Y:S01]  /*199530*/  LDL.LU.64 R8, [R1+0x3ae8] ;  /* 0x003ae80001087983 */ /* 0x000ee20000300a00 */
[----:B------:R-:W-:-:S03]  /*199540*/  PRMT R18, R6, 0x7772, RZ ;  /* 0x0000777206127816 */ /* 0x000fc600000000ff */
[----:B------:R-:W4:Y:S04]  /*199550*/  LDL.LU.64 R28, [R1+0x3ad0] ;  /* 0x003ad000011c7983 */ /* 0x000f280000300a00 */
[----:B------:R-:W3:Y:S04]  /*199560*/  LDL.LU.64 R14, [R1+0x3ae0] ;  /* 0x003ae000010e7983 */ /* 0x000ee80000300a00 */
[----:B------:R-:W3:Y:S04]  /*199570*/  LDL.LU.64 R2, [R1+0x3af8] ;  /* 0x003af80001027983 */ /* 0x000ee80000300a00 */
[----:B------:R-:W3:Y:S04]  /*199580*/  LDL.LU R7, [R1+0x4c8] ;  /* 0x0004c80001077983 */ /* 0x000ee80000300800 */
        /* <DEDUP_REMOVED lines=34> */
[----:B------:R-:W2:Y:S04]  /*1997b0*/  LDL.LU R11, [R1+0x4cc] ;  /* 0x0004cc00010b7983 */ /* 0x000ea80000300800 */
[----:B------:R-:W2:Y:S04]  /*1997c0*/  LDL.LU.64 R22, [R1+0x3b28] ;  /* 0x003b280001167983 */ /* 0x000ea80000300a00 */
        /* <DEDUP_REMOVED lines=22> */
[----:B------:R-:W4:Y:S04]  /*199930*/  LDL.LU.64 R4, [R1+0x3bd0] ;  /* 0x003bd00001047983 */ /* 0x000f280000300a00 */
[----:B------:R-:W4:Y:S06]  /*199940*/  LDL.LU R7, [R1+0x540] ;  /* 0x0005400001077983 */ /* 0x000f2c0000300800 */
        /* <DEDUP_REMOVED lines=81> */
[----:B------:R-:W-:-:S09]  /*199e60*/  LOP3.LUT P1, RZ, R0, 0x80000, RZ, 0xc0, !PT ;  /* 0x0008000000ff7812 */ /* 0x000fd2000782c0ff */
[----:B------:R-:W-:Y:S02]  /*199e70*/  @P6 LOP3.LUT R17, R17, 0x100, RZ, 0xfc, !PT ;  /* 0x0000010011116812 */ /* 0x000fe400078efcff */
[C---:B------:R-:W-:Y:S02]  /*199e80*/  LOP3.LUT P6, RZ, R0.reuse, 0x400000, RZ, 0xc0, !PT ;  /* 0x0040000000ff7812 */ /* 0x040fe400078cc0ff */
[----:B------:R-:W-:Y:S02]  /*199e90*/  LOP3.LUT P0, RZ, R0, 0x100000, RZ, 0xc0, !PT ;  /* 0x0010000000ff7812 */ /* 0x000fe4000780c0ff */
[----:B------:R-:W-:Y:S02]  /*199ea0*/  PRMT R18, R7, 0x7773, RZ ;  /* 0x0000777307127816 */ /* 0x000fe400000000ff */
[----:B------:R-:W-:-:S03]  /*199eb0*/  LOP3.LUT R17, R17, 0xfffffdff, RZ, 0xc0, !PT ;  /* 0xfffffdff11117812 */ /* 0x000fc600078ec0ff */
[----:B----4-:R0:W-:Y:S04]  /*199ec0*/  @P1 STG.E.U8 desc[UR4][R28.64], R18 ;  /* 0x000000121c001986 */ /* 0x0101e8000c101104 */
        /* <DEDUP_REMOVED lines=10> */
[C---:B------:R-:W-:Y:S02]  /*199f70*/  LOP3.LUT P5, RZ, R0.reuse, 0x40000000, RZ, 0xc0, !PT ;  /* 0x4000000000ff7812 */ /* 0x040fe400078ac0ff */
[----:B------:R-:W-:Y:S02]  /*199f80*/  LOP3.LUT P4, RZ, R0, 0x80000000, RZ, 0xc0, !PT ;  /* 0x8000000000ff7812 */ /* 0x000fe4000788c0ff */
[----:B------:R-:W4:Y:S04]  /*199f90*/  LDL.LU R0, [R1+0x558] ;  /* 0x0005580001007983 */ /* 0x000f280000300800 */
[----:B------:R-:W4:Y:S04]  /*199fa0*/  LDL.LU.64 R22, [R1+0x3cd0] ;  /* 0x003cd00001167983 */ /* 0x000f280000300a00 */
[----:B------:R-:W4:Y:S04]  /*199fb0*/  LDL.LU.64 R24, [R1+0x3ca0] ;  /* 0x003ca00001187983 */ /* 0x000f280000300a00 */
[----:B------:R-:W4:Y:S04]  /*199fc0*/  LDL.LU.64 R26, [R1+0x3cc8] ;  /* 0x003cc800011a7983 */ /* 0x000f280000300a00 */
[----:B------:R-:W4:Y:S04]  /*199fd0*/  LDL.LU.64 R12, [R1+0x3d08] ;  /* 0x003d0800010c7983 */ /* 0x000f280000300a00 */
[----:B------:R-:W4:Y:S04]  /*199fe0*/  LDL.LU.64 R28, [R1+0x3d30] ;  /* 0x003d3000011c7983 */ /* 0x000f280000300a00 */
[----:B------:R-:W4:Y:S01]  /*199ff0*/  LDL.LU R7, [R1+0x548] ;  /* 0x0005480001077983 */ /* 0x000f220000300800 */
[----:B0-----:R-:W-:-:S03]  /*19a000*/  PRMT R18, R19, 0x7773, RZ ;  /* 0x0000777313127816 */ /* 0x001fc600000000ff */
[----:B------:R-:W4:Y:S04]  /*19a010*/  LDL.LU.64 R14, [R1+0x3d00] ;  /* 0x003d0000010e7983 */ /* 0x000f280000300a00 */
[----:B------:R-:W4:Y:S04]  /*19a020*/  LDL.LU.64 R2, [R1+0x3d28] ;  /* 0x003d280001027983 */ /* 0x000f280000300a00 */
[----:B------:R-:W4:Y:S04]  /*19a030*/  LDL.LU.64 R4, [R1+0x3d48] ;  /* 0x003d480001047983 */ /* 0x000f280000300a00 */
        /* <DEDUP_REMOVED lines=15> */
[----:B------:R-:W-:-:S03]  /*19a130*/  LOP3.LUT P0, RZ, R6, 0x8, RZ, 0xc0, !PT ;  /* 0x0000000806ff7812 */ /* 0x000fc6000780c0ff */
[----:B--2---:R0:W-:Y:S01]  /*19a140*/  @P6 STG.E.U8 desc[UR4][R20.64], R18 ;  /* 0x0000001214006986 */ /* 0x0041e2000c101104 */
[----:B------:R-:W-:Y:S02]  /*19a150*/  LOP3.LUT P6, RZ, R17, 0x10, RZ, 0xc0, !PT ;  /* 0x0000001011ff7812 */ /* 0x000fe400078cc0ff */
[----:B0-----:R-:W-:-:S11]  /*19a160*/  PRMT R18, R11, 0x7773, RZ ;  /* 0x000077730b127816 */ /* 0x001fd600000000ff */
[----:B----4-:R0:W-:Y:S01]  /*19a170*/  @P6 STG.E.U8 desc[UR4][R22.64], R18 ;  /* 0x0000001216006986 */ /* 0x0101e2000c101104 */
[----:B------:R-:W-:Y:S02]  /*19a180*/  LOP3.LUT P6, RZ, R17, 0x8, RZ, 0xc0, !PT ;  /* 0x0000000811ff7812 */ /* 0x000fe400078cc0ff */
[----:B0-----:R-:W-:-:S11]  /*19a190*/  PRMT R18, R0, 0x7770, RZ ;  /* 0x0000777000127816 */ /* 0x001fd600000000ff */
[----:B------:R0:W-:Y:S01]  /*19a1a0*/  @P6 STG.E.U8 desc[UR4][R24.64], R18 ;  /* 0x0000001218006986 */ /* 0x0001e2000c101104 */
[----:B------:R-:W-:Y:S02]  /*19a1b0*/  LOP3.LUT P6, RZ, R17, 0x4, RZ, 0xc0, !PT ;  /* 0x0000000411ff7812 */ /* 0x000fe400078cc0ff */
[----:B0-----:R-:W-:-:S11]  /*19a1c0*/  PRMT R18, R0, 0x7771, RZ ;  /* 0x0000777100127816 */ /* 0x001fd600000000ff */
        /* <DEDUP_REMOVED lines=14> */
[----:B------:R-:W2:Y:S04]  /*19a2b0*/  LDL.LU.64 R12, [R1+0x3dd8] ;  /* 0x003dd800010c7983 */ /* 0x000ea80000300a00 */
[----:B---3--:R0:W-:Y:S04]  /*19a2c0*/  @P0 STG.E.U8 desc[UR4][R8.64], R18 ;  /* 0x0000001208000986 */ /* 0x0081e8000c101104 */
[----:B0-----:R-:W3:Y:S01]  /*19a2d0*/  LDL.LU R9, [R1+0x55c] ;  /* 0x00055c0001097983 */ /* 0x001ee20000300800 */
[----:B------:R-:W-:-:S02]  /*19a2e0*/  LOP3.LUT P3, RZ, R6, 0x10, RZ, 0xc0, !PT ;  /* 0x0000001006ff7812 */ /* 0x000fc4000786c0ff */
[----:B------:R-:W-:Y:S01]  /*19a2f0*/  LOP3.LUT P2, RZ, R6, 0x20, RZ, 0xc0, !PT ;  /* 0x0000002006ff7812 */ /* 0x000fe2000784c0ff */
[----:B------:R-:W2:Y:S04]  /*19a300*/  LDL.LU.64 R28, [R1+0x3e00] ;  /* 0x003e0000011c7983 */ /* 0x000ea80000300a00 */
[----:B------:R-:W4:Y:S04]  /*19a310*/  LDL.LU.64 R14, [R1+0x3dd0] ;  /* 0x003dd000010e7983 */ /* 0x000f280000300a00 */
[----:B------:R-:W4:Y:S04]  /*19a320*/  LDL.LU.64 R2, [R1+0x3df8] ;  /* 0x003df80001027983 */ /* 0x000f280000300a00 */
[----:B------:R-:W4:Y:S01]  /*19a330*/  LDL.LU R8, [R1+0x54c] ;  /* 0x00054c0001087983 */ /* 0x000f220000300800 */
[----:B---3--:R-:W-:-:S05]  /*19a340*/  PRMT R18, R9, 0x7770, RZ ;  /* 0x0000777009127816 */ /* 0x008fca00000000ff */
[----:B--2---:R0:W-:Y:S02]  /*19a350*/  @P3 STG.E.U8 desc[UR4][R26.64], R18 ;  /* 0x000000121a003986 */ /* 0x0041e4000c101104 */
[----:B0-----:R-:W-:-:S05]  /*19a360*/  PRMT R18, R9, 0x7771, RZ ;  /* 0x0000777109127816 */ /* 0x001fca00000000ff */
[----:B----4-:R0:W-:Y:S04]  /*19a370*/  @P2 STG.E.U8 desc[UR4][R4.64], R18 ;  /* 0x0000001204002986 */ /* 0x0101e8000c101104 */
[----:B0-----:R-:W2:Y:S04]  /*19a380*/  LDL.LU.64 R4, [R1+0x3e20] ;  /* 0x003e200001047983 */ /* 0x001ea80000300a00 */
[----:B------:R-:W3:Y:S04]  /*19a390*/  LDL.LU R0, [R1+0x530] ;  /* 0x0005300001007983 */ /* 0x000ee80000300800 */
[----:B------:R-:W4:Y:S04]  /*19a3a0*/  LDL.LU.64 R20, [R1+0x3e88] ;  /* 0x003e880001147983 */ /* 0x000f280000300a00 */
        /* <DEDUP_REMOVED lines=23> */
[----:B------:R-:W-:Y:S02]  /*19a520*/  LOP3.LUT R17, R17, 0xfffffffe, RZ, 0xc0, !PT ;  /* 0xfffffffe11117812 */ /* 0x000fe400078ec0ff */
[C---:B------:R-:W-:Y:S02]  /*19a530*/  LOP3.LUT P1, RZ, R6.reuse, 0x40, RZ, 0xc0, !PT ;  /* 0x0000004006ff7812 */ /* 0x040fe4000782c0ff */
[----:B------:R-:W-:Y:S02]  /*19a540*/  LOP3.LUT P0, RZ, R6, 0x80, RZ, 0xc0, !PT ;  /* 0x0000008006ff7812 */ /* 0x000fe4000780c0ff */
[----:B------:R-:W-:Y:S01]  /*19a550*/  PRMT R18, R9, 0x7772, RZ ;  /* 0x0000777209127816 */ /* 0x000fe200000000ff */
[----:B------:R-:W3:Y:S04]  /*19a560*/  LDL.LU R7, [R1+0x510] ;  /* 0x0005100001077983 */ /* 0x000ee80000300800 */
[----:B------:R-:W3:Y:S04]  /*19a570*/  LDL.LU.64 R22, [R1+0x3eb0] ;  /* 0x003eb00001167983 */ /* 0x000ee80000300a00 */
[----:B------:R-:W3:Y:S04]  /*19a580*/  LDL.LU.64 R24, [R1+0x3e80] ;  /* 0x003e800001187983 */ /* 0x000ee80000300a00 */
[----:B------:R-:W3:Y:S01]  /*19a590*/  LDL.LU.64 R26, [R1+0x3ea8] ;  /* 0x003ea800011a7983 */ /* 0x000ee20000300a00 */
        /* <DEDUP_REMOVED lines=17> */
[----:B--2---:R0:W-:Y:S01]  /*19a6b0*/  @P6 STG.E.U8 desc[UR4][R4.64], R17 ;  /* 0x0000001104006986 */ /* 0x0041e2000c101104 */
[----:B------:R-:W-:-:S03]  /*19a6c0*/  LOP3.LUT P6, RZ, R16, 0x80000000, RZ, 0xc0, !PT ;  /* 0x8000000010ff7812 */ /* 0x000fc600078cc0ff */
[----:B------:R-:W2:Y:S04]  /*19a6d0*/  LDL.LU.64 R12, [R1+0x3ed0] ;  /* 0x003ed000010c7983 */ /* 0x000ea80000300a00 */
[----:B------:R-:W2:Y:S04]  /*19a6e0*/  LDL.LU.64 R28, [R1+0x3f00] ;  /* 0x003f0000011c7983 */ /* 0x000ea80000300a00 */
[----:B------:R-:W2:Y:S04]  /*19a6f0*/  LDL.LU.64 R14, [R1+0x3ec8] ;  /* 0x003ec800010e7983 */ /* 0x000ea80000300a00 */
[----:B------:R-:W2:Y:S01]  /*19a700*/  LDL.LU.64 R2, [R1+0x3ea0] ;  /* 0x003ea00001027983 */ /* 0x000ea20000300a00 */
[----:B0-----:R-:W-:-:S03]  /*19a710*/  PRMT R17, R8, 0x7773, RZ ;  /* 0x0000777308117816 */ /* 0x001fc600000000ff */
[----:B------:R-:W2:Y:S04]  /*19a720*/  LDL.LU.64 R4, [R1+0x3e78] ;  /* 0x003e780001047983 */ /* 0x000ea80000300a00 */
[----:B----4-:R0:W-:Y:S04]  /*19a730*/  @P6 STG.E.U8 desc[UR4][R20.64], R17 ;  /* 0x0000001114006986 */ /* 0x0101e8000c101104 */
[----:B0-----:R-:W4:Y:S01]  /*19a740*/  LDL.LU.64 R20, [R1+0x5a38] ;  /* 0x005a380001147983 */ /* 0x001f220000300a00 */
[----:B------:R-:W-:Y:S02]  /*19a750*/  LOP3.LUT P6, RZ, R16, 0x40000000, RZ, 0xc0, !PT ;  /* 0x4000000010ff7812 */ /* 0x000fe400078cc0ff */
[----:B---3--:R-:W-:Y:S01]  /*19a760*/  PRMT R17, R0, 0x7770, RZ ;  /* 0x0000777000117816 */ /* 0x008fe200000000ff */
[----:B------:R-:W3:Y:S10]  /*19a770*/  LDL.LU R8, [R1+0x924] ;  /* 0x0009240001087983 */ /* 0x000ef40000300800 */
[----:B----4-:R0:W-:Y:S04]  /*19a780*/  @P6 STG.E.U8 desc[UR4][R20.64], R17 ;  /* 0x0000001114006986 */ /* 0x0101e8000c101104 */
[----:B0-----:R-:W4:Y:S01]  /*19a790*/  LDL.LU.64 R20, [R1+0x5a30] ;  /* 0x005a300001147983 */ /* 0x001f220000300a00 */
        /* <DEDUP_REMOVED lines=21> */
[----:B--2---:R0:W-:Y:S02]  /*19a8f0*/  @P4 STG.E.U8 desc[UR4][R12.64], R17 ;  /* 0x000000110c004986 */ /* 0x0041e4000c101104 */
        /* <DEDUP_REMOVED lines=9> */
[----:B0-----:R-:W4:Y:S04]  /*19a990*/  LDL.LU.64 R4, [R1+0x3dc8] ;  /* 0x003dc80001047983 */ /* 0x001f280000300a00 */
[----:B------:R-:W4:Y:S04]  /*19a9a0*/  LDL.LU.64 R12, [R1+0x3da0] ;  /* 0x003da000010c7983 */ /* 0x000f280000300a00 */
[----:B------:R-:W4:Y:S04]  /*19a9b0*/  LDL.LU.64 R28, [R1+0x3d68] ;  /* 0x003d6800011c7983 */ /* 0x000f280000300a00 */
[----:B------:R-:W4:Y:S01]  /*19a9c0*/  LDL.LU R7, [R1+0x514] ;  /* 0x0005140001077983 */ /* 0x000f220000300800 */
[----:B---3--:R-:W-:-:S02]  /*19a9d0*/  LOP3.LUT P6, RZ, R8, 0x8, RZ, 0xc0, !PT ;  /* 0x0000000808ff7812 */ /* 0x008fc400078cc0ff */
[----:B------:R-:W-:Y:S02]  /*19a9e0*/  LOP3.LUT R16, R16, 0xfffbffff, RZ, 0xc0, !PT ;  /* 0xfffbffff10107812 */ /* 0x000fe400078ec0ff */
[C---:B------:R-:W-:Y:S02]  /*19a9f0*/  LOP3.LUT P3, RZ, R6.reuse, 0x800000, RZ, 0xc0, !PT ;  /* 0x0080000006ff7812 */ /* 0x040fe4000786c0ff */
[----:B------:R-:W-:Y:S02]  /*19aa00*/  LOP3.LUT P2, RZ, R6, 0x1000000, RZ, 0xc0, !PT ;  /* 0x0100000006ff7812 */ /* 0x000fe4000784c0ff */
[----:B------:R-:W-:Y:S01]  /*19aa10*/  PRMT R17, R9, 0x7773, RZ ;  /* 0x0000777309117816 */ /* 0x000fe200000000ff */
[----:B------:R-:W3:Y:S04]  /*19aa20*/  LDL.LU.64 R14, [R1+0x3d60] ;  /* 0x003d6000010e7983 */ /* 0x000ee80000300a00 */
[----:B------:R-:W3:Y:S01]  /*19aa30*/  LDL.LU R0, [R1+0x538] ;  /* 0x0005380001007983 */ /* 0x000ee20000300800 */
        /* <DEDUP_REMOVED lines=25> */
[----:B--2---:R0:W-:Y:S04]  /*19abd0*/  @P3 STG.E.U8 desc[UR4][R2.64], R17 ;  /* 0x0000001102003986 */ /* 0x0041e8000c101104 */
[----:B0-----:R-:W2:Y:S01]  /*19abe0*/  LDL.LU.64 R2, [R1+0x3cc0] ;  /* 0x003cc00001027983 */ /* 0x001ea20000300a00 */
[----:B----4-:R-:W-:-:S05]  /*19abf0*/  PRMT R17, R7, 0x7770, RZ ;  /* 0x0000777007117816 */ /* 0x010fca00000000ff */
[----:B------:R0:W-:Y:S04]  /*19ac00*/  @P2 STG.E.U8 desc[UR4][R4.64], R17 ;  /* 0x0000001104002986 */ /* 0x0001e8000c101104 */
        /* <DEDUP_REMOVED lines=8> */
[----:B------:R0:W-:Y:S02]  /*19ac90*/  @P0 STG.E.U8 desc[UR4][R28.64], R17 ;  /* 0x000000111c000986 */ /* 0x0001e4000c101104 */
[----:B0-----:R-:W-:-:S05]  /*19aca0*/  PRMT R17, R7, 0x7773, RZ ;  /* 0x0000777307117816 */ /* 0x001fca00000000ff */
[----:B---3--:R-:W-:Y:S04]  /*19acb0*/  @P6 STG.E.U8 desc[UR4][R14.64], R17 ;  /* 0x000000110e006986 */ /* 0x008fe8000c101104 */
[----:B--2---:R0:W-:Y:S04]  /*19acc0*/  STL.64 [R1+0x5a28], R18 ;  /* 0x005a281201007387 */ /* 0x0041e80000100a00 */
[----:B0-----:R-:W2:Y:S01]  /*19acd0*/  LDL.LU.64 R18, [R1+0x3c70] ;  /* 0x003c700001127983 */ /* 0x001ea20000300a00 */
[----:B------:R-:W-:Y:S02]  /*19ace0*/  LOP3.LUT P6, RZ, R16, 0x2000000, RZ, 0xc0, !PT ;  /* 0x0200000010ff7812 */ /* 0x000fe400078cc0ff */
[----:B------:R-:W-:Y:S01]  /*19acf0*/  PRMT R17, R0, 0x7770, RZ ;  /* 0x0000777000117816 */ /* 0x000fe200000000ff */
[----:B------:R-:W3:Y:S04]  /*19ad00*/  LDL.LU.64 R20, [R1+0x3b90] ;  /* 0x003b900001147983 */ /* 0x000ee80000300a00 */
[----:B------:R-:W3:Y:S04]  /*19ad10*/  LDL.LU R9, [R1+0x53c] ;  /* 0x00053c0001097983 */ /* 0x000ee80000300800 */
[----:B------:R-:W3:Y:S04]  /*19ad20*/  LDL.LU.64 R22, [R1+0x3b88] ;  /* 0x003b880001167983 */ /* 0x000ee80000300a00 */
[----:B------:R-:W3:Y:S04]  /*19ad30*/  LDL.LU.64 R24, [R1+0x3bb8] ;  /* 0x003bb80001187983 */ /* 0x000ee80000300a00 */
[----:B------:R-:W3:Y:S04]  /*19ad40*/  LDL.LU.64 R26, [R1+0x3b80] ;  /* 0x003b8000011a7983 */ /* 0x000ee80000300a00 */
[----:B------:R-:W3:Y:S04]  /*19ad50*/  LDL.LU.64 R12, [R1+0x3bb0] ;  /* 0x003bb000010c7983 */ /* 0x000ee80000300a00 */
[----:B------:R-:W3:Y:S04]  /*19ad60*/  LDL.LU R7, [R1+0x51c] ;  /* 0x00051c0001077983 */ /* 0x000ee80000300800 */
[----:B------:R-:W3:Y:S04]  /*19ad70*/  LDL.LU.64 R28, [R1+0x3be8] ;  /* 0x003be800011c7983 */ /* 0x000ee80000300a00 */
[----:B------:R-:W3:Y:S04]  /*19ad80*/  LDL.LU.64 R14, [R1+0x3c08] ;  /* 0x003c0800010e7983 */ /* 0x000ee80000300a00 */
[----:B------:R0:W-:Y:S01]  /*19ad90*/  @P6 STG.E.U8 desc[UR4][R2.64], R17 ;  /* 0x0000001102006986 */ /* 0x0001e2000c101104 */
        /* <DEDUP_REMOVED lines=15> */
[----:B------:R-:W-:-:S09]  /*19ae90*/  LOP3.LUT P5, RZ, R8, 0x10, RZ, 0xc0, !PT ;  /* 0x0000001008ff7812 */ /* 0x000fd200078ac0ff */
[----:B--2---:R0:W-:Y:S01]  /*19aea0*/  @P6 STG.E.U8 desc[UR4][R18.64], R17 ;  /* 0x0000001112006986 */ /* 0x0041e2000c101104 */
[----:B------:R-:W-:Y:S02]  /*19aeb0*/  LOP3.LUT P6, RZ, R16, 0x100000, RZ, 0xc0, !PT ;  /* 0x0010000010ff7812 */ /* 0x000fe400078cc0ff */
[----:B0-----:R-:W-:-:S11]  /*19aec0*/  PRMT R17, R6, 0x7771, RZ ;  /* 0x0000777106117816 */ /* 0x001fd600000000ff */
[----:B---3--:R0:W-:Y:S01]  /*19aed0*/  @P6 STG.E.U8 desc[UR4][R20.64], R17 ;  /* 0x0000001114006986 */ /* 0x0081e2000c101104 */
[----:B------:R-:W-:Y:S02]  /*19aee0*/  LOP3.LUT P6, RZ, R16, 0x80000, RZ, 0xc0, !PT ;  /* 0x0008000010ff7812 */ /* 0x000fe400078cc0ff */
[----:B0-----:R-:W-:-:S11]  /*19aef0*/  PRMT R17, R6, 0x7772, RZ ;  /* 0x0000777206117816 */ /* 0x001fd600000000ff */
[----:B------:R0:W-:Y:S01]  /*19af00*/  @P6 STG.E.U8 desc[UR4][R22.64], R17 ;  /* 0x0000001116006986 */ /* 0x0001e2000c101104 */
[----:B------:R-:W-:Y:S02]  /*19af10*/  LOP3.LUT P6, RZ, R16, 0x40000, RZ, 0xc0, !PT ;  /* 0x0004000010ff7812 */ /* 0x000fe400078cc0ff */
[----:B0-----:R-:W-:-:S11]  /*19af20*/  PRMT R17, R6, 0x7773, RZ ;  /* 0x0000777306117816 */ /* 0x001fd600000000ff */
[----:B------:R0:W-:Y:S04]  /*19af30*/  @P6 STG.E.U8 desc[UR4][R24.64], R17 ;  /* 0x0000001118006986 */ /* 0x0001e8000c101104 */
[----:B0-----:R-:W2:Y:S01]  /*19af40*/  LDL.LU.64 R24, [R1+0x3c38] ;  /* 0x003c380001187983 */ /* 0x001ea20000300a00 */
[C---:B------:R-:W-:Y:S02]  /*19af50*/  LOP3.LUT P4, RZ, R8.reuse, 0x20, RZ, 0xc0, !PT ;  /* 0x0000002008ff7812 */ /* 0x040fe4000788c0ff */
[----:B------:R-:W-:Y:S02]  /*19af60*/  PRMT R17, R9, 0x7770, RZ ;  /* 0x0000777009117816 */ /* 0x000fe400000000ff */
[----:B------:R-:W-:-:S03]  /*19af70*/  LOP3.LUT P3, RZ, R8, 0x40, RZ, 0xc0, !PT ;  /* 0x0000004008ff7812 */ /* 0x000fc6000786c0ff */
[----:B------:R0:W-:Y:S01]  /*19af80*/  @P5 STG.E.U8 desc[UR4][R26.64], R17 ;  /* 0x000000111a005986 */ /* 0x0001e2000c101104 */
[C---:B------:R-:W-:Y:S02]  /*19af90*/  LOP3.LUT P2, RZ, R8.reuse, 0x80, RZ, 0xc0, !PT ;  /* 0x0000008008ff7812 */ /* 0x040fe4000784c0ff */
[C---:B------:R-:W-:Y:S02]  /*19afa0*/  LOP3.LUT P1, RZ, R8.reuse, 0x100, RZ, 0xc0, !PT ;  /* 0x0000010008ff7812 */ /* 0x040fe4000782c0ff */
[C---:B0-----:R-:W-:Y:S02]  /*19afb0*/  PRMT R17, R9.reuse, 0x7771, RZ ;  /* 0x0000777109117816 */ /* 0x041fe400000000ff */
[----:B------:R-:W-:Y:S01]  /*19afc0*/  LOP3.LUT P0, RZ, R8, 0x200, RZ, 0xc0, !PT ;  /* 0x0000020008ff7812 */ /* 0x000fe2000780c0ff */
[----:B------:R-:W3:Y:S04]  /*19afd0*/  LDL.LU.64 R26, [R1+0x3c60] ;  /* 0x003c6000011a7983 */ /* 0x000ee80000300a00 */
[----:B------:R0:W-:Y:S02]  /*19afe0*/  @P4 STG.E.U8 desc[UR4][R12.64], R17 ;  /* 0x000000110c004986 */ /* 0x0001e4000c101104 */
[----:B0-----:R-:W-:-:S02]  /*19aff0*/  PRMT R17, R9, 0x7772, RZ ;  /* 0x0000777209117816 */ /* 0x001fc400000000ff */
[----:B------:R-:W3:Y:S04]  /*19b000*/  LDL.LU.64 R12, [R1+0x3c30] ;  /* 0x003c3000010c7983 */ /* 0x000ee80000300a00 */
[----:B------:R0:W-:Y:S01]  /*19b010*/  @P3 STG.E.U8 desc[UR4][R28.64], R17 ;  /* 0x000000111c003986 */ /* 0x0001e2000c101104 */
[----:B------:R-:W-:Y:S02]  /*19b020*/  LOP3.LUT P3, RZ, R8, 0x400, RZ, 0xc0, !PT ;  /* 0x0000040008ff7812 */ /* 0x000fe4000786c0ff */
[----:B0-----:R-:W-:Y:S01]  /*19b030*/  PRMT R17, R9, 0x7773, RZ ;  /* 0x0000777309117816 */ /* 0x001fe200000000ff */
[----:B------:R-:W3:Y:S04]  /*19b040*/  LDL.LU.64 R28, [R1+0x3c58] ;  /* 0x003c5800011c7983 */ /* 0x000ee80000300a00 */
[----:B------:R0:W-:Y:S02]  /*19b050*/  @P2 STG.E.U8 desc[UR4][R14.64], R17 ;  /* 0x000000110e002986 */ /* 0x0001e4000c101104 */
[----:B0-----:R-:W-:-:S05]  /*19b060*/  PRMT R17, R7, 0x7770, RZ ;  /* 0x0000777007117816 */ /* 0x001fca00000000ff */
[----:B------:R0:W-:Y:S01]  /*19b070*/  @P1 STG.E.U8 desc[UR4][R2.64], R17 ;  /* 0x0000001102001986 */ /* 0x0001e2000c101104 */
[----:B------:R-:W-:Y:S01]  /*19b080*/  IMAD.MOV.U32 R9, RZ, RZ, R10 ;  /* 0x000000ffff097224 */ /* 0x000fe200078e000a */
[C---:B0-----:R-:W-:Y:S02]  /*19b090*/  PRMT R17, R7.reuse, 0x7771, RZ ;  /* 0x0000777107117816 */ /* 0x041fe400000000ff */
[----:B------:R-:W3:Y:S04]  /*19b0a0*/  LDL.LU.64 R2, [R1+0x3c90] ;  /* 0x003c900001027983 */ /* 0x000ee80000300a00 */
[----:B------:R-:W3:Y:S04]  /*19b0b0*/  LDL.LU R10, [R1+0x520] ;  /* 0x00052000010a7983 */ /* 0x000ee80000300800 */
[----:B----4-:R0:W-:Y:S02]  /*19b0c0*/  @P0 STG.E.U8 desc[UR4][R4.64], R17 ;  /* 0x0000001104000986 */ /* 0x0101e4000c101104 */
[----:B0-----:R-:W-:-:S02]  /*19b0d0*/  PRMT R17, R7, 0x7772, RZ ;  /* 0x0000777207117816 */ /* 0x001fc400000000ff */
[----:B------:R-:W4:Y:S04]  /*19b0e0*/  LDL.LU.64 R4, [R1+0x3cb8] ;  /* 0x003cb80001047983 */ /* 0x000f280000300a00 */
[----:B------:R-:W3:Y:S04]  /*19b0f0*/  LDL.LU R15, [R1+0x500] ;  /* 0x00050000010f7983 */ /* 0x000ee80000300800 */
[----:B--2---:R0:W-:Y:S02]  /*19b100*/  @P3 STG.E.U8 desc[UR4][R24.64], R17 ;  /* 0x0000001118003986 */ /* 0x0041e4000c101104 */
[----:B0-----:R-:W-:-:S02]  /*19b110*/  PRMT R17, R7, 0x7773, RZ ;  /* 0x0000777307117816 */ /* 0x001fc400000000ff */
[----:B------:R-:W2:Y:S04]  /*19b120*/  LDL.LU.64 R6, [R1+0x3c88] ;  /* 0x003c880001067983 */ /* 0x000ea80000300a00 */
        /* <DEDUP_REMOVED lines=28> */
[----:B------:R-:W-:Y:S01]  /*19b2f0*/  LOP3.LUT P0, RZ, R8, 0x2000, RZ, 0xc0, !PT ;  /* 0x0000200008ff7812 */ /* 0x000fe2000780c0ff */
[----:B------:R-:W2:Y:S04]  /*19b300*/  LDL.LU.64 R20, [R1+0x3cf0] ;  /* 0x003cf00001147983 */ /* 0x000ea80000300a00 */
[----:B------:R-:W2:Y:S04]  /*19b310*/  LDL.LU.64 R22, [R1+0x3d18] ;  /* 0x003d180001167983 */ /* 0x000ea80000300a00 */
[----:B------:R-:W2:Y:S04]  /*19b320*/  LDL.LU R0, [R1+0x504] ;  /* 0x0005040001007983 */ /* 0x000ea80000300800 */
[----:B------:R-:W2:Y:S01]  /*19b330*/  LDL.LU.64 R24, [R1+0x3d40] ;  /* 0x003d400001187983 */ /* 0x000ea20000300a00 */
[----:B------:R-:W-:-:S02]  /*19b340*/  @P6 LOP3.LUT R16, R16, 0x10000, RZ, 0xfc, !PT ;  /* 0x0001000010106812 */ /* 0x000fc400078efcff */
[----:B------:R-:W-:Y:S01]  /*19b350*/  LOP3.LUT P6, RZ, R8, 0x8000, RZ, 0xc0, !PT ;  /* 0x0000800008ff7812 */ /* 0x000fe200078cc0ff */
[----:B---3--:R0:W-:Y:S01]  /*19b360*/  @P2 STG.E.U8 desc[UR4][R26.64], R17 ;  /* 0x000000111a002986 */ /* 0x0081e2000c101104 */
[----:B------:R-:W-:Y:S02]  /*19b370*/  LOP3.LUT R16, R16, 0xfffdffff, RZ, 0xc0, !PT ;  /* 0xfffdffff10107812 */ /* 0x000fe400078ec0ff */
[----:B0-----:R-:W-:-:S09]  /*19b380*/  PRMT R17, R10, 0x7770, RZ ;  /* 0x000077700a117816 */ /* 0x001fd200000000ff */
[----:B------:R-:W-:Y:S02]  /*19b390*/  @P6 LOP3.LUT R16, R16, 0x20000, RZ, 0xfc, !PT ;  /* 0x0002000010106812 */ /* 0x000fe400078efcff */
[----:B------:R-:W-:Y:S01]  /*19b3a0*/  LOP3.LUT P6, RZ, R8, 0x4000, RZ, 0xc0, !PT ;  /* 0x0000400008ff7812 */ /* 0x000fe200078cc0ff */
[----:B------:R-:W3:Y:S04]  /*19b3b0*/  LDL.LU.64 R26, [R1+0x3d58] ;  /* 0x003d5800011a7983 */ /* 0x000ee80000300a00 */
[----:B------:R0:W-:Y:S02]  /*19b3c0*/  @P1 STG.E.U8 desc[UR4][R12.64], R17 ;  /* 0x000000110c001986 */ /* 0x0001e4000c101104 */
[C---:B0-----:R-:W-:Y:S02]  /*19b3d0*/  PRMT R17, R10.reuse, 0x7771, RZ ;  /* 0x000077710a117816 */ /* 0x041fe400000000ff */
[----:B------:R-:W3:Y:S04]  /*19b3e0*/  LDL.LU.64 R12, [R1+0x3d38] ;  /* 0x003d3800010c7983 */ /* 0x000ee80000300a00 */
[----:B------:R0:W-:Y:S02]  /*19b3f0*/  @P0 STG.E.U8 desc[UR4][R28.64], R17 ;  /* 0x000000111c000986 */ /* 0x0001e4000c101104 */
[----:B0-----:R-:W-:-:S02]  /*19b400*/  PRMT R17, R10, 0x7772, RZ ;  /* 0x000077720a117816 */ /* 0x001fc400000000ff */
        /* <DEDUP_REMOVED lines=10> */
[----:B------:R-:W-:-:S02]  /*19b4b0*/  LOP3.LUT P6, RZ, R16, 0x8000, RZ, 0xc0, !PT ;  /* 0x0000800010ff7812 */ /* 0x000fc400078cc0ff */
[----:B0-----:R-:W-:Y:S01]  /*19b4c0*/  PRMT R17, R15, 0x7771, RZ ;  /* 0x000077710f117816 */ /* 0x001fe200000000ff */
[----:B------:R-:W3:Y:S04]  /*19b4d0*/  LDL.LU.64 R6, [R1+0x3d90] ;  /* 0x003d900001067983 */ /* 0x000ee80000300a00 */
[----:B------:R-:W3:Y:S06]  /*19b4e0*/  LDL.LU R10, [R1+0x528] ;  /* 0x00052800010a7983 */ /* 0x000eec0000300800 */
        /* <DEDUP_REMOVED lines=15> */
[----:B------:R-:W3:Y:S04]  /*19b5e0*/  LDL.LU R15, [R1+0x5a08] ;  /* 0x005a0800010f7983 */ /* 0x000ee80000300800 */
        /* <DEDUP_REMOVED lines=24> */
[----:B------:R0:W-:Y:S02]  /*19b770*/  @P0 STG.E.U8 desc[UR4][R6.64], R17 ;  /* 0x0000001106000986 */ /* 0x0001e4000c101104 */
[----:B0-----:R-:W-:Y:S02]  /*19b780*/  IMAD.MOV.U32 R7, RZ, RZ, R9 ;  /* 0x000000ffff077224 */ /* 0x001fe400078e0009 */
[----:B------:R-:W2:Y:S01]  /*19b790*/  LDL.LU.64 R8, [R1+0x3db8] ;  /* 0x003db80001087983 */ /* 0x000ea20000300a00 */
[----:B------:R-:W-:-:S03]  /*19b7a0*/  PRMT R17, R10, 0x7771, RZ ;  /* 0x000077710a117816 */ /* 0x000fc600000000ff */
[----:B------:R-:W3:Y:S04]  /*19b7b0*/  LDL.LU.64 R26, [R1+0x3df0] ;  /* 0x003df000011a7983 */ /* 0x000ee80000300a00 */
[----:B------:R-:W4:Y:S04]  /*19b7c0*/  LDL.LU.64 R12, [R1+0x3e10] ;  /* 0x003e1000010c7983 */ /* 0x000f280000300a00 */
[----:B------:R-:W3:Y:S04]  /*19b7d0*/  LDL.LU.64 R28, [R1+0x3de8] ;  /* 0x003de800011c7983 */ /* 0x000ee80000300a00 */
[----:B------:R-:W3:Y:S04]  /*19b7e0*/  LDL.LU.64 R2, [R1+0x3e08] ;  /* 0x003e080001027983 */ /* 0x000ee80000300a00 */
[----:B------:R-:W3:Y:S04]  /*19b7f0*/  LDL.LU.64 R4, [R1+0x3e40] ;  /* 0x003e400001047983 */ /* 0x000ee80000300a00 */
[----:B--2---:R0:W-:Y:S04]  /*19b800*/  @P3 STG.E.U8 desc[UR4][R8.64], R17 ;  /* 0x0000001108003986 */ /* 0x0041e8000c101104 */
[----:B0-----:R-:W2:Y:S04]  /*19b810*/  LDL.LU.64 R8, [R1+0x3e68] ;  /* 0x003e680001087983 */ /* 0x001ea80000300a00 */
        /* <DEDUP_REMOVED lines=23> */
[----:B------:R-:W-:Y:S02]  /*19b990*/  PRMT R17, R10, 0x7772, RZ ;  /* 0x000077720a117816 */ /* 0x000fe400000000ff */
[----:B------:R-:W-:Y:S02]  /*19b9a0*/  LOP3.LUT P0, RZ, R11, 0x1, RZ, 0xc0, !PT ;  /* 0x000000010bff7812 */ /* 0x000fe4000780c0ff */
[----:B------:R-:W-:Y:S01]  /*19b9b0*/  LOP3.LUT R16, R16, 0xfffffeff, RZ, 0xc0, !PT ;  /* 0xfffffeff10107812 */ /* 0x000fe200078ec0ff */
[----:B------:R-:W2:Y:S04]  /*19b9c0*/  LDL.LU.64 R20, [R1+0x3e98] ;  /* 0x003e980001147983 */ /* 0x000ea80000300a00 */
[----:B---3--:R0:W-:Y:S04]  /*19b9d0*/  @P2 STG.E.U8 desc[UR4][R26.64], R17 ;  /* 0x000000111a002986 */ /* 0x0081e8000c101104 */
[----:B------:R-:W3:Y:S04]  /*19b9e0*/  LDL.LU.64 R22, [R1+0x3ec0] ;  /* 0x003ec00001167983 */ /* 0x000ee80000300a00 */
[----:B------:R-:W3:Y:S04]  /*19b9f0*/  LDL.LU R0, [R1+0x50c] ;  /* 0x00050c0001007983 */ /* 0x000ee80000300800 */
[----:B------:R-:W3:Y:S01]  /*19ba00*/  LDL.LU.64 R24, [R1+0x3e90] ;  /* 0x003e900001187983 */ /* 0x000ee20000300a00 */
[----:B------:R-:W-:-:S02]  /*19ba10*/  @P6 LOP3.LUT R16, R16, 0x100, RZ, 0xfc, !PT ;  /* 0x0000010010106812 */ /* 0x000fc400078efcff */
[----:B------:R-:W-:Y:S02]  /*19ba20*/  LOP3.LUT P6, RZ, R11, 0x4, RZ, 0xc0, !PT ;  /* 0x000000040bff7812 */ /* 0x000fe400078cc0ff */
[----:B------:R-:W-:Y:S02]  /*19ba30*/  LOP3.LUT R16, R16, 0xfffffdff, RZ, 0xc0, !PT ;  /* 0xfffffdff10107812 */ /* 0x000fe400078ec0ff */
[----:B0-----:R-:W-:Y:S01]  /*19ba40*/  PRMT R17, R10, 0x7773, RZ ;  /* 0x000077730a117816 */ /* 0x001fe200000000ff */
[----:B------:R-:W3:Y:S04]  /*19ba50*/  LDL.LU.64 R26, [R1+0x3eb8] ;  /* 0x003eb800011a7983 */ /* 0x000ee80000300a00 */
[----:B------:R-:W3:Y:S04]  /*19ba60*/  LDL.LU R10, [R1+0x590] ;  /* 0x00059000010a7983 */ /* 0x000ee80000300800 */
[----:B----4-:R0:W-:Y:S01]  /*19ba70*/  @P1 STG.E.U8 desc[UR4][R12.64], R17 ;  /* 0x000000110c001986 */ /* 0x0101e2000c101104 */
[----:B------:R-:W-:-:S02]  /*19ba80*/  @P6 LOP3.LUT R16, R16, 0x200, RZ, 0xfc, !PT ;  /* 0x0000020010106812 */ /* 0x000fc400078efcff */
[----:B------:R-:W-:Y:S02]  /*19ba90*/  LOP3.LUT P6, RZ, R11, 0x2, RZ, 0xc0, !PT ;  /* 0x000000020bff7812 */ /* 0x000fe400078cc0ff */
[C---:B0-----:R-:W-:Y:S01]  /*19baa0*/  PRMT R17, R7.reuse, 0x7770, RZ ;  /* 0x0000777007117816 */ /* 0x041fe200000000ff */
[----:B------:R-:W4:Y:S04]  /*19bab0*/  LDL.LU.64 R12, [R1+0x3ef8] ;  /* 0x003ef800010c7983 */ /* 0x000f280000300a00 */
[----:B------:R0:W-:Y:S02]  /*19bac0*/  @P0 STG.E.U8 desc[UR4][R28.64], R17 ;  /* 0x000000111c000986 */ /* 0x0001e4000c101104 */
[----:B0-----:R-:W-:Y:S02]  /*19bad0*/  PRMT R17, R7, 0x7771, RZ ;  /* 0x0000777107117816 */ /* 0x001fe400000000ff */
[----:B------:R-:W3:Y:S04]  /*19bae0*/  LDL.LU.64 R28, [R1+0x3f18] ;  /* 0x003f1800011c7983 */ /* 0x000ee80000300a00 */
[----:B------:R0:W-:Y:S01]  /*19baf0*/  @P6 STG.E.U8 desc[UR4][R2.64], R17 ;  /* 0x0000001102006986 */ /* 0x0001e2000c101104 */
[----:B------:R-:W-:-:S02]  /*19bb00*/  LOP3.LUT P6, RZ, R16, 0x200, RZ, 0xc0, !PT ;  /* 0x0000020010ff7812 */ /* 0x000fc400078cc0ff */
[----:B0-----:R-:W-:Y:S01]  /*19bb10*/  PRMT R17, R7, 0x7772, RZ ;  /* 0x0000777207117816 */ /* 0x001fe200000000ff */
[----:B------:R-:W3:Y:S10]  /*19bb20*/  LDL.LU.64 R2, [R1+0x3ef0] ;  /* 0x003ef00001027983 */ /* 0x000ef40000300a00 */
[----:B------:R0:W-:Y:S01]  /*19bb30*/  @P6 STG.E.U8 desc[UR4][R4.64], R17 ;  /* 0x0000001104006986 */ /* 0x0001e2000c101104 */
[----:B------:R-:W-:Y:S01]  /*19bb40*/  LOP3.LUT P6, RZ, R16, 0x100, RZ, 0xc0, !PT ;  /* 0x0000010010ff7812 */ /* 0x000fe200078cc0ff */
[----:B0-----:R-:W-:-:S02]  /*19bb50*/  IMAD.MOV.U32 R17, RZ, RZ, R7 ;  /* 0x000000ffff117224 */ /* 0x001fc400078e0007 */
[----:B------:R-:W3:Y:S04]  /*19bb60*/  LDL.LU.64 R4, [R1+0x3f10] ;  /* 0x003f100001047983 */ /* 0x000ee80000300a00 */
[----:B------:R-:W3:Y:S01]  /*19bb70*/  LDL.LU.64 R6, [R1+0x3f20] ;  /* 0x003f200001067983 */ /* 0x000ee20000300a00 */
[----:B------:R-:W-:-:S05]  /*19bb80*/  PRMT R17, R17, 0x7773, RZ ;  /* 0x0000777311117816 */ /* 0x000fca00000000ff */
[----:B------:R0:W-:Y:S01]  /*19bb90*/  @P6 STG.E.U8 desc[UR4][R8.64], R17 ;  /* 0x0000001108006986 */ /* 0x0001e2000c101104 */
[----:B------:R-:W-:Y:S02]  /*19bba0*/  LOP3.LUT P6, RZ, R16, 0x80, RZ, 0xc0, !PT ;  /* 0x0000008010ff7812 */ /* 0x000fe400078cc0ff */
[----:B0-----:R-:W-:Y:S01]  /*19bbb0*/  PRMT R17, R14, 0x7770, RZ ;  /* 0x000077700e117816 */ /* 0x001fe200000000ff */
[----:B------:R-:W3:Y:S10]  /*19bbc0*/  LDL.LU.64 R8, [R1+0x3f30] ;  /* 0x003f300001087983 */ /* 0x000ef40000300a00 */
        /* <DEDUP_REMOVED lines=38> */
[----:B------:R-:W2:Y:S01]  /*19be30*/  LDL.LU R10, [R1+0x570] ;  /* 0x00057000010a7983 */ /* 0x000ea20000300800 */
[----:B------:R-:W-:-:S02]  /*19be40*/  LOP3.LUT P3, RZ, R11, 0x10000, RZ, 0xc0, !PT ;  /* 0x000100000bff7812 */ /* 0x000fc4000786c0ff */
[----:B------:R-:W-:Y:S01]  /*19be50*/  LOP3.LUT P2, RZ, R11, 0x20000, RZ, 0xc0, !PT ;  /* 0x000200000bff7812 */ /* 0x000fe2000784c0ff */
[----:B------:R-:W3:Y:S04]  /*19be60*/  LDL.LU.64 R2, [R1+0x3f70] ;  /* 0x003f700001027983 */ /* 0x000ee80000300a00 */
[----:B------:R-:W3:Y:S04]  /*19be70*/  LDL.LU.64 R4, [R1+0x3f58] ;  /* 0x003f580001047983 */ /* 0x000ee80000300a00 */
[----:B------:R-:W3:Y:S04]  /*19be80*/  LDL.LU R14, [R1+0x594] ;  /* 0x00059400010e7983 */ /* 0x000ee80000300800 */
[----:B------:R-:W3:Y:S01]  /*19be90*/  LDL.LU R0, [R1+0x92c] ;  /* 0x00092c0001007983 */ /* 0x000ee20000300800 */
[----:B--2---:R-:W-:-:S05]  /*19bea0*/  PRMT R17, R10, 0x7770, RZ ;  /* 0x000077700a117816 */ /* 0x004fca00000000ff */
[----:B------:R0:W-:Y:S02]  /*19beb0*/  @P3 STG.E.U8 desc[UR4][R6.64], R17 ;  /* 0x0000001106003986 */ /* 0x0001e4000c101104 */
[----:B0-----:R-:W-:Y:S02]  /*19bec0*/  PRMT R17, R10, 0x7771, RZ ;  /* 0x000077710a117816 */ /* 0x001fe400000000ff */
[----:B------:R-:W2:Y:S04]  /*19bed0*/  LDL.LU.64 R6, [R1+0x3f68] ;  /* 0x003f680001067983 */ /* 0x000ea80000300a00 */
[----:B---3--:R0:W-:Y:S04]  /*19bee0*/  @P2 STG.E.U8 desc[UR4][R8.64], R17 ;  /* 0x0000001108002986 */ /* 0x0081e8000c101104 */
[----:B0-----:R-:W3:Y:S04]  /*19bef0*/  LDL.LU.64 R8, [R1+0x3f88] ;  /* 0x003f880001087983 */ /* 0x001ee80000300a00 */
        /* <DEDUP_REMOVED lines=30> */
[----:B----4-:R0:W-:Y:S06]  /*19c0e0*/  @P1 STG.E.U8 desc[UR4][R28.64], R17 ;  /* 0x000000111c001986 */ /* 0x0101ec000c101104 */
        /* <DEDUP_REMOVED lines=8> */
[----:B------:R-:W-:Y:S01]  /*19c170*/  @P6 STG.E.U8 desc[UR4][R6.64], R17 ;  /* 0x0000001106006986 */ /* 0x000fe2000c101104 */
[----:B------:R-:W-:Y:S02]  /*19c180*/  LOP3.LUT P6, RZ, R16, 0x1, RZ, 0xc0, !PT ;  /* 0x0000000110ff7812 */ /* 0x000fe400078cc0ff */
[----:B------:R-:W-:Y:S02]  /*19c190*/  PRMT R16, R14, 0x7772, RZ ;  /* 0x000077720e107816 */ /* 0x000fe400000000ff */
[C---:B------:R-:W-:Y:S02]  /*19c1a0*/  LOP3.LUT P5, RZ, R11.reuse, 0x20000000, RZ, 0xc0, !PT ;  /* 0x200000000bff7812 */ /* 0x040fe400078ac0ff */
[C---:B------:R-:W-:Y:S02]  /*19c1b0*/  LOP3.LUT P4, RZ, R11.reuse, 0x40000000, RZ, 0xc0, !PT ;  /* 0x400000000bff7812 */ /* 0x040fe4000788c0ff */
[----:B------:R-:W-:-:S05]  /*19c1c0*/  LOP3.LUT P3, RZ, R11, 0x80000000, RZ, 0xc0, !PT ;  /* 0x800000000bff7812 */ /* 0x000fca000786c0ff */
[----:B---3--:R0:W-:Y:S01]  /*19c1d0*/  @P6 STG.E.U8 desc[UR4][R8.64], R16 ;  /* 0x0000001008006986 */ /* 0x0081e2000c101104 */
[C---:B------:R-:W-:Y:S02]  /*19c1e0*/  LOP3.LUT P6, RZ, R15.reuse, 0x80000000, RZ, 0xc0, !PT ;  /* 0x800000000fff7812 */ /* 0x040fe400078cc0ff */
[----:B0-----:R-:W-:Y:S01]  /*19c1f0*/  PRMT R16, R14, 0x7773, RZ ;  /* 0x000077730e107816 */ /* 0x001fe200000000ff */
[----:B--2---:R0:W-:Y:S04]  /*19c200*/  STL.64 [R1+0x59f0], R18 ;  /* 0x0059f01201007387 */ /* 0x0041e80000100a00 */
[----:B0-----:R-:W2:Y:S04]  /*19c210*/  LDL.LU.64 R18, [R1+0x3f80] ;  /* 0x003f800001127983 */ /* 0x001ea80000300a00 */
[----:B------:R-:W3:Y:S04]  /*19c220*/  LDL.LU.64 R20, [R1+0x3fc0] ;  /* 0x003fc00001147983 */ /* 0x000ee80000300a00 */
[----:B------:R-:W4:Y:S04]  /*19c230*/  LDL.LU.64 R24, [R1+0x3fd0] ;  /* 0x003fd00001187983 */ /* 0x000f280000300a00 */
[----:B------:R-:W2:Y:S04]  /*19c240*/  LDL.LU R10, [R1+0x598] ;  /* 0x00059800010a7983 */ /* 0x000ea80000300800 */
[----:B------:R-:W2:Y:S04]  /*19c250*/  LDL.LU.64 R26, [R1+0x3fb8] ;  /* 0x003fb800011a7983 */ /* 0x000ea80000300a00 */
[----:B------:R-:W2:Y:S04]  /*19c260*/  LDL.LU.64 R12, [R1+0x3fc8] ;  /* 0x003fc800010c7983 */ /* 0x000ea80000300a00 */
[----:B------:R-:W2:Y:S04]  /*19c270*/  LDL.LU.64 R28, [R1+0x3fe0] ;  /* 0x003fe000011c7983 */ /* 0x000ea80000300a00 */
[----:B------:R-:W2:Y:S04]  /*19c280*/  LDL.LU.64 R2, [R1+0x3ff0] ;  /* 0x003ff00001027983 */ /* 0x000ea80000300a00 */
[----:B------:R-:W2:Y:S04]  /*19c290*/  LDL.LU R11, [R1+0x578] ;  /* 0x00057800010b7983 */ /* 0x000ea80000300800 */
[----:B------:R-:W2:Y:S04]  /*19c2a0*/  LDL.LU.64 R4, [R1+0x3fd8] ;  /* 0x003fd80001047983 */ /* 0x000ea80000300a00 */
[----:B------:R-:W2:Y:S04]  /*19c2b0*/  LDL.LU.64 R6, [R1+0x3fe8] ;  /* 0x003fe80001067983 */ /* 0x000ea80000300a00 */
[----:B------:R-:W2:Y:S04]  /*19c2c0*/  LDL.LU.64 R8, [R1+0x4018] ;  /* 0x0040180001087983 */ /* 0x000ea80000300a00 */
[----:B------:R-:W2:Y:S04]  /*19c2d0*/  LDL.LU R14, [R1+0x59fc] ;  /* 0x0059fc00010e7983 */ /* 0x000ea80000300800 */
        /* <DEDUP_REMOVED lines=37> */
[C---:B------:R-:W-:Y:S02]  /*19c530*/  PRMT R16, R11.reuse, 0x7772, RZ ;  /* 0x000077720b107816 */ /* 0x040fe400000000ff */
[----:B------:R-:W-:Y:S01]  /*19c540*/  LOP3.LUT P2, RZ, R0, 0x10, RZ, 0xc0, !PT ;  /* 0x0000001000ff7812 */ /* 0x000fe2000784c0ff */
[----:B------:R-:W4:Y:S06]  /*19c550*/  LDL.LU.64 R4, [R1+0x4050] ;  /* 0x0040500001047983 */ /* 0x000f2c0000300a00 */
[----:B------:R0:W-:Y:S02]  /*19c560*/  @P0 STG.E.U8 desc[UR4][R8.64], R16 ;  /* 0x0000001008000986 */ /* 0x0001e4000c101104 */
[----:B0-----:R-:W-:-:S02]  /*19c570*/  PRMT R16, R11, 0x7773, RZ ;  /* 0x000077730b107816 */ /* 0x001fc400000000ff */
[----:B------:R-:W4:Y:S04]  /*19c580*/  LDL.LU.64 R8, [R1+0x4038] ;  /* 0x0040380001087983 */ /* 0x000f280000300a00 */
[----:B------:R-:W4:Y:S04]  /*19c590*/  LDL.LU R17, [R1+0x57c] ;  /* 0x00057c0001117983 */ /* 0x000f280000300800 */
[----:B--2---:R3:W-:Y:S02]  /*19c5a0*/  @P3 STG.E.U8 desc[UR4][R12.64], R16 ;  /* 0x000000100c003986 */ /* 0x0047e4000c101104 */
[----:B---3--:R-:W-:-:S05]  /*19c5b0*/  PRMT R16, R10, 0x7770, RZ ;  /* 0x000077700a107816 */ /* 0x008fca00000000ff */
[----:B------:R0:W-:Y:S04]  /*19c5c0*/  @P2 STG.E.U8 desc[UR4][R6.64], R16 ;  /* 0x0000001006002986 */ /* 0x0001e8000c101104 */
[----:B0-----:R-:W2:Y:S04]  /*19c5d0*/  LDL.LU.64 R6, [R1+0x4048] ;  /* 0x0040480001067983 */ /* 0x001ea80000300a00 */
[----:B------:R-:W3:Y:S04]  /*19c5e0*/  LDL.LU R11, [R1+0x580] ;  /* 0x00058000010b7983 */ /* 0x000ee80000300800 */
        /* <DEDUP_REMOVED lines=28> */
[----:B------:R-:W3:Y:S04]  /*19c7b0*/  LDL.LU.64 R20, [R1+0x4080] ;  /* 0x0040800001147983 */ /* 0x000ee80000300a00 */
[----:B------:R-:W3:Y:S01]  /*19c7c0*/  LDL.LU.64 R22, [R1+0x40a0] ;  /* 0x0040a00001167983 */ /* 0x000ee20000300a00 */
[----:B------:R-:W-:-:S02]  /*19c7d0*/  @P6 LOP3.LUT R15, R15, 0x1000000, RZ, 0xfc, !PT ;  /* 0x010000000f0f6812 */ /* 0x000fc400078efcff */
[----:B------:R-:W-:Y:S02]  /*19c7e0*/  LOP3.LUT P6, RZ, R0, 0x100, RZ, 0xc0, !PT ;  /* 0x0000010000ff7812 */ /* 0x000fe400078cc0ff */
[----:B------:R-:W-:Y:S01]  /*19c7f0*/  LOP3.LUT R15, R15, 0xfdffffff, RZ, 0xc0, !PT ;  /* 0xfdffffff0f0f7812 */ /* 0x000fe200078ec0ff */
[----:B----4-:R0:W-:Y:S10]  /*19c800*/  @P1 STG.E.U8 desc[UR4][R28.64], R16 ;  /* 0x000000101c001986 */ /* 0x0101f4000c101104 */
[----:B------:R-:W-:-:S02]  /*19c810*/  @P6 LOP3.LUT R15, R15, 0x2000000, RZ, 0xfc, !PT ;  /* 0x020000000f0f6812 */ /* 0x000fc400078efcff */
[----:B------:R-:W-:Y:S02]  /*19c820*/  LOP3.LUT P6, RZ, R0, 0x80, RZ, 0xc0, !PT ;  /* 0x0000008000ff7812 */ /* 0x000fe400078cc0ff */
[----:B0-----:R-:W-:-:S05]  /*19c830*/  PRMT R16, R10, 0x7772, RZ ;  /* 0x000077720a107816 */ /* 0x001fca00000000ff */
[----:B------:R0:W-:Y:S02]  /*19c840*/  @P0 STG.E.U8 desc[UR4][R2.64], R16 ;  /* 0x0000001002000986 */ /* 0x0001e4000c101104 */
[----:B0-----:R-:W-:Y:S02]  /*19c850*/  PRMT R16, R10, 0x7773, RZ ;  /* 0x000077730a107816 */ /* 0x001fe400000000ff */
[----:B------:R-:W4:Y:S04]  /*19c860*/  LDL.LU R10, [R1+0x560] ;  /* 0x00056000010a7983 */ /* 0x000f280000300800 */
[----:B------:R0:W-:Y:S01]  /*19c870*/  @P6 STG.E.U8 desc[UR4][R4.64], R16 ;  /* 0x0000001004006986 */ /* 0x0001e2000c101104 */
[----:B------:R-:W-:-:S03]  /*19c880*/  LOP3.LUT P6, RZ, R15, 0x2000000, RZ, 0xc0, !PT ;  /* 0x020000000fff7812 */ /* 0x000fc600078cc0ff */
[----:B------:R-:W3:Y:S04]  /*19c890*/  LDL.LU.64 R24, [R1+0x40b0] ;  /* 0x0040b00001187983 */ /* 0x000ee80000300a00 */
[----:B------:R-:W3:Y:S04]  /*19c8a0*/  LDL.LU.64 R26, [R1+0x4098] ;  /* 0x00409800011a7983 */ /* 0x000ee80000300a00 */
[----:B------:R-:W3:Y:S04]  /*19c8b0*/  LDL.LU.64 R12, [R1+0x40a8] ;  /* 0x0040a800010c7983 */ /* 0x000ee80000300a00 */
[----:B------:R-:W3:Y:S04]  /*19c8c0*/  LDL.LU.64 R28, [R1+0x40c8] ;  /* 0x0040c800011c7983 */ /* 0x000ee80000300a00 */
[----:B------:R-:W3:Y:S01]  /*19c8d0*/  LDL.LU.64 R2, [R1+0x40d8] ;  /* 0x0040d80001027983 */ /* 0x000ee20000300a00 */
[----:B0-----:R-:W-:-:S03]  /*19c8e0*/  PRMT R16, R17, 0x7770, RZ ;  /* 0x0000777011107816 */ /* 0x001fc600000000ff */
[----:B------:R-:W3:Y:S04]  /*19c8f0*/  LDL.LU.64 R4, [R1+0x4ee8] ;  /* 0x004ee80001047983 */ /* 0x000ee80000300a00 */
[----:B------:R0:W-:Y:S01]  /*19c900*/  @P6 STG.E.U8 desc[UR4][R8.64], R16 ;  /* 0x0000001008006986 */ /* 0x0001e2000c101104 */
[----:B------:R-:W-:Y:S02]  /*19c910*/  LOP3.LUT P6, RZ, R15, 0x1000000, RZ, 0xc0, !PT ;  /* 0x010000000fff7812 */ /* 0x000fe400078cc0ff */
[----:B0-----:R-:W-:Y:S01]  /*19c920*/  PRMT R16, R17, 0x7771, RZ ;  /* 0x0000777111107816 */ /* 0x001fe200000000ff */
[----:B------:R-:W3:Y:S10]  /*19c930*/  LDL.LU R8, [R1+0x584] ;  /* 0x0005840001087983 */ /* 0x000ef40000300800 */
[----:B------:R0:W-:Y:S01]  /*19c940*/  @P6 STG.E.U8 desc[UR4][R6.64], R16 ;  /* 0x0000001006006986 */ /* 0x0001e2000c101104 */
        /* <DEDUP_REMOVED lines=11> */
[----:B---3--:R-:W-:Y:S02]  /*19ca00*/  PRMT R16, R11, 0x7770, RZ ;  /* 0x000077700b107816 */ /* 0x008fe400000000ff */
        /* <DEDUP_REMOVED lines=77> */
[----:B------:R-:W4:Y:S04]  /*19cee0*/  LDL.LU R0, [R1+0x568] ;  /* 0x0005680001007983 */ /* 0x000f280000300800 */
[----:B------:R-:W4:Y:S04]  /*19cef0*/  LDL.LU.64 R20, [R1+0x4e10] ;  /* 0x004e100001147983 */ /* 0x000f280000300a00 */
[----:B------:R-:W4:Y:S01]  /*19cf00*/  LDL.LU.64 R22, [R1+0x4e00] ;  /* 0x004e000001167983 */ /* 0x000f220000300a00 */
[----:B0-----:R-:W-:-:S03]  /*19cf10*/  PRMT R16, R10, 0x7771, RZ ;  /* 0x000077710a107816 */ /* 0x001fc600000000ff */
[----:B------:R-:W4:Y:S04]  /*19cf20*/  LDL.LU R8, [R1+0x58c] ;  /* 0x00058c0001087983 */ /* 0x000f280000300800 */
[----:B------:R-:W4:Y:S04]  /*19cf30*/  LDL.LU.64 R24, [R1+0x4de8] ;  /* 0x004de80001187983 */ /* 0x000f280000300a00 */
[----:B------:R-:W4:Y:S04]  /*19cf40*/  LDL.LU.64 R26, [R1+0x4de0] ;  /* 0x004de000011a7983 */ /* 0x000f280000300a00 */
[----:B------:R-:W4:Y:S04]  /*19cf50*/  LDL.LU.64 R12, [R1+0x4db8] ;  /* 0x004db800010c7983 */ /* 0x000f280000300a00 */
[----:B------:R0:W-:Y:S02]  /*19cf60*/  @P0 STG.E.U8 desc[UR4][R28.64], R16 ;  /* 0x000000101c000986 */ /* 0x0001e4000c101104 */
[----:B0-----:R-:W-:-:S02]  /*19cf70*/  PRMT R16, R10, 0x7772, RZ ;  /* 0x000077720a107816 */ /* 0x001fc400000000ff */
[----:B------:R-:W4:Y:S04]  /*19cf80*/  LDL.LU.64 R28, [R1+0x4db0] ;  /* 0x004db000011c7983 */ /* 0x000f280000300a00 */
[----:B------:R0:W-:Y:S01]  /*19cf90*/  @P6 STG.E.U8 desc[UR4][R2.64], R16 ;  /* 0x0000001002006986 */ /* 0x0001e2000c101104 */
[C---:B------:R-:W-:Y:S02]  /*19cfa0*/  LOP3.LUT P6, RZ, R15.reuse, 0x20000, RZ, 0xc0, !PT ;  /* 0x000200000fff7812 */ /* 0x040fe400078cc0ff */
        /* <DEDUP_REMOVED lines=103> */
[----:B------:R-:W4:Y:S04]  /*19d620*/  LDL.LU R10, [R1+0x5c4] ;  /* 0x0005c400010a7983 */ /* 0x000f280000300800 */
        /* <DEDUP_REMOVED lines=42> */
[----:B0-----:R-:W-:Y:S02]  /*19d8d0*/  PRMT R16, R8, 0x7773, RZ ;  /* 0x0000777308107816 */ /* 0x001fe400000000ff */
[----:B------:R-:W2:Y:S04]  /*19d8e0*/  LDL.LU.64 R26, [R1+0x4c00] ;  /* 0x004c0000011a7983 */ /* 0x000ea80000300a00 */
        /* <DEDUP_REMOVED lines=10> */
[----:B------:R-:W4:Y:S04]  /*19d990*/  LDL.LU.64 R12, [R1+0x4be0] ;  /* 0x004be000010c7983 */ /* 0x000f280000300a00 */
[----:B------:R-:W2:Y:S01]  /*19d9a0*/  LDL.LU R10, [R1+0x5e8] ;  /* 0x0005e800010a7983 */ /* 0x000ea20000300800 */
[----:B------:R-:W-:-:S02]  /*19d9b0*/  LOP3.LUT P3, RZ, R9, 0x10000000, RZ, 0xc0, !PT ;  /* 0x1000000009ff7812 */ /* 0x000fc4000786c0ff */
[C---:B------:R-:W-:Y:S01]  /*19d9c0*/  LOP3.LUT P2, RZ, R9.reuse, 0x20000000, RZ, 0xc0, !PT ;  /* 0x2000000009ff7812 */ /* 0x040fe2000784c0ff */
[----:B------:R-:W3:Y:S04]  /*19d9d0*/  LDL.LU.64 R28, [R1+0x4bd8] ;  /* 0x004bd800011c7983 */ /* 0x000ee80000300a00 */
[----:B------:R-:W3:Y:S04]  /*19d9e0*/  LDL.LU.64 R2, [R1+0x4bb0] ;  /* 0x004bb00001027983 */ /* 0x000ee80000300a00 */
[----:B------:R-:W3:Y:S01]  /*19d9f0*/  LDL.LU.64 R4, [R1+0x4ba8] ;  /* 0x004ba80001047983 */ /* 0x000ee20000300a00 */
[----:B------:R-:W-:-:S03]  /*19da00*/  LOP3.LUT P1, RZ, R9, 0x40000000, RZ, 0xc0, !PT ;  /* 0x4000000009ff7812 */ /* 0x000fc6000782c0ff */
[----:B------:R0:W-:Y:S04]  /*19da10*/  STL [R1+0x5908], R9 ;  /* 0x0059080901007387 */ /* 0x0001e80000100800 */
[----:B0-----:R-:W4:Y:S01]  /*19da20*/  LDL.LU R9, [R1+0x5c8] ;  /* 0x0005c80001097983 */ /* 0x001f220000300800 */
[----:B--2---:R-:W-:-:S05]  /*19da30*/  PRMT R16, R10, 0x7770, RZ ;  /* 0x000077700a107816 */ /* 0x004fca00000000ff */
[----:B------:R0:W-:Y:S02]  /*19da40*/  @P3 STG.E.U8 desc[UR4][R26.64], R16 ;  /* 0x000000101a003986 */ /* 0x0001e4000c101104 */
[----:B0-----:R-:W-:-:S05]  /*19da50*/  PRMT R16, R10, 0x7771, RZ ;  /* 0x000077710a107816 */ /* 0x001fca00000000ff */
[----:B---3--:R0:W-:Y:S04]  /*19da60*/  @P2 STG.E.U8 desc[UR4][R6.64], R16 ;  /* 0x0000001006002986 */ /* 0x0081e8000c101104 */
[----:B0-----:R-:W2:Y:S04]  /*19da70*/  LDL.LU.64 R6, [R1+0x4b98] ;  /* 0x004b980001067983 */ /* 0x001ea80000300a00 */
[----:B------:R-:W3:Y:S04]  /*19da80*/  LDL.LU R11, [R1+0x5ec] ;  /* 0x0005ec00010b7983 */ /* 0x000ee80000300800 */
        /* <DEDUP_REMOVED lines=23> */
[----:B------:R-:W-:Y:S02]  /*19dc00*/  LOP3.LUT P0, RZ, R0, 0x2, RZ, 0xc0, !PT ;  /* 0x0000000200ff7812 */ /* 0x000fe4000780c0ff */
[----:B------:R-:W-:Y:S01]  /*19dc10*/  PRMT R16, R10, 0x7772, RZ ;  /* 0x000077720a107816 */ /* 0x000fe200000000ff */
[----:B------:R-:W3:Y:S04]  /*19dc20*/  LDL.LU.64 R20, [R1+0x4b48] ;  /* 0x004b480001147983 */ /* 0x000ee80000300a00 */
[----:B------:R-:W3:Y:S04]  /*19dc30*/  LDL.LU.64 R22, [R1+0x4b40] ;  /* 0x004b400001167983 */ /* 0x000ee80000300a00 */
[----:B------:R-:W3:Y:S04]  /*19dc40*/  LDL.LU R8, [R1+0x5cc] ;  /* 0x0005cc0001087983 */ /* 0x000ee80000300800 */
[----:B------:R-:W3:Y:S01]  /*19dc50*/  LDL.LU.64 R24, [R1+0x4b18] ;  /* 0x004b180001187983 */ /* 0x000ee20000300a00 */
[----:B------:R-:W-:-:S02]  /*19dc60*/  @P6 LOP3.LUT R15, R15, 0x1, RZ, 0xfc, !PT ;  /* 0x000000010f0f6812 */ /* 0x000fc400078efcff */
[----:B------:R-:W-:Y:S01]  /*19dc70*/  LOP3.LUT P6, RZ, R0, 0x8, RZ, 0xc0, !PT ;  /* 0x0000000800ff7812 */ /* 0x000fe200078cc0ff */
[----:B----4-:R0:W-:Y:S04]  /*19dc80*/  @P1 STG.E.U8 desc[UR4][R12.64], R16 ;  /* 0x000000100c001986 */ /* 0x0101e8000c101104 */
[----:B------:R-:W4:Y:S01]  /*19dc90*/  LDL.LU.64 R26, [R1+0x4b10] ;  /* 0x004b1000011a7983 */ /* 0x000f220000300a00 */
[----:B------:R-:W-:-:S07]  /*19dca0*/  LOP3.LUT R15, R15, 0xfffffffd, RZ, 0xc0, !PT ;  /* 0xfffffffd0f0f7812 */ /* 0x000fce00078ec0ff */
[----:B------:R-:W-:Y:S02]  /*19dcb0*/  @P6 LOP3.LUT R15, R15, 0x2, RZ, 0xfc, !PT ;  /* 0x000000020f0f6812 */ /* 0x000fe400078efcff */
[----:B------:R-:W-:Y:S02]  /*19dcc0*/  LOP3.LUT P6, RZ, R0, 0x4, RZ, 0xc0, !PT ;  /* 0x0000000400ff7812 */ /* 0x000fe400078cc0ff */
[----:B0-----:R-:W-:Y:S01]  /*19dcd0*/  PRMT R16, R10, 0x7773, RZ ;  /* 0x000077730a107816 */ /* 0x001fe200000000ff */
[----:B------:R-:W4:Y:S04]  /*19dce0*/  LDL.LU.64 R12, [R1+0x4b08] ;  /* 0x004b0800010c7983 */ /* 0x000f280000300a00 */
[----:B------:R0:W-:Y:S02]  /*19dcf0*/  @P0 STG.E.U8 desc[UR4][R28.64], R16 ;  /* 0x000000101c000986 */ /* 0x0001e4000c101104 */
[----:B0-----:R-:W-:-:S02]  /*19dd00*/  PRMT R16, R9, 0x7770, RZ ;  /* 0x0000777009107816 */ /* 0x001fc400000000ff */
[----:B------:R-:W4:Y:S04]  /*19dd10*/  LDL.LU.64 R28, [R1+0x4b00] ;  /* 0x004b0000011c7983 */ /* 0x000f280000300a00 */
[----:B------:R-:W4:Y:S04]  /*19dd20*/  LDL.LU R10, [R1+0x5d0] ;  /* 0x0005d000010a7983 */ /* 0x000f280000300800 */
[----:B------:R0:W-:Y:S01]  /*19dd30*/  @P6 STG.E.U8 desc[UR4][R2.64], R16 ;  /* 0x0000001002006986 */ /* 0x0001e2000c101104 */
[----:B------:R-:W-:Y:S02]  /*19dd40*/  LOP3.LUT P6, RZ, R15, 0x2, RZ, 0xc0, !PT ;  /* 0x000000020fff7812 */ /* 0x000fe400078cc0ff */
[----:B0-----:R-:W-:-:S11]  /*19dd50*/  PRMT R16, R9, 0x7771, RZ ;  /* 0x0000777109107816 */ /* 0x001fd600000000ff */
[----:B------:R0:W-:Y:S01]  /*19dd60*/  @P6 STG.E.U8 desc[UR4][R4.64], R16 ;  /* 0x0000001004006986 */ /* 0x0001e2000c101104 */
[----:B------:R-:W-:Y:S02]  /*19dd70*/  LOP3.LUT P6, RZ, R15, 0x1, RZ, 0xc0, !PT ;  /* 0x000000010fff7812 */ /* 0x000fe400078cc0ff */
[----:B------:R-:W-:Y:S01]  /*19dd80*/  PRMT R15, R9, 0x7772, RZ ;  /* 0x00007772090f7816 */ /* 0x000fe200000000ff */
[----:B0-----:R-:W4:Y:S10]  /*19dd90*/  LDL.LU.64 R16, [R1+0x4b70] ;  /* 0x004b700001107983 */ /* 0x001f340000300a00 */
[----:B------:R0:W-:Y:S01]  /*19dda0*/  @P6 STG.E.U8 desc[UR4][R6.64], R15 ;  /* 0x0000000f06006986 */ /* 0x0001e2000c101104 */
[----:B------:R-:W-:-:S03]  /*19ddb0*/  LOP3.LUT P6, RZ, R14, 0x80000000, RZ, 0xc0, !PT ;  /* 0x800000000eff7812 */ /* 0x000fc600078cc0ff */
[----:B------:R-:W4:Y:S04]  /*19ddc0*/  LDL.LU.64 R2, [R1+0x4ad8] ;  /* 0x004ad80001027983 */ /* 0x000f280000300a00 */
[----:B------:R-:W4:Y:S01]  /*19ddd0*/  LDL.LU.64 R4, [R1+0x4ac8] ;  /* 0x004ac80001047983 */ /* 0x000f220000300a00 */
[----:B0-----:R-:W-:-:S03]  /*19dde0*/  PRMT R15, R9, 0x7773, RZ ;  /* 0x00007773090f7816 */ /* 0x001fc600000000ff */
[----:B------:R-:W4:Y:S04]  /*19ddf0*/  LDL.LU.64 R6, [R1+0x4ab0] ;  /* 0x004ab00001067983 */ /* 0x000f280000300a00 */
[----:B--2---:R0:W-:Y:S04]  /*19de00*/  @P6 STG.E.U8 desc[UR4][R18.64], R15 ;  /* 0x0000000f12006986 */ /* 0x0041e8000c101104 */
[----:B0-----:R-:W2:Y:S01]  /*19de10*/  LDL.LU.64 R18, [R1+0x59b8] ;  /* 0x0059b80001127983 */ /* 0x001ea20000300a00 */
[----:B------:R-:W-:Y:S02]  /*19de20*/  LOP3.LUT P6, RZ, R14, 0x40000000, RZ, 0xc0, !PT ;  /* 0x400000000eff7812 */ /* 0x000fe400078cc0ff */
[----:B---3--:R-:W-:-:S02]  /*19de30*/  PRMT R15, R11, 0x7770, RZ ;  /* 0x000077700b0f7816 */ /* 0x008fc400000000ff */
[C---:B------:R-:W-:Y:S02]  /*19de40*/  LOP3.LUT P5, RZ, R0.reuse, 0x800, RZ, 0xc0, !PT ;  /* 0x0000080000ff7812 */ /* 0x040fe400078ac0ff */
[C---:B------:R-:W-:Y:S02]  /*19de50*/  LOP3.LUT P4, RZ, R0.reuse, 0x1000, RZ, 0xc0, !PT ;  /* 0x0000100000ff7812 */ /* 0x040fe4000788c0ff */
[----:B------:R-:W-:-:S05]  /*19de60*/  LOP3.LUT P3, RZ, R0, 0x2000, RZ, 0xc0, !PT ;  /* 0x0000200000ff7812 */ /* 0x000fca000786c0ff */
[----:B----4-:R0:W-:Y:S01]  /*19de70*/  @P6 STG.E.U8 desc[UR4][R16.64], R15 ;  /* 0x0000000f10006986 */ /* 0x0101e2000c101104 */
[----:B------:R-:W-:Y:S02]  /*19de80*/  LOP3.LUT P6, RZ, R14, 0x20000000, RZ, 0xc0, !PT ;  /* 0x200000000eff7812 */ /* 0x000fe400078cc0ff */
[----:B0-----:R-:W-:Y:S02]  /*19de90*/  PRMT R15, R11, 0x7771, RZ ;  /* 0x000077710b0f7816 */ /* 0x001fe400000000ff */
[C---:B------:R-:W-:Y:S02]  /*19dea0*/  LOP3.LUT P2, RZ, R0.reuse, 0x4000, RZ, 0xc0, !PT ;  /* 0x0000400000ff7812 */ /* 0x040fe4000784c0ff */
[C---:B------:R-:W-:Y:S02]  /*19deb0*/  LOP3.LUT P1, RZ, R0.reuse, 0x8000, RZ, 0xc0, !PT ;  /* 0x0000800000ff7812 */ /* 0x040fe4000782c0ff */
[----:B------:R-:W-:-:S05]  /*19dec0*/  LOP3.LUT P0, RZ, R0, 0x10000, RZ, 0xc0, !PT ;  /* 0x0001000000ff7812 */ /* 0x000fca000780c0ff */
        /* <DEDUP_REMOVED lines=28> */
[----:B------:R-:W-:Y:S02]  /*19e090*/  LOP3.LUT P2, RZ, R0, 0x40000, RZ, 0xc0, !PT ;  /* 0x0004000000ff7812 */ /* 0x000fe4000784c0ff */
[----:B------:R-:W-:Y:S01]  /*19e0a0*/  PRMT R15, R10, 0x7773, RZ ;  /* 0x000077730a0f7816 */ /* 0x000fe200000000ff */
[----:B------:R-:W4:Y:S04]  /*19e0b0*/  LDL.LU.64 R28, [R1+0x4a68] ;  /* 0x004a6800011c7983 */ /* 0x000f280000300a00 */
[----:B------:R-:W4:Y:S04]  /*19e0c0*/  LDL.LU R11, [R1+0x5d4] ;  /* 0x0005d400010b7983 */ /* 0x000f280000300800 */
        /* <DEDUP_REMOVED lines=36> */
[----:B------:R-:W2:Y:S04]  /*19e310*/  LDL.LU.64 R20, [R1+0x49d8] ;  /* 0x0049d80001147983 */ /* 0x000ea80000300a00 */
[----:B------:R-:W2:Y:S04]  /*19e320*/  LDL.LU R10, [R1+0x5d8] ;  /* 0x0005d800010a7983 */ /* 0x000ea80000300800 */
        /* <DEDUP_REMOVED lines=13> */
[----:B------:R-:W4:Y:S04]  /*19e400*/  LDL.LU R5, [R1+0x5b8] ;  /* 0x0005b80001057983 */ /* 0x000f280000300800 */
        /* <DEDUP_REMOVED lines=32> */
[----:B------:R0:W-:Y:S04]  /*19e610*/  @P5 STG.E.U8 desc[UR4][R24.64], R15 ;  /* 0x0000000f18005986 */ /* 0x0001e8000c101104 */
[----:B0-----:R-:W2:Y:S01]  /*19e620*/  LDL.LU.64 R24, [R1+0x4940] ;  /* 0x0049400001187983 */ /* 0x001ea20000300a00 */
[----:B------:R-:W-:Y:S02]  /*19e630*/  LOP3.LUT P4, RZ, R0, 0x80000000, RZ, 0xc0, !PT ;  /* 0x8000000000ff7812 */ /* 0x000fe4000788c0ff */
[----:B------:R-:W-:Y:S02]  /*19e640*/  LOP3.LUT P3, RZ, R8, 0x1, RZ, 0xc0, !PT ;  /* 0x0000000108ff7812 */ /* 0x000fe4000786c0ff */
[----:B------:R-:W-:Y:S02]  /*19e650*/  PRMT R15, R10, 0x7771, RZ ;  /* 0x000077710a0f7816 */ /* 0x000fe400000000ff */
[----:B------:R-:W-:-:S02]  /*19e660*/  LOP3.LUT P2, RZ, R8, 0x2, RZ, 0xc0, !PT ;  /* 0x0000000208ff7812 */ /* 0x000fc4000784c0ff */
[----:B------:R-:W-:-:S05]  /*19e670*/  LOP3.LUT P1, RZ, R8, 0x4, RZ, 0xc0, !PT ;  /* 0x0000000408ff7812 */ /* 0x000fca000782c0ff */
[----:B----4-:R0:W-:Y:S01]  /*19e680*/  @P4 STG.E.U8 desc[UR4][R26.64], R15 ;  /* 0x0000000f1a004986 */ /* 0x0101e2000c101104 */
[----:B------:R-:W-:Y:S02]  /*19e690*/  LOP3.LUT P0, RZ, R8, 0x8, RZ, 0xc0, !PT ;  /* 0x0000000808ff7812 */ /* 0x000fe4000780c0ff */
[----:B0-----:R-:W-:Y:S01]  /*19e6a0*/  PRMT R15, R10, 0x7772, RZ ;  /* 0x000077720a0f7816 */ /* 0x001fe200000000ff */
[----:B------:R-:W4:Y:S04]  /*19e6b0*/  LDL.LU.64 R26, [R1+0x4938] ;  /* 0x00493800011a7983 */ /* 0x000f280000300a00 */
[----:B------:R0:W-:Y:S01]  /*19e6c0*/  @P3 STG.E.U8 desc[UR4][R12.64], R15 ;  /* 0x0000000f0c003986 */ /* 0x0001e2000c101104 */
[----:B------:R-:W-:Y:S02]  /*19e6d0*/  LOP3.LUT P3, RZ, R8, 0x10, RZ, 0xc0, !PT ;  /* 0x0000001008ff7812 */ /* 0x000fe4000786c0ff */
[----:B0-----:R-:W-:Y:S01]  /*19e6e0*/  PRMT R15, R10, 0x7773, RZ ;  /* 0x000077730a0f7816 */ /* 0x001fe200000000ff */
[----:B------:R-:W4:Y:S04]  /*19e6f0*/  LDL.LU.64 R12, [R1+0x4910] ;  /* 0x00491000010c7983 */ /* 0x000f280000300a00 */
[----:B------:R0:W-:Y:S02]  /*19e700*/  @P2 STG.E.U8 desc[UR4][R28.64], R15 ;  /* 0x0000000f1c002986 */ /* 0x0001e4000c101104 */
[----:B0-----:R-:W-:-:S02]  /*19e710*/  PRMT R15, R5, 0x7770, RZ ;  /* 0x00007770050f7816 */ /* 0x001fc400000000ff */
[----:B------:R-:W4:Y:S04]  /*19e720*/  LDL.LU.64 R28, [R1+0x4900] ;  /* 0x00490000011c7983 */ /* 0x000f280000300a00 */
[----:B------:R0:W-:Y:S02]  /*19e730*/  @P1 STG.E.U8 desc[UR4][R2.64], R15 ;  /* 0x0000000f02001986 */ /* 0x0001e4000c101104 */
[----:B0-----:R-:W-:-:S05]  /*19e740*/  PRMT R15, R5, 0x7771, RZ ;  /* 0x00007771050f7816 */ /* 0x001fca00000000ff */
[----:B---3--:R0:W-:Y:S02]  /*19e750*/  @P0 STG.E.U8 desc[UR4][R6.64], R15 ;  /* 0x0000000f06000986 */ /* 0x0081e4000c101104 */
[C---:B0-----:R-:W-:Y:S02]  /*19e760*/  PRMT R15, R5.reuse, 0x7772, RZ ;  /* 0x00007772050f7816 */ /* 0x041fe400000000ff */
[----:B------:R-:W3:Y:S04]  /*19e770*/  LDL.LU.64 R6, [R1+0x48e8] ;  /* 0x0048e80001067983 */ /* 0x000ee80000300a00 */
[----:B------:R-:W3:Y:S04]  /*19e780*/  LDL.LU R10, [R1+0x5dc] ;  /* 0x0005dc00010a7983 */ /* 0x000ee80000300800 */
[----:B------:R-:W3:Y:S04]  /*19e790*/  LDL.LU.64 R2, [R1+0x48e0] ;  /* 0x0048e00001027983 */ /* 0x000ee80000300a00 */
[----:B------:R-:W3:Y:S04]  /*19e7a0*/  LDL.LU R9, [R1+0x5bc] ;  /* 0x0005bc0001097983 */ /* 0x000ee80000300800 */
[----:B--2---:R0:W-:Y:S02]  /*19e7b0*/  @P3 STG.E.U8 desc[UR4][R24.64], R15 ;  /* 0x0000000f18003986 */ /* 0x0041e4000c101104 */
[----:B0-----:R-:W-:-:S02]  /*19e7c0*/  PRMT R15, R5, 0x7773, RZ ;  /* 0x00007773050f7816 */ /* 0x001fc400000000ff */
[----:B------:R-:W2:Y:S04]  /*19e7d0*/  LDL.LU.64 R4, [R1+0x48b8] ;  /* 0x0048b80001047983 */ /* 0x000ea80000300a00 */
        /* <DEDUP_REMOVED lines=28> */
[----:B------:R-:W2:Y:S04]  /*19e9a0*/  LDL.LU R11, [R1+0x5a0] ;  /* 0x0005a000010b7983 */ /* 0x000ea80000300800 */
[----:B------:R-:W2:Y:S04]  /*19e9b0*/  LDL.LU.64 R18, [R1+0x4878] ;  /* 0x0048780001127983 */ /* 0x000ea80000300a00 */
[----:B------:R-:W2:Y:S04]  /*19e9c0*/  LDL.LU.64 R20, [R1+0x4868] ;  /* 0x0048680001147983 */ /* 0x000ea80000300a00 */
[----:B------:R-:W2:Y:S01]  /*19e9d0*/  LDL.LU.64 R22, [R1+0x4850] ;  /* 0x0048500001167983 */ /* 0x000ea20000300a00 */
[----:B------:R-:W-:-:S02]  /*19e9e0*/  @P6 LOP3.LUT R14, R14, 0x10000, RZ, 0xfc, !PT ;  /* 0x000100000e0e6812 */ /* 0x000fc400078efcff */
[----:B------:R-:W-:Y:S01]  /*19e9f0*/  LOP3.LUT P6, RZ, R8, 0x200, RZ, 0xc0, !PT ;  /* 0x0000020008ff7812 */ /* 0x000fe200078cc0ff */
[----:B----4-:R3:W-:Y:S01]  /*19ea00*/  @P2 STG.E.U8 desc[UR4][R26.64], R15 ;  /* 0x0000000f1a002986 */ /* 0x0107e2000c101104 */
[----:B------:R-:W-:Y:S02]  /*19ea10*/  LOP3.LUT R14, R14, 0xfffdffff, RZ, 0xc0, !PT ;  /* 0xfffdffff0e0e7812 */ /* 0x000fe400078ec0ff */
[----:B---3--:R-:W-:-:S09]  /*19ea20*/  PRMT R15, R10, 0x7770, RZ ;  /* 0x000077700a0f7816 */ /* 0x008fd200000000ff */
[----:B------:R-:W-:Y:S02]  /*19ea30*/  @P6 LOP3.LUT R14, R14, 0x20000, RZ, 0xfc, !PT ;  /* 0x000200000e0e6812 */ /* 0x000fe400078efcff */
[----:B------:R-:W-:Y:S01]  /*19ea40*/  LOP3.LUT P6, RZ, R8, 0x100, RZ, 0xc0, !PT ;  /* 0x0000010008ff7812 */ /* 0x000fe200078cc0ff */
[----:B------:R0:W-:Y:S02]  /*19ea50*/  @P1 STG.E.U8 desc[UR4][R12.64], R15 ;  /* 0x0000000f0c001986 */ /* 0x0001e4000c101104 */
[----:B0-----:R-:W-:-:S05]  /*19ea60*/  PRMT R15, R10, 0x7771, RZ ;  /* 0x000077710a0f7816 */ /* 0x001fca00000000ff */
[----:B------:R0:W-:Y:S02]  /*19ea70*/  @P0 STG.E.U8 desc[UR4][R28.64], R15 ;  /* 0x0000000f1c000986 */ /* 0x0001e4000c101104 */
[----:B0-----:R-:W-:-:S05]  /*19ea80*/  PRMT R15, R10, 0x7772, RZ ;  /* 0x000077720a0f7816 */ /* 0x001fca00000000ff */
[----:B------:R0:W-:Y:S01]  /*19ea90*/  @P6 STG.E.U8 desc[UR4][R6.64], R15 ;  /* 0x0000000f06006986 */ /* 0x0001e2000c101104 */
[----:B------:R-:W-:Y:S02]  /*19eaa0*/  LOP3.LUT P6, RZ, R14, 0x20000, RZ, 0xc0, !PT ;  /* 0x000200000eff7812 */ /* 0x000fe400078cc0ff */
[----:B0-----:R-:W-:Y:S01]  /*19eab0*/  PRMT R15, R10, 0x7773, RZ ;  /* 0x000077730a0f7816 */ /* 0x001fe200000000ff */
[----:B------:R-:W3:Y:S04]  /*19eac0*/  LDL.LU R6, [R1+0x600] ;  /* 0x0006000001067983 */ /* 0x000ee80000300800 */
[----:B------:R-:W4:Y:S04]  /*19ead0*/  LDL.LU.64 R24, [R1+0x4848] ;  /* 0x0048480001187983 */ /* 0x000f280000300a00 */
[----:B------:R-:W3:Y:S04]  /*19eae0*/  LDL.LU.64 R26, [R1+0x4820] ;  /* 0x00482000011a7983 */ /* 0x000ee80000300a00 */
[----:B------:R-:W3:Y:S04]  /*19eaf0*/  LDL.LU.64 R12, [R1+0x4818] ;  /* 0x00481800010c7983 */ /* 0x000ee80000300a00 */
[----:B------:R0:W-:Y:S01]  /*19eb00*/  @P6 STG.E.U8 desc[UR4][R2.64], R15 ;  /* 0x0000000f02006986 */ /* 0x0001e2000c101104 */
[----:B------:R-:W-:-:S03]  /*19eb10*/  LOP3.LUT P6, RZ, R14, 0x10000, RZ, 0xc0, !PT ;  /* 0x000100000eff7812 */ /* 0x000fc600078cc0ff */
[----:B------:R-:W3:Y:S01]  /*19eb20*/  LDL.LU.64 R28, [R1+0x4810] ;  /* 0x00481000011c7983 */ /* 0x000ee20000300a00 */
[----:B0-----:R-:W-:-:S03]  /*19eb30*/  PRMT R15, R9, 0x7770, RZ ;  /* 0x00007770090f7816 */ /* 0x001fc600000000ff */
[----:B------:R-:W3:Y:S06]  /*19eb40*/  LDL.LU.64 R2, [R1+0x4808] ;  /* 0x0048080001027983 */ /* 0x000eec0000300a00 */
[----:B------:R0:W-:Y:S01]  /*19eb50*/  @P6 STG.E.U8 desc[UR4][R4.64], R15 ;  /* 0x0000000f04006986 */ /* 0x0001e2000c101104 */
[C---:B------:R-:W-:Y:S02]  /*19eb60*/  LOP3.LUT P6, RZ, R14.reuse, 0x8000, RZ, 0xc0, !PT ;  /* 0x000080000eff7812 */ /* 0x040fe400078cc0ff */
        /* <DEDUP_REMOVED lines=30> */
[----:B---3--:R-:W-:-:S05]  /*19ed50*/  PRMT R15, R6, 0x7770, RZ ;  /* 0x00007770060f7816 */ /* 0x008fca00000000ff */
        /* <DEDUP_REMOVED lines=11> */
[----:B------:R-:W4:Y:S01]  /*19ee10*/  LDL.LU.64 R12, [R1+0x47b0] ;  /* 0x0047b000010c7983 */ /* 0x000f220000300a00 */
[----:B------:R-:W-:-:S02]  /*19ee20*/  LOP3.LUT P3, RZ, R8, 0x800000, RZ, 0xc0, !PT ;  /* 0x0080000008ff7812 */ /* 0x000fc4000786c0ff */
[----:B------:R-:W-:Y:S02]  /*19ee30*/  LOP3.LUT P2, RZ, R8, 0x1000000, RZ, 0xc0, !PT ;  /* 0x0100000008ff7812 */ /* 0x000fe4000784c0ff */
[----:B------:R-:W-:Y:S02]  /*19ee40*/  PRMT R15, R10, 0x7771, RZ ;  /* 0x000077710a0f7816 */ /* 0x000fe400000000ff */
[----:B------:R-:W-:Y:S01]  /*19ee50*/  LOP3.LUT P1, RZ, R8, 0x2000000, RZ, 0xc0, !PT ;  /* 0x0200000008ff7812 */ /* 0x000fe2000782c0ff */
[----:B------:R-:W4:Y:S04]  /*19ee60*/  LDL.LU.64 R26, [R1+0x4798] ;  /* 0x00479800011a7983 */ /* 0x000f280000300a00 */
[----:B------:R-:W4:Y:S04]  /*19ee70*/  LDL.LU.64 R28, [R1+0x4780] ;  /* 0x00478000011c7983 */ /* 0x000f280000300a00 */
[----:B------:R-:W4:Y:S04]  /*19ee80*/  LDL.LU R11, [R1+0x604] ;  /* 0x00060400010b7983 */ /* 0x000f280000300800 */
[----:B--2---:R0:W-:Y:S02]  /*19ee90*/  @P3 STG.E.U8 desc[UR4][R2.64], R15 ;  /* 0x0000000f02003986 */ /* 0x0041e4000c101104 */
[----:B0-----:R-:W-:-:S02]  /*19eea0*/  PRMT R15, R10, 0x7772, RZ ;  /* 0x000077720a0f7816 */ /* 0x001fc400000000ff */
[----:B------:R-:W2:Y:S04]  /*19eeb0*/  LDL.LU.64 R2, [R1+0x4778] ;  /* 0x0047780001027983 */ /* 0x000ea80000300a00 */
[----:B------:R-:W2:Y:S04]  /*19eec0*/  LDL.LU R6, [R1+0x5a8] ;  /* 0x0005a80001067983 */ /* 0x000ea80000300800 */
[----:B---3--:R0:W-:Y:S02]  /*19eed0*/  @P2 STG.E.U8 desc[UR4][R4.64], R15 ;  /* 0x0000000f04002986 */ /* 0x0081e4000c101104 */
[----:B0-----:R-:W-:-:S02]  /*19eee0*/  PRMT R15, R10, 0x7773, RZ ;  /* 0x000077730a0f7816 */ /* 0x001fc400000000ff */
[----:B------:R-:W3:Y:S04]  /*19eef0*/  LDL.LU.64 R4, [R1+0x4770] ;  /* 0x0047700001047983 */ /* 0x000ee80000300a00 */
[----:B----4-:R0:W-:Y:S04]  /*19ef00*/  @P1 STG.E.U8 desc[UR4][R12.64], R15 ;  /* 0x0000000f0c001986 */ /* 0x0101e8000c101104 */
        /* <DEDUP_REMOVED lines=27> */
[----:B------:R-:W4:Y:S06]  /*19f0c0*/  LDL.LU.64 R16, [R1+0x4728] ;  /* 0x0047280001107983 */ /* 0x000f2c0000300a00 */
[----:B------:R-:W-:-:S02]  /*19f0d0*/  @P6 LOP3.LUT R14, R14, 0x100, RZ, 0xfc, !PT ;  /* 0x000001000e0e6812 */ /* 0x000fc400078efcff */
[----:B------:R-:W-:Y:S02]  /*19f0e0*/  LOP3.LUT P6, RZ, R8, 0x10000000, RZ, 0xc0, !PT ;  /* 0x1000000008ff7812 */ /* 0x000fe400078cc0ff */
[----:B------:R-:W-:Y:S01]  /*19f0f0*/  LOP3.LUT R14, R14, 0xfffffdff, RZ, 0xc0, !PT ;  /* 0xfffffdff0e0e7812 */ /* 0x000fe200078ec0ff */
[----:B------:R0:W-:Y:S10]  /*19f100*/  @P0 STG.E.U8 desc[UR4][R26.64], R15 ;  /* 0x0000000f1a000986 */ /* 0x0001f4000c101104 */
[----:B------:R-:W-:-:S02]  /*19f110*/  @P6 LOP3.LUT R14, R14, 0x200, RZ, 0xfc, !PT ;  /* 0x000002000e0e6812 */ /* 0x000fc400078efcff */
[----:B------:R-:W-:Y:S02]  /*19f120*/  LOP3.LUT P6, RZ, R8, 0x8000000, RZ, 0xc0, !PT ;  /* 0x0800000008ff7812 */ /* 0x000fe400078cc0ff */
[----:B0-----:R-:W-:Y:S01]  /*19f130*/  PRMT R15, R11, 0x7771, RZ ;  /* 0x000077710b0f7816 */ /* 0x001fe200000000ff */
[----:B------:R-:W4:Y:S04]  /*19f140*/  LDL.LU R8, [R1+0x608] ;  /* 0x0006080001087983 */ /* 0x000f280000300800 */
[----:B------:R-:W4:Y:S04]  /*19f150*/  LDL.LU.64 R18, [R1+0x4700] ;  /* 0x0047000001127983 */ /* 0x000f280000300a00 */
[----:B------:R-:W4:Y:S04]  /*19f160*/  LDL.LU.64 R20, [R1+0x46e8] ;  /* 0x0046e80001147983 */ /* 0x000f280000300a00 */
[----:B------:R-:W4:Y:S04]  /*19f170*/  LDL.LU R10, [R1+0x5ac] ;  /* 0x0005ac00010a7983 */ /* 0x000f280000300800 */
[----:B------:R-:W4:Y:S04]  /*19f180*/  LDL.LU.64 R22, [R1+0x46e0] ;  /* 0x0046e00001167983 */ /* 0x000f280000300a00 */
        /* <DEDUP_REMOVED lines=9> */
[----:B------:R-:W2:Y:S10]  /*19f220*/  LDL.LU.64 R2, [R1+0x4698] ;  /* 0x0046980001027983 */ /* 0x000eb40000300a00 */
        /* <DEDUP_REMOVED lines=39> */
[----:B0-----:R-:W-:Y:S02]  /*19f4a0*/  PRMT R15, R10, 0x7773, RZ ;  /* 0x000077730a0f7816 */ /* 0x001fe400000000ff */
[----:B------:R-:W2:Y:S04]  /*19f4b0*/  LDL.LU.64 R2, [R1+0x4670] ;  /* 0x0046700001027983 */ /* 0x000ea80000300a00 */
[----:B---3--:R0:W-:Y:S04]  /*19f4c0*/  @P0 STG.E.U8 desc[UR4][R4.64], R15 ;  /* 0x0000000f04000986 */ /* 0x0081e8000c101104 */
[----:B0-----:R-:W3:Y:S04]  /*19f4d0*/  LDL.LU.64 R4, [R1+0x4660] ;  /* 0x0046600001047983 */ /* 0x001ee80000300a00 */
[----:B------:R-:W2:Y:S04]  /*19f4e0*/  LDL.LU.64 R24, [R1+0x4648] ;  /* 0x0046480001187983 */ /* 0x000ea80000300a00 */
        /* <DEDUP_REMOVED lines=13> */
[----:B--2---:R0:W-:Y:S04]  /*19f5c0*/  STL [R1+0x5978], R11 ;  /* 0x0059780b01007387 */ /* 0x0041e80000100800 */
[----:B0-----:R-:W2:Y:S04]  /*19f5d0*/  LDL.LU.64 R10, [R1+0x4600] ;  /* 0x00460000010a7983 */ /* 0x001ea80000300a00 */
[----:B------:R-:W2:Y:S01]  /*19f5e0*/  LDL.LU.64 R16, [R1+0x45b0] ;  /* 0x0045b00001107983 */ /* 0x000ea20000300a00 */
        /* <DEDUP_REMOVED lines=43> */
[----:B------:R-:W-:Y:S04]  /*19f8a0*/  @P6 STG.E.U8 desc[UR4][R10.64], R14 ;  /* 0x0000000e0a006986 */ /* 0x000fe8000c101104 */
[----:B--2---:R0:W-:Y:S04]  /*19f8b0*/  STL.64 [R1+0x5970], R16 ;  /* 0x0059701001007387 */ /* 0x0041e80000100a00 */
[----:B0-----:R-:W2:Y:S04]  /*19f8c0*/  LDL.LU.64 R16, [R1+0x45d8] ;  /* 0x0045d80001107983 */ /* 0x001ea80000300a00 */
[----:B------:R-:W3:Y:S04]  /*19f8d0*/  LDL.LU.64 R18, [R1+0x45a8] ;  /* 0x0045a80001127983 */ /* 0x000ee80000300a00 */
[----:B------:R-:W4:Y:S04]  /*19f8e0*/  LDL.LU R6, [R1+0x614] ;  /* 0x0006140001067983 */ /* 0x000f280000300800 */
[----:B------:R-:W2:Y:S04]  /*19f8f0*/  LDL.LU.64 R20, [R1+0x4580] ;  /* 0x0045800001147983 */ /* 0x000ea80000300a00 */
[----:B------:R-:W2:Y:S04]  /*19f900*/  LDL.LU.64 R22, [R1+0x4578] ;  /* 0x0045780001167983 */ /* 0x000ea80000300a00 */
[----:B------:R-:W2:Y:S04]  /*19f910*/  LDL.LU.64 R24, [R1+0x4570] ;  /* 0x0045700001187983 */ /* 0x000ea80000300a00 */
[----:B------:R-:W2:Y:S04]  /*19f920*/  LDL.LU R8, [R1+0x5f4] ;  /* 0x0005f40001087983 */ /* 0x000ea80000300800 */
[----:B------:R-:W2:Y:S04]  /*19f930*/  LDL.LU.64 R26, [R1+0x4568] ;  /* 0x00456800011a7983 */ /* 0x000ea80000300a00 */
[----:B------:R-:W2:Y:S04]  /*19f940*/  LDL.LU.64 R28, [R1+0x4548] ;  /* 0x00454800011c7983 */ /* 0x000ea80000300a00 */
[----:B------:R-:W2:Y:S04]  /*19f950*/  LDL.LU.64 R2, [R1+0x4530] ;  /* 0x0045300001027983 */ /* 0x000ea80000300a00 */
[----:B------:R-:W2:Y:S04]  /*19f960*/  LDL.LU.64 R4, [R1+0x4518] ;  /* 0x0045180001047983 */ /* 0x000ea80000300a00 */
[----:B------:R-:W2:Y:S01]  /*19f970*/  LDL.LU R11, [R1+0x5978] ;  /* 0x00597800010b7983 */ /* 0x000ea20000300800 */
[----:B------:R-:W-:-:S03]  /*19f980*/  LOP3.LUT P6, RZ, R13, 0x40000000, RZ, 0xc0, !PT ;  /* 0x400000000dff7812 */ /* 0x000fc600078cc0ff */
[----:B------:R-:W3:Y:S01]  /*19f990*/  LDL.LU R10, [R1+0x938] ;  /* 0x00093800010a7983 */ /* 0x000ee20000300800 */
        /* <DEDUP_REMOVED lines=32> */
[C---:B------:R-:W-:Y:S02]  /*19fba0*/  LOP3.LUT P3, RZ, R7.reuse, 0x20000000, RZ, 0xc0, !PT ;  /* 0x2000000007ff7812 */ /* 0x040fe4000786c0ff */
[C---:B------:R-:W-:Y:S02]  /*19fbb0*/  LOP3.LUT P2, RZ, R7.reuse, 0x40000000, RZ, 0xc0, !PT ;  /* 0x4000000007ff7812 */ /* 0x040fe4000784c0ff */
[----:B------:R-:W-:Y:S02]  /*19fbc0*/  LOP3.LUT P1, RZ, R7, 0x80000000, RZ, 0xc0, !PT ;  /* 0x8000000007ff7812 */ /* 0x000fe4000782c0ff */
[----:B0-----:R-:W-:-:S05]  /*19fbd0*/  PRMT R14, R8, 0x7772, RZ ;  /* 0x00007772080e7816 */ /* 0x001fca00000000ff */
[----:B------:R0:W-:Y:S04]  /*19fbe0*/  @P0 STG.E.U8 desc[UR4][R4.64], R14 ;  /* 0x0000000e04000986 */ /* 0x0001e8000c101104 */
[----:B0-----:R-:W2:Y:S04]  /*19fbf0*/  LDL.LU.64 R4, [R1+0x4510] ;  /* 0x0045100001047983 */ /* 0x001ea80000300a00 */
[----:B------:R-:W3:Y:S04]  /*19fc00*/  LDL.LU.64 R6, [R1+0x44f0] ;  /* 0x0044f00001067983 */ /* 0x000ee80000300a00 */
[----:B------:R-:W4:Y:S04]  /*19fc10*/  LDL.LU.64 R22, [R1+0x44e0] ;  /* 0x0044e00001167983 */ /* 0x000f280000300a00 */
[----:B------:R-:W3:Y:S04]  /*19fc20*/  LDL.LU.64 R26, [R1+0x44d8] ;  /* 0x0044d800011a7983 */ /* 0x000ee80000300a00 */
[----:B------:R-:W3:Y:S01]  /*19fc30*/  LDL.LU R28, [R1+0x618] ;  /* 0x00061800011c7983 */ /* 0x000ee20000300800 */
[----:B------:R-:W-:-:S03]  /*19fc40*/  PRMT R14, R8, 0x7773, RZ ;  /* 0x00007773080e7816 */ /* 0x000fc600000000ff */
[----:B------:R-:W4:Y:S04]  /*19fc50*/  LDL.LU.64 R2, [R1+0x44d0] ;  /* 0x0044d00001027983 */ /* 0x000f280000300a00 */
[----:B------:R-:W4:Y:S04]  /*19fc60*/  LDL.LU R24, [R1+0x5f8] ;  /* 0x0005f80001187983 */ /* 0x000f280000300800 */
[----:B--2---:R3:W-:Y:S02]  /*19fc70*/  @P3 STG.E.U8 desc[UR4][R4.64], R14 ;  /* 0x0000000e04003986 */ /* 0x0047e4000c101104 */
[----:B---3--:R-:W-:-:S02]  /*19fc80*/  PRMT R14, R28, 0x7770, RZ ;  /* 0x000077701c0e7816 */ /* 0x008fc400000000ff */
[----:B------:R-:W2:Y:S04]  /*19fc90*/  LDL.LU.64 R4, [R1+0x44b0] ;  /* 0x0044b00001047983 */ /* 0x000ea80000300a00 */
[----:B------:R0:W-:Y:S04]  /*19fca0*/  @P2 STG.E.U8 desc[UR4][R6.64], R14 ;  /* 0x0000000e06002986 */ /* 0x0001e8000c101104 */
[----:B0-----:R-:W3:Y:S04]  /*19fcb0*/  LDL.LU.64 R6, [R1+0x4498] ;  /* 0x0044980001067983 */ /* 0x001ee80000300a00 */
[----:B------:R-:W2:Y:S04]  /*19fcc0*/  LDL.LU R11, [R1+0x61c] ;  /* 0x00061c00010b7983 */ /* 0x000ea80000300800 */
        /* <DEDUP_REMOVED lines=29> */
[----:B------:R-:W2:Y:S04]  /*19fea0*/  LDL.LU.64 R18, [R1+0x4440] ;  /* 0x0044400001127983 */ /* 0x000ea80000300a00 */
[----:B----4-:R0:W-:Y:S04]  /*19feb0*/  @P1 STG.E.U8 desc[UR4][R22.64], R14 ;  /* 0x0000000e16001986 */ /* 0x0101e8000c101104 */
[----:B------:R-:W4:Y:S04]  /*19fec0*/  LDL.LU R8, [R1+0x5fc] ;  /* 0x0005fc0001087983 */ /* 0x000f280000300800 */
[----:B------:R-:W4:Y:S01]  /*19fed0*/  LDL.LU.64 R20, [R1+0x4438] ;  /* 0x0044380001147983 */ /* 0x000f220000300a00 */
[----:B------:R-:W-:-:S02]  /*19fee0*/  @P6 LOP3.LUT R13, R13, 0x1000000, RZ, 0xfc, !PT ;  /* 0x010000000d0d6812 */ /* 0x000fc400078efcff */
[----:B------:R-:W-:Y:S02]  /*19fef0*/  LOP3.LUT P6, RZ, R10, 0x4, RZ, 0xc0, !PT ;  /* 0x000000040aff7812 */ /* 0x000fe400078cc0ff */
[----:B------:R-:W-:Y:S02]  /*19ff00*/  LOP3.LUT R13, R13, 0xfdffffff, RZ, 0xc0, !PT ;  /* 0xfdffffff0d0d7812 */ /* 0x000fe400078ec0ff */
[----:B0-----:R-:W-:Y:S01]  /*19ff10*/  PRMT R14, R28, 0x7772, RZ ;  /* 0x000077721c0e7816 */ /* 0x001fe200000000ff */
[----:B------:R-:W4:Y:S08]  /*19ff20*/  LDL.LU.64 R22, [R1+0x4418] ;  /* 0x0044180001167983 */ /* 0x000f300000300a00 */
[----:B------:R-:W-:-:S02]  /*19ff30*/  @P6 LOP3.LUT R13, R13, 0x2000000, RZ, 0xfc, !PT ;  /* 0x020000000d0d6812 */ /* 0x000fc400078efcff */
[----:B------:R-:W-:Y:S01]  /*19ff40*/  LOP3.LUT P6, RZ, R10, 0x2, RZ, 0xc0, !PT ;  /* 0x000000020aff7812 */ /* 0x000fe200078cc0ff */
[----:B------:R0:W-:Y:S02]  /*19ff50*/  @P0 STG.E.U8 desc[UR4][R26.64], R14 ;  /* 0x0000000e1a000986 */ /* 0x0001e4000c101104 */
[----:B0-----:R-:W-:Y:S02]  /*19ff60*/  PRMT R14, R28, 0x7773, RZ ;  /* 0x000077731c0e7816 */ /* 0x001fe400000000ff */
[----:B------:R-:W4:Y:S04]  /*19ff70*/  LDL.LU.64 R26, [R1+0x4400] ;  /* 0x00440000011a7983 */ /* 0x000f280000300a00 */
        /* <DEDUP_REMOVED lines=96> */
[----:B----4-:R-:W-:Y:S01]  /*1a0580*/  PRMT R14, R8, 0x7770, RZ ;  /* 0x00007770080e7816 */ /* 0x010fe200000000ff */
[----:B------:R-:W4:Y:S01]  /*1a0590*/  LDL.LU.64 R16, [R1+0x42e8] ;  /* 0x0042e80001107983 */ /* 0x000f220000300a00 */
[----:B------:R-:W-:-:S02]  /*1a05a0*/  LOP3.LUT P5, RZ, R10, 0x20000000, RZ, 0xc0, !PT ;  /* 0x200000000aff7812 */ /* 0x000fc400078ac0ff */
[C---:B------:R-:W-:Y:S02]  /*1a05b0*/  LOP3.LUT P4, RZ, R10.reuse, 0x40000000, RZ, 0xc0, !PT ;  /* 0x400000000aff7812 */ /* 0x040fe4000788c0ff */
[C---:B------:R-:W-:Y:S01]  /*1a05c0*/  LOP3.LUT P3, RZ, R10.reuse, 0x80000000, RZ, 0xc0, !PT ;  /* 0x800000000aff7812 */ /* 0x040fe2000786c0ff */
[----:B------:R-:W4:Y:S01]  /*1a05d0*/  LDL.LU.64 R18, [R1+0x42d8] ;  /* 0x0042d80001127983 */ /* 0x000f220000300a00 */
[----:B------:R-:W-:Y:S02]  /*1a05e0*/  @P6 LOP3.LUT R13, R13, 0x10000, RZ, 0xfc, !PT ;  /* 0x000100000d0d6812 */ /* 0x000fe400078efcff */
[----:B------:R-:W-:Y:S02]  /*1a05f0*/  LOP3.LUT P6, RZ, R10, 0x200000, RZ, 0xc0, !PT ;  /* 0x002000000aff7812 */ /* 0x000fe400078cc0ff */
[----:B------:R-:W-:Y:S01]  /*1a0600*/  LOP3.LUT R13, R13, 0xfffdffff, RZ, 0xc0, !PT ;  /* 0xfffdffff0d0d7812 */ /* 0x000fe200078ec0ff */
[----:B------:R0:W-:Y:S10]  /*1a0610*/  @P1 STG.E.U8 desc[UR4][R26.64], R14 ;  /* 0x0000000e1a001986 */ /* 0x0001f4000c101104 */
[----:B------:R-:W-:-:S02]  /*1a0620*/  @P6 LOP3.LUT R13, R13, 0x20000, RZ, 0xfc, !PT ;  /* 0x000200000d0d6812 */ /* 0x000fc400078efcff */
[----:B------:R-:W-:Y:S02]  /*1a0630*/  LOP3.LUT P6, RZ, R10, 0x100000, RZ, 0xc0, !PT ;  /* 0x001000000aff7812 */ /* 0x000fe400078cc0ff */
[C---:B0-----:R-:W-:Y:S01]  /*1a0640*/  PRMT R14, R8.reuse, 0x7771, RZ ;  /* 0x00007771080e7816 */ /* 0x041fe200000000ff */
        /* <DEDUP_REMOVED lines=198> */
[----:B--2---:R0:W-:Y:S04]  /*1a12b0*/  STL [R1+0x5918], R19 ;  /* 0x0059181301007387 */ /* 0x0041e80000100800 */
[----:B0-----:R-:W2:Y:S04]  /*1a12c0*/  LDL.LU.64 R18, [R1+0x2320] ;  /* 0x0023200001127983 */ /* 0x001ea80000300a00 */
[----:B------:R-:W2:Y:S02]  /*1a12d0*/  LDL.LU.64 R16, [R1+0x22f0] ;  /* 0x0022f00001107983 */ /* 0x000ea40000300a00 */
[----:B------:R-:W-:-:S02]  /*1a12e0*/  @P6 LOP3.LUT R12, R12, 0x80000000, RZ, 0xfc, !PT ;  /* 0x800000000c0c6812 */ /* 0x000fc400078efcff */
[----:B------:R-:W-:Y:S02]  /*1a12f0*/  LOP3.LUT P6, RZ, R11, 0x10000000, RZ, 0xc0, !PT ;  /* 0x100000000bff7812 */ /* 0x000fe400078cc0ff */
        /* <DEDUP_REMOVED lines=20> */
[C---:B------:R-:W-:Y:S02]  /*1a1440*/  LOP3.LUT P6, RZ, R12.reuse, 0x80000000, RZ, 0xc0, !PT ;  /* 0x800000000cff7812 */ /* 0x040fe400078cc0ff */
[----:B0-----:R-:W-:Y:S01]  /*1a1450*/  PRMT R13, R9, 0x7773, RZ ;  /* 0x00007773090d7816 */ /* 0x001fe200000000ff */
[----:B--2---:R0:W-:Y:S10]  /*1a1460*/  STL.64 [R1+0x5910], R16 ;  /* 0x0059101001007387 */ /* 0x0041f40000100a00 */
[----:B------:R1:W-:Y:S04]  /*1a1470*/  @P6 STG.E.U8 desc[UR4][R18.64], R13 ;  /* 0x0000000d12006986 */ /* 0x0003e8000c101104 */
        /* <DEDUP_REMOVED lines=12> */
[----:B-1----:R-:W2:Y:S01]  /*1a1540*/  LDL.LU R19, [R1+0x5918] ;  /* 0x0059180001137983 */ /* 0x002ea20000300800 */
[----:B------:R-:W-:-:S02]  /*1a1550*/  LOP3.LUT P6, RZ, R12, 0x40000000, RZ, 0xc0, !PT ;  /* 0x400000000cff7812 */ /* 0x000fc400078cc0ff */
[----:B--2---:R-:W-:-:S11]  /*1a1560*/  PRMT R13, R19, 0x7770, RZ ;  /* 0x00007770130d7816 */ /* 0x004fd600000000ff */
[----:B------:R0:W-:Y:S04]  /*1a1570*/  @P6 STG.E.U8 desc[UR4][R16.64], R13 ;  /* 0x0000000d10006986 */ /* 0x0001e8000c101104 */
        /* <DEDUP_REMOVED lines=32> */
[----:B------:R-:W4:Y:S04]  /*1a1780*/  LDL.LU.64 R24, [R1+0x2250] ;  /* 0x0022500001187983 */ /* 0x000f280000300a00 */
[----:B------:R-:W3:Y:S04]  /*1a1790*/  LDL.LU.64 R26, [R1+0x2240] ;  /* 0x00224000011a7983 */ /* 0x000ee80000300a00 */
[----:B------:R0:W-:Y:S04]  /*1a17a0*/  @P0 STG.E.U8 desc[UR4][R6.64], R13 ;  /* 0x0000000d06000986 */ /* 0x0001e8000c101104 */
[----:B0-----:R-:W3:Y:S01]  /*1a17b0*/  LDL.LU R7, [R1+0x71c] ;  /* 0x00071c0001077983 */ /* 0x001ee20000300800 */
[----:B------:R-:W-:-:S02]  /*1a17c0*/  LOP3.LUT P3, RZ, R10, 0x200, RZ, 0xc0, !PT ;  /* 0x000002000aff7812 */ /* 0x000fc4000786c0ff */
[----:B------:R-:W-:Y:S02]  /*1a17d0*/  LOP3.LUT P2, RZ, R10, 0x400, RZ, 0xc0, !PT ;  /* 0x000004000aff7812 */ /* 0x000fe4000784c0ff */
[----:B------:R-:W-:Y:S01]  /*1a17e0*/  PRMT R13, R8, 0x7773, RZ ;  /* 0x00007773080d7816 */ /* 0x000fe200000000ff */
[----:B------:R-:W4:Y:S04]  /*1a17f0*/  LDL.LU.64 R28, [R1+0x2230] ;  /* 0x00223000011c7983 */ /* 0x000f280000300a00 */
[----:B------:R-:W4:Y:S04]  /*1a1800*/  LDL.LU.64 R2, [R1+0x2220] ;  /* 0x0022200001027983 */ /* 0x000f280000300a00 */
[----:B------:R-:W4:Y:S04]  /*1a1810*/  LDL.LU R11, [R1+0x700] ;  /* 0x00070000010b7983 */ /* 0x000f280000300800 */
[----:B--2---:R3:W-:Y:S02]  /*1a1820*/  @P3 STG.E.U8 desc[UR4][R22.64], R13 ;  /* 0x0000000d16003986 */ /* 0x0047e4000c101104 */
[----:B---3--:R-:W-:-:S05]  /*1a1830*/  PRMT R13, R7, 0x7770, RZ ;  /* 0x00007770070d7816 */ /* 0x008fca00000000ff */
[----:B------:R0:W-:Y:S04]  /*1a1840*/  @P2 STG.E.U8 desc[UR4][R4.64], R13 ;  /* 0x0000000d04002986 */ /* 0x0001e8000c101104 */
[----:B0-----:R-:W2:Y:S04]  /*1a1850*/  LDL.LU.64 R4, [R1+0x2210] ;  /* 0x0022100001047983 */ /* 0x001ea80000300a00 */
[----:B------:R-:W3:Y:S04]  /*1a1860*/  LDL.LU.64 R8, [R1+0x2200] ;  /* 0x0022000001087983 */ /* 0x000ee80000300a00 */
        /* <DEDUP_REMOVED lines=56> */
[----:B------:R-:W2:Y:S04]  /*1a1bf0*/  LDL.LU.64 R28, [R1+0x2160] ;  /* 0x00216000011c7983 */ /* 0x000ea80000300a00 */
[----:B------:R-:W2:Y:S04]  /*1a1c00*/  LDL.LU.64 R2, [R1+0x2150] ;  /* 0x0021500001027983 */ /* 0x000ea80000300a00 */
[----:B------:R-:W2:Y:S04]  /*1a1c10*/  LDL.LU R6, [R1+0x6e4] ;  /* 0x0006e40001067983 */ /* 0x000ea80000300800 */
[----:B------:R-:W2:Y:S04]  /*1a1c20*/  LDL.LU.64 R4, [R1+0x2140] ;  /* 0x0021400001047983 */ /* 0x000ea80000300a00 */
[----:B------:R-:W2:Y:S04]  /*1a1c30*/  LDL.LU R9, [R1+0x5908] ;  /* 0x0059080001097983 */ /* 0x000ea80000300800 */
[----:B------:R-:W2:Y:S04]  /*1a1c40*/  LDL.LU R8, [R1+0x944] ;  /* 0x0009440001087983 */ /* 0x000ea80000300800 */
        /* <DEDUP_REMOVED lines=38> */
[----:B------:R-:W-:Y:S01]  /*1a1eb0*/  PRMT R13, R6, 0x7772, RZ ;  /* 0x00007772060d7816 */ /* 0x000fe200000000ff */
[----:B------:R-:W4:Y:S04]  /*1a1ec0*/  LDL.LU.64 R24, [R1+0x2110] ;  /* 0x0021100001187983 */ /* 0x000f280000300a00 */
[----:B------:R-:W4:Y:S01]  /*1a1ed0*/  LDL.LU.64 R26, [R1+0x2100] ;  /* 0x00210000011a7983 */ /* 0x000f220000300a00 */
[C---:B------:R-:W-:Y:S02]  /*1a1ee0*/  LOP3.LUT P1, RZ, R10.reuse, 0x40000000, RZ, 0xc0, !PT ;  /* 0x400000000aff7812 */ /* 0x040fe4000782c0ff */
[----:B------:R-:W-:Y:S01]  /*1a1ef0*/  LOP3.LUT P0, RZ, R10, 0x80000000, RZ, 0xc0, !PT ;  /* 0x800000000aff7812 */ /* 0x000fe2000780c0ff */
        /* <DEDUP_REMOVED lines=34> */
[----:B----4-:R-:W-:Y:S01]  /*1a2120*/  PRMT R13, R10, 0x7770, RZ ;  /* 0x000077700a0d7816 */ /* 0x010fe200000000ff */
[----:B------:R-:W4:Y:S01]  /*1a2130*/  LDL.LU.64 R14, [R1+0x2090] ;  /* 0x00209000010e7983 */ /* 0x000f220000300a00 */
[----:B------:R-:W-:-:S03]  /*1a2140*/  LOP3.LUT R12, R12, 0xfffeffff, RZ, 0xc0, !PT ;  /* 0xfffeffff0c0c7812 */ /* 0x000fc600078ec0ff */
[----:B------:R-:W4:Y:S04]  /*1a2150*/  LDL.LU.64 R16, [R1+0x2078] ;  /* 0x0020780001107983 */ /* 0x000f280000300a00 */
[----:B------:R-:W4:Y:S04]  /*1a2160*/  LDL.LU R6, [R1+0x6ec] ;  /* 0x0006ec0001067983 */ /* 0x000f280000300800 */
[----:B------:R0:W-:Y:S04]  /*1a2170*/  @P1 STG.E.U8 desc[UR4][R24.64], R13 ;  /* 0x0000000d18001986 */ /* 0x0001e8000c101104 */
[----:B------:R-:W4:Y:S04]  /*1a2180*/  LDL.LU.64 R18, [R1+0x2070] ;  /* 0x0020700001127983 */ /* 0x000f280000300a00 */
        /* <DEDUP_REMOVED lines=10> */
[----:B------:R-:W4:Y:S08]  /*1a2230*/  LDL.LU.64 R26, [R1+0x2040] ;  /* 0x00204000011a7983 */ /* 0x000f300000300a00 */
        /* <DEDUP_REMOVED lines=19> */
[C---:B------:R-:W-:Y:S02]  /*1a2370*/  LOP3.LUT P6, RZ, R12.reuse, 0x2000, RZ, 0xc0, !PT ;  /* 0x000020000cff7812 */ /* 0x040fe400078cc0ff */
        /* <DEDUP_REMOVED lines=93> */
[----:B0-----:R-:W-:Y:S02]  /*1a2950*/  PRMT R13, R22, 0x7773, RZ ;  /* 0x00007773160d7816 */ /* 0x001fe400000000ff */
[----:B------:R-:W-:-:S05]  /*1a2960*/  LOP3.LUT P3, RZ, R8, 0x40000000, RZ, 0xc0, !PT ;  /* 0x4000000008ff7812 */ /* 0x000fca000786c0ff */
[----:B---3--:R0:W-:Y:S01]  /*1a2970*/  @P6 STG.E.U8 desc[UR4][R4.64], R13 ;  /* 0x0000000d04006986 */ /* 0x0081e2000c101104 */
[----:B------:R-:W-:Y:S02]  /*1a2980*/  LOP3.LUT P6, RZ, R12, 0x80, RZ, 0xc0, !PT ;  /* 0x000000800cff7812 */ /* 0x000fe400078cc0ff */
[----:B------:R-:W-:Y:S02]  /*1a2990*/  LOP3.LUT P2, RZ, R8, 0x80000000, RZ, 0xc0, !PT ;  /* 0x8000000008ff7812 */ /* 0x000fe4000784c0ff */
[----:B------:R-:W3:Y:S04]  /*1a29a0*/  LDL.LU R8, [R1+0x6d4] ;  /* 0x0006d40001087983 */ /* 0x000ee80000300800 */
[----:B------:R-:W4:Y:S04]  /*1a29b0*/  LDL.LU.64 R16, [R1+0x1f50] ;  /* 0x001f500001107983 */ /* 0x000f280000300a00 */
[----:B------:R-:W3:Y:S04]  /*1a29c0*/  LDL.LU.64 R18, [R1+0x1f40] ;  /* 0x001f400001127983 */ /* 0x000ee80000300a00 */
[----:B------:R-:W3:Y:S04]  /*1a29d0*/  LDL.LU R10, [R1+0x6f8] ;  /* 0x0006f800010a7983 */ /* 0x000ee80000300800 */
[----:B------:R-:W3:Y:S04]  /*1a29e0*/  LDL.LU.64 R20, [R1+0x1f30] ;  /* 0x001f300001147983 */ /* 0x000ee80000300a00 */
[----:B------:R-:W3:Y:S04]  /*1a29f0*/  LDL.LU.64 R24, [R1+0x1f20] ;  /* 0x001f200001187983 */ /* 0x000ee80000300a00 */
        /* <DEDUP_REMOVED lines=21> */
[----:B---3--:R-:W-:-:S11]  /*1a2b50*/  PRMT R13, R8, 0x7770, RZ ;  /* 0x00007770080d7816 */ /* 0x008fd600000000ff */
        /* <DEDUP_REMOVED lines=65> */
[----:B------:R-:W-:-:S05]  /*1a2f70*/  PRMT R13, R8, 0x7772, RZ ;  /* 0x00007772080d7816 */ /* 0x000fca00000000ff */
[----:B------:R-:W-:Y:S02]  /*1a2f80*/  @P6 LOP3.LUT R12, R12, 0x2, RZ, 0xfc, !PT ;  /* 0x000000020c0c6812 */ /* 0x000fe400078efcff */
[----:B------:R-:W-:Y:S01]  /*1a2f90*/  LOP3.LUT P6, RZ, R23, 0x40, RZ, 0xc0, !PT ;  /* 0x0000004017ff7812 */ /* 0x000fe200078cc0ff */
[----:B----4-:R0:W-:Y:S02]  /*1a2fa0*/  @P1 STG.E.U8 desc[UR4][R24.64], R13 ;  /* 0x0000000d18001986 */ /* 0x0101e4000c101104 */
        /* <DEDUP_REMOVED lines=22> */
[----:B------:R0:W-:Y:S01]  /*1a3110*/  @P6 STG.E.U8 desc[UR4][R16.64], R12 ;  /* 0x0000000c10006986 */ /* 0x0001e2000c101104 */
[----:B------:R-:W-:-:S02]  /*1a3120*/  LOP3.LUT P6, RZ, R11, 0x40000000, RZ, 0xc0, !PT ;  /* 0x400000000bff7812 */ /* 0x000fc400078cc0ff */
[----:B0-----:R-:W-:Y:S01]  /*1a3130*/  PRMT R12, R22, 0x7770, RZ ;  /* 0x00007770160c7816 */ /* 0x001fe200000000ff */
        /* <DEDUP_REMOVED lines=51> */
[----:B--2---:R0:W-:Y:S04]  /*1a3470*/  STL [R1+0x5898], R19 ;  /* 0x0058981301007387 */ /* 0x0041e80000100800 */
[----:B0-----:R-:W2:Y:S04]  /*1a3480*/  LDL.LU.64 R18, [R1+0x18b8] ;  /* 0x0018b80001127983 */ /* 0x001ea80000300a00 */
[----:B--2---:R0:W-:Y:S04]  /*1a3490*/  STL.64 [R1+0x58a0], R18 ;  /* 0x0058a01201007387 */ /* 0x0041e80000100a00 */
[----:B0-----:R-:W2:Y:S04]  /*1a34a0*/  LDL.LU.64 R18, [R1+0x18c0] ;  /* 0x0018c00001127983 */ /* 0x001ea80000300a00 */
        /* <DEDUP_REMOVED lines=44> */
[----:B------:R-:W-:Y:S04]  /*1a3770*/  @P6 STG.E.U8 desc[UR4][R18.64], R12 ;  /* 0x0000000c12006986 */ /* 0x000fe8000c101104 */
[----:B--2---:R0:W-:Y:S04]  /*1a3780*/  STL.64 [R1+0x5890], R14 ;  /* 0x0058900e01007387 */ /* 0x0041e80000100a00 */
[----:B0-----:R-:W2:Y:S04]  /*1a3790*/  LDL.LU.64 R14, [R1+0x18b0] ;  /* 0x0018b000010e7983 */ /* 0x001ea80000300a00 */
[----:B------:R-:W3:Y:S04]  /*1a37a0*/  LDL.LU R6, [R1+0x6a8] ;  /* 0x0006a80001067983 */ /* 0x000ee80000300800 */
[----:B------:R-:W4:Y:S04]  /*1a37b0*/  LDL.LU.64 R20, [R1+0x1898] ;  /* 0x0018980001147983 */ /* 0x000f280000300a00 */
[----:B------:R-:W2:Y:S04]  /*1a37c0*/  LDL.LU.64 R22, [R1+0x1890] ;  /* 0x0018900001167983 */ /* 0x000ea80000300a00 */
[----:B------:R-:W2:Y:S04]  /*1a37d0*/  LDL.LU.64 R24, [R1+0x1888] ;  /* 0x0018880001187983 */ /* 0x000ea80000300a00 */
[----:B------:R-:W2:Y:S04]  /*1a37e0*/  LDL.LU.64 R26, [R1+0x1880] ;  /* 0x00188000011a7983 */ /* 0x000ea80000300a00 */
[----:B------:R-:W2:Y:S04]  /*1a37f0*/  LDL.LU R8, [R1+0x6cc] ;  /* 0x0006cc0001087983 */ /* 0x000ea80000300800 */
[----:B------:R-:W2:Y:S04]  /*1a3800*/  LDL.LU.64 R28, [R1+0x1878] ;  /* 0x00187800011c7983 */ /* 0x000ea80000300a00 */
[----:B------:R-:W2:Y:S04]  /*1a3810*/  LDL.LU.64 R2, [R1+0x1870] ;  /* 0x0018700001027983 */ /* 0x000ea80000300a00 */
[----:B------:R-:W2:Y:S04]  /*1a3820*/  LDL.LU.64 R4, [R1+0x1868] ;  /* 0x0018680001047983 */ /* 0x000ea80000300a00 */
[----:B------:R-:W2:Y:S01]  /*1a3830*/  LDL.LU.64 R18, [R1+0x58a0] ;  /* 0x0058a00001127983 */ /* 0x000ea20000300a00 */
[----:B------:R-:W-:-:S02]  /*1a3840*/  LOP3.LUT P6, RZ, R11, 0x400000, RZ, 0xc0, !PT ;  /* 0x004000000bff7812 */ /* 0x000fc400078cc0ff */
[----:B------:R-:W-:-:S11]  /*1a3850*/  PRMT R12, R16, 0x7773, RZ ;  /* 0x00007773100c7816 */ /* 0x000fd600000000ff */
[----:B--2---:R0:W-:Y:S04]  /*1a3860*/  @P6 STG.E.U8 desc[UR4][R18.64], R12 ;  /* 0x0000000c12006986 */ /* 0x0041e8000c101104 */
[----:B0-----:R-:W2:Y:S01]  /*1a3870*/  LDL.LU R19, [R1+0x5898] ;  /* 0x0058980001137983 */ /* 0x001ea20000300800 */
[----:B------:R-:W-:Y:S02]  /*1a3880*/  LOP3.LUT P6, RZ, R11, 0x200000, RZ, 0xc0, !PT ;  /* 0x002000000bff7812 */ /* 0x000fe400078cc0ff */
[----:B--2---:R-:W-:-:S11]  /*1a3890*/  PRMT R12, R19, 0x7770, RZ ;  /* 0x00007770130c7816 */ /* 0x004fd600000000ff */
        /* <DEDUP_REMOVED lines=38> */
[----:B--2---:R0:W-:Y:S02]  /*1a3b00*/  @P3 STG.E.U8 desc[UR4][R2.64], R12 ;  /* 0x0000000c02003986 */ /* 0x0041e4000c101104 */
[----:B0-----:R-:W-:-:S02]  /*1a3b10*/  PRMT R12, R8, 0x7773, RZ ;  /* 0x00007773080c7816 */ /* 0x001fc400000000ff */
[----:B------:R-:W2:Y:S04]  /*1a3b20*/  LDL.LU.64 R2, [R1+0x1838] ;  /* 0x0018380001027983 */ /* 0x000ea80000300a00 */
[----:B------:R-:W2:Y:S04]  /*1a3b30*/  LDL.LU R16, [R1+0x6b0] ;  /* 0x0006b00001107983 */ /* 0x000ea80000300800 */
[----:B---3--:R0:W-:Y:S04]  /*1a3b40*/  @P2 STG.E.U8 desc[UR4][R4.64], R12 ;  /* 0x0000000c04002986 */ /* 0x0081e8000c101104 */
[----:B0-----:R-:W3:Y:S04]  /*1a3b50*/  LDL.LU.64 R4, [R1+0x1830] ;  /* 0x0018300001047983 */ /* 0x001ee80000300a00 */
[----:B------:R-:W2:Y:S04]  /*1a3b60*/  LDL.LU R8, [R1+0x690] ;  /* 0x0006900001087983 */ /* 0x000ea80000300800 */
        /* <DEDUP_REMOVED lines=35> */
[C---:B0-----:R-:W-:Y:S01]  /*1a3da0*/  PRMT R12, R10.reuse, 0x7771, RZ ;  /* 0x000077710a0c7816 */ /* 0x041fe200000000ff */
[----:B------:R-:W4:Y:S04]  /*1a3db0*/  LDL.LU.64 R28, [R1+0x1810] ;  /* 0x00181000011c7983 */ /* 0x000f280000300a00 */
[----:B------:R-:W4:Y:S04]  /*1a3dc0*/  LDL.LU.64 R14, [R1+0x1808] ;  /* 0x00180800010e7983 */ /* 0x000f280000300a00 */
[----:B------:R-:W4:Y:S04]  /*1a3dd0*/  LDL.LU.64 R18, [R1+0x1800] ;  /* 0x0018000001127983 */ /* 0x000f280000300a00 */
[----:B------:R-:W4:Y:S04]  /*1a3de0*/  LDL.LU.64 R20, [R1+0x17f8] ;  /* 0x0017f80001147983 */ /* 0x000f280000300a00 */
[----:B------:R0:W-:Y:S02]  /*1a3df0*/  @P0 STG.E.U8 desc[UR4][R24.64], R12 ;  /* 0x0000000c18000986 */ /* 0x0001e4000c101104 */
[----:B0-----:R-:W-:-:S05]  /*1a3e00*/  PRMT R12, R10, 0x7772, RZ ;  /* 0x000077720a0c7816 */ /* 0x001fca00000000ff */
[----:B------:R0:W-:Y:S01]  /*1a3e10*/  @P6 STG.E.U8 desc[UR4][R26.64], R12 ;  /* 0x0000000c1a006986 */ /* 0x0001e2000c101104 */
[C---:B------:R-:W-:Y:S02]  /*1a3e20*/  LOP3.LUT P6, RZ, R11.reuse, 0x20000, RZ, 0xc0, !PT ;  /* 0x000200000bff7812 */ /* 0x040fe400078cc0ff */
[----:B0-----:R-:W-:Y:S02]  /*1a3e30*/  PRMT R12, R10, 0x7773, RZ ;  /* 0x000077730a0c7816 */ /* 0x001fe400000000ff */
[----:B------:R-:W4:Y:S09]  /*1a3e40*/  LDL.LU R10, [R1+0x5880] ;  /* 0x00588000010a7983 */ /* 0x000f320000300800 */
[----:B------:R0:W-:Y:S01]  /*1a3e50*/  @P6 STG.E.U8 desc[UR4][R2.64], R12 ;  /* 0x0000000c02006986 */ /* 0x0001e2000c101104 */
[----:B------:R-:W-:-:S03]  /*1a3e60*/  LOP3.LUT P6, RZ, R11, 0x10000, RZ, 0xc0, !PT ;  /* 0x000100000bff7812 */ /* 0x000fc600078cc0ff */
[----:B------:R-:W4:Y:S04]  /*1a3e70*/  LDL.LU.64 R22, [R1+0x17f0] ;  /* 0x0017f00001167983 */ /* 0x000f280000300a00 */
[----:B------:R-:W4:Y:S04]  /*1a3e80*/  LDL.LU.64 R24, [R1+0x17e8] ;  /* 0x0017e80001187983 */ /* 0x000f280000300a00 */
[----:B------:R-:W4:Y:S01]  /*1a3e90*/  LDL.LU.64 R26, [R1+0x17e0] ;  /* 0x0017e000011a7983 */ /* 0x000f220000300a00 */
[----:B0-----:R-:W-:-:S03]  /*1a3ea0*/  PRMT R12, R16, 0x7770, RZ ;  /* 0x00007770100c7816 */ /* 0x001fc600000000ff */
[----:B------:R-:W4:Y:S04]  /*1a3eb0*/  LDL.LU.64 R2, [R1+0x17d8] ;  /* 0x0017d80001027983 */ /* 0x000f280000300a00 */
[----:B------:R-:W4:Y:S04]  /*1a3ec0*/  LDL.LU R6, [R1+0x694] ;  /* 0x0006940001067983 */ /* 0x000f280000300800 */
[----:B---3--:R0:W-:Y:S01]  /*1a3ed0*/  @P6 STG.E.U8 desc[UR4][R4.64], R12 ;  /* 0x0000000c04006986 */ /* 0x0081e2000c101104 */
[C---:B------:R-:W-:Y:S02]  /*1a3ee0*/  LOP3.LUT P6, RZ, R11.reuse, 0x8000, RZ, 0xc0, !PT ;  /* 0x000080000bff7812 */ /* 0x040fe400078cc0ff */
        /* <DEDUP_REMOVED lines=13> */
[C---:B------:R-:W-:Y:S02]  /*1a3fc0*/  LOP3.LUT P5, RZ, R17.reuse, 0x200000, RZ, 0xc0, !PT ;  /* 0x0020000011ff7812 */ /* 0x040fe400078ac0ff */
[C---:B------:R-:W-:Y:S02]  /*1a3fd0*/  LOP3.LUT P4, RZ, R17.reuse, 0x400000, RZ, 0xc0, !PT ;  /* 0x0040000011ff7812 */ /* 0x040fe4000788c0ff */
[----:B------:R-:W-:-:S02]  /*1a3fe0*/  LOP3.LUT P3, RZ, R17, 0x800000, RZ, 0xc0, !PT ;  /* 0x0080000011ff7812 */ /* 0x000fc4000786c0ff */
[C---:B------:R-:W-:Y:S02]  /*1a3ff0*/  LOP3.LUT P2, RZ, R17.reuse, 0x1000000, RZ, 0xc0, !PT ;  /* 0x0100000011ff7812 */ /* 0x040fe4000784c0ff */
[C---:B------:R-:W-:Y:S02]  /*1a4000*/  LOP3.LUT P1, RZ, R17.reuse, 0x2000000, RZ, 0xc0, !PT ;  /* 0x0200000011ff7812 */ /* 0x040fe4000782c0ff */
[----:B------:R-:W-:Y:S02]  /*1a4010*/  LOP3.LUT P0, RZ, R17, 0x4000000, RZ, 0xc0, !PT ;  /* 0x0400000011ff7812 */ /* 0x000fe4000780c0ff */
[----:B--2---:R-:W-:-:S05]  /*1a4020*/  PRMT R12, R8, 0x7770, RZ ;  /* 0x00007770080c7816 */ /* 0x004fca00000000ff */
[----:B----4-:R0:W-:Y:S01]  /*1a4030*/  @P6 STG.E.U8 desc[UR4][R28.64], R12 ;  /* 0x0000000c1c006986 */ /* 0x0101e2000c101104 */
[C---:B------:R-:W-:Y:S02]  /*1a4040*/  LOP3.LUT P6, RZ, R11.reuse, 0x800, RZ, 0xc0, !PT ;  /* 0x000008000bff7812 */ /* 0x040fe400078cc0ff */
[----:B0-----:R-:W-:Y:S01]  /*1a4050*/  PRMT R12, R8, 0x7771, RZ ;  /* 0x00007771080c7816 */ /* 0x001fe200000000ff */
[----:B------:R-:W2:Y:S10]  /*1a4060*/  LDL.LU R29, [R1+0x5864] ;  /* 0x00586400011d7983 */ /* 0x000eb40000300800 */
        /* <DEDUP_REMOVED lines=13> */
[----:B------:R-:W4:Y:S04]  /*1a4140*/  LDL.LU R10, [R1+0x5860] ;  /* 0x00586000010a7983 */ /* 0x000f280000300800 */
[----:B------:R0:W-:Y:S04]  /*1a4150*/  @P1 STG.E.U8 desc[UR4][R2.64], R12 ;  /* 0x0000000c02001986 */ /* 0x0001e8000c101104 */
[----:B------:R-:W-:Y:S01]  /*1a4160*/  STL [R1+0x5720], R17 ;  /* 0x0057201101007387 */ /* 0x000fe20000100800 */
[----:B0-----:R-:W-:-:S05]  /*1a4170*/  PRMT R12, R6, 0x7770, RZ ;  /* 0x00007770060c7816 */ /* 0x001fca00000000ff */
[----:B---3--:R0:W-:Y:S01]  /*1a4180*/  @P0 STG.E.U8 desc[UR4][R4.64], R12 ;  /* 0x0000000c04000986 */ /* 0x0081e2000c101104 */
[----:B------:R-:W-:-:S03]  /*1a4190*/  LOP3.LUT P0, RZ, R9, 0x80000000, RZ, 0xc0, !PT ;  /* 0x8000000009ff7812 */ /* 0x000fc6000780c0ff */
[----:B0-----:R-:W3:Y:S04]  /*1a41a0*/  LDL.LU.64 R4, [R1+0x17c8] ;  /* 0x0017c80001047983 */ /* 0x001ee80000300a00 */
[----:B------:R-:W2:Y:S01]  /*1a41b0*/  LDL.LU.64 R8, [R1+0x17c0] ;  /* 0x0017c00001087983 */ /* 0x000ea20000300a00 */
[C---:B------:R-:W-:Y:S02]  /*1a41c0*/  LOP3.LUT P3, RZ, R17.reuse, 0x8000000, RZ, 0xc0, !PT ;  /* 0x0800000011ff7812 */ /* 0x040fe4000786c0ff */
[C---:B------:R-:W-:Y:S02]  /*1a41d0*/  LOP3.LUT P2, RZ, R17.reuse, 0x10000000, RZ, 0xc0, !PT ;  /* 0x1000000011ff7812 */ /* 0x040fe4000784c0ff */
[----:B------:R-:W-:Y:S01]  /*1a41e0*/  PRMT R12, R6, 0x7771, RZ ;  /* 0x00007771060c7816 */ /* 0x000fe200000000ff */
[----:B------:R-:W2:Y:S04]  /*1a41f0*/  LDL.LU.64 R24, [R1+0x17b8] ;  /* 0x0017b80001187983 */ /* 0x000ea80000300a00 */
[----:B------:R-:W2:Y:S04]  /*1a4200*/  LDL.LU.64 R26, [R1+0x17b0] ;  /* 0x0017b000011a7983 */ /* 0x000ea80000300a00 */
[----:B------:R-:W2:Y:S04]  /*1a4210*/  LDL.LU.64 R2, [R1+0x17a8] ;  /* 0x0017a80001027983 */ /* 0x000ea80000300a00 */
[----:B------:R-:W2:Y:S01]  /*1a4220*/  LDL.LU R13, [R1+0x6b8] ;  /* 0x0006b800010d7983 */ /* 0x000ea20000300800 */
[----:B------:R-:W-:-:S03]  /*1a4230*/  LOP3.LUT P1, RZ, R17, 0x20000000, RZ, 0xc0, !PT ;  /* 0x2000000011ff7812 */ /* 0x000fc6000782c0ff */
[----:B---3--:R0:W-:Y:S02]  /*1a4240*/  @P3 STG.E.U8 desc[UR4][R4.64], R12 ;  /* 0x0000000c04003986 */ /* 0x0081e4000c101104 */
[----:B0-----:R-:W-:Y:S02]  /*1a4250*/  PRMT R12, R6, 0x7772, RZ ;  /* 0x00007772060c7816 */ /* 0x001fe400000000ff */
[----:B------:R-:W3:Y:S04]  /*1a4260*/  LDL.LU.64 R4, [R1+0x17a0] ;  /* 0x0017a00001047983 */ /* 0x000ee80000300a00 */
[----:B------:R-:W3:Y:S04]  /*1a4270*/  LDL.LU R28, [R1+0x698] ;  /* 0x00069800011c7983 */ /* 0x000ee80000300800 */
[----:B--2---:R0:W-:Y:S04]  /*1a4280*/  @P2 STG.E.U8 desc[UR4][R8.64], R12 ;  /* 0x0000000c08002986 */ /* 0x0041e8000c101104 */
        /* <DEDUP_REMOVED lines=25> */
[----:B------:R-:W-:Y:S01]  /*1a4420*/  PRMT R12, R6, 0x7773, RZ ;  /* 0x00007773060c7816 */ /* 0x000fe200000000ff */
[----:B------:R-:W4:Y:S01]  /*1a4430*/  LDL.LU.64 R14, [R1+0x1778] ;  /* 0x00177800010e7983 */ /* 0x000f220000300a00 */
[----:B------:R-:W-:-:S09]  /*1a4440*/  LOP3.LUT R11, R11, 0xfffffeff, RZ, 0xc0, !PT ;  /* 0xfffffeff0b0b7812 */ /* 0x000fd200078ec0ff */
        /* <DEDUP_REMOVED lines=10> */
[----:B------:R-:W4:Y:S04]  /*1a44f0*/  LDL.LU R6, [R1+0x69c] ;  /* 0x00069c0001067983 */ /* 0x000f280000300800 */
[----:B------:R0:W-:Y:S04]  /*1a4500*/  @P0 STG.E.U8 desc[UR4][R26.64], R12 ;  /* 0x0000000c1a000986 */ /* 0x0001e8000c101104 */
[----:B------:R-:W4:Y:S04]  /*1a4510*/  LDL.LU.64 R22, [R1+0x1760] ;  /* 0x0017600001167983 */ /* 0x000f280000300a00 */
[----:B------:R-:W4:Y:S01]  /*1a4520*/  LDL.LU.64 R24, [R1+0x1758] ;  /* 0x0017580001187983 */ /* 0x000f220000300a00 */
[----:B0-----:R-:W-:-:S03]  /*1a4530*/  PRMT R12, R13, 0x7771, RZ ;  /* 0x000077710d0c7816 */ /* 0x001fc600000000ff */
[----:B------:R-:W4:Y:S04]  /*1a4540*/  LDL.LU.64 R26, [R1+0x1750] ;  /* 0x00175000011a7983 */ /* 0x000f280000300a00 */
        /* <DEDUP_REMOVED lines=23> */
[----:B------:R-:W-:Y:S02]  /*1a46c0*/  LOP3.LUT P2, RZ, R29, 0x1, RZ, 0xc0, !PT ;  /* 0x000000011dff7812 */ /* 0x000fe4000784c0ff */
[C---:B----4-:R-:W-:Y:S02]  /*1a46d0*/  LOP3.LUT P1, RZ, R10.reuse, 0x80000000, RZ, 0xc0, !PT ;  /* 0x800000000aff7812 */ /* 0x050fe4000782c0ff */
        /* <DEDUP_REMOVED lines=31> */
[----:B------:R-:W3:Y:S04]  /*1a48d0*/  LDL.LU.64 R2, [R1+0x1708] ;  /* 0x0017080001027983 */ /* 0x000ee80000300a00 */
[----:B------:R-:W3:Y:S01]  /*1a48e0*/  LDL.LU R28, [R1+0x660] ;  /* 0x00066000011c7983 */ /* 0x000ee20000300800 */
[----:B--2---:R-:W-:-:S05]  /*1a48f0*/  PRMT R12, R6, 0x7770, RZ ;  /* 0x00007770060c7816 */ /* 0x004fca00000000ff */
[----:B------:R0:W-:Y:S02]  /*1a4900*/  @P3 STG.E.U8 desc[UR4][R4.64], R12 ;  /* 0x0000000c04003986 */ /* 0x0001e4000c101104 */
[----:B0-----:R-:W-:Y:S02]  /*1a4910*/  PRMT R12, R6, 0x7771, RZ ;  /* 0x00007771060c7816 */ /* 0x001fe400000000ff */
[----:B------:R-:W2:Y:S04]  /*1a4920*/  LDL.LU.64 R4, [R1+0x1700] ;  /* 0x0017000001047983 */ /* 0x000ea80000300a00 */
[----:B------:R-:W2:Y:S04]  /*1a4930*/  LDL.LU R0, [R1+0x684] ;  /* 0x0006840001007983 */ /* 0x000ea80000300800 */
[----:B---3--:R0:W-:Y:S04]  /*1a4940*/  @P2 STG.E.U8 desc[UR4][R8.64], R12 ;  /* 0x0000000c08002986 */ /* 0x0081e8000c101104 */
[----:B0-----:R-:W3:Y:S01]  /*1a4950*/  LDL.LU.64 R8, [R1+0x16e0] ;  /* 0x0016e00001087983 */ /* 0x001ee20000300a00 */
        /* <DEDUP_REMOVED lines=17> */
[----:B---3--:R0:W-:Y:S04]  /*1a4a70*/  STL.64 [R1+0x5848], R8 ;  /* 0x0058480801007387 */ /* 0x0081e80000100a00 */
[----:B0-----:R-:W3:Y:S06]  /*1a4a80*/  LDL.LU.64 R8, [R1+0x16f0] ;  /* 0x0016f00001087983 */ /* 0x001eec0000300a00 */
[----:B------:R-:W-:-:S02]  /*1a4a90*/  @P6 LOP3.LUT R29, R29, 0x80000000, RZ, 0xfc, !PT ;  /* 0x800000001d1d6812 */ /* 0x000fc400078efcff */
[C---:B------:R-:W-:Y:S02]  /*1a4aa0*/  LOP3.LUT P6, RZ, R10.reuse, 0x800000, RZ, 0xc0, !PT ;  /* 0x008000000aff7812 */ /* 0x040fe400078cc0ff */
[----:B------:R-:W-:Y:S02]  /*1a4ab0*/  LOP3.LUT R11, R11, 0xfffffffe, RZ, 0xc0, !PT ;  /* 0xfffffffe0b0b7812 */ /* 0x000fe400078ec0ff */
[C---:B------:R-:W-:Y:S02]  /*1a4ac0*/  LOP3.LUT P1, RZ, R10.reuse, 0x8000000, RZ, 0xc0, !PT ;  /* 0x080000000aff7812 */ /* 0x040fe4000782c0ff */
[----:B------:R-:W-:Y:S02]  /*1a4ad0*/  LOP3.LUT P0, RZ, R10, 0x4000000, RZ, 0xc0, !PT ;  /* 0x040000000aff7812 */ /* 0x000fe4000780c0ff */
[----:B------:R-:W-:Y:S01]  /*1a4ae0*/  PRMT R12, R6, 0x7772, RZ ;  /* 0x00007772060c7816 */ /* 0x000fe200000000ff */
[----:B------:R-:W3:Y:S04]  /*1a4af0*/  LDL.LU.64 R16, [R1+0x16c0] ;  /* 0x0016c00001107983 */ /* 0x000ee80000300a00 */
[----:B------:R-:W3:Y:S04]  /*1a4b00*/  LDL.LU.64 R14, [R1+0x16b0] ;  /* 0x0016b000010e7983 */ /* 0x000ee80000300a00 */
        /* <DEDUP_REMOVED lines=8> */
[----:B0-----:R-:W-:Y:S01]  /*1a4b90*/  PRMT R12, R6, 0x7773, RZ ;  /* 0x00007773060c7816 */ /* 0x001fe200000000ff */
[----:B------:R-:W4:Y:S04]  /*1a4ba0*/  LDL.LU.64 R22, [R1+0x1650] ;  /* 0x0016500001167983 */ /* 0x000f280000300a00 */
[----:B------:R0:W-:Y:S02]  /*1a4bb0*/  @P0 STG.E.U8 desc[UR4][R24.64], R12 ;  /* 0x0000000c18000986 */ /* 0x0001e4000c101104 */
[----:B0-----:R-:W-:Y:S02]  /*1a4bc0*/  PRMT R12, R28, 0x7770, RZ ;  /* 0x000077701c0c7816 */ /* 0x001fe400000000ff */
[----:B------:R-:W4:Y:S04]  /*1a4bd0*/  LDL.LU.64 R24, [R1+0x1648] ;  /* 0x0016480001187983 */ /* 0x000f280000300a00 */
[----:B------:R-:W4:Y:S04]  /*1a4be0*/  LDL.LU R6, [R1+0x688] ;  /* 0x0006880001067983 */ /* 0x000f280000300800 */
[----:B------:R0:W-:Y:S01]  /*1a4bf0*/  @P6 STG.E.U8 desc[UR4][R26.64], R12 ;  /* 0x0000000c1a006986 */ /* 0x0001e2000c101104 */
[----:B------:R-:W-:-:S02]  /*1a4c00*/  LOP3.LUT P6, RZ, R11, 0x2, RZ, 0xc0, !PT ;  /* 0x000000020bff7812 */ /* 0x000fc400078cc0ff */
[----:B0-----:R-:W-:-:S11]  /*1a4c10*/  PRMT R12, R28, 0x7771, RZ ;  /* 0x000077711c0c7816 */ /* 0x001fd600000000ff */
[----:B------:R0:W-:Y:S01]  /*1a4c20*/  @P6 STG.E.U8 desc[UR4][R2.64], R12 ;  /* 0x0000000c02006986 */ /* 0x0001e2000c101104 */
[----:B------:R-:W-:Y:S02]  /*1a4c30*/  LOP3.LUT P6, RZ, R11, 0x1, RZ, 0xc0, !PT ;  /* 0x000000010bff7812 */ /* 0x000fe400078cc0ff */
[----:B------:R-:W-:Y:S01]  /*1a4c40*/  PRMT R11, R28, 0x7772, RZ ;  /* 0x000077721c0b7816 */ /* 0x000fe200000000ff */
[----:B0-----:R-:W4:Y:S10]  /*1a4c50*/  LDL.LU.64 R12, [R1+0x16d0] ;  /* 0x0016d000010c7983 */ /* 0x001f340000300a00 */
[----:B--2---:R0:W-:Y:S01]  /*1a4c60*/  @P6 STG.E.U8 desc[UR4][R4.64], R11 ;  /* 0x0000000b04006986 */ /* 0x0041e2000c101104 */
[----:B------:R-:W-:-:S03]  /*1a4c70*/  LOP3.LUT P6, RZ, R29, 0x80000000, RZ, 0xc0, !PT ;  /* 0x800000001dff7812 */ /* 0x000fc600078cc0ff */
[----:B------:R-:W2:Y:S04]  /*1a4c80*/  LDL.LU.64 R26, [R1+0x1640] ;  /* 0x00164000011a7983 */ /* 0x000ea80000300a00 */
[----:B------:R-:W2:Y:S01]  /*1a4c90*/  LDL.LU.64 R2, [R1+0x1630] ;  /* 0x0016300001027983 */ /* 0x000ea20000300a00 */
[----:B0-----:R-:W-:-:S03]  /*1a4ca0*/  PRMT R11, R28, 0x7773, RZ ;  /* 0x000077731c0b7816 */ /* 0x001fc600000000ff */
[----:B------:R-:W2:Y:S04]  /*1a4cb0*/  LDL.LU.64 R4, [R1+0x1620] ;  /* 0x0016200001047983 */ /* 0x000ea80000300a00 */
[----:B---3--:R0:W-:Y:S04]  /*1a4cc0*/  @P6 STG.E.U8 desc[UR4][R8.64], R11 ;  /* 0x0000000b08006986 */ /* 0x0081e8000c101104 */
[----:B0-----:R-:W3:Y:S01]  /*1a4cd0*/  LDL.LU.64 R8, [R1+0x5848] ;  /* 0x0058480001087983 */ /* 0x001ee20000300a00 */
[----:B------:R-:W-:Y:S02]  /*1a4ce0*/  LOP3.LUT P6, RZ, R29, 0x40000000, RZ, 0xc0, !PT ;  /* 0x400000001dff7812 */ /* 0x000fe400078cc0ff */
[----:B------:R-:W-:-:S11]  /*1a4cf0*/  PRMT R11, R0, 0x7770, RZ ;  /* 0x00007770000b7816 */ /* 0x000fd600000000ff */
[----:B---3--:R0:W-:Y:S04]  /*1a4d00*/  @P6 STG.E.U8 desc[UR4][R8.64], R11 ;  /* 0x0000000b08006986 */ /* 0x0081e8000c101104 */
[----:B0-----:R-:W3:Y:S01]  /*1a4d10*/  LDL.LU.64 R8, [R1+0x5840] ;  /* 0x0058400001087983 */ /* 0x001ee20000300a00 */
[----:B------:R-:W-:Y:S02]  /*1a4d20*/  LOP3.LUT P6, RZ, R29, 0x20000000, RZ, 0xc0, !PT ;  /* 0x200000001dff7812 */ /* 0x000fe400078cc0ff */
[----:B------:R-:W-:-:S11]  /*1a4d30*/  PRMT R11, R0, 0x7771, RZ ;  /* 0x00007771000b7816 */ /* 0x000fd600000000ff */
[----:B----4-:R0:W-:Y:S01]  /*1a4d40*/  @P6 STG.E.U8 desc[UR4][R12.64], R11 ;  /* 0x0000000b0c006986 */ /* 0x0101e2000c101104 */
[----:B------:R-:W-:Y:S02]  /*1a4d50*/  LOP3.LUT P6, RZ, R29, 0x10000000, RZ, 0xc0, !PT ;  /* 0x100000001dff7812 */ /* 0x000fe400078cc0ff */
[----:B0-----:R-:W-:-:S11]  /*1a4d60*/  PRMT R11, R0, 0x7772, RZ ;  /* 0x00007772000b7816 */ /* 0x001fd600000000ff */
[----:B------:R0:W-:Y:S01]  /*1a4d70*/  @P6 STG.E.U8 desc[UR4][R16.64], R11 ;  /* 0x0000000b10006986 */ /* 0x0001e2000c101104 */
[----:B------:R-:W-:Y:S02]  /*1a4d80*/  LOP3.LUT P6, RZ, R29, 0x8000000, RZ, 0xc0, !PT ;  /* 0x080000001dff7812 */ /* 0x000fe400078cc0ff */
[----:B0-----:R-:W-:-:S11]  /*1a4d90*/  PRMT R11, R0, 0x7773, RZ ;  /* 0x00007773000b7816 */ /* 0x001fd600000000ff */
        /* <DEDUP_REMOVED lines=8> */
[----:B---3--:R-:W-:-:S05]  /*1a4e20*/  PRMT R11, R9, 0x7770, RZ ;  /* 0x00007770090b7816 */ /* 0x008fca00000000ff */
[----:B------:R0:W-:Y:S02]  /*1a4e30*/  @P6 STG.E.U8 desc[UR4][R18.64], R11 ;  /* 0x0000000b12006986 */ /* 0x0001e4000c101104 */
[----:B0-----:R-:W-:-:S05]  /*1a4e40*/  PRMT R11, R9, 0x7771, RZ ;  /* 0x00007771090b7816 */ /* 0x001fca00000000ff */
[----:B------:R0:W-:Y:S02]  /*1a4e50*/  @P5 STG.E.U8 desc[UR4][R20.64], R11 ;  /* 0x0000000b14005986 */ /* 0x0001e4000c101104 */
[----:B0-----:R-:W-:-:S05]  /*1a4e60*/  PRMT R11, R9, 0x7772, RZ ;  /* 0x00007772090b7816 */ /* 0x001fca00000000ff */
[----:B------:R0:W-:Y:S02]  /*1a4e70*/  @P4 STG.E.U8 desc[UR4][R22.64], R11 ;  /* 0x0000000b16004986 */ /* 0x0001e4000c101104 */
[----:B0-----:R-:W-:Y:S02]  /*1a4e80*/  PRMT R11, R9, 0x7773, RZ ;  /* 0x00007773090b7816 */ /* 0x001fe400000000ff */
[----:B------:R-:W3:Y:S04]  /*1a4e90*/  LDL.LU R9, [R1+0x5838] ;  /* 0x0058380001097983 */ /* 0x000ee80000300800 */
[----:B------:R0:W-:Y:S02]  /*1a4ea0*/  @P3 STG.E.U8 desc[UR4][R24.64], R11 ;  /* 0x0000000b18003986 */ /* 0x0001e4000c101104 */
[----:B0-----:R-:W-:-:S05]  /*1a4eb0*/  PRMT R11, R6, 0x7770, RZ ;  /* 0x00007770060b7816 */ /* 0x001fca00000000ff */
[----:B--2---:R0:W-:Y:S02]  /*1a4ec0*/  @P2 STG.E.U8 desc[UR4][R26.64], R11 ;  /* 0x0000000b1a002986 */ /* 0x0041e4000c101104 */
[----:B0-----:R-:W-:-:S05]  /*1a4ed0*/  PRMT R11, R6, 0x7771, RZ ;  /* 0x00007771060b7816 */ /* 0x001fca00000000ff */
[----:B------:R0:W-:Y:S02]  /*1a4ee0*/  @P1 STG.E.U8 desc[UR4][R2.64], R11 ;  /* 0x0000000b02001986 */ /* 0x0001e4000c101104 */
[----:B0-----:R-:W-:Y:S02]  /*1a4ef0*/  PRMT R11, R6, 0x7772, RZ ;  /* 0x00007772060b7816 */ /* 0x001fe400000000ff */
[----:B------:R-:W2:Y:S04]  /*1a4f00*/  LDL.LU.64 R2, [R1+0x1610] ;  /* 0x0016100001027983 */ /* 0x000ea80000300a00 */
[----:B------:R0:W-:Y:S04]  /*1a4f10*/  @P0 STG.E.U8 desc[UR4][R4.64], R11 ;  /* 0x0000000b04000986 */ /* 0x0001e8000c101104 */
[----:B0-----:R-:W4:Y:S04]  /*1a4f20*/  LDL.LU.64 R4, [R1+0x1600] ;  /* 0x0016000001047983 */ /* 0x001f280000300a00 */
[----:B------:R-:W2:Y:S04]  /*1a4f30*/  LDL.LU.64 R22, [R1+0x15f0] ;  /* 0x0015f00001167983 */ /* 0x000ea80000300a00 */
[----:B------:R-:W2:Y:S04]  /*1a4f40*/  LDL.LU.64 R24, [R1+0x15e0] ;  /* 0x0015e00001187983 */ /* 0x000ea80000300a00 */
[----:B------:R-:W2:Y:S01]  /*1a4f50*/  LDL.LU R0, [R1+0x668] ;  /* 0x0006680001007983 */ /* 0x000ea20000300800 */
[----:B------:R-:W-:-:S02]  /*1a4f60*/  LOP3.LUT R29, R29, 0xfffbffff, RZ, 0xc0, !PT ;  /* 0xfffbffff1d1d7812 */ /* 0x000fc400078ec0ff */
[C---:B------:R-:W-:Y:S02]  /*1a4f70*/  LOP3.LUT P3, RZ, R10.reuse, 0x400, RZ, 0xc0, !PT ;  /* 0x000004000aff7812 */ /* 0x040fe4000786c0ff */
[C---:B------:R-:W-:Y:S02]  /*1a4f80*/  LOP3.LUT P2, RZ, R10.reuse, 0x200, RZ, 0xc0, !PT ;  /* 0x000002000aff7812 */ /* 0x040fe4000784c0ff */
[C---:B------:R-:W-:Y:S02]  /*1a4f90*/  LOP3.LUT P1, RZ, R10.reuse, 0x100, RZ, 0xc0, !PT ;  /* 0x000001000aff7812 */ /* 0x040fe4000782c0ff */
[----:B------:R-:W-:Y:S01]  /*1a4fa0*/  LOP3.LUT P0, RZ, R10, 0x80, RZ, 0xc0, !PT ;  /* 0x000000800aff7812 */ /* 0x000fe2000780c0ff */
[----:B------:R-:W2:Y:S04]  /*1a4fb0*/  LDL.LU.64 R26, [R1+0x15d0] ;  /* 0x0015d000011a7983 */ /* 0x000ea80000300a00 */
[----:B------:R-:W2:Y:S01]  /*1a4fc0*/  LDL.LU R11, [R1+0x68c] ;  /* 0x00068c00010b7983 */ /* 0x000ea20000300800 */
[----:B---3--:R-:W-:-:S13]  /*1a4fd0*/  LOP3.LUT P6, RZ, R9, 0x40000000, RZ, 0xc0, !PT ;  /* 0x4000000009ff7812 */ /* 0x008fda00078cc0ff */
        /* <DEDUP_REMOVED lines=23> */
[----:B------:R-:W-:-:S05]  /*1a5150*/  PRMT R10, R6, 0x7773, RZ ;  /* 0x00007773060a7816 */ /* 0x000fca00000000ff */
[----:B--2---:R0:W-:Y:S02]  /*1a5160*/  @P3 STG.E.U8 desc[UR4][R2.64], R10 ;  /* 0x0000000a02003986 */ /* 0x0041e4000c101104 */
[C---:B0-----:R-:W-:Y:S02]  /*1a5170*/  PRMT R10, R0.reuse, 0x7770, RZ ;  /* 0x00007770000a7816 */ /* 0x041fe400000000ff */
[----:B------:R-:W2:Y:S04]  /*1a5180*/  LDL.LU.64 R2, [R1+0x15c0] ;  /* 0x0015c00001027983 */ /* 0x000ea80000300a00 */
[----:B----4-:R0:W-:Y:S04]  /*1a5190*/  @P2 STG.E.U8 desc[UR4][R4.64], R10 ;  /* 0x0000000a04002986 */ /* 0x0101e8000c101104 */
[----:B0-----:R-:W3:Y:S04]  /*1a51a0*/  LDL.LU.64 R4, [R1+0x1598] ;  /* 0x0015980001047983 */ /* 0x001ee80000300a00 */
[----:B------:R-:W4:Y:S04]  /*1a51b0*/  LDL.LU R28, [R1+0x66c] ;  /* 0x00066c00011c7983 */ /* 0x000f280000300800 */
        /* <DEDUP_REMOVED lines=14> */
[----:B------:R-:W4:Y:S04]  /*1a52a0*/  LDL.LU.64 R14, [R1+0x1550] ;  /* 0x00155000010e7983 */ /* 0x000f280000300a00 */
[----:B------:R-:W4:Y:S04]  /*1a52b0*/  LDL.LU R6, [R1+0x670] ;  /* 0x0006700001067983 */ /* 0x000f280000300800 */
[----:B------:R-:W4:Y:S04]  /*1a52c0*/  LDL.LU.64 R18, [R1+0x1540] ;  /* 0x0015400001127983 */ /* 0x000f280000300a00 */
[----:B------:R-:W4:Y:S04]  /*1a52d0*/  LDL.LU.64 R20, [R1+0x1530] ;  /* 0x0015300001147983 */ /* 0x000f280000300a00 */
[----:B------:R-:W4:Y:S04]  /*1a52e0*/  LDL.LU.64 R22, [R1+0x1520] ;  /* 0x0015200001167983 */ /* 0x000f280000300a00 */
[----:B------:R-:W4:Y:S04]  /*1a52f0*/  LDL.LU.64 R24, [R1+0x1510] ;  /* 0x0015100001187983 */ /* 0x000f280000300a00 */
[----:B------:R-:W4:Y:S04]  /*1a5300*/  LDL.LU R0, [R1+0x650] ;  /* 0x0006500001007983 */ /* 0x000f280000300800 */
[----:B------:R-:W4:Y:S04]  /*1a5310*/  LDL.LU.64 R26, [R1+0x14e8] ;  /* 0x0014e800011a7983 */ /* 0x000f280000300a00 */
        /* <DEDUP_REMOVED lines=46> */
[C---:B------:R-:W-:Y:S02]  /*1a5600*/  LOP3.LUT P3, RZ, R9.reuse, 0x800000, RZ, 0xc0, !PT ;  /* 0x0080000009ff7812 */ /* 0x040fe4000786c0ff */
[----:B------:R-:W-:Y:S02]  /*1a5610*/  LOP3.LUT P2, RZ, R9, 0x400000, RZ, 0xc0, !PT ;  /* 0x0040000009ff7812 */ /* 0x000fe4000784c0ff */
[C---:B------:R-:W-:Y:S01]  /*1a5620*/  PRMT R10, R0.reuse, 0x7772, RZ ;  /* 0x00007772000a7816 */ /* 0x040fe200000000ff */
[----:B------:R-:W4:Y:S04]  /*1a5630*/  LDL.LU.64 R22, [R1+0x14a0] ;  /* 0x0014a00001167983 */ /* 0x000f280000300a00 */
[----:B------:R-:W4:Y:S04]  /*1a5640*/  LDL.LU.64 R24, [R1+0x1490] ;  /* 0x0014900001187983 */ /* 0x000f280000300a00 */
[----:B------:R-:W4:Y:S04]  /*1a5650*/  LDL.LU.64 R26, [R1+0x1480] ;  /* 0x00148000011a7983 */ /* 0x000f280000300a00 */
[----:B------:R-:W4:Y:S04]  /*1a5660*/  LDL.LU R6, [R1+0x674] ;  /* 0x0006740001067983 */ /* 0x000f280000300800 */
[----:B------:R-:W4:Y:S04]  /*1a5670*/  LDL.LU.64 R2, [R1+0x1470] ;  /* 0x0014700001027983 */ /* 0x000f280000300a00 */
[----:B------:R-:W4:Y:S04]  /*1a5680*/  LDL.LU R28, [R1+0x654] ;  /* 0x00065400011c7983 */ /* 0x000f280000300800 */
        /* <DEDUP_REMOVED lines=33> */
[----:B------:R-:W4:Y:S04]  /*1a58a0*/  LDL.LU.64 R16, [R1+0x1410] ;  /* 0x0014100001107983 */ /* 0x000f280000300a00 */
        /* <DEDUP_REMOVED lines=9> */
[C---:B0-----:R-:W-:Y:S01]  /*1a5940*/  PRMT R10, R6.reuse, 0x7771, RZ ;  /* 0x00007771060a7816 */ /* 0x041fe200000000ff */
[----:B------:R-:W3:Y:S04]  /*1a5950*/  LDL.LU.64 R22, [R1+0x13d0] ;  /* 0x0013d00001167983 */ /* 0x000ee80000300a00 */
        /* <DEDUP_REMOVED lines=49> */
[----:B------:R-:W2:Y:S04]  /*1a5c70*/  LDL.LU R8, [R1+0x5810] ;  /* 0x0058100001087983 */ /* 0x000ea80000300800 */
[----:B------:R0:W-:Y:S02]  /*1a5c80*/  @P1 STG.E.U8 desc[UR4][R2.64], R10 ;  /* 0x0000000a02001986 */ /* 0x0001e4000c101104 */
[----:B0-----:R-:W-:-:S05]  /*1a5c90*/  PRMT R10, R6, 0x7770, RZ ;  /* 0x00007770060a7816 */ /* 0x001fca00000000ff */
[----:B------:R0:W-:Y:S04]  /*1a5ca0*/  @P0 STG.E.U8 desc[UR4][R4.64], R10 ;  /* 0x0000000a04000986 */ /* 0x0001e8000c101104 */
[----:B0-----:R-:W3:Y:S04]  /*1a5cb0*/  LDL.LU.64 R4, [R1+0x1370] ;  /* 0x0013700001047983 */ /* 0x001ee80000300a00 */
[----:B------:R-:W4:Y:S04]  /*1a5cc0*/  LDL.LU.64 R20, [R1+0x1360] ;  /* 0x0013600001147983 */ /* 0x000f280000300a00 */
[----:B------:R-:W2:Y:S01]  /*1a5cd0*/  LDL.LU.64 R2, [R1+0x1350] ;  /* 0x0013500001027983 */ /* 0x000ea20000300a00 */
[----:B------:R-:W-:-:S02]  /*1a5ce0*/  LOP3.LUT P3, RZ, R9, 0x10, RZ, 0xc0, !PT ;  /* 0x0000001009ff7812 */ /* 0x000fc4000786c0ff */
[C---:B------:R-:W-:Y:S02]  /*1a5cf0*/  LOP3.LUT P2, RZ, R9.reuse, 0x8, RZ, 0xc0, !PT ;  /* 0x0000000809ff7812 */ /* 0x040fe4000784c0ff */
[C---:B------:R-:W-:Y:S02]  /*1a5d00*/  PRMT R10, R6.reuse, 0x7771, RZ ;  /* 0x00007771060a7816 */ /* 0x040fe400000000ff */
[----:B------:R-:W-:Y:S01]  /*1a5d10*/  LOP3.LUT P1, RZ, R9, 0x4, RZ, 0xc0, !PT ;  /* 0x0000000409ff7812 */ /* 0x000fe2000782c0ff */
[----:B------:R-:W2:Y:S04]  /*1a5d20*/  LDL.LU.64 R22, [R1+0x1340] ;  /* 0x0013400001167983 */ /* 0x000ea80000300a00 */
[----:B------:R-:W2:Y:S04]  /*1a5d30*/  LDL.LU.64 R24, [R1+0x1330] ;  /* 0x0013300001187983 */ /* 0x000ea80000300a00 */
[----:B------:R-:W2:Y:S04]  /*1a5d40*/  LDL.LU R28, [R1+0x65c] ;  /* 0x00065c00011c7983 */ /* 0x000ea80000300800 */
[----:B------:R-:W2:Y:S04]  /*1a5d50*/  LDL.LU.64 R26, [R1+0x1320] ;  /* 0x00132000011a7983 */ /* 0x000ea80000300a00 */
[----:B---3--:R0:W-:Y:S02]  /*1a5d60*/  @P3 STG.E.U8 desc[UR4][R4.64], R10 ;  /* 0x0000000a04003986 */ /* 0x0081e4000c101104 */
[----:B0-----:R-:W-:-:S02]  /*1a5d70*/  PRMT R10, R6, 0x7772, RZ ;  /* 0x00007772060a7816 */ /* 0x001fc400000000ff */
[----:B------:R-:W3:Y:S04]  /*1a5d80*/  LDL.LU.64 R4, [R1+0x1310] ;  /* 0x0013100001047983 */ /* 0x000ee80000300a00 */
[----:B------:R-:W3:Y:S04]  /*1a5d90*/  LDL.LU R0, [R1+0x760] ;  /* 0x0007600001007983 */ /* 0x000ee80000300800 */
[----:B----4-:R0:W-:Y:S02]  /*1a5da0*/  @P2 STG.E.U8 desc[UR4][R20.64], R10 ;  /* 0x0000000a14002986 */ /* 0x0101e4000c101104 */
[----:B0-----:R-:W-:-:S05]  /*1a5db0*/  PRMT R10, R6, 0x7773, RZ ;  /* 0x00007773060a7816 */ /* 0x001fca00000000ff */
[----:B--2---:R0:W-:Y:S04]  /*1a5dc0*/  @P1 STG.E.U8 desc[UR4][R2.64], R10 ;  /* 0x0000000a02001986 */ /* 0x0041e8000c101104 */
        /* <DEDUP_REMOVED lines=24> */
[----:B------:R-:W-:Y:S02]  /*1a5f50*/  LOP3.LUT P0, RZ, R9, 0x2, RZ, 0xc0, !PT ;  /* 0x0000000209ff7812 */ /* 0x000fe4000780c0ff */
[----:B------:R-:W-:Y:S02]  /*1a5f60*/  PRMT R10, R28, 0x7770, RZ ;  /* 0x000077701c0a7816 */ /* 0x000fe400000000ff */
[----:B------:R-:W-:Y:S01]  /*1a5f70*/  LOP3.LUT R29, R29, 0xfffffeff, RZ, 0xc0, !PT ;  /* 0xfffffeff1d1d7812 */ /* 0x000fe200078ec0ff */
[----:B------:R-:W4:Y:S04]  /*1a5f80*/  LDL.LU.64 R12, [R1+0x12c0] ;  /* 0x0012c000010c7983 */ /* 0x000f280000300a00 */
[----:B------:R-:W4:Y:S04]  /*1a5f90*/  LDL.LU R6, [R1+0x750] ;  /* 0x0007500001067983 */ /* 0x000f280000300800 */
[----:B------:R-:W4:Y:S04]  /*1a5fa0*/  LDL.LU.64 R16, [R1+0x12b0] ;  /* 0x0012b00001107983 */ /* 0x000f280000300a00 */
        /* <DEDUP_REMOVED lines=40> */
[----:B------:R-:W2:Y:S10]  /*1a6230*/  LDL.LU R3, [R1+0x57f8] ;  /* 0x0057f80001037983 */ /* 0x000eb40000300800 */
[----:B----4-:R0:W-:Y:S01]  /*1a6240*/  @P6 STG.E.U8 desc[UR4][R12.64], R10 ;  /* 0x0000000a0c006986 */ /* 0x0101e2000c101104 */
        /* <DEDUP_REMOVED lines=18> */
[----:B---3--:R0:W-:Y:S04]  /*1a6370*/  @P0 STG.E.U8 desc[UR4][R4.64], R10 ;  /* 0x0000000a04000986 */ /* 0x0081e8000c101104 */
[----:B------:R-:W3:Y:S04]  /*1a6380*/  LDL.LU.64 R26, [R1+0x1200] ;  /* 0x00120000011a7983 */ /* 0x000ee80000300a00 */
[----:B0-----:R-:W2:Y:S04]  /*1a6390*/  LDL.LU.64 R4, [R1+0x11e8] ;  /* 0x0011e80001047983 */ /* 0x001ea80000300a00 */
[----:B------:R-:W2:Y:S04]  /*1a63a0*/  LDL.LU.64 R20, [R1+0x11e0] ;  /* 0x0011e00001147983 */ /* 0x000ea80000300a00 */
[----:B------:R-:W2:Y:S01]  /*1a63b0*/  LDL.LU R6, [R1+0x754] ;  /* 0x0007540001067983 */ /* 0x000ea20000300800 */
[----:B------:R-:W-:-:S02]  /*1a63c0*/  LOP3.LUT P3, RZ, R8, 0x20000, RZ, 0xc0, !PT ;  /* 0x0002000008ff7812 */ /* 0x000fc4000786c0ff */
[----:B------:R-:W-:Y:S01]  /*1a63d0*/  LOP3.LUT P2, RZ, R8, 0x10000, RZ, 0xc0, !PT ;  /* 0x0001000008ff7812 */ /* 0x000fe2000784c0ff */
[----:B------:R-:W3:Y:S04]  /*1a63e0*/  LDL.LU.64 R22, [R1+0x1188] ;  /* 0x0011880001167983 */ /* 0x000ee80000300a00 */
[----:B------:R-:W4:Y:S04]  /*1a63f0*/  LDL.LU.64 R24, [R1+0x1180] ;  /* 0x0011800001187983 */ /* 0x000f280000300a00 */
[----:B------:R-:W4:Y:S01]  /*1a6400*/  LDL.LU R0, [R1+0x768] ;  /* 0x0007680001007983 */ /* 0x000f220000300800 */
[----:B--2---:R-:W-:-:S05]  /*1a6410*/  PRMT R10, R6, 0x7770, RZ ;  /* 0x00007770060a7816 */ /* 0x004fca00000000ff */
[----:B---3--:R0:W-:Y:S02]  /*1a6420*/  @P3 STG.E.U8 desc[UR4][R26.64], R10 ;  /* 0x0000000a1a003986 */ /* 0x0081e4000c101104 */
[----:B0-----:R-:W-:Y:S02]  /*1a6430*/  PRMT R10, R6, 0x7771, RZ ;  /* 0x00007771060a7816 */ /* 0x001fe400000000ff */
[----:B------:R-:W2:Y:S04]  /*1a6440*/  LDL.LU.64 R26, [R1+0x1168] ;  /* 0x00116800011a7983 */ /* 0x000ea80000300a00 */
[----:B------:R0:W-:Y:S04]  /*1a6450*/  @P2 STG.E.U8 desc[UR4][R4.64], R10 ;  /* 0x0000000a04002986 */ /* 0x0001e8000c101104 */
[----:B0-----:R-:W3:Y:S04]  /*1a6460*/  LDL.LU.64 R4, [R1+0x1160] ;  /* 0x0011600001047983 */ /* 0x001ee80000300a00 */
[----:B------:R-:W2:Y:S01]  /*1a6470*/  LDL.LU R2, [R1+0x758] ;  /* 0x0007580001027983 */ /* 0x000ea20000300800 */
[----:B------:R-:W-:-:S02]  /*1a6480*/  LOP3.LUT P1, RZ, R8, 0x8000, RZ, 0xc0, !PT ;  /* 0x0000800008ff7812 */ /* 0x000fc4000782c0ff */
[----:B------:R-:W-:-:S11]  /*1a6490*/  PRMT R10, R6, 0x7772, RZ ;  /* 0x00007772060a7816 */ /* 0x000fd600000000ff */
[----:B------:R-:W-:Y:S01]  /*1a64a0*/  @P1 STG.E.U8 desc[UR4][R20.64], R10 ;  /* 0x0000000a14001986 */ /* 0x000fe2000c101104 */
        /* <DEDUP_REMOVED lines=15> */
[----:B0-----:R-:W2:Y:S04]  /*1a65a0*/  LDL.LU.64 R2, [R1+0x1148] ;  /* 0x0011480001027983 */ /* 0x001ea80000300a00 */
[----:B------:R-:W2:Y:S02]  /*1a65b0*/  LDL.LU.64 R10, [R1+0x1128] ;  /* 0x00112800010a7983 */ /* 0x000ea40000300a00 */
[----:B------:R-:W-:-:S02]  /*1a65c0*/  @P6 LOP3.LUT R9, R9, 0x40000000, RZ, 0xfc, !PT ;  /* 0x4000000009096812 */ /* 0x000fc400078efcff */
        /* <DEDUP_REMOVED lines=16> */
[----:B------:R-:W-:-:S05]  /*1a66d0*/  PRMT R8, R6, 0x7773, RZ ;  /* 0x0000777306087816 */ /* 0x000fca00000000ff */
[----:B------:R4:W-:Y:S02]  /*1a66e0*/  @P0 STG.E.U8 desc[UR4][R22.64], R8 ;  /* 0x0000000816000986 */ /* 0x0009e4000c101104 */
[----:B----4-:R-:W-:-:S05]  /*1a66f0*/  PRMT R8, R0, 0x7770, RZ ;  /* 0x0000777000087816 */ /* 0x010fca00000000ff */
        /* <DEDUP_REMOVED lines=24> */
[----:B0-----:R-:W2:Y:S01]  /*1a6880*/  LDL.LU.64 R2, [R1+0x57e8] ;  /* 0x0057e80001027983 */ /* 0x001ea20000300a00 */
[----:B------:R-:W-:-:S02]  /*1a6890*/  LOP3.LUT P6, RZ, R9, 0x40000000, RZ, 0xc0, !PT ;  /* 0x4000000009ff7812 */ /* 0x000fc400078cc0ff */
[----:B--2---:R-:W-:-:S11]  /*1a68a0*/  PRMT R8, R2, 0x7770, RZ ;  /* 0x0000777002087816 */ /* 0x004fd600000000ff */
[----:B------:R0:W-:Y:S04]  /*1a68b0*/  @P6 STG.E.U8 desc[UR4][R10.64], R8 ;  /* 0x000000080a006986 */ /* 0x0001e8000c101104 */
        /* <DEDUP_REMOVED lines=80> */
[----:B------:R0:W-:Y:S04]  /*1a6dc0*/  @P0 STG.E.U8 desc[UR4][R20.64], R8 ;  /* 0x0000000814000986 */ /* 0x0001e8000c101104 */
[----:B------:R-:W4:Y:S04]  /*1a6dd0*/  LDL.LU.64 R14, [R1+0x1038] ;  /* 0x00103800010e7983 */ /* 0x000f280000300a00 */
[----:B------:R-:W4:Y:S01]  /*1a6de0*/  LDL.LU.64 R18, [R1+0x1030] ;  /* 0x0010300001127983 */ /* 0x000f220000300a00 */
[----:B0-----:R-:W-:-:S03]  /*1a6df0*/  PRMT R8, R2, 0x7773, RZ ;  /* 0x0000777302087816 */ /* 0x001fc600000000ff */
[----:B------:R-:W4:Y:S04]  /*1a6e00*/  LDL.LU.64 R20, [R1+0x1028] ;  /* 0x0010280001147983 */ /* 0x000f280000300a00 */
[----:B------:R-:W4:Y:S04]  /*1a6e10*/  LDL.LU R2, [R1+0x788] ;  /* 0x0007880001027983 */ /* 0x000f280000300800 */
        /* <DEDUP_REMOVED lines=15> */
[----:B------:R-:W-:Y:S02]  /*1a6f10*/  PRMT R8, R6, 0x7773, RZ ;  /* 0x0000777306087816 */ /* 0x000fe400000000ff */
[----:B------:R-:W3:Y:S09]  /*1a6f20*/  LDL.LU R6, [R1+0x57d4] ;  /* 0x0057d40001067983 */ /* 0x000ef20000300800 */
[----:B--2---:R0:W-:Y:S04]  /*1a6f30*/  @P6 STG.E.U8 desc[UR4][R28.64], R8 ;  /* 0x000000081c006986 */ /* 0x0041e8000c101104 */
[----:B0-----:R-:W2:Y:S01]  /*1a6f40*/  LDL.LU R28, [R1+0x57d0] ;  /* 0x0057d000011c7983 */ /* 0x001ea20000300800 */
[----:B------:R-:W-:-:S02]  /*1a6f50*/  LOP3.LUT P6, RZ, R9, 0x200000, RZ, 0xc0, !PT ;  /* 0x0020000009ff7812 */ /* 0x000fc400078cc0ff */
[----:B------:R-:W-:Y:S02]  /*1a6f60*/  LOP3.LUT P5, RZ, R7, 0x20000, RZ, 0xc0, !PT ;  /* 0x0002000007ff7812 */ /* 0x000fe400078ac0ff */
[----:B--2---:R-:W-:-:S09]  /*1a6f70*/  PRMT R8, R28, 0x7770, RZ ;  /* 0x000077701c087816 */ /* 0x004fd200000000ff */
[----:B----4-:R0:W-:Y:S04]  /*1a6f80*/  @P6 STG.E.U8 desc[UR4][R4.64], R8 ;  /* 0x0000000804006986 */ /* 0x0101e8000c101104 */
[----:B0-----:R-:W2:Y:S01]  /*1a6f90*/  LDL.LU.64 R4, [R1+0x57c8] ;  /* 0x0057c80001047983 */ /* 0x001ea20000300a00 */
[----:B------:R-:W-:Y:S02]  /*1a6fa0*/  LOP3.LUT P6, RZ, R9, 0x100000, RZ, 0xc0, !PT ;  /* 0x0010000009ff7812 */ /* 0x000fe400078cc0ff */
[----:B------:R-:W-:-:S11]  /*1a6fb0*/  PRMT R8, R28, 0x7771, RZ ;  /* 0x000077711c087816 */ /* 0x000fd600000000ff */
[----:B------:R0:W-:Y:S01]  /*1a6fc0*/  @P6 STG.E.U8 desc[UR4][R10.64], R8 ;  /* 0x000000080a006986 */ /* 0x0001e2000c101104 */
[----:B------:R-:W-:Y:S02]  /*1a6fd0*/  LOP3.LUT P6, RZ, R9, 0x80000, RZ, 0xc0, !PT ;  /* 0x0008000009ff7812 */ /* 0x000fe400078cc0ff */
[----:B0-----:R-:W-:-:S11]  /*1a6fe0*/  PRMT R8, R28, 0x7772, RZ ;  /* 0x000077721c087816 */ /* 0x001fd600000000ff */
[----:B------:R0:W-:Y:S01]  /*1a6ff0*/  @P6 STG.E.U8 desc[UR4][R12.64], R8 ;  /* 0x000000080c006986 */ /* 0x0001e2000c101104 */
[----:B------:R-:W-:Y:S02]  /*1a7000*/  LOP3.LUT P6, RZ, R9, 0x40000, RZ, 0xc0, !PT ;  /* 0x0004000009ff7812 */ /* 0x000fe400078cc0ff */
[----:B------:R-:W-:Y:S02]  /*1a7010*/  LOP3.LUT P4, RZ, R7, 0x10000, RZ, 0xc0, !PT ;  /* 0x0001000007ff7812 */ /* 0x000fe4000788c0ff */
[----:B0-----:R-:W-:-:S09]  /*1a7020*/  PRMT R8, R28, 0x7773, RZ ;  /* 0x000077731c087816 */ /* 0x001fd200000000ff */
[----:B------:R2:W-:Y:S01]  /*1a7030*/  @P6 STG.E.U8 desc[UR4][R16.64], R8 ;  /* 0x0000000810006986 */ /* 0x0005e2000c101104 */
[C---:B------:R-:W-:Y:S02]  /*1a7040*/  LOP3.LUT P3, RZ, R7.reuse, 0x8000, RZ, 0xc0, !PT ;  /* 0x0000800007ff7812 */ /* 0x040fe4000786c0ff */
[C---:B------:R-:W-:Y:S02]  /*1a7050*/  LOP3.LUT P2, RZ, R7.reuse, 0x4000, RZ, 0xc0, !PT ;  /* 0x0000400007ff7812 */ /* 0x040fe4000784c0ff */
[C---:B------:R-:W-:Y:S02]  /*1a7060*/  LOP3.LUT P1, RZ, R7.reuse, 0x2000, RZ, 0xc0, !PT ;  /* 0x0000200007ff7812 */ /* 0x040fe4000782c0ff */
[----:B------:R-:W-:Y:S02]  /*1a7070*/  LOP3.LUT P0, RZ, R7, 0x1000, RZ, 0xc0, !PT ;  /* 0x0000100007ff7812 */ /* 0x000fe4000780c0ff */
[----:B--2---:R-:W-:-:S05]  /*1a7080*/  PRMT R8, R5, 0x7770, RZ ;  /* 0x0000777005087816 */ /* 0x004fca00000000ff */
        /* <DEDUP_REMOVED lines=9> */
[----:B------:R0:W-:Y:S02]  /*1a7120*/  @P1 STG.E.U8 desc[UR4][R24.64], R8 ;  /* 0x0000000818001986 */ /* 0x0001e4000c101104 */
[----:B0-----:R-:W-:Y:S02]  /*1a7130*/  PRMT R8, R2, 0x7771, RZ ;  /* 0x0000777102087816 */ /* 0x001fe400000000ff */
[----:B------:R-:W4:Y:S04]  /*1a7140*/  LDL.LU.64 R24, [R1+0x1008] ;  /* 0x0010080001187983 */ /* 0x000f280000300a00 */
[----:B---3--:R0:W-:Y:S04]  /*1a7150*/  @P0 STG.E.U8 desc[UR4][R26.64], R8 ;  /* 0x000000081a000986 */ /* 0x0081e8000c101104 */
[----:B0-----:R-:W3:Y:S01]  /*1a7160*/  LDL.LU.64 R26, [R1+0x1000] ;  /* 0x00100000011a7983 */ /* 0x001ee20000300a00 */
[----:B------:R-:W-:-:S02]  /*1a7170*/  LOP3.LUT R9, R9, 0xfffffbff, RZ, 0xc0, !PT ;  /* 0xfffffbff09097812 */ /* 0x000fc400078ec0ff */
[C---:B------:R-:W-:Y:S02]  /*1a7180*/  LOP3.LUT P3, RZ, R7.reuse, 0x800, RZ, 0xc0, !PT ;  /* 0x0000080007ff7812 */ /* 0x040fe4000786c0ff */
[C---:B------:R-:W-:Y:S02]  /*1a7190*/  LOP3.LUT P2, RZ, R7.reuse, 0x400, RZ, 0xc0, !PT ;  /* 0x0000040007ff7812 */ /* 0x040fe4000784c0ff */
[C---:B------:R-:W-:Y:S02]  /*1a71a0*/  LOP3.LUT P1, RZ, R7.reuse, 0x200, RZ, 0xc0, !PT ;  /* 0x0000020007ff7812 */ /* 0x040fe4000782c0ff */
[----:B------:R-:W-:Y:S01]  /*1a71b0*/  LOP3.LUT P0, RZ, R7, 0x100, RZ, 0xc0, !PT ;  /* 0x0000010007ff7812 */ /* 0x000fe2000780c0ff */
[----:B------:R-:W3:Y:S04]  /*1a71c0*/  LDL.LU.64 R14, [R1+0xff8] ;  /* 0x000ff800010e7983 */ /* 0x000ee80000300a00 */
[----:B------:R-:W3:Y:S04]  /*1a71d0*/  LDL.LU.64 R18, [R1+0xff0] ;  /* 0x000ff00001127983 */ /* 0x000ee80000300a00 */
        /* <DEDUP_REMOVED lines=27> */
[----:B----4-:R0:W-:Y:S02]  /*1a7390*/  @P3 STG.E.U8 desc[UR4][R24.64], R7 ;  /* 0x0000000718003986 */ /* 0x0101e4000c101104 */
[----:B0-----:R-:W-:Y:S02]  /*1a73a0*/  PRMT R7, R2, 0x7773, RZ ;  /* 0x0000777302077816 */ /* 0x001fe400000000ff */
[----:B------:R-:W2:Y:S04]  /*1a73b0*/  LDL.LU.64 R24, [R1+0xfe0] ;  /* 0x000fe00001187983 */ /* 0x000ea80000300a00 */
[----:B------:R-:W4:Y:S04]  /*1a73c0*/  LDL.LU R8, [R1+0x78c] ;  /* 0x00078c0001087983 */ /* 0x000f280000300800 */
[----:B---3--:R0:W-:Y:S04]  /*1a73d0*/  @P2 STG.E.U8 desc[UR4][R26.64], R7 ;  /* 0x000000071a002986 */ /* 0x0081e8000c101104 */
[----:B0-----:R-:W3:Y:S04]  /*1a73e0*/  LDL.LU.64 R26, [R1+0xfd8] ;  /* 0x000fd800011a7983 */ /* 0x001ee80000300a00 */
[----:B------:R-:W2:Y:S04]  /*1a73f0*/  LDL.LU R28, [R1+0x77c] ;  /* 0x00077c00011c7983 */ /* 0x000ea80000300800 */
[----:B--2---:R0:W-:Y:S04]  /*1a7400*/  STL [R1+0x57ac], R28 ;  /* 0x0057ac1c01007387 */ /* 0x0041e80000100800 */
[----:B0-----:R-:W2:Y:S04]  /*1a7410*/  LDL.LU.64 R28, [R1+0xfc0] ;  /* 0x000fc000011c7983 */ /* 0x001ea80000300a00 */
        /* <DEDUP_REMOVED lines=20> */
[----:B------:R4:W-:Y:S01]  /*1a7560*/  @P6 STG.E.U8 desc[UR4][R24.64], R7 ;  /* 0x0000000718006986 */ /* 0x0009e2000c101104 */
[----:B------:R-:W-:-:S02]  /*1a7570*/  LOP3.LUT P6, RZ, R9, 0x10000, RZ, 0xc0, !PT ;  /* 0x0001000009ff7812 */ /* 0x000fc400078cc0ff */
[----:B----4-:R-:W-:Y:S01]  /*1a7580*/  PRMT R7, R8, 0x7770, RZ ;  /* 0x0000777008077816 */ /* 0x010fe200000000ff */
        /* <DEDUP_REMOVED lines=40> */
[----:B0-----:R-:W-:-:S05]  /*1a7810*/  PRMT R7, R6, 0x7770, RZ ;  /* 0x0000777006077816 */ /* 0x001fca00000000ff */
[----:B---3--:R0:W-:Y:S04]  /*1a7820*/  @P0 STG.E.U8 desc[UR4][R26.64], R7 ;  /* 0x000000071a000986 */ /* 0x0081e8000c101104 */
[----:B0-----:R-:W2:Y:S04]  /*1a7830*/  LDL.LU.64 R26, [R1+0xf70] ;  /* 0x000f7000011a7983 */ /* 0x001ea80000300a00 */
[----:B------:R-:W3:Y:S01]  /*1a7840*/  LDL.LU.64 R14, [R1+0xf68] ;  /* 0x000f6800010e7983 */ /* 0x000ee20000300a00 */
[C---:B------:R-:W-:Y:S02]  /*1a7850*/  LOP3.LUT P3, RZ, R5.reuse, 0x1000000, RZ, 0xc0, !PT ;  /* 0x0100000005ff7812 */ /* 0x040fe4000786c0ff */
[----:B------:R-:W-:-:S02]  /*1a7860*/  LOP3.LUT P2, RZ, R5, 0x800000, RZ, 0xc0, !PT ;  /* 0x0080000005ff7812 */ /* 0x000fc4000784c0ff */
[C---:B------:R-:W-:Y:S01]  /*1a7870*/  PRMT R7, R6.reuse, 0x7771, RZ ;  /* 0x0000777106077816 */ /* 0x040fe200000000ff */
[----:B------:R-:W4:Y:S04]  /*1a7880*/  LDL.LU.64 R18, [R1+0xf60] ;  /* 0x000f600001127983 */ /* 0x000f280000300a00 */
[----:B------:R-:W3:Y:S04]  /*1a7890*/  LDL.LU.64 R20, [R1+0xf58] ;  /* 0x000f580001147983 */ /* 0x000ee80000300a00 */
[----:B------:R-:W3:Y:S04]  /*1a78a0*/  LDL.LU.64 R22, [R1+0xf50] ;  /* 0x000f500001167983 */ /* 0x000ee80000300a00 */
[----:B------:R-:W3:Y:S04]  /*1a78b0*/  LDL.LU.64 R24, [R1+0xf48] ;  /* 0x000f480001187983 */ /* 0x000ee80000300a00 */
[----:B------:R-:W4:Y:S04]  /*1a78c0*/  LDL.LU R8, [R1+0x7a4] ;  /* 0x0007a40001087983 */ /* 0x000f280000300800 */
[----:B--2---:R0:W-:Y:S02]  /*1a78d0*/  @P3 STG.E.U8 desc[UR4][R26.64], R7 ;  /* 0x000000071a003986 */ /* 0x0041e4000c101104 */
[----:B0-----:R-:W-:-:S02]  /*1a78e0*/  PRMT R7, R6, 0x7772, RZ ;  /* 0x0000777206077816 */ /* 0x001fc400000000ff */
[----:B------:R-:W2:Y:S04]  /*1a78f0*/  LDL.LU.64 R26, [R1+0xf40] ;  /* 0x000f4000011a7983 */ /* 0x000ea80000300a00 */
[----:B------:R-:W2:Y:S04]  /*1a7900*/  LDL.LU R2, [R1+0x7b4] ;  /* 0x0007b40001027983 */ /* 0x000ea80000300800 */
[----:B---3--:R0:W-:Y:S02]  /*1a7910*/  @P2 STG.E.U8 desc[UR4][R14.64], R7 ;  /* 0x000000070e002986 */ /* 0x0081e4000c101104 */
[----:B0-----:R-:W-:-:S02]  /*1a7920*/  PRMT R7, R6, 0x7773, RZ ;  /* 0x0000777306077816 */ /* 0x001fc400000000ff */
        /* <DEDUP_REMOVED lines=27> */
[----:B------:R-:W-:Y:S01]  /*1a7ae0*/  LOP3.LUT R9, R9, 0xfffffeff, RZ, 0xc0, !PT ;  /* 0xfffffeff09097812 */ /* 0x000fe200078ec0ff */
        /* <DEDUP_REMOVED lines=54> */
[----:B------:R-:W2:Y:S04]  /*1a7e50*/  LDL.LU R6, [R1+0x5790] ;  /* 0x0057900001067983 */ /* 0x000ea80000300800 */
        /* <DEDUP_REMOVED lines=8> */
[----:B------:R-:W3:Y:S04]  /*1a7ee0*/  LDL.LU R4, [R1+0x578c] ;  /* 0x00578c0001047983 */ /* 0x000ee80000300800 */
[----:B------:R0:W-:Y:S04]  /*1a7ef0*/  @P0 STG.E.U8 desc[UR4][R26.64], R7 ;  /* 0x000000071a000986 */ /* 0x0001e8000c101104 */
[----:B0-----:R-:W4:Y:S04]  /*1a7f00*/  LDL.LU.64 R26, [R1+0xed8] ;  /* 0x000ed800011a7983 */ /* 0x001f280000300a00 */
[----:B------:R-:W4:Y:S04]  /*1a7f10*/  LDL.LU.64 R14, [R1+0xed0] ;  /* 0x000ed000010e7983 */ /* 0x000f280000300a00 */
[----:B------:R-:W4:Y:S04]  /*1a7f20*/  LDL.LU.64 R18, [R1+0xec0] ;  /* 0x000ec00001127983 */ /* 0x000f280000300a00 */
[----:B------:R-:W4:Y:S01]  /*1a7f30*/  LDL.LU R2, [R1+0x7ac] ;  /* 0x0007ac0001027983 */ /* 0x000f220000300800 */
[----:B------:R-:W-:-:S02]  /*1a7f40*/  LOP3.LUT R9, R9, 0xfffffffe, RZ, 0xc0, !PT ;  /* 0xfffffffe09097812 */ /* 0x000fc400078ec0ff */
[C---:B------:R-:W-:Y:S02]  /*1a7f50*/  LOP3.LUT P3, RZ, R5.reuse, 0x20, RZ, 0xc0, !PT ;  /* 0x0000002005ff7812 */ /* 0x040fe4000786c0ff */
[C---:B------:R-:W-:Y:S02]  /*1a7f60*/  LOP3.LUT P2, RZ, R5.reuse, 0x10, RZ, 0xc0, !PT ;  /* 0x0000001005ff7812 */ /* 0x040fe4000784c0ff */
[C---:B------:R-:W-:Y:S02]  /*1a7f70*/  LOP3.LUT P1, RZ, R5.reuse, 0x8, RZ, 0xc0, !PT ;  /* 0x0000000805ff7812 */ /* 0x040fe4000782c0ff */
[----:B------:R-:W-:Y:S01]  /*1a7f80*/  LOP3.LUT P0, RZ, R5, 0x4, RZ, 0xc0, !PT ;  /* 0x0000000405ff7812 */ /* 0x000fe2000780c0ff */
[----:B------:R-:W4:Y:S04]  /*1a7f90*/  LDL.LU.64 R20, [R1+0xec8] ;  /* 0x000ec80001147983 */ /* 0x000f280000300a00 */
[----:B------:R-:W4:Y:S04]  /*1a7fa0*/  LDL.LU.64 R22, [R1+0xeb8] ;  /* 0x000eb80001167983 */ /* 0x000f280000300a00 */
[----:B------:R-:W4:Y:S04]  /*1a7fb0*/  LDL.LU.64 R24, [R1+0xeb0] ;  /* 0x000eb00001187983 */ /* 0x000f280000300a00 */
[----:B------:R-:W4:Y:S01]  /*1a7fc0*/  LDL.LU R7, [R1+0x7bc] ;  /* 0x0007bc0001077983 */ /* 0x000f220000300800 */
[----:B--2---:R-:W-:-:S02]  /*1a7fd0*/  LOP3.LUT R6, R6, 0xfbffffff, RZ, 0xc0, !PT ;  /* 0xfbffffff06067812 */ /* 0x004fc400078ec0ff */
        /* <DEDUP_REMOVED lines=20> */
[----:B------:R-:W-:-:S11]  /*1a8120*/  LOP3.LUT R9, R9, 0xfffffffd, RZ, 0xc0, !PT ;  /* 0xfffffffd09097812 */ /* 0x000fd600078ec0ff */
[----:B------:R-:W-:Y:S02]  /*1a8130*/  @P6 LOP3.LUT R9, R9, 0x2, RZ, 0xfc, !PT ;  /* 0x0000000209096812 */ /* 0x000fe400078efcff */
[----:B------:R-:W-:Y:S02]  /*1a8140*/  LOP3.LUT P6, RZ, R5, 0x2, RZ, 0xc0, !PT ;  /* 0x0000000205ff7812 */ /* 0x000fe400078cc0ff */
[----:B----4-:R-:W-:-:S05]  /*1a8150*/  PRMT R5, R2, 0x7770, RZ ;  /* 0x0000777002057816 */ /* 0x010fca00000000ff */
[----:B------:R0:W-:Y:S04]  /*1a8160*/  @P3 STG.E.U8 desc[UR4][R26.64], R5 ;  /* 0x000000051a003986 */ /* 0x0001e8000c101104 */
[----:B0-----:R-:W2:Y:S04]  /*1a8170*/  LDL.LU.64 R26, [R1+0xea0] ;  /* 0x000ea000011a7983 */ /* 0x001ea80000300a00 */
[----:B------:R-:W3:Y:S01]  /*1a8180*/  LDL.LU R28, [R1+0x7d0] ;  /* 0x0007d000011c7983 */ /* 0x000ee20000300800 */
[----:B------:R-:W-:-:S05]  /*1a8190*/  PRMT R5, R2, 0x7771, RZ ;  /* 0x0000777102057816 */ /* 0x000fca00000000ff */
[----:B------:R0:W-:Y:S02]  /*1a81a0*/  @P2 STG.E.U8 desc[UR4][R14.64], R5 ;  /* 0x000000050e002986 */ /* 0x0001e4000c101104 */
[----:B0-----:R-:W-:-:S05]  /*1a81b0*/  PRMT R5, R2, 0x7772, RZ ;  /* 0x0000777202057816 */ /* 0x001fca00000000ff */
[----:B------:R0:W-:Y:S02]  /*1a81c0*/  @P1 STG.E.U8 desc[UR4][R18.64], R5 ;  /* 0x0000000512001986 */ /* 0x0001e4000c101104 */
[----:B0-----:R-:W-:Y:S02]  /*1a81d0*/  PRMT R5, R2, 0x7773, RZ ;  /* 0x0000777302057816 */ /* 0x001fe400000000ff */
[----:B---3--:R0:W-:Y:S04]  /*1a81e0*/  STL [R1+0x5788], R28 ;  /* 0x0057881c01007387 */ /* 0x0081e80000100800 */
[----:B0-----:R-:W3:Y:S04]  /*1a81f0*/  LDL.LU.64 R28, [R1+0xea8] ;  /* 0x000ea800011c7983 */ /* 0x001ee80000300a00 */
[----:B------:R-:W4:Y:S04]  /*1a8200*/  LDL.LU.64 R10, [R1+0xe88] ;  /* 0x000e8800010a7983 */ /* 0x000f280000300a00 */
        /* <DEDUP_REMOVED lines=8> */
[----:B--2---:R0:W-:Y:S01]  /*1a8290*/  @P6 STG.E.U8 desc[UR4][R26.64], R5 ;  /* 0x000000051a006986 */ /* 0x0041e2000c101104 */
[C---:B------:R-:W-:Y:S02]  /*1a82a0*/  LOP3.LUT P6, RZ, R6.reuse, 0x80000000, RZ, 0xc0, !PT ;  /* 0x8000000006ff7812 */ /* 0x040fe400078cc0ff */
[----:B0-----:R-:W-:Y:S01]  /*1a82b0*/  PRMT R5, R7, 0x7773, RZ ;  /* 0x0000777307057816 */ /* 0x001fe200000000ff */
[----:B----4-:R0:W-:Y:S10]  /*1a82c0*/  STL.64 [R1+0x5780], R10 ;  /* 0x0057800a01007387 */ /* 0x0101f40000100a00 */
[----:B---3--:R1:W-:Y:S04]  /*1a82d0*/  @P6 STG.E.U8 desc[UR4][R28.64], R5 ;  /* 0x000000051c006986 */ /* 0x0083e8000c101104 */
[----:B0-----:R-:W2:Y:S04]  /*1a82e0*/  LDL.LU.64 R10, [R1+0xe90] ;  /* 0x000e9000010a7983 */ /* 0x001ea80000300a00 */
[----:B------:R-:W3:Y:S04]  /*1a82f0*/  LDL.LU.64 R12, [R1+0xe80] ;  /* 0x000e8000010c7983 */ /* 0x000ee80000300a00 */
        /* <DEDUP_REMOVED lines=46> */
[----:B0-----:R-:W4:Y:S04]  /*1a85e0*/  LDL.LU.64 R26, [R1+0xe38] ;  /* 0x000e3800011a7983 */ /* 0x001f280000300a00 */
[----:B------:R-:W2:Y:S04]  /*1a85f0*/  LDL.LU.64 R18, [R1+0xe30] ;  /* 0x000e300001127983 */ /* 0x000ea80000300a00 */
[----:B------:R-:W2:Y:S04]  /*1a8600*/  LDL.LU.64 R20, [R1+0xe28] ;  /* 0x000e280001147983 */ /* 0x000ea80000300a00 */
[----:B------:R-:W2:Y:S01]  /*1a8610*/  LDL.LU R28, [R1+0x7c4] ;  /* 0x0007c400011c7983 */ /* 0x000ea20000300800 */
[----:B------:R-:W-:-:S02]  /*1a8620*/  LOP3.LUT P3, RZ, R4, 0x40000, RZ, 0xc0, !PT ;  /* 0x0004000004ff7812 */ /* 0x000fc4000786c0ff */
[----:B------:R-:W-:Y:S02]  /*1a8630*/  LOP3.LUT P2, RZ, R4, 0x20000, RZ, 0xc0, !PT ;  /* 0x0002000004ff7812 */ /* 0x000fe4000784c0ff */
[----:B------:R-:W-:Y:S01]  /*1a8640*/  PRMT R5, R2, 0x7773, RZ ;  /* 0x0000777302057816 */ /* 0x000fe200000000ff */
[----:B------:R-:W4:Y:S08]  /*1a8650*/  LDL.LU.64 R22, [R1+0xe20] ;  /* 0x000e200001167983 */ /* 0x000f300000300a00 */
[----:B---3--:R0:W-:Y:S04]  /*1a8660*/  @P3 STG.E.U8 desc[UR4][R24.64], R5 ;  /* 0x0000000518003986 */ /* 0x0081e8000c101104 */
[----:B0-----:R-:W3:Y:S01]  /*1a8670*/  LDL.LU.64 R24, [R1+0xe18] ;  /* 0x000e180001187983 */ /* 0x001ee20000300a00 */
[----:B--2---:R-:W-:-:S05]  /*1a8680*/  PRMT R5, R28, 0x7770, RZ ;  /* 0x000077701c057816 */ /* 0x004fca00000000ff */
[----:B----4-:R0:W-:Y:S04]  /*1a8690*/  @P2 STG.E.U8 desc[UR4][R26.64], R5 ;  /* 0x000000051a002986 */ /* 0x0101e8000c101104 */
[----:B0-----:R-:W2:Y:S04]  /*1a86a0*/  LDL.LU.64 R26, [R1+0xe10] ;  /* 0x000e1000011a7983 */ /* 0x001ea80000300a00 */
[----:B------:R-:W4:Y:S04]  /*1a86b0*/  LDL.LU R13, [R1+0x7c8] ;  /* 0x0007c800010d7983 */ /* 0x000f280000300800 */
[----:B----4-:R0:W-:Y:S04]  /*1a86c0*/  STL [R1+0x5768], R13 ;  /* 0x0057680d01007387 */ /* 0x0101e80000100800 */
        /* <DEDUP_REMOVED lines=19> */
[----:B0-----:R-:W4:Y:S04]  /*1a8800*/  LDL.LU.64 R12, [R1+0xe00] ;  /* 0x000e0000010c7983 */ /* 0x001f280000300a00 */
[----:B------:R-:W4:Y:S02]  /*1a8810*/  LDL.LU.64 R8, [R1+0xdf0] ;  /* 0x000df00001087983 */ /* 0x000f240000300a00 */
        /* <DEDUP_REMOVED lines=13> */
[C---:B------:R-:W-:Y:S02]  /*1a88f0*/  LOP3.LUT P5, RZ, R4.reuse, 0x20, RZ, 0xc0, !PT ;  /* 0x0000002004ff7812 */ /* 0x040fe400078ac0ff */
[C---:B------:R-:W-:Y:S02]  /*1a8900*/  LOP3.LUT P4, RZ, R4.reuse, 0x10, RZ, 0xc0, !PT ;  /* 0x0000001004ff7812 */ /* 0x040fe4000788c0ff */
[C---:B------:R-:W-:Y:S02]  /*1a8910*/  LOP3.LUT P3, RZ, R4.reuse, 0x8, RZ, 0xc0, !PT ;  /* 0x0000000804ff7812 */ /* 0x040fe4000786c0ff */
[C---:B------:R-:W-:Y:S01]  /*1a8920*/  LOP3.LUT P2, RZ, R4.reuse, 0x4, RZ, 0xc0, !PT ;  /* 0x0000000404ff7812 */ /* 0x040fe2000784c0ff */
[----:B------:R-:W-:Y:S01]  /*1a8930*/  @P0 STG.E.U8 desc[UR4][R20.64], R5 ;  /* 0x0000000514000986 */ /* 0x000fe2000c101104 */
[C---:B------:R-:W-:Y:S02]  /*1a8940*/  LOP3.LUT P1, RZ, R4.reuse, 0x2, RZ, 0xc0, !PT ;  /* 0x0000000204ff7812 */ /* 0x040fe4000782c0ff */
[----:B------:R-:W-:-:S02]  /*1a8950*/  LOP3.LUT P0, RZ, R4, 0x1, RZ, 0xc0, !PT ;  /* 0x0000000104ff7812 */ /* 0x000fc4000780c0ff */
[----:B------:R-:W-:-:S05]  /*1a8960*/  PRMT R4, R28, 0x7773, RZ ;  /* 0x000077731c047816 */ /* 0x000fca00000000ff */
[----:B------:R0:W-:Y:S01]  /*1a8970*/  @P6 STG.E.U8 desc[UR4][R22.64], R4 ;  /* 0x0000000416006986 */ /* 0x0001e2000c101104 */
[----:B------:R-:W-:Y:S02]  /*1a8980*/  LOP3.LUT P6, RZ, R6, 0x2000000, RZ, 0xc0, !PT ;  /* 0x0200000006ff7812 */ /* 0x000fe400078cc0ff */
[----:B0-----:R-:W-:-:S11]  /*1a8990*/  PRMT R4, R0, 0x7770, RZ ;  /* 0x0000777000047816 */ /* 0x001fd600000000ff */
[----:B---3--:R0:W-:Y:S01]  /*1a89a0*/  @P6 STG.E.U8 desc[UR4][R24.64], R4 ;  /* 0x0000000418006986 */ /* 0x0081e2000c101104 */
[----:B------:R-:W-:Y:S02]  /*1a89b0*/  LOP3.LUT P6, RZ, R6, 0x1000000, RZ, 0xc0, !PT ;  /* 0x0100000006ff7812 */ /* 0x000fe400078cc0ff */
[----:B0-----:R-:W-:-:S11]  /*1a89c0*/  PRMT R4, R0, 0x7771, RZ ;  /* 0x0000777100047816 */ /* 0x001fd600000000ff */
[----:B--2---:R0:W-:Y:S01]  /*1a89d0*/  @P6 STG.E.U8 desc[UR4][R26.64], R4 ;  /* 0x000000041a006986 */ /* 0x0041e2000c101104 */
[----:B------:R-:W-:Y:S02]  /*1a89e0*/  LOP3.LUT P6, RZ, R6, 0x800000, RZ, 0xc0, !PT ;  /* 0x0080000006ff7812 */ /* 0x000fe400078cc0ff */
[----:B0-----:R-:W-:Y:S01]  /*1a89f0*/  PRMT R4, R0, 0x7772, RZ ;  /* 0x0000777200047816 */ /* 0x001fe200000000ff */
[----:B----4-:R0:W-:Y:S10]  /*1a8a00*/  STL.64 [R1+0x5760], R8 ;  /* 0x0057600801007387 */ /* 0x0101f40000100a00 */
        /* <DEDUP_REMOVED lines=12> */
[----:B-1----:R-:W2:Y:S01]  /*1a8ad0*/  LDL.LU.64 R12, [R1+0x5770] ;  /* 0x00577000010c7983 */ /* 0x002ea20000300a00 */
[----:B------:R-:W-:-:S02]  /*1a8ae0*/  LOP3.LUT P6, RZ, R6, 0x400000, RZ, 0xc0, !PT ;  /* 0x0040000006ff7812 */ /* 0x000fc400078cc0ff */
[----:B------:R-:W-:Y:S02]  /*1a8af0*/  PRMT R4, R0, 0x7773, RZ ;  /* 0x0000777300047816 */ /* 0x000fe400000000ff */
[----:B------:R-:W3:Y:S09]  /*1a8b00*/  LDL.LU R0, [R1+0x576c] ;  /* 0x00576c0001007983 */ /* 0x000ef20000300800 */
[----:B--2---:R0:W-:Y:S04]  /*1a8b10*/  @P6 STG.E.U8 desc[UR4][R12.64], R4 ;  /* 0x000000040c006986 */ /* 0x0041e8000c101104 */
[----:B0-----:R-:W2:Y:S01]  /*1a8b20*/  LDL.LU R13, [R1+0x5768] ;  /* 0x00576800010d7983 */ /* 0x001ea20000300800 */
        /* <DEDUP_REMOVED lines=24> */
[----:B------:R0:W-:Y:S04]  /*1a8cb0*/  @P0 STG.E.U8 desc[UR4][R26.64], R4 ;  /* 0x000000041a000986 */ /* 0x0001e8000c101104 */
[----:B0-----:R-:W2:Y:S01]  /*1a8cc0*/  LDL.LU.64 R26, [R1+0xda8] ;  /* 0x000da800011a7983 */ /* 0x001ea20000300a00 */
[----:B------:R-:W-:-:S03]  /*1a8cd0*/  LOP3.LUT P4, RZ, R0, 0x80000000, RZ, 0xc0, !PT ;  /* 0x8000000000ff7812 */ /* 0x000fc6000788c0ff */
[----:B------:R-:W3:Y:S04]  /*1a8ce0*/  LDL.LU.64 R14, [R1+0xda0] ;  /* 0x000da000010e7983 */ /* 0x000ee80000300a00 */
[----:B------:R-:W4:Y:S01]  /*1a8cf0*/  LDL.LU.64 R18, [R1+0xd98] ;  /* 0x000d980001127983 */ /* 0x000f220000300a00 */
[----:B------:R-:W-:-:S03]  /*1a8d00*/  PRMT R4, R28, 0x7772, RZ ;  /* 0x000077721c047816 */ /* 0x000fc600000000ff */
[----:B------:R-:W3:Y:S04]  /*1a8d10*/  LDL.LU.64 R20, [R1+0xd90] ;  /* 0x000d900001147983 */ /* 0x000ee80000300a00 */
[----:B------:R-:W3:Y:S04]  /*1a8d20*/  LDL.LU.64 R22, [R1+0xd88] ;  /* 0x000d880001167983 */ /* 0x000ee80000300a00 */
[----:B------:R-:W3:Y:S04]  /*1a8d30*/  LDL.LU R2, [R1+0x790] ;  /* 0x0007900001027983 */ /* 0x000ee80000300800 */
[----:B------:R-:W3:Y:S04]  /*1a8d40*/  LDL.LU.64 R24, [R1+0xd80] ;  /* 0x000d800001187983 */ /* 0x000ee80000300a00 */
[----:B------:R-:W3:Y:S04]  /*1a8d50*/  LDL.LU R29, [R1+0x630] ;  /* 0x00063000011d7983 */ /* 0x000ee80000300800 */
[----:B--2---:R0:W-:Y:S04]  /*1a8d60*/  @P4 STG.E.U8 desc[UR4][R26.64], R4 ;  /* 0x000000041a004986 */ /* 0x0041e8000c101104 */
[----:B0-----:R-:W2:Y:S01]  /*1a8d70*/  LDL.LU.64 R26, [R1+0xd70] ;  /* 0x000d7000011a7983 */ /* 0x001ea20000300a00 */
[----:B------:R-:W-:-:S03]  /*1a8d80*/  PRMT R4, R28, 0x7773, RZ ;  /* 0x000077731c047816 */ /* 0x000fc600000000ff */
        /* <DEDUP_REMOVED lines=18> */
[----:B------:R-:W-:Y:S01]  /*1a8eb0*/  LOP3.LUT P3, RZ, R0, 0x40000000, RZ, 0xc0, !PT ;  /* 0x4000000000ff7812 */ /* 0x000fe2000786c0ff */
[----:B--2---:R0:W-:Y:S04]  /*1a8ec0*/  STL.64 [R1+0x5758], R8 ;  /* 0x0057580801007387 */ /* 0x0041e80000100a00 */
[----:B0-----:R-:W2:Y:S04]  /*1a8ed0*/  LDL.LU.64 R8, [R1+0xd78] ;  /* 0x000d780001087983 */ /* 0x001ea80000300a00 */
[----:B------:R-:W-:-:S02]  /*1a8ee0*/  @P6 LOP3.LUT R6, R6, 0x8000, RZ, 0xfc, !PT ;  /* 0x0000800006066812 */ /* 0x000fc400078efcff */
[C---:B------:R-:W-:Y:S02]  /*1a8ef0*/  LOP3.LUT P6, RZ, R0.reuse, 0x1000000, RZ, 0xc0, !PT ;  /* 0x0100000000ff7812 */ /* 0x040fe400078cc0ff */
[C---:B------:R-:W-:Y:S02]  /*1a8f00*/  LOP3.LUT P2, RZ, R0.reuse, 0x20000000, RZ, 0xc0, !PT ;  /* 0x2000000000ff7812 */ /* 0x040fe4000784c0ff */
[----:B------:R-:W-:Y:S02]  /*1a8f10*/  LOP3.LUT P1, RZ, R0, 0x10000000, RZ, 0xc0, !PT ;  /* 0x1000000000ff7812 */ /* 0x000fe4000782c0ff */
[----:B------:R-:W-:Y:S01]  /*1a8f20*/  LOP3.LUT R6, R6, 0xfffeffff, RZ, 0xc0, !PT ;  /* 0xfffeffff06067812 */ /* 0x000fe200078ec0ff */
[----:B---3--:R0:W-:Y:S01]  /*1a8f30*/  @P3 STG.E.U8 desc[UR4][R14.64], R4 ;  /* 0x000000040e003986 */ /* 0x0081e2000c101104 */
[----:B------:R-:W-:-:S03]  /*1a8f40*/  LOP3.LUT P0, RZ, R0, 0x8000000, RZ, 0xc0, !PT ;  /* 0x0800000000ff7812 */ /* 0x000fc6000780c0ff */
[----:B------:R-:W3:Y:S04]  /*1a8f50*/  LDL.LU.64 R10, [R1+0xd58] ;  /* 0x000d5800010a7983 */ /* 0x000ee80000300a00 */
[----:B------:R-:W3:Y:S04]  /*1a8f60*/  LDL.LU.64 R12, [R1+0xd48] ;  /* 0x000d4800010c7983 */ /* 0x000ee80000300a00 */
[----:B------:R-:W3:Y:S01]  /*1a8f70*/  LDL.LU.64 R16, [R1+0xd50] ;  /* 0x000d500001107983 */ /* 0x000ee20000300a00 */
[----:B------:R-:W-:Y:S02]  /*1a8f80*/  @P6 LOP3.LUT R6, R6, 0x10000, RZ, 0xfc, !PT ;  /* 0x0001000006066812 */ /* 0x000fe400078efcff */
[----:B------:R-:W-:-:S02]  /*1a8f90*/  LOP3.LUT P6, RZ, R0, 0x2000000, RZ, 0xc0, !PT ;  /* 0x0200000000ff7812 */ /* 0x000fc400078cc0ff */
[----:B0-----:R-:W-:Y:S02]  /*1a8fa0*/  PRMT R4, R2, 0x7770, RZ ;  /* 0x0000777002047816 */ /* 0x001fe400000000ff */
[----:B------:R-:W-:Y:S01]  /*1a8fb0*/  LOP3.LUT R6, R6, 0xfffdffff, RZ, 0xc0, !PT ;  /* 0xfffdffff06067812 */ /* 0x000fe200078ec0ff */
[----:B------:R-:W3:Y:S04]  /*1a8fc0*/  LDL.LU.64 R14, [R1+0xd40] ;  /* 0x000d4000010e7983 */ /* 0x000ee80000300a00 */
[----:B----4-:R0:W-:Y:S04]  /*1a8fd0*/  @P2 STG.E.U8 desc[UR4][R18.64], R4 ;  /* 0x0000000412002986 */ /* 0x0101e8000c101104 */
[----:B------:R-:W-:-:S02]  /*1a8fe0*/  @P6 LOP3.LUT R6, R6, 0x20000, RZ, 0xfc, !PT ;  /* 0x0002000006066812 */ /* 0x000fc400078efcff */
[----:B0-----:R-:W-:Y:S02]  /*1a8ff0*/  PRMT R4, R2, 0x7771, RZ ;  /* 0x0000777102047816 */ /* 0x001fe400000000ff */
[----:B------:R-:W-:Y:S01]  /*1a9000*/  LOP3.LUT P6, RZ, R0, 0x4000000, RZ, 0xc0, !PT ;  /* 0x0400000000ff7812 */ /* 0x000fe200078cc0ff */
[----:B------:R-:W4:Y:S04]  /*1a9010*/  LDL.LU.64 R18, [R1+0xd38] ;  /* 0x000d380001127983 */ /* 0x000f280000300a00 */
[----:B------:R0:W-:Y:S02]  /*1a9020*/  @P1 STG.E.U8 desc[UR4][R20.64], R4 ;  /* 0x0000000414001986 */ /* 0x0001e4000c101104 */
[C---:B0-----:R-:W-:Y:S02]  /*1a9030*/  PRMT R4, R2.reuse, 0x7772, RZ ;  /* 0x0000777202047816 */ /* 0x041fe400000000ff */
[----:B------:R-:W3:Y:S04]  /*1a9040*/  LDL.LU.64 R20, [R1+0xd30] ;  /* 0x000d300001147983 */ /* 0x000ee80000300a00 */
[----:B------:R0:W-:Y:S02]  /*1a9050*/  @P0 STG.E.U8 desc[UR4][R22.64], R4 ;  /* 0x0000000416000986 */ /* 0x0001e4000c101104 */
[----:B0-----:R-:W-:-:S02]  /*1a9060*/  PRMT R4, R2, 0x7773, RZ ;  /* 0x0000777302047816 */ /* 0x001fc400000000ff */
[----:B------:R-:W3:Y:S04]  /*1a9070*/  LDL.LU.64 R22, [R1+0xd20] ;  /* 0x000d200001167983 */ /* 0x000ee80000300a00 */
[----:B------:R0:W-:Y:S01]  /*1a9080*/  @P6 STG.E.U8 desc[UR4][R24.64], R4 ;  /* 0x0000000418006986 */ /* 0x0001e2000c101104 */
[C---:B------:R-:W-:Y:S02]  /*1a9090*/  LOP3.LUT P6, RZ, R6.reuse, 0x20000, RZ, 0xc0, !PT ;  /* 0x0002000006ff7812 */ /* 0x040fe400078cc0ff */
[----:B0-----:R-:W-:Y:S01]  /*1a90a0*/  PRMT R4, R29, 0x7770, RZ ;  /* 0x000077701d047816 */ /* 0x001fe200000000ff */
[----:B------:R-:W3:Y:S10]  /*1a90b0*/  LDL.LU.64 R24, [R1+0xd28] ;  /* 0x000d280001187983 */ /* 0x000ef40000300a00 */
        /* <DEDUP_REMOVED lines=38> */
[----:B------:R-:W2:Y:S04]  /*1a9320*/  LDL.LU R3, [R1+0x5748] ;  /* 0x0057480001037983 */ /* 0x000ea80000300800 */
[----:B------:R0:W-:Y:S04]  /*1a9330*/  @P1 STG.E.U8 desc[UR4][R24.64], R4 ;  /* 0x0000000418001986 */ /* 0x0001e8000c101104 */
[----:B0-----:R-:W3:Y:S01]  /*1a9340*/  LDL.LU.64 R24, [R1+0xd10] ;  /* 0x000d100001187983 */ /* 0x001ee20000300a00 */
[----:B------:R-:W-:-:S05]  /*1a9350*/  PRMT R4, R2, 0x7770, RZ ;  /* 0x0000777002047816 */ /* 0x000fca00000000ff */
[----:B------:R0:W-:Y:S04]  /*1a9360*/  @P0 STG.E.U8 desc[UR4][R26.64], R4 ;  /* 0x000000041a000986 */ /* 0x0001e8000c101104 */
[----:B0-----:R-:W4:Y:S04]  /*1a9370*/  LDL.LU.64 R26, [R1+0xd08] ;  /* 0x000d0800011a7983 */ /* 0x001f280000300a00 */
[----:B------:R-:W2:Y:S04]  /*1a9380*/  LDL.LU.64 R12, [R1+0xd00] ;  /* 0x000d0000010c7983 */ /* 0x000ea80000300a00 */
[----:B------:R-:W2:Y:S04]  /*1a9390*/  LDL.LU.64 R16, [R1+0xcf8] ;  /* 0x000cf80001107983 */ /* 0x000ea80000300a00 */
[----:B------:R-:W2:Y:S04]  /*1a93a0*/  LDL.LU.64 R14, [R1+0xcf0] ;  /* 0x000cf000010e7983 */ /* 0x000ea80000300a00 */
[----:B------:R-:W2:Y:S04]  /*1a93b0*/  LDL.LU.64 R18, [R1+0xce8] ;  /* 0x000ce80001127983 */ /* 0x000ea80000300a00 */
[----:B------:R-:W2:Y:S01]  /*1a93c0*/  LDL.LU R21, [R1+0x638] ;  /* 0x0006380001157983 */ /* 0x000ea20000300800 */
[----:B------:R-:W-:-:S02]  /*1a93d0*/  LOP3.LUT P1, RZ, R0, 0x1, RZ, 0xc0, !PT ;  /* 0x0000000100ff7812 */ /* 0x000fc4000782c0ff */
[----:B------:R-:W-:Y:S02]  /*1a93e0*/  LOP3.LUT R6, R6, 0xffffffdf, RZ, 0xc0, !PT ;  /* 0xffffffdf06067812 */ /* 0x000fe400078ec0ff */
[C---:B------:R-:W-:Y:S01]  /*1a93f0*/  LOP3.LUT P5, RZ, R0.reuse, 0x1000, RZ, 0xc0, !PT ;  /* 0x0000100000ff7812 */ /* 0x040fe200078ac0ff */
[----:B------:R-:W2:Y:S01]  /*1a9400*/  LDL.LU.64 R22, [R1+0xce0] ;  /* 0x000ce00001167983 */ /* 0x000ea20000300a00 */
[C---:B------:R-:W-:Y:S02]  /*1a9410*/  LOP3.LUT P3, RZ, R0.reuse, 0x800, RZ, 0xc0, !PT ;  /* 0x0000080000ff7812 */ /* 0x040fe4000786c0ff */
[C---:B------:R-:W-:Y:S02]  /*1a9420*/  LOP3.LUT P4, RZ, R0.reuse, 0x400, RZ, 0xc0, !PT ;  /* 0x0000040000ff7812 */ /* 0x040fe4000788c0ff */
[C---:B------:R-:W-:Y:S02]  /*1a9430*/  LOP3.LUT P2, RZ, R0.reuse, 0x200, RZ, 0xc0, !PT ;  /* 0x0000020000ff7812 */ /* 0x040fe4000784c0ff */
[----:B------:R-:W-:-:S02]  /*1a9440*/  LOP3.LUT P0, RZ, R0, 0x100, RZ, 0xc0, !PT ;  /* 0x0000010000ff7812 */ /* 0x000fc4000780c0ff */
[----:B------:R-:W-:Y:S01]  /*1a9450*/  LOP3.LUT P6, RZ, R0, 0x80, RZ, 0xc0, !PT ;  /* 0x0000008000ff7812 */ /* 0x000fe200078cc0ff */
[----:B------:R-:W2:Y:S01]  /*1a9460*/  LDL.LU R29, [R1+0x79c] ;  /* 0x00079c00011d7983 */ /* 0x000ea20000300800 */
        /* <DEDUP_REMOVED lines=18> */
[----:B---3--:R0:W-:Y:S04]  /*1a9590*/  @P5 STG.E.U8 desc[UR4][R24.64], R0 ;  /* 0x0000000018005986 */ /* 0x0081e8000c101104 */
[----:B0-----:R-:W3:Y:S01]  /*1a95a0*/  LDL.LU.64 R24, [R1+0xcd8] ;  /* 0x000cd80001187983 */ /* 0x001ee20000300a00 */
[----:B------:R-:W-:-:S05]  /*1a95b0*/  PRMT R0, R2, 0x7772, RZ ;  /* 0x0000777202007816 */ /* 0x000fca00000000ff */
[----:B----4-:R0:W-:Y:S04]  /*1a95c0*/  @P3 STG.E.U8 desc[UR4][R26.64], R0 ;  /* 0x000000001a003986 */ /* 0x0101e8000c101104 */
[----:B0-----:R-:W4:Y:S04]  /*1a95d0*/  LDL.LU.64 R26, [R1+0xcd0] ;  /* 0x000cd000011a7983 */ /* 0x001f280000300a00 */
[----:B------:R-:W4:Y:S04]  /*1a95e0*/  LDL.LU.64 R8, [R1+0xcc0] ;  /* 0x000cc00001087983 */ /* 0x000f280000300a00 */
[----:B------:R-:W4:Y:S01]  /*1a95f0*/  LDL.LU.64 R10, [R1+0xcc8] ;  /* 0x000cc800010a7983 */ /* 0x000f220000300a00 */
[----:B------:R-:W-:-:S03]  /*1a9600*/  PRMT R0, R2, 0x7773, RZ ;  /* 0x0000777302007816 */ /* 0x000fc600000000ff */
[----:B------:R-:W4:Y:S04]  /*1a9610*/  LDL.LU R28, [R1+0x63c] ;  /* 0x00063c00011c7983 */ /* 0x000f280000300800 */
[----:B--2---:R0:W-:Y:S04]  /*1a9620*/  @P4 STG.E.U8 desc[UR4][R12.64], R0 ;  /* 0x000000000c004986 */ /* 0x0041e8000c101104 */
[----:B0-----:R-:W2:Y:S01]  /*1a9630*/  LDL.LU.64 R12, [R1+0xcb8] ;  /* 0x000cb800010c7983 */ /* 0x001ea20000300a00 */
[----:B------:R-:W-:-:S05]  /*1a9640*/  PRMT R0, R21, 0x7770, RZ ;  /* 0x0000777015007816 */ /* 0x000fca00000000ff */
[----:B------:R0:W-:Y:S02]  /*1a9650*/  @P2 STG.E.U8 desc[UR4][R16.64], R0 ;  /* 0x0000000010002986 */ /* 0x0001e4000c101104 */
[C---:B0-----:R-:W-:Y:S02]  /*1a9660*/  PRMT R0, R21.reuse, 0x7771, RZ ;  /* 0x0000777115007816 */ /* 0x041fe400000000ff */
[----:B------:R-:W2:Y:S04]  /*1a9670*/  LDL.LU.64 R16, [R1+0xcb0] ;  /* 0x000cb00001107983 */ /* 0x000ea80000300a00 */
[----:B------:R0:W-:Y:S04]  /*1a9680*/  @P0 STG.E.U8 desc[UR4][R14.64], R0 ;  /* 0x000000000e000986 */ /* 0x0001e8000c101104 */
[----:B0-----:R-:W2:Y:S01]  /*1a9690*/  LDL.LU.64 R14, [R1+0xca8] ;  /* 0x000ca800010e7983 */ /* 0x001ea20000300a00 */
[----:B------:R-:W-:-:S05]  /*1a96a0*/  PRMT R0, R21, 0x7772, RZ ;  /* 0x0000777215007816 */ /* 0x000fca00000000ff */
[----:B------:R0:W-:Y:S04]  /*1a96b0*/  @P6 STG.E.U8 desc[UR4][R18.64], R0 ;  /* 0x0000000012006986 */ /* 0x0001e8000c101104 */
[----:B0-----:R-:W2:Y:S04]  /*1a96c0*/  LDL.LU.64 R18, [R1+0xca0] ;  /* 0x000ca00001127983 */ /* 0x001ea80000300a00 */
[----:B------:R-:W2:Y:S01]  /*1a96d0*/  LDL.LU R2, [R1+0x640] ;  /* 0x0006400001027983 */ /* 0x000ea20000300800 */
[----:B------:R-:W-:-:S03]  /*1a96e0*/  PRMT R0, R21, 0x7773, RZ ;  /* 0x0000777315007816 */ /* 0x000fc600000000ff */
[----:B------:R-:W2:Y:S04]  /*1a96f0*/  LDL.LU.64 R20, [R1+0xc90] ;  /* 0x000c900001147983 */ /* 0x000ea80000300a00 */
[----:B------:R0:W-:Y:S01]  /*1a9700*/  @P1 STG.E.U8 desc[UR4][R22.64], R0 ;  /* 0x0000000016001986 */ /* 0x0001e2000c101104 */
[----:B------:R-:W-:Y:S02]  /*1a9710*/  LOP3.LUT P1, RZ, R6, 0x400, RZ, 0xc0, !PT ;  /* 0x0000040006ff7812 */ /* 0x000fe4000782c0ff */
[----:B0-----:R-:W-:Y:S02]  /*1a9720*/  PRMT R0, R29, 0x7770, RZ ;  /* 0x000077701d007816 */ /* 0x001fe400000000ff */
[C---:B------:R-:W-:Y:S02]  /*1a9730*/  LOP3.LUT P5, RZ, R3.reuse, 0x80000000, RZ, 0xc0, !PT ;  /* 0x8000000003ff7812 */ /* 0x040fe400078ac0ff */
[----:B------:R-:W-:-:S02]  /*1a9740*/  LOP3.LUT P3, RZ, R3, 0x40000000, RZ, 0xc0, !PT ;  /* 0x4000000003ff7812 */ /* 0x000fc4000786c0ff */
[----:B------:R-:W-:Y:S01]  /*1a9750*/  LOP3.LUT P4, RZ, R3, 0x20000000, RZ, 0xc0, !PT ;  /* 0x2000000003ff7812 */ /* 0x000fe2000788c0ff */
[----:B------:R-:W2:Y:S04]  /*1a9760*/  LDL.LU.64 R22, [R1+0xc98] ;  /* 0x000c980001167983 */ /* 0x000ea80000300a00 */
[----:B---3--:R0:W-:Y:S01]  /*1a9770*/  @P1 STG.E.U8 desc[UR4][R24.64], R0 ;  /* 0x0000000018001986 */ /* 0x0081e2000c101104 */
[C---:B------:R-:W-:Y:S02]  /*1a9780*/  LOP3.LUT P1, RZ, R6.reuse, 0x200, RZ, 0xc0, !PT ;  /* 0x0000020006ff7812 */ /* 0x040fe4000782c0ff */
        /* <DEDUP_REMOVED lines=12> */
[----:B--2---:R0:W-:Y:S01]  /*1a9850*/  @P1 STG.E.U8 desc[UR4][R12.64], R0 ;  /* 0x000000000c001986 */ /* 0x0041e2000c101104 */
[----:B------:R-:W-:Y:S02]  /*1a9860*/  LOP3.LUT P1, RZ, R6, 0x20, RZ, 0xc0, !PT ;  /* 0x0000002006ff7812 */ /* 0x000fe4000782c0ff */
[----:B0-----:R-:W-:-:S11]  /*1a9870*/  PRMT R0, R28, 0x7771, RZ ;  /* 0x000077711c007816 */ /* 0x001fd600000000ff */
[----:B------:R0:W-:Y:S02]  /*1a9880*/  @P1 STG.E.U8 desc[UR4][R16.64], R0 ;  /* 0x0000000010001986 */ /* 0x0001e4000c101104 */
[----:B0-----:R-:W-:-:S05]  /*1a9890*/  PRMT R0, R28, 0x7772, RZ ;  /* 0x000077721c007816 */ /* 0x001fca00000000ff */
[----:B------:R0:W-:Y:S02]  /*1a98a0*/  @P5 STG.E.U8 desc[UR4][R14.64], R0 ;  /* 0x000000000e005986 */ /* 0x0001e4000c101104 */
[----:B0-----:R-:W-:Y:S02]  /*1a98b0*/  PRMT R0, R28, 0x7773, RZ ;  /* 0x000077731c007816 */ /* 0x001fe400000000ff */
[----:B------:R-:W2:Y:S04]  /*1a98c0*/  LDL.LU R28, [R1+0x620] ;  /* 0x00062000011c7983 */ /* 0x000ea80000300800 */
[----:B------:R0:W-:Y:S02]  /*1a98d0*/  @P3 STG.E.U8 desc[UR4][R18.64], R0 ;  /* 0x0000000012003986 */ /* 0x0001e4000c101104 */
[----:B0-----:R-:W-:-:S02]  /*1a98e0*/  PRMT R0, R2, 0x7770, RZ ;  /* 0x0000777002007816 */ /* 0x001fc400000000ff */
[----:B------:R-:W2:Y:S04]  /*1a98f0*/  LDL.LU.64 R18, [R1+0xc88] ;  /* 0x000c880001127983 */ /* 0x000ea80000300a00 */
[----:B------:R0:W-:Y:S04]  /*1a9900*/  @P4 STG.E.U8 desc[UR4][R20.64], R0 ;  /* 0x0000000014004986 */ /* 0x0001e8000c101104 */
[----:B0-----:R-:W2:Y:S04]  /*1a9910*/  LDL.LU.64 R20, [R1+0xc80] ;  /* 0x000c800001147983 */ /* 0x001ea80000300a00 */
[----:B------:R-:W2:Y:S01]  /*1a9920*/  LDL.LU.64 R12, [R1+0xc60] ;  /* 0x000c6000010c7983 */ /* 0x000ea20000300a00 */
[----:B------:R-:W-:-:S02]  /*1a9930*/  LOP3.LUT P2, RZ, R3, 0x10000000, RZ, 0xc0, !PT ;  /* 0x1000000003ff7812 */ /* 0x000fc4000784c0ff */
[C---:B------:R-:W-:Y:S02]  /*1a9940*/  LOP3.LUT P0, RZ, R3.reuse, 0x8000000, RZ, 0xc0, !PT ;  /* 0x0800000003ff7812 */ /* 0x040fe4000780c0ff */
[----:B------:R-:W-:Y:S02]  /*1a9950*/  PRMT R0, R2, 0x7771, RZ ;  /* 0x0000777102007816 */ /* 0x000fe400000000ff */
[C---:B------:R-:W-:Y:S02]  /*1a9960*/  LOP3.LUT P6, RZ, R3.reuse, 0x4000000, RZ, 0xc0, !PT ;  /* 0x0400000003ff7812 */ /* 0x040fe400078cc0ff */
[C---:B------:R-:W-:Y:S02]  /*1a9970*/  LOP3.LUT P1, RZ, R3.reuse, 0x2000000, RZ, 0xc0, !PT ;  /* 0x0200000003ff7812 */ /* 0x040fe4000782c0ff */
[----:B------:R-:W-:-:S03]  /*1a9980*/  LOP3.LUT P5, RZ, R3, 0x1000000, RZ, 0xc0, !PT ;  /* 0x0100000003ff7812 */ /* 0x000fc600078ac0ff */
[----:B------:R-:W-:Y:S04]  /*1a9990*/  @P2 STG.E.U8 desc[UR4][R22.64], R0 ;  /* 0x0000000016002986 */ /* 0x000fe8000c101104 */
[----:B--2---:R0:W-:Y:S04]  /*1a99a0*/  STL.64 [R1+0x5740], R12 ;  /* 0x0057400c01007387 */ /* 0x0041e80000100a00 */
[----:B0-----:R-:W2:Y:S01]  /*1a99b0*/  LDL.LU.64 R12, [R1+0xc78] ;  /* 0x000c7800010c7983 */ /* 0x001ea20000300a00 */
[----:B------:R-:W-:Y:S02]  /*1a99c0*/  PRMT R0, R2, 0x7772, RZ ;  /* 0x0000777202007816 */ /* 0x000fe400000000ff */
[----:B------:R-:W-:-:S02]  /*1a99d0*/  PRMT R10, R28, 0x7770, RZ ;  /* 0x000077701c0a7816 */ /* 0x000fc400000000ff */
[----:B------:R-:W-:Y:S01]  /*1a99e0*/  LOP3.LUT P3, RZ, R3, 0x800000, RZ, 0xc0, !PT ;  /* 0x0080000003ff7812 */ /* 0x000fe2000786c0ff */
[----:B------:R-:W2:Y:S04]  /*1a99f0*/  LDL.LU.64 R16, [R1+0xc58] ;  /* 0x000c580001107983 */ /* 0x000ea80000300a00 */
[----:B---3--:R0:W-:Y:S04]  /*1a9a00*/  @P0 STG.E.U8 desc[UR4][R24.64], R0 ;  /* 0x0000000018000986 */ /* 0x0081e8000c101104 */
[----:B------:R-:W3:Y:S04]  /*1a9a10*/  LDL.LU.64 R14, [R1+0xc50] ;  /* 0x000c5000010e7983 */ /* 0x000ee80000300a00 */
[----:B------:R-:W3:Y:S01]  /*1a9a20*/  LDL.LU.64 R22, [R1+0xc48] ;  /* 0x000c480001167983 */ /* 0x000ee20000300a00 */
[----:B0-----:R-:W-:-:S03]  /*1a9a30*/  PRMT R0, R2, 0x7773, RZ ;  /* 0x0000777302007816 */ /* 0x001fc600000000ff */
[----:B------:R-:W3:Y:S04]  /*1a9a40*/  LDL.LU R2, [R1+0x644] ;  /* 0x0006440001027983 */ /* 0x000ee80000300800 */
[----:B----4-:R0:W-:Y:S04]  /*1a9a50*/  @P6 STG.E.U8 desc[UR4][R26.64], R0 ;  /* 0x000000001a006986 */ /* 0x0101e8000c101104 */
[----:B------:R1:W-:Y:S04]  /*1a9a60*/  @P1 STG.E.U8 desc[UR4][R18.64], R10 ;  /* 0x0000000a12001986 */ /* 0x0003e8000c101104 */
[----:B0-----:R-:W4:Y:S01]  /*1a9a70*/  LDL.LU.64 R26, [R1+0xc40] ;  /* 0x000c4000011a7983 */ /* 0x001f220000300a00 */
[----:B-1----:R-:W-:-:S03]  /*1a9a80*/  PRMT R10, R28, 0x7771, RZ ;  /* 0x000077711c0a7816 */ /* 0x002fc600000000ff */
[----:B------:R-:W3:Y:S04]  /*1a9a90*/  LDL.LU R24, [R1+0x624] ;  /* 0x0006240001187983 */ /* 0x000ee80000300800 */
[----:B------:R-:W3:Y:S04]  /*1a9aa0*/  LDL.LU.64 R18, [R1+0xc38] ;  /* 0x000c380001127983 */ /* 0x000ee80000300a00 */
[----:B------:R0:W-:Y:S02]  /*1a9ab0*/  @P5 STG.E.U8 desc[UR4][R20.64], R10 ;  /* 0x0000000a14005986 */ /* 0x0001e4000c101104 */
[----:B0-----:R-:W-:-:S02]  /*1a9ac0*/  PRMT R10, R28, 0x7772, RZ ;  /* 0x000077721c0a7816 */ /* 0x001fc400000000ff */
[----:B------:R-:W3:Y:S04]  /*1a9ad0*/  LDL.LU.64 R20, [R1+0xc28] ;  /* 0x000c280001147983 */ /* 0x000ee80000300a00 */
[----:B--2---:R0:W-:Y:S04]  /*1a9ae0*/  @P3 STG.E.U8 desc[UR4][R12.64], R10 ;  /* 0x0000000a0c003986 */ /* 0x0041e8000c101104 */
[----:B0-----:R-:W2:Y:S01]  /*1a9af0*/  LDL.LU.64 R12, [R1+0x5740] ;  /* 0x00574000010c7983 */ /* 0x001ea20000300a00 */
[----:B------:R-:W-:-:S04]  /*1a9b00*/  LOP3.LUT P6, RZ, R3, 0x2000, RZ, 0xc0, !PT ;  /* 0x0000200003ff7812 */ /* 0x000fc800078cc0ff */
[----:B------:R-:W-:Y:S02]  /*1a9b10*/  P2R R0, PR, RZ, 0x40 ;  /* 0x00000040ff007803 */ /* 0x000fe40000000000 */
[C---:B------:R-:W-:Y:S02]  /*1a9b20*/  LOP3.LUT P6, RZ, R3.reuse, 0x4000, RZ, 0xc0, !PT ;  /* 0x0000400003ff7812 */ /* 0x040fe400078cc0ff */
[C---:B------:R-:W-:Y:S02]  /*1a9b30*/  LOP3.LUT P4, RZ, R3.reuse, 0x400000, RZ, 0xc0, !PT ;  /* 0x0040000003ff7812 */ /* 0x040fe4000788c0ff */
[----:B------:R-:W-:Y:S02]  /*1a9b40*/  P2R R4, PR, RZ, 0x40 ;  /* 0x00000040ff047803 */ /* 0x000fe40000000000 */
[----:B------:R-:W-:-:S04]  /*1a9b50*/  LOP3.LUT P6, RZ, R3, 0x8000, RZ, 0xc0, !PT ;  /* 0x0000800003ff7812 */ /* 0x000fc800078cc0ff */
[----:B------:R-:W-:Y:S02]  /*1a9b60*/  P2R R5, PR, RZ, 0x40 ;  /* 0x00000040ff057803 */ /* 0x000fe40000000000 */
[C---:B------:R-:W-:Y:S02]  /*1a9b70*/  LOP3.LUT P6, RZ, R3.reuse, 0x10000, RZ, 0xc0, !PT ;  /* 0x0001000003ff7812 */ /* 0x040fe400078cc0ff */
[C---:B------:R-:W-:Y:S02]  /*1a9b80*/  LOP3.LUT P2, RZ, R3.reuse, 0x200000, RZ, 0xc0, !PT ;  /* 0x0020000003ff7812 */ /* 0x040fe4000784c0ff */
[----:B------:R-:W-:Y:S02]  /*1a9b90*/  PRMT R10, R28, 0x7773, RZ ;  /* 0x000077731c0a7816 */ /* 0x000fe400000000ff */
[----:B------:R-:W-:Y:S02]  /*1a9ba0*/  P2R R7, PR, RZ, 0x40 ;  /* 0x00000040ff077803 */ /* 0x000fe40000000000 */
[----:B------:R-:W-:-:S02]  /*1a9bb0*/  LOP3.LUT P6, RZ, R3, 0x20000, RZ, 0xc0, !PT ;  /* 0x0002000003ff7812 */ /* 0x000fc400078cc0ff */
[C---:B------:R-:W-:Y:S01]  /*1a9bc0*/  LOP3.LUT P0, RZ, R3.reuse, 0x100000, RZ, 0xc0, !PT ;  /* 0x0010000003ff7812 */ /* 0x040fe2000780c0ff */
[----:B------:R-:W4:Y:S01]  /*1a9bd0*/  LDL.LU.64 R28, [R1+0xc20] ;  /* 0x000c2000011c7983 */ /* 0x000f220000300a00 */
[----:B------:R-:W-:Y:S02]  /*1a9be0*/  P2R R8, PR, RZ, 0x40 ;  /* 0x00000040ff087803 */ /* 0x000fe40000000000 */
[----:B------:R-:W-:-:S04]  /*1a9bf0*/  LOP3.LUT P6, RZ, R3, 0x40000, RZ, 0xc0, !PT ;  /* 0x0004000003ff7812 */ /* 0x000fc800078cc0ff */
[----:B------:R-:W-:Y:S02]  /*1a9c00*/  P2R R9, PR, RZ, 0x40 ;  /* 0x00000040ff097803 */ /* 0x000fe40000000000 */
[----:B------:R-:W-:Y:S01]  /*1a9c10*/  LOP3.LUT P6, RZ, R3, 0x80000, RZ, 0xc0, !PT ;  /* 0x0008000003ff7812 */ /* 0x000fe200078cc0ff */
[----:B--2---:R3:W-:Y:S02]  /*1a9c20*/  @P4 STG.E.U8 desc[UR4][R12.64], R10 ;  /* 0x0000000a0c004986 */ /* 0x0047e4000c101104 */
[C---:B---3--:R-:W-:Y:S02]  /*1a9c30*/  PRMT R10, R2.reuse, 0x7770, RZ ;  /* 0x00007770020a7816 */ /* 0x048fe400000000ff */
[----:B------:R-:W2:Y:S04]  /*1a9c40*/  LDL.LU.64 R12, [R1+0xc18] ;  /* 0x000c1800010c7983 */ /* 0x000ea80000300a00 */
[----:B------:R0:W-:Y:S02]  /*1a9c50*/  @P2 STG.E.U8 desc[UR4][R16.64], R10 ;  /* 0x0000000a10002986 */ /* 0x0001e4000c101104 */
[----:B0-----:R-:W-:-:S02]  /*1a9c60*/  PRMT R10, R2, 0x7771, RZ ;  /* 0x00007771020a7816 */ /* 0x001fc400000000ff */
[----:B------:R-:W3:Y:S04]  /*1a9c70*/  LDL.LU.64 R16, [R1+0xc08] ;  /* 0x000c080001107983 */ /* 0x000ee80000300a00 */
[----:B------:R0:W-:Y:S02]  /*1a9c80*/  @P0 STG.E.U8 desc[UR4][R14.64], R10 ;  /* 0x0000000a0e000986 */ /* 0x0001e4000c101104 */
[----:B0-----:R-:W-:Y:S02]  /*1a9c90*/  PRMT R10, R2, 0x7772, RZ ;  /* 0x00007772020a7816 */ /* 0x001fe400000000ff */
[----:B------:R-:W2:Y:S04]  /*1a9ca0*/  LDL.LU.64 R14, [R1+0xc10] ;  /* 0x000c1000010e7983 */ /* 0x000ea80000300a00 */
[----:B------:R0:W-:Y:S04]  /*1a9cb0*/  @P6 STG.E.U8 desc[UR4][R22.64], R10 ;  /* 0x0000000a16006986 */ /* 0x0001e8000c101104 */
[----:B0-----:R-:W2:Y:S04]  /*1a9cc0*/  LDL.LU.64 R10, [R1+0xc30] ;  /* 0x000c3000010a7983 */ /* 0x001ea80000300a00 */
[----:B------:R-:W3:Y:S01]  /*1a9cd0*/  LDL.LU.64 R22, [R1+0xc00] ;  /* 0x000c000001167983 */ /* 0x000ee20000300a00 */
[----:B------:R-:W-:-:S03]  /*1a9ce0*/  ISETP.NE.AND P6, PT, R9, RZ, PT ;  /* 0x000000ff0900720c */ /* 0x000fc60003fc5270 */
[----:B------:R-:W3:Y:S01]  /*1a9cf0*/  LDL.LU R25, [R1+0x628] ;  /* 0x0006280001197983 */ /* 0x000ee20000300800 */
[----:B------:R-:W-:-:S03]  /*1a9d00*/  PRMT R9, R2, 0x7773, RZ ;  /* 0x0000777302097816 */ /* 0x000fc600000000ff */
[----:B------:R-:W3:Y:S06]  /*1a9d10*/  LDL.LU R2, [R1+0x573c] ;  /* 0x00573c0001027983 */ /* 0x000eec0000300800 */
[----:B----4-:R0:W-:Y:S04]  /*1a9d20*/  @P6 STG.E.U8 desc[UR4][R26.64], R9 ;  /* 0x000000091a006986 */ /* 0x0101e8000c101104 */
[----:B0-----:R-:W4:Y:S01]  /*1a9d30*/  LDL.LU.64 R26, [R1+0xbf0] ;  /* 0x000bf000011a7983 */ /* 0x001f220000300a00 */
[----:B------:R-:W-:-:S02]  /*1a9d40*/  ISETP.NE.AND P6, PT, R8, RZ, PT ;  /* 0x000000ff0800720c */ /* 0x000fc40003fc5270 */
[----:B------:R-:W-:-:S11]  /*1a9d50*/  PRMT R8, R24, 0x7770, RZ ;  /* 0x0000777018087816 */ /* 0x000fd600000000ff */
[----:B------:R0:W-:Y:S01]  /*1a9d60*/  @P6 STG.E.U8 desc[UR4][R18.64], R8 ;  /* 0x0000000812006986 */ /* 0x0001e2000c101104 */
[----:B------:R-:W-:Y:S02]  /*1a9d70*/  ISETP.NE.AND P6, PT, R7, RZ, PT ;  /* 0x000000ff0700720c */ /* 0x000fe40003fc5270 */
[----:B------:R-:W-:Y:S02]  /*1a9d80*/  PRMT R7, R24, 0x7771, RZ ;  /* 0x0000777118077816 */ /* 0x000fe400000000ff */
[C---:B------:R-:W-:Y:S02]  /*1a9d90*/  LOP3.LUT P1, RZ, R3.reuse, 0x1000, RZ, 0xc0, !PT ;  /* 0x0000100003ff7812 */ /* 0x040fe4000782c0ff */
[----:B------:R-:W-:Y:S01]  /*1a9da0*/  LOP3.LUT P5, RZ, R3, 0x800, RZ, 0xc0, !PT ;  /* 0x0000080003ff7812 */ /* 0x000fe200078ac0ff */
[----:B0-----:R-:W4:Y:S06]  /*1a9db0*/  LDL.LU.64 R18, [R1+0xbe0] ;  /* 0x000be00001127983 */ /* 0x001f2c0000300a00 */
[----:B------:R0:W-:Y:S01]  /*1a9dc0*/  @P6 STG.E.U8 desc[UR4][R20.64], R7 ;  /* 0x0000000714006986 */ /* 0x0001e2000c101104 */
[----:B------:R-:W-:-:S02]  /*1a9dd0*/  ISETP.NE.AND P6, PT, R5, RZ, PT ;  /* 0x000000ff0500720c */ /* 0x000fc40003fc5270 */
[----:B------:R-:W-:Y:S01]  /*1a9de0*/  PRMT R5, R24, 0x7772, RZ ;  /* 0x0000777218057816 */ /* 0x000fe200000000ff */
[----:B0-----:R-:W4:Y:S01]  /*1a9df0*/  LDL.LU.64 R20, [R1+0xbd0] ;  /* 0x000bd00001147983 */ /* 0x001f220000300a00 */
[C---:B------:R-:W-:Y:S02]  /*1a9e00*/  LOP3.LUT P3, RZ, R3.reuse, 0x400, RZ, 0xc0, !PT ;  /* 0x0000040003ff7812 */ /* 0x040fe4000786c0ff */
[----:B------:R-:W-:-:S07]  /*1a9e10*/  LOP3.LUT P4, RZ, R3, 0x200, RZ, 0xc0, !PT ;  /* 0x0000020003ff7812 */ /* 0x000fce000788c0ff */
[----:B--2---:R-:W-:Y:S01]  /*1a9e20*/  @P6 STG.E.U8 desc[UR4][R10.64], R5 ;  /* 0x000000050a006986 */ /* 0x004fe2000c101104 */
[----:B------:R-:W-:Y:S02]  /*1a9e30*/  ISETP.NE.AND P6, PT, R4, RZ, PT ;  /* 0x000000ff0400720c */ /* 0x000fe40003fc5270 */
[----:B------:R-:W-:-:S11]  /*1a9e40*/  PRMT R4, R24, 0x7773, RZ ;  /* 0x0000777318047816 */ /* 0x000fd600000000ff */
[----:B------:R-:W-:Y:S01]  /*1a9e50*/  @P6 STG.E.U8 desc[UR4][R28.64], R4 ;  /* 0x000000041c006986 */ /* 0x000fe2000c101104 */
[----:B------:R-:W-:Y:S02]  /*1a9e60*/  ISETP.NE.AND P6, PT, R0, RZ, PT ;  /* 0x000000ff0000720c */ /* 0x000fe40003fc5270 */
[----:B---3--:R-:W-:-:S11]  /*1a9e70*/  PRMT R0, R2, 0x7770, RZ ;  /* 0x0000777002007816 */ /* 0x008fd600000000ff */
[----:B------:R0:W-:Y:S02]  /*1a9e80*/  @P6 STG.E.U8 desc[UR4][R12.64], R0 ;  /* 0x000000000c006986 */ /* 0x0001e4000c101104 */
        /* <DEDUP_REMOVED lines=8> */
[----:B------:R-:W-:-:S03]  /*1a9f10*/  PRMT R0, R25, 0x7770, RZ ;  /* 0x0000777019007816 */ /* 0x000fc600000000ff */
[----:B------:R-:W3:Y:S04]  /*1a9f20*/  LDL.LU R28, [R1+0x64c] ;  /* 0x00064c00011c7983 */ /* 0x000ee80000300800 */
[----:B----4-:R0:W-:Y:S04]  /*1a9f30*/  @P4 STG.E.U8 desc[UR4][R26.64], R0 ;  /* 0x000000001a004986 */ /* 0x0101e8000c101104 */
[----:B0-----:R-:W4:Y:S01]  /*1a9f40*/  LDL.LU.64 R26, [R1+0xbe8] ;  /* 0x000be800011a7983 */ /* 0x001f220000300a00 */
[C---:B------:R-:W-:Y:S02]  /*1a9f50*/  LOP3.LUT P2, RZ, R3.reuse, 0x100, RZ, 0xc0, !PT ;  /* 0x0000010003ff7812 */ /* 0x040fe4000784c0ff */
[----:B------:R-:W-:-:S02]  /*1a9f60*/  LOP3.LUT P0, RZ, R3, 0x80, RZ, 0xc0, !PT ;  /* 0x0000008003ff7812 */ /* 0x000fc4000780c0ff */
[C---:B------:R-:W-:Y:S01]  /*1a9f70*/  PRMT R0, R25.reuse, 0x7771, RZ ;  /* 0x0000777119007816 */ /* 0x040fe200000000ff */
[----:B------:R-:W3:Y:S04]  /*1a9f80*/  LDL.LU.64 R10, [R1+0xbc8] ;  /* 0x000bc800010a7983 */ /* 0x000ee80000300a00 */
[----:B------:R-:W4:Y:S04]  /*1a9f90*/  LDL.LU.64 R12, [R1+0xbd8] ;  /* 0x000bd800010c7983 */ /* 0x000f280000300a00 */
[----:B------:R-:W4:Y:S04]  /*1a9fa0*/  LDL.LU.64 R16, [R1+0xbc0] ;  /* 0x000bc00001107983 */ /* 0x000f280000300a00 */
[----:B------:R-:W4:Y:S04]  /*1a9fb0*/  LDL.LU.64 R14, [R1+0xbb8] ;  /* 0x000bb800010e7983 */ /* 0x000f280000300a00 */
[----:B------:R0:W-:Y:S02]  /*1a9fc0*/  @P2 STG.E.U8 desc[UR4][R18.64], R0 ;  /* 0x0000000012002986 */ /* 0x0001e4000c101104 */
[----:B0-----:R-:W-:-:S05]  /*1a9fd0*/  PRMT R0, R25, 0x7772, RZ ;  /* 0x0000777219007816 */ /* 0x001fca00000000ff */
[----:B------:R0:W-:Y:S04]  /*1a9fe0*/  @P0 STG.E.U8 desc[UR4][R20.64], R0 ;  /* 0x0000000014000986 */ /* 0x0001e8000c101104 */
[----:B0-----:R-:W4:Y:S04]  /*1a9ff0*/  LDL.LU.64 R20, [R1+0xbb0] ;  /* 0x000bb00001147983 */ /* 0x001f280000300a00 */
[----:B------:R-:W4:Y:S01]  /*1aa000*/  LDL.LU R24, [R1+0x62c] ;  /* 0x00062c0001187983 */ /* 0x000f220000300800 */
[C---:B------:R-:W-:Y:S02]  /*1aa010*/  LOP3.LUT P6, RZ, R3.reuse, 0x40, RZ, 0xc0, !PT ;  /* 0x0000004003ff7812 */ /* 0x040fe400078cc0ff */
[----:B------:R-:W-:-:S02]  /*1aa020*/  LOP3.LUT P1, RZ, R3, 0x20, RZ, 0xc0, !PT ;  /* 0x0000002003ff7812 */ /* 0x000fc4000782c0ff */
[C---:B------:R-:W-:Y:S02]  /*1aa030*/  LOP3.LUT P5, RZ, R3.reuse, 0x10, RZ, 0xc0, !PT ;  /* 0x0000001003ff7812 */ /* 0x040fe400078ac0ff */
[C---:B------:R-:W-:Y:S02]  /*1aa040*/  LOP3.LUT P3, RZ, R3.reuse, 0x8, RZ, 0xc0, !PT ;  /* 0x0000000803ff7812 */ /* 0x040fe4000786c0ff */
[C---:B------:R-:W-:Y:S02]  /*1aa050*/  LOP3.LUT P4, RZ, R3.reuse, 0x4, RZ, 0xc0, !PT ;  /* 0x0000000403ff7812 */ /* 0x040fe4000788c0ff */
[----:B------:R-:W-:Y:S02]  /*1aa060*/  LOP3.LUT P2, RZ, R3, 0x2, RZ, 0xc0, !PT ;  /* 0x0000000203ff7812 */ /* 0x000fe4000784c0ff */
[----:B--2---:R-:W-:-:S04]  /*1aa070*/  LOP3.LUT P0, RZ, R2, 0x4000000, RZ, 0xc0, !PT ;  /* 0x0400000002ff7812 */ /* 0x004fc8000780c0ff */
[----:B------:R-:W-:Y:S02]  /*1aa080*/  P2R R0, PR, RZ, 0x1 ;  /* 0x00000001ff007803 */ /* 0x000fe40000000000 */
[----:B------:R-:W-:-:S04]  /*1aa090*/  LOP3.LUT P0, RZ, R2, 0x8000000, RZ, 0xc0, !PT ;  /* 0x0800000002ff7812 */ /* 0x000fc8000780c0ff */
[----:B------:R-:W-:Y:S02]  /*1aa0a0*/  P2R R4, PR, RZ, 0x1 ;  /* 0x00000001ff047803 */ /* 0x000fe40000000000 */
[----:B------:R-:W-:-:S04]  /*1aa0b0*/  LOP3.LUT P0, RZ, R2, 0x10000000, RZ, 0xc0, !PT ;  /* 0x1000000002ff7812 */ /* 0x000fc8000780c0ff */
[----:B------:R-:W-:Y:S02]  /*1aa0c0*/  P2R R5, PR, RZ, 0x1 ;  /* 0x00000001ff057803 */ /* 0x000fe40000000000 */
[----:B------:R-:W-:-:S04]  /*1aa0d0*/  LOP3.LUT P0, RZ, R2, 0x20000000, RZ, 0xc0, !PT ;  /* 0x2000000002ff7812 */ /* 0x000fc8000780c0ff */
[----:B------:R-:W-:Y:S02]  /*1aa0e0*/  P2R R7, PR, RZ, 0x1 ;  /* 0x00000001ff077803 */ /* 0x000fe40000000000 */
[C---:B------:R-:W-:Y:S01]  /*1aa0f0*/  LOP3.LUT P0, RZ, R2.reuse, 0x40000000, RZ, 0xc0, !PT ;  /* 0x4000000002ff7812 */ /* 0x040fe2000780c0ff */
[----:B------:R-:W-:Y:S04]  /*1aa100*/  STL.64 [R1+0x5730], R4 ;  /* 0x0057300401007387 */ /* 0x000fe80000100a00 */
[----:B------:R-:W2:Y:S01]  /*1aa110*/  LDL.LU.64 R18, [R1+0xba8] ;  /* 0x000ba80001127983 */ /* 0x000ea20000300a00 */
[----:B------:R-:W-:Y:S02]  /*1aa120*/  P2R R8, PR, RZ, 0x1 ;  /* 0x00000001ff087803 */ /* 0x000fe40000000000 */
[----:B------:R-:W-:-:S04]  /*1aa130*/  LOP3.LUT P0, RZ, R2, 0x80000000, RZ, 0xc0, !PT ;  /* 0x8000000002ff7812 */ /* 0x000fc8000780c0ff */
[----:B------:R-:W-:Y:S02]  /*1aa140*/  P2R R9, PR, RZ, 0x1 ;  /* 0x00000001ff097803 */ /* 0x000fe40000000000 */
[----:B------:R-:W-:Y:S02]  /*1aa150*/  LOP3.LUT P0, RZ, R3, 0x1, RZ, 0xc0, !PT ;  /* 0x0000000103ff7812 */ /* 0x000fe4000780c0ff */
[----:B------:R-:W-:-:S05]  /*1aa160*/  PRMT R3, R25, 0x7773, RZ ;  /* 0x0000777319037816 */ /* 0x000fca00000000ff */
[----:B---3--:R0:W-:Y:S04]  /*1aa170*/  @P6 STG.E.U8 desc[UR4][R22.64], R3 ;  /* 0x0000000316006986 */ /* 0x0081e8000c101104 */
[----:B0-----:R-:W3:Y:S01]  /*1aa180*/  LDL.LU.64 R22, [R1+0xba0] ;  /* 0x000ba00001167983 */ /* 0x001ee20000300a00 */
[----:B------:R-:W-:-:S05]  /*1aa190*/  PRMT R3, R28, 0x7770, RZ ;  /* 0x000077701c037816 */ /* 0x000fca00000000ff */
[----:B----4-:R0:W-:Y:S04]  /*1aa1a0*/  @P1 STG.E.U8 desc[UR4][R26.64], R3 ;  /* 0x000000031a001986 */ /* 0x0101e8000c101104 */
[----:B0-----:R-:W4:Y:S04]  /*1aa1b0*/  LDL.LU R26, [R1+0x7e0] ;  /* 0x0007e000011a7983 */ /* 0x001f280000300800 */
[----:B------:R-:W4:Y:S01]  /*1aa1c0*/  LDL.LU.64 R4, [R1+0xb98] ;  /* 0x000b980001047983 */ /* 0x000f220000300a00 */
[----:B------:R-:W-:-:S03]  /*1aa1d0*/  PRMT R3, R28, 0x7771, RZ ;  /* 0x000077711c037816 */ /* 0x000fc600000000ff */
[----:B------:R-:W4:Y:S04]  /*1aa1e0*/  LDL.LU R25, [R1+0x10] ;  /* 0x0000100001197983 */ /* 0x000f280000300800 */
[----:B------:R0:W-:Y:S02]  /*1aa1f0*/  @P5 STG.E.U8 desc[UR4][R10.64], R3 ;  /* 0x000000030a005986 */ /* 0x0001e4000c101104 */
[C---:B0-----:R-:W-:Y:S02]  /*1aa200*/  PRMT R3, R28.reuse, 0x7772, RZ ;  /* 0x000077721c037816 */ /* 0x041fe400000000ff */
[----:B------:R-:W4:Y:S04]  /*1aa210*/  LDL.LU.64 R10, [R1+0xb88] ;  /* 0x000b8800010a7983 */ /* 0x000f280000300a00 */
[----:B------:R0:W-:Y:S02]  /*1aa220*/  @P3 STG.E.U8 desc[UR4][R12.64], R3 ;  /* 0x000000030c003986 */ /* 0x0001e4000c101104 */
[----:B0-----:R-:W-:-:S02]  /*1aa230*/  PRMT R3, R28, 0x7773, RZ ;  /* 0x000077731c037816 */ /* 0x001fc400000000ff */
[----:B------:R-:W4:Y:S04]  /*1aa240*/  LDL.LU.64 R28, [R1+0xb80] ;  /* 0x000b8000011c7983 */ /* 0x000f280000300a00 */
[----:B------:R0:W-:Y:S04]  /*1aa250*/  @P4 STG.E.U8 desc[UR4][R16.64], R3 ;  /* 0x0000000310004986 */ /* 0x0001e8000c101104 */
[----:B------:R-:W4:Y:S01]  /*1aa260*/  LDL.LU.64 R12, [R1+0xb68] ;  /* 0x000b6800010c7983 */ /* 0x000f220000300a00 */
[----:B0-----:R-:W-:-:S05]  /*1aa270*/  PRMT R3, R24, 0x7770, RZ ;  /* 0x0000777018037816 */ /* 0x001fca00000000ff */
[----:B------:R0:W-:Y:S02]  /*1aa280*/  @P2 STG.E.U8 desc[UR4][R14.64], R3 ;  /* 0x000000030e002986 */ /* 0x0001e4000c101104 */
[----:B0-----:R-:W-:-:S05]  /*1aa290*/  PRMT R3, R24, 0x7771, RZ ;  /* 0x0000777118037816 */ /* 0x001fca00000000ff */
[----:B------:R0:W-:Y:S01]  /*1aa2a0*/  @P0 STG.E.U8 desc[UR4][R20.64], R3 ;  /* 0x0000000314000986 */ /* 0x0001e2000c101104 */
[----:B------:R-:W-:Y:S02]  /*1aa2b0*/  ISETP.NE.AND P0, PT, R9, RZ, PT ;  /* 0x000000ff0900720c */ /* 0x000fe40003f05270 */
[----:B0-----:R-:W-:Y:S01]  /*1aa2c0*/  PRMT R3, R24, 0x7772, RZ ;  /* 0x0000777218037816 */ /* 0x001fe200000000ff */
[----:B------:R-:W4:Y:S04]  /*1aa2d0*/  LDL.LU.64 R20, [R1+0xb70] ;  /* 0x000b700001147983 */ /* 0x000f280000300a00 */
[----:B------:R-:W4:Y:S04]  /*1aa2e0*/  LDL.LU.64 R16, [R1+0xb60] ;  /* 0x000b600001107983 */ /* 0x000f280000300a00 */
[----:B------:R-:W4:Y:S04]  /*1aa2f0*/  LDL.LU R27, [R1+0x7e4] ;  /* 0x0007e400011b7983 */ /* 0x000f280000300800 */
[----:B------:R-:W4:Y:S04]  /*1aa300*/  LDL.LU.64 R14, [R1+0xb58] ;  /* 0x000b5800010e7983 */ /* 0x000f280000300a00 */
[----:B--2---:R0:W-:Y:S01]  /*1aa310*/  @P0 STG.E.U8 desc[UR4][R18.64], R3 ;  /* 0x0000000312000986 */ /* 0x0041e2000c101104 */
[----:B------:R-:W-:-:S03]  /*1aa320*/  ISETP.NE.AND P0, PT, R8, RZ, PT ;  /* 0x000000ff0800720c */ /* 0x000fc60003f05270 */
[----:B------:R-:W2:Y:S01]  /*1aa330*/  LDL.LU.64 R8, [R1+0xb90] ;  /* 0x000b900001087983 */ /* 0x000ea20000300a00 */
[----:B0-----:R-:W-:-:S03]  /*1aa340*/  PRMT R3, R24, 0x7773, RZ ;  /* 0x0000777318037816 */ /* 0x001fc600000000ff */
[----:B------:R-:W2:Y:S06]  /*1aa350*/  LDL.LU.64 R18, [R1+0xb38] ;  /* 0x000b380001127983 */ /* 0x000eac0000300a00 */
[----:B---3--:R0:W-:Y:S01]  /*1aa360*/  @P0 STG.E.U8 desc[UR4][R22.64], R3 ;  /* 0x0000000316000986 */ /* 0x0081e2000c101104 */
[----:B------:R-:W-:-:S03]  /*1aa370*/  ISETP.NE.AND P0, PT, R7, RZ, PT ;  /* 0x000000ff0700720c */ /* 0x000fc60003f05270 */
[----:B0-----:R-:W3:Y:S01]  /*1aa380*/  LDL.LU.64 R22, [R1+0xb20] ;  /* 0x000b200001167983 */ /* 0x001ee20000300a00 */
[----:B----4-:R-:W-:-:S09]  /*1aa390*/  PRMT R3, R26, 0x7770, RZ ;  /* 0x000077701a037816 */ /* 0x010fd200000000ff */
[----:B------:R0:W-:Y:S04]  /*1aa3a0*/  @P0 STG.E.U8 desc[UR4][R4.64], R3 ;  /* 0x0000000304000986 */ /* 0x0001e8000c101104 */
[----:B0-----:R-:W4:Y:S01]  /*1aa3b0*/  LDL.LU.64 R4, [R1+0x5730] ;  /* 0x0057300001047983 */ /* 0x001f220000300a00 */
[----:B------:R-:W-:Y:S02]  /*1aa3c0*/  PRMT R3, R26, 0x7771, RZ ;  /* 0x000077711a037816 */ /* 0x000fe400000000ff */
[C---:B------:R-:W-:Y:S02]  /*1aa3d0*/  LOP3.LUT P6, RZ, R2.reuse, 0x2000000, RZ, 0xc0, !PT ;  /* 0x0200000002ff7812 */ /* 0x040fe400078cc0ff */
[C---:B------:R-:W-:Y:S02]  /*1aa3e0*/  LOP3.LUT P1, RZ, R2.reuse, 0x1000000, RZ, 0xc0, !PT ;  /* 0x0100000002ff7812 */ /* 0x040fe4000782c0ff */
[----:B------:R-:W-:-:S02]  /*1aa3f0*/  LOP3.LUT P5, RZ, R2, 0x800000, RZ, 0xc0, !PT ;  /* 0x0080000002ff7812 */ /* 0x000fc400078ac0ff */
[C---:B------:R-:W-:Y:S02]  /*1aa400*/  LOP3.LUT P3, RZ, R2.reuse, 0x400000, RZ, 0xc0, !PT ;  /* 0x0040000002ff7812 */ /* 0x040fe4000786c0ff */
[C---:B------:R-:W-:Y:S02]  /*1aa410*/  LOP3.LUT P4, RZ, R2.reuse, 0x200000, RZ, 0xc0, !PT ;  /* 0x0020000002ff7812 */ /* 0x040fe4000788c0ff */
[----:B------:R-:W-:Y:S02]  /*1aa420*/  LOP3.LUT P2, RZ, R2, 0x100000, RZ, 0xc0, !PT ;  /* 0x0010000002ff7812 */ /* 0x000fe4000784c0ff */
[----:B----4-:R-:W-:-:S13]  /*1aa430*/  ISETP.NE.AND P0, PT, R5, RZ, PT ;  /* 0x000000ff0500720c */ /* 0x010fda0003f05270 */
[----:B--2---:R0:W-:Y:S01]  /*1aa440*/  @P0 STG.E.U8 desc[UR4][R8.64], R3 ;  /* 0x0000000308000986 */ /* 0x0041e2000c101104 */
[----:B------:R-:W-:Y:S02]  /*1aa450*/  ISETP.NE.AND P0, PT, R4, RZ, PT ;  /* 0x000000ff0400720c */ /* 0x000fe40003f05270 */
[----:B0-----:R-:W-:-:S11]  /*1aa460*/  PRMT R3, R26, 0x7772, RZ ;  /* 0x000077721a037816 */ /* 0x001fd600000000ff */
[----:B------:R-:W-:Y:S04]  /*1aa470*/  @P0 STG.E.U8 desc[UR4][R10.64], R3 ;  /* 0x000000030a000986 */ /* 0x000fe8000c101104 */
[----:B------:R-:W0:Y:S01]  /*1aa480*/  LDS.128 R8, [R25] ;  /* 0x0000000019087984 */ /* 0x000e220000000c00 */
[----:B------:R-:W-:Y:S02]  /*1aa490*/  ISETP.NE.AND P0, PT, R0, RZ, PT ;  /* 0x000000ff0000720c */ /* 0x000fe40003f05270 */
[----:B------:R-:W-:-:S11]  /*1aa4a0*/  PRMT R0, R26, 0x7773, RZ ;  /* 0x000077731a007816 */ /* 0x000fd600000000ff */
[----:B------:R0:W-:Y:S02]  /*1aa4b0*/  @P0 STG.E.U8 desc[UR4][R28.64], R0 ;  /* 0x000000001c000986 */ /* 0x0001e4000c101104 */
[----:B0-----:R-:W-:-:S05]  /*1aa4c0*/  PRMT R0, R8, 0x7770, RZ ;  /* 0x0000777008007816 */ /* 0x001fca00000000ff */
[----:B------:R0:W-:Y:S02]  /*1aa4d0*/  @P6 STG.E.U8 desc[UR4][R12.64], R0 ;  /* 0x000000000c006986 */ /* 0x0001e4000c101104 */
[----:B0-----:R-:W-:-:S05]  /*1aa4e0*/  PRMT R0, R8, 0x7771, RZ ;  /* 0x0000777108007816 */ /* 0x001fca00000000ff */
[----:B------:R0:W-:Y:S04]  /*1aa4f0*/  @P1 STG.E.U8 desc[UR4][R20.64], R0 ;  /* 0x0000000014001986 */ /* 0x0001e8000c101104 */
[----:B------:R-:W-:Y:S04]  /*1aa500*/  STL.64 [R1+0x5728], R10 ;  /* 0x0057280a01007387 */ /* 0x000fe80000100a00 */
[----:B------:R-:W-:Y:S01]  /*1aa510*/  STL [R1+0x5724], R25 ;  /* 0x0057241901007387 */ /* 0x000fe20000100800 */
[C---:B0-----:R-:W-:Y:S02]  /*1aa520*/  PRMT R0, R8.reuse, 0x7772, RZ ;  /* 0x0000777208007816 */ /* 0x041fe400000000ff */
[----:B------:R-:W-:Y:S01]  /*1aa530*/  PRMT R8, R8, 0x7773, RZ ;  /* 0x0000777308087816 */ /* 0x000fe200000000ff */
[----:B------:R-:W2:Y:S04]  /*1aa540*/  LDL.LU.64 R20, [R1+0xb50] ;  /* 0x000b500001147983 */ /* 0x000ea80000300a00 */
[----:B------:R0:W-:Y:S04]  /*1aa550*/  @P5 STG.E.U8 desc[UR4][R16.64], R0 ;  /* 0x0000000010005986 */ /* 0x0001e8000c101104 */
[----:B------:R-:W-:Y:S01]  /*1aa560*/  @P3 STG.E.U8 desc[UR4][R14.64], R8 ;  /* 0x000000080e003986 */ /* 0x000fe2000c101104 */
[----:B0-----:R-:W-:-:S05]  /*1aa570*/  PRMT R0, R27, 0x7770, RZ ;  /* 0x000077701b007816 */ /* 0x001fca00000000ff */
[----:B------:R0:W-:Y:S04]  /*1aa580*/  @P4 STG.E.U8 desc[UR4][R18.64], R0 ;  /* 0x0000000012004986 */ /* 0x0001e8000c101104 */
[----:B0-----:R-:W4:Y:S01]  /*1aa590*/  LDL.LU.64 R18, [R1+0xb78] ;  /* 0x000b780001127983 */ /* 0x001f220000300a00 */
[----:B------:R-:W-:-:S05]  /*1aa5a0*/  PRMT R0, R27, 0x7771, RZ ;  /* 0x000077711b007816 */ /* 0x000fca00000000ff */
[----:B---3--:R0:W-:Y:S04]  /*1aa5b0*/  @P2 STG.E.U8 desc[UR4][R22.64], R0 ;  /* 0x0000000016002986 */ /* 0x0081e8000c101104 */
[----:B0-----:R-:W3:Y:S04]  /*1aa5c0*/  LDL.LU.64 R22, [R1+0xb48] ;  /* 0x000b480001167983 */ /* 0x001ee80000300a00 */
[----:B------:R-:W3:Y:S04]  /*1aa5d0*/  LDL.LU.64 R10, [R1+0xb40] ;  /* 0x000b4000010a7983 */ /* 0x000ee80000300a00 */
[----:B------:R-:W3:Y:S01]  /*1aa5e0*/  LDL.LU.64 R28, [R1+0xb30] ;  /* 0x000b3000011c7983 */ /* 0x000ee20000300a00 */
[----:B------:R-:W-:-:S02]  /*1aa5f0*/  LOP3.LUT P6, RZ, R2, 0x200, RZ, 0xc0, !PT ;  /* 0x0000020002ff7812 */ /* 0x000fc400078cc0ff */
[C---:B------:R-:W-:Y:S02]  /*1aa600*/  LOP3.LUT P0, RZ, R2.reuse, 0x80000, RZ, 0xc0, !PT ;  /* 0x0008000002ff7812 */ /* 0x040fe4000780c0ff */
[C---:B------:R-:W-:Y:S02]  /*1aa610*/  LOP3.LUT P1, RZ, R2.reuse, 0x40000, RZ, 0xc0, !PT ;  /* 0x0004000002ff7812 */ /* 0x040fe4000782c0ff */
[C---:B------:R-:W-:Y:S02]  /*1aa620*/  LOP3.LUT P3, RZ, R2.reuse, 0x20000, RZ, 0xc0, !PT ;  /* 0x0002000002ff7812 */ /* 0x040fe4000786c0ff */
[----:B------:R-:W-:Y:S02]  /*1aa630*/  P2R R4, PR, RZ, 0x40 ;  /* 0x00000040ff047803 */ /* 0x000fe40000000000 */
[----:B------:R-:W-:Y:S02]  /*1aa640*/  LOP3.LUT P6, RZ, R2, 0x400, RZ, 0xc0, !PT ;  /* 0x0000040002ff7812 */ /* 0x000fe400078cc0ff */
[----:B------:R-:W-:-:S02]  /*1aa650*/  PRMT R0, R27, 0x7772, RZ ;  /* 0x000077721b007816 */ /* 0x000fc400000000ff */
[----:B------:R-:W-:Y:S02]  /*1aa660*/  PRMT R14, R27, 0x7773, RZ ;  /* 0x000077731b0e7816 */ /* 0x000fe400000000ff */
[C---:B------:R-:W-:Y:S02]  /*1aa670*/  LOP3.LUT P5, RZ, R2.reuse, 0x10000, RZ, 0xc0, !PT ;  /* 0x0001000002ff7812 */ /* 0x040fe400078ac0ff */
[----:B------:R-:W-:Y:S02]  /*1aa680*/  P2R R5, PR, RZ, 0x40 ;  /* 0x00000040ff057803 */ /* 0x000fe40000000000 */
[----:B------:R-:W-:Y:S01]  /*1aa690*/  LOP3.LUT P6, RZ, R2, 0x800, RZ, 0xc0, !PT ;  /* 0x0000080002ff7812 */ /* 0x000fe200078cc0ff */
[----:B------:R-:W3:Y:S04]  /*1aa6a0*/  LDL.LU.64 R24, [R1+0xb28] ;  /* 0x000b280001187983 */ /* 0x000ee80000300a00 */
[----:B------:R-:W3:Y:S04]  /*1aa6b0*/  LDL.LU R26, [R1+0x7e8] ;  /* 0x0007e800011a7983 */ /* 0x000ee80000300800 */
[----:B------:R-:W3:Y:S01]  /*1aa6c0*/  LDL.LU.64 R16, [R1+0xb10] ;  /* 0x000b100001107983 */ /* 0x000ee20000300a00 */
[----:B------:R-:W-:-:S02]  /*1aa6d0*/  P2R R7, PR, RZ, 0x40 ;  /* 0x00000040ff077803 */ /* 0x000fc40000000000 */
[----:B------:R-:W-:-:S04]  /*1aa6e0*/  LOP3.LUT P6, RZ, R2, 0x1000, RZ, 0xc0, !PT ;  /* 0x0000100002ff7812 */ /* 0x000fc800078cc0ff */
[----:B------:R-:W-:Y:S02]  /*1aa6f0*/  P2R R8, PR, RZ, 0x40 ;  /* 0x00000040ff087803 */ /* 0x000fe40000000000 */
[----:B------:R-:W-:-:S04]  /*1aa700*/  LOP3.LUT P6, RZ, R2, 0x2000, RZ, 0xc0, !PT ;  /* 0x0000200002ff7812 */ /* 0x000fc800078cc0ff */
[----:B------:R-:W-:Y:S02]  /*1aa710*/  P2R R12, PR, RZ, 0x40 ;  /* 0x00000040ff0c7803 */ /* 0x000fe40000000000 */
[----:B------:R-:W-:-:S04]  /*1aa720*/  LOP3.LUT P6, RZ, R2, 0x4000, RZ, 0xc0, !PT ;  /* 0x0000400002ff7812 */ /* 0x000fc800078cc0ff */
[----:B------:R-:W-:Y:S02]  /*1aa730*/  P2R R13, PR, RZ, 0x40 ;  /* 0x00000040ff0d7803 */ /* 0x000fe40000000000 */
[----:B------:R-:W-:Y:S01]  /*1aa740*/  LOP3.LUT P6, RZ, R2, 0x8000, RZ, 0xc0, !PT ;  /* 0x0000800002ff7812 */ /* 0x000fe200078cc0ff */
[----:B--2---:R0:W-:Y:S04]  /*1aa750*/  @P0 STG.E.U8 desc[UR4][R20.64], R0 ;  /* 0x0000000014000986 */ /* 0x0041e8000c101104 */
[----:B0-----:R-:W2:Y:S04]  /*1aa760*/  LDL.LU.64 R20, [R1+0xb08] ;  /* 0x000b080001147983 */ /* 0x001ea80000300a00 */
[----:B----4-:R0:W-:Y:S02]  /*1aa770*/  @P1 STG.E.U8 desc[UR4][R18.64], R14 ;  /* 0x0000000e12001986 */ /* 0x0101e4000c101104 */
[----:B0-----:R-:W-:-:S02]  /*1aa780*/  PRMT R14, R9, 0x7770, RZ ;  /* 0x00007770090e7816 */ /* 0x001fc400000000ff */
[----:B------:R-:W4:Y:S04]  /*1aa790*/  LDL.LU.64 R18, [R1+0xb00] ;  /* 0x000b000001127983 */ /* 0x000f280000300a00 */
[----:B---3--:R0:W-:Y:S02]  /*1aa7a0*/  @P3 STG.E.U8 desc[UR4][R22.64], R14 ;  /* 0x0000000e16003986 */ /* 0x0081e4000c101104 */
[C---:B0-----:R-:W-:Y:S02]  /*1aa7b0*/  PRMT R14, R9.reuse, 0x7771, RZ ;  /* 0x00007771090e7816 */ /* 0x041fe400000000ff */
[----:B------:R-:W3:Y:S04]  /*1aa7c0*/  LDL.LU.64 R22, [R1+0xaf8] ;  /* 0x000af80001167983 */ /* 0x000ee80000300a00 */
[----:B------:R0:W-:Y:S02]  /*1aa7d0*/  @P5 STG.E.U8 desc[UR4][R10.64], R14 ;  /* 0x0000000e0a005986 */ /* 0x0001e4000c101104 */
[----:B0-----:R-:W-:-:S02]  /*1aa7e0*/  PRMT R14, R9, 0x7772, RZ ;  /* 0x00007772090e7816 */ /* 0x001fc400000000ff */
[----:B------:R-:W2:Y:S04]  /*1aa7f0*/  LDL.LU.64 R10, [R1+0x5728] ;  /* 0x00572800010a7983 */ /* 0x000ea80000300a00 */
[----:B------:R0:W-:Y:S04]  /*1aa800*/  @P6 STG.E.U8 desc[UR4][R28.64], R14 ;  /* 0x0000000e1c006986 */ /* 0x0001e8000c101104 */
[----:B0-----:R-:W2:Y:S01]  /*1aa810*/  LDL.LU.64 R14, [R1+0xb18] ;  /* 0x000b1800010e7983 */ /* 0x001ea20000300a00 */
[----:B------:R-:W-:Y:S02]  /*1aa820*/  ISETP.NE.AND P6, PT, R13, RZ, PT ;  /* 0x000000ff0d00720c */ /* 0x000fe40003fc5270 */
[----:B------:R-:W-:Y:S01]  /*1aa830*/  PRMT R9, R9, 0x7773, RZ ;  /* 0x0000777309097816 */ /* 0x000fe200000000ff */
[----:B------:R-:W3:Y:S10]  /*1aa840*/  LDL.LU.64 R28, [R1+0xaf0] ;  /* 0x000af000011c7983 */ /* 0x000ef40000300a00 */
[----:B------:R0:W-:Y:S01]  /*1aa850*/  @P6 STG.E.U8 desc[UR4][R24.64], R9 ;  /* 0x0000000918006986 */ /* 0x0001e2000c101104 */
[----:B------:R-:W-:-:S02]  /*1aa860*/  ISETP.NE.AND P6, PT, R12, RZ, PT ;  /* 0x000000ff0c00720c */ /* 0x000fc40003fc5270 */
[----:B0-----:R-:W-:Y:S01]  /*1aa870*/  PRMT R9, R26, 0x7770, RZ ;  /* 0x000077701a097816 */ /* 0x001fe200000000ff */
[----:B------:R-:W3:Y:S04]  /*1aa880*/  LDL.LU R25, [R1+0x5724] ;  /* 0x0057240001197983 */ /* 0x000ee80000300800 */
[----:B------:R-:W3:Y:S04]  /*1aa890*/  LDL.LU.64 R12, [R1+0xae0] ;  /* 0x000ae000010c7983 */ /* 0x000ee80000300a00 */
[----:B------:R-:W3:Y:S04]  /*1aa8a0*/  LDL.LU R27, [R1+0x7ec] ;  /* 0x0007ec00011b7983 */ /* 0x000ee80000300800 */
[----:B--2---:R-:W-:Y:S01]  /*1aa8b0*/  @P6 STG.E.U8 desc[UR4][R14.64], R9 ;  /* 0x000000090e006986 */ /* 0x004fe2000c101104 */
[----:B------:R-:W-:-:S02]  /*1aa8c0*/  ISETP.NE.AND P6, PT, R8, RZ, PT ;  /* 0x000000ff0800720c */ /* 0x000fc40003fc5270 */
[----:B------:R-:W-:-:S11]  /*1aa8d0*/  PRMT R8, R26, 0x7771, RZ ;  /* 0x000077711a087816 */ /* 0x000fd600000000ff */
[----:B------:R0:W-:Y:S04]  /*1aa8e0*/  @P6 STG.E.U8 desc[UR4][R16.64], R8 ;  /* 0x0000000810006986 */ /* 0x0001e8000c101104 */
[----:B0-----:R-:W2:Y:S01]  /*1aa8f0*/  LDL.LU.64 R8, [R1+0xae8] ;  /* 0x000ae80001087983 */ /* 0x001ea20000300a00 */
[----:B------:R-:W-:Y:S02]  /*1aa900*/  ISETP.NE.AND P6, PT, R7, RZ, PT ;  /* 0x000000ff0700720c */ /* 0x000fe40003fc5270 */
[----:B------:R-:W-:Y:S02]  /*1aa910*/  PRMT R7, R26, 0x7772, RZ ;  /* 0x000077721a077816 */ /* 0x000fe400000000ff */
[----:B------:R-:W-:Y:S01]  /*1aa920*/  LOP3.LUT P0, RZ, R2, 0x40, RZ, 0xc0, !PT ;  /* 0x0000004002ff7812 */ /* 0x000fe2000780c0ff */
[----:B------:R-:W2:Y:S04]  /*1aa930*/  LDL.LU.64 R16, [R1+0xad0] ;  /* 0x000ad00001107983 */ /* 0x000ea80000300a00 */
[----:B------:R-:W2:Y:S04]  /*1aa940*/  LDL.LU.64 R14, [R1+0xad8] ;  /* 0x000ad800010e7983 */ /* 0x000ea80000300a00 */
[----:B------:R0:W-:Y:S01]  /*1aa950*/  @P6 STG.E.U8 desc[UR4][R20.64], R7 ;  /* 0x0000000714006986 */ /* 0x0001e2000c101104 */
[----:B------:R-:W-:-:S02]  /*1aa960*/  ISETP.NE.AND P6, PT, R5, RZ, PT ;  /* 0x000000ff0500720c */ /* 0x000fc40003fc5270 */
[----:B------:R-:W-:Y:S02]  /*1aa970*/  PRMT R5, R26, 0x7773, RZ ;  /* 0x000077731a057816 */ /* 0x000fe400000000ff */
[----:B------:R-:W-:Y:S02]  /*1aa980*/  P2R R0, PR, RZ, 0x1 ;  /* 0x00000001ff007803 */ /* 0x000fe40000000000 */
[C---:B------:R-:W-:Y:S02]  /*1aa990*/  LOP3.LUT P0, RZ, R2.reuse, 0x80, RZ, 0xc0, !PT ;  /* 0x0000008002ff7812 */ /* 0x040fe4000780c0ff */
[C---:B------:R-:W-:Y:S02]  /*1aa9a0*/  LOP3.LUT P1, RZ, R2.reuse, 0x20, RZ, 0xc0, !PT ;  /* 0x0000002002ff7812 */ /* 0x040fe4000782c0ff */
[C---:B------:R-:W-:Y:S02]  /*1aa9b0*/  LOP3.LUT P2, RZ, R2.reuse, 0x10, RZ, 0xc0, !PT ;  /* 0x0000001002ff7812 */ /* 0x040fe4000784c0ff */
[----:B------:R-:W-:-:S02]  /*1aa9c0*/  LOP3.LUT P3, RZ, R2, 0x8, RZ, 0xc0, !PT ;  /* 0x0000000802ff7812 */ /* 0x000fc4000786c0ff */
[C---:B------:R-:W-:Y:S02]  /*1aa9d0*/  LOP3.LUT P4, RZ, R2.reuse, 0x4, RZ, 0xc0, !PT ;  /* 0x0000000402ff7812 */ /* 0x040fe4000788c0ff */
[----:B------:R-:W-:Y:S01]  /*1aa9e0*/  LOP3.LUT P5, RZ, R2, 0x2, RZ, 0xc0, !PT ;  /* 0x0000000202ff7812 */ /* 0x000fe200078ac0ff */
[----:B0-----:R-:W2:Y:S04]  /*1aa9f0*/  LDL.LU R20, [R1+0x2e30] ;  /* 0x002e300001147983 */ /* 0x001ea80000300800 */
[----:B----4-:R0:W-:Y:S01]  /*1aaa00*/  @P6 STG.E.U8 desc[UR4][R18.64], R5 ;  /* 0x0000000512006986 */ /* 0x0101e2000c101104 */
[----:B------:R-:W-:Y:S02]  /*1aaa10*/  ISETP.NE.AND P6, PT, R4, RZ, PT ;  /* 0x000000ff0400720c */ /* 0x000fe40003fc5270 */
[----:B------:R-:W-:-:S02]  /*1aaa20*/  P2R R3, PR, RZ, 0x1 ;  /* 0x00000001ff037803 */ /* 0x000fc40000000000 */
[----:B------:R-:W-:Y:S02]  /*1aaa30*/  LOP3.LUT P0, RZ, R2, 0x100, RZ, 0xc0, !PT ;  /* 0x0000010002ff7812 */ /* 0x000fe4000780c0ff */
[----:B------:R-:W-:Y:S01]  /*1aaa40*/  PRMT R4, R10, 0x7770, RZ ;  /* 0x000077700a047816 */ /* 0x000fe200000000ff */
[----:B0-----:R-:W4:Y:S06]  /*1aaa50*/  LDL.LU.64 R18, [R1+0xac8] ;  /* 0x000ac80001127983 */ /* 0x001f2c0000300a00 */
[----:B---3--:R0:W-:Y:S01]  /*1aaa60*/  @P6 STG.E.U8 desc[UR4][R22.64], R4 ;  /* 0x0000000416006986 */ /* 0x0081e2000c101104 */
[----:B------:R-:W-:-:S02]  /*1aaa70*/  LOP3.LUT P6, RZ, R2, 0x1, RZ, 0xc0, !PT ;  /* 0x0000000102ff7812 */ /* 0x000fc400078cc0ff */
[----:B------:R-:W-:Y:S01]  /*1aaa80*/  PRMT R2, R10, 0x7771, RZ ;  /* 0x000077710a027816 */ /* 0x000fe200000000ff */
[----:B------:R-:W3:Y:S04]  /*1aaa90*/  LDL.LU R21, [R1+0x2e3c] ;  /* 0x002e3c0001157983 */ /* 0x000ee80000300800 */
[----:B------:R1:W-:Y:S01]  /*1aaaa0*/  @P0 STG.E.U8 desc[UR4][R28.64], R2 ;  /* 0x000000021c000986 */ /* 0x0003e2000c101104 */
[----:B------:R-:W-:-:S03]  /*1aaab0*/  ISETP.NE.AND P0, PT, R3, RZ, PT ;  /* 0x000000ff0300720c */ /* 0x000fc60003f05270 */
[----:B0-----:R-:W3:Y:S04]  /*1aaac0*/  LDL.LU.64 R22, [R1+0xab8] ;  /* 0x000ab80001167983 */ /* 0x001ee80000300a00 */
[----:B------:R-:W3:Y:S04]  /*1aaad0*/  LDL.LU R26, [R1+0x2e38] ;  /* 0x002e3800011a7983 */ /* 0x000ee80000300800 */
[----:B------:R-:W3:Y:S01]  /*1aaae0*/  LDL.LU.64 R4, [R1+0xaa8] ;  /* 0x000aa80001047983 */ /* 0x000ee20000300a00 */
[----:B-1----:R-:W-:-:S03]  /*1aaaf0*/  PRMT R2, R10, 0x7772, RZ ;  /* 0x000077720a027816 */ /* 0x002fc600000000ff */
[----:B------:R-:W3:Y:S04]  /*1aab00*/  LDL R28, [R1+0x2e34] ;  /* 0x002e3400011c7983 */ /* 0x000ee80000100800 */
[----:B--2---:R0:W-:Y:S04]  /*1aab10*/  @P0 STG.E.U8 desc[UR4][R8.64], R2 ;  /* 0x0000000208000986 */ /* 0x0041e8000c101104 */
[----:B0-----:R-:W2:Y:S01]  /*1aab20*/  LDL.LU.64 R2, [R1+0xac0] ;  /* 0x000ac00001027983 */ /* 0x001ea20000300a00 */
[----:B------:R-:W-:-:S03]  /*1aab30*/  ISETP.NE.AND P0, PT, R0, RZ, PT ;  /* 0x000000ff0000720c */ /* 0x000fc60003f05270 */
[----:B------:R-:W3:Y:S01]  /*1aab40*/  LDL.LU.64 R8, [R1+0xab0] ;  /* 0x000ab00001087983 */ /* 0x000ee20000300a00 */
[----:B------:R-:W-:Y:S02]  /*1aab50*/  PRMT R10, R10, 0x7773, RZ ;  /* 0x000077730a0a7816 */ /* 0x000fe400000000ff */
[----:B------:R-:W-:-:S07]  /*1aab60*/  PRMT R0, R27, 0x7770, RZ ;  /* 0x000077701b007816 */ /* 0x000fce00000000ff */
[----:B------:R0:W-:Y:S04]  /*1aab70*/  @P0 STG.E.U8 desc[UR4][R12.64], R10 ;  /* 0x0000000a0c000986 */ /* 0x0001e8000c101104 */
[----:B0-----:R-:W3:Y:S04]  /*1aab80*/  LDL.LU.64 R12, [R1+0xaa0] ;  /* 0x000aa000010c7983 */ /* 0x001ee80000300a00 */
[----:B------:R0:W-:Y:S04]  /*1aab90*/  @P1 STG.E.U8 desc[UR4][R16.64], R0 ;  /* 0x0000000010001986 */ /* 0x0001e8000c101104 */
[----:B------:R-:W3:Y:S01]  /*1aaba0*/  LDL.LU R24, [R1+0x7f0] ;  /* 0x0007f00001187983 */ /* 0x000ee20000300800 */
[----:B0-----:R-:W-:-:S03]  /*1aabb0*/  PRMT R0, R27, 0x7771, RZ ;  /* 0x000077711b007816 */ /* 0x001fc600000000ff */
[----:B------:R-:W3:Y:S04]  /*1aabc0*/  LDL.LU R17, [R1+0x5720] ;  /* 0x0057200001117983 */ /* 0x000ee80000300800 */
[----:B------:R0:W-:Y:S04]  /*1aabd0*/  @P2 STG.E.U8 desc[UR4][R14.64], R0 ;  /* 0x000000000e002986 */ /* 0x0001e8000c101104 */
[----:B0-----:R-:W3:Y:S01]  /*1aabe0*/  LDL.LU.64 R14, [R1+0xa98] ;  /* 0x000a9800010e7983 */ /* 0x001ee20000300a00 */
[----:B------:R-:W-:-:S05]  /*1aabf0*/  PRMT R0, R27, 0x7772, RZ ;  /* 0x000077721b007816 */ /* 0x000fca00000000ff */
[----:B----4-:R0:W-:Y:S02]  /*1aac00*/  @P3 STG.E.U8 desc[UR4][R18.64], R0 ;  /* 0x0000000012003986 */ /* 0x0101e4000c101104 */
[----:B0-----:R-:W-:Y:S02]  /*1aac10*/  PRMT R0, R27, 0x7773, RZ ;  /* 0x000077731b007816 */ /* 0x001fe400000000ff */
[----:B------:R-:W4:Y:S04]  /*1aac20*/  LDL.LU.64 R18, [R1+0xa90] ;  /* 0x000a900001127983 */ /* 0x000f280000300a00 */
[----:B--2---:R0:W-:Y:S01]  /*1aac30*/  @P4 STG.E.U8 desc[UR4][R2.64], R0 ;  /* 0x0000000002004986 */ /* 0x0041e2000c101104 */
[----:B------:R-:W-:Y:S02]  /*1aac40*/  ISETP.LT.AND P4, PT, R20, UR48, !P5 ;  /* 0x0000003014007c0c */ /* 0x000fe4000ef81270 */
[----:B0-----:R-:W-:-:S11]  /*1aac50*/  PRMT R0, R11, 0x7770, RZ ;  /* 0x000077700b007816 */ /* 0x001fd600000000ff */
[----:B---3--:R0:W-:Y:S01]  /*1aac60*/  @P4 STG.E.U8 desc[UR4][R22.64], R0 ;  /* 0x0000000016004986 */ /* 0x0081e2000c101104 */
[----:B------:R-:W-:Y:S01]  /*1aac70*/  ISETP.LT.AND P4, PT, R21, UR6, !P5 ;  /* 0x0000000615007c0c */ /* 0x000fe2000ef81270 */
[----:B------:R-:W1:Y:S02]  /*1aac80*/  LDCU UR6, c[0x0][0x398] ;  /* 0x00007300ff0677ac */ /* 0x000e640008000800 */
[----:B0-----:R-:W2:Y:S01]  /*1aac90*/  LDL.LU.64 R22, [R1+0xa70] ;  /* 0x000a700001167983 */ /* 0x001ea20000300a00 */
[----:B------:R-:W-:-:S09]  /*1aaca0*/  PRMT R0, R11, 0x7771, RZ ;  /* 0x000077710b007816 */ /* 0x000fd200000000ff */
[----:B------:R0:W-:Y:S04]  /*1aacb0*/  @P4 STG.E.U8 desc[UR4][R4.64], R0 ;  /* 0x0000000004004986 */ /* 0x0001e8000c101104 */
[----:B0-----:R-:W3:Y:S01]  /*1aacc0*/  LDL.LU.64 R4, [R1+0xa88] ;  /* 0x000a880001047983 */ /* 0x001ee20000300a00 */
[----:B-1----:R-:W-:Y:S01]  /*1aacd0*/  ISETP.LT.AND P4, PT, R26, UR6, !P5 ;  /* 0x000000061a007c0c */ /* 0x002fe2000ef81270 */
[----:B------:R-:W0:Y:S01]  /*1aace0*/  LDCU UR6, c[0x0][0x398] ;  /* 0x00007300ff0677ac */ /* 0x000e220008000800 */
[C---:B------:R-:W-:Y:S02]  /*1aacf0*/  PRMT R0, R11.reuse, 0x7772, RZ ;  /* 0x000077720b007816 */ /* 0x040fe400000000ff */
[----:B------:R-:W-:Y:S02]  /*1aad00*/  PRMT R11, R11, 0x7773, RZ ;  /* 0x000077730b0b7816 */ /* 0x000fe400000000ff */
[----:B0-----:R-:W-:Y:S01]  /*1aad10*/  ISETP.LT.AND P5, PT, R28, UR6, !P5 ;  /* 0x000000061c007c0c */ /* 0x001fe2000efa1270 */
[----:B------:R-:W0:Y:S06]  /*1aad20*/  LDCU UR6, c[0x0][0x398] ;  /* 0x00007300ff0677ac */ /* 0x000e2c0008000800 */
[----:B------:R1:W-:Y:S04]  /*1aad30*/  @P4 STG.E.U8 desc[UR4][R8.64], R0 ;  /* 0x0000000008004986 */ /* 0x0003e8000c101104 */
[----:B-1----:R-:W3:Y:S04]  /*1aad40*/  LDL.LU.64 R8, [R1+0xa50] ;  /* 0x000a500001087983 */ /* 0x002ee80000300a00 */
[----:B------:R1:W-:Y:S01]  /*1aad50*/  @P5 STG.E.U8 desc[UR4][R12.64], R11 ;  /* 0x0000000b0c005986 */ /* 0x0003e2000c101104 */
[----:B0-----:R-:W-:Y:S01]  /*1aad60*/  ISETP.LT.AND P5, PT, R20, UR6, !P6 ;  /* 0x0000000614007c0c */ /* 0x001fe2000f7a1270 */
[----:B------:R-:W0:Y:S01]  /*1aad70*/  LDCU UR6, c[0x0][0x398] ;  /* 0x00007300ff0677ac */ /* 0x000e220008000800 */
[C---:B------:R-:W-:Y:S01]  /*1aad80*/  PRMT R0, R24.reuse, 0x7770, RZ ;  /* 0x0000777018007816 */ /* 0x040fe200000000ff */
[----:B-1----:R-:W3:Y:S10]  /*1aad90*/  LDL.LU.64 R12, [R1+0xa38] ;  /* 0x000a3800010c7983 */ /* 0x002ef40000300a00 */
[----:B------:R1:W-:Y:S01]  /*1aada0*/  @P5 STG.E.U8 desc[UR4][R14.64], R0 ;  /* 0x000000000e005986 */ /* 0x0003e2000c101104 */
[----:B0-----:R-:W-:Y:S01]  /*1aadb0*/  ISETP.LT.AND P5, PT, R21, UR6, !P6 ;  /* 0x0000000615007c0c */ /* 0x001fe2000f7a1270 */
[----:B------:R-:W0:Y:S01]  /*1aadc0*/  LDCU UR6, c[0x0][0x398] ;  /* 0x00007300ff0677ac */ /* 0x000e220008000800 */
[----:B-1----:R-:W-:Y:S01]  /*1aadd0*/  PRMT R0, R24, 0x7771, RZ ;  /* 0x0000777118007816 */ /* 0x002fe200000000ff */
[----:B------:R-:W3:Y:S10]  /*1aade0*/  LDL.LU.64 R14, [R1+0xa30] ;  /* 0x000a3000010e7983 */ /* 0x000ef40000300a00 */
[----:B----4-:R1:W-:Y:S01]  /*1aadf0*/  @P5 STG.E.U8 desc[UR4][R18.64], R0 ;  /* 0x0000000012005986 */ /* 0x0103e2000c101104 */
[----:B0-----:R-:W-:Y:S01]  /*1aae00*/  ISETP.LT.AND P5, PT, R26, UR6, !P6 ;  /* 0x000000061a007c0c */ /* 0x001fe2000f7a1270 */
[----:B------:R-:W0:Y:S02]  /*1aae10*/  LDCU UR6, c[0x0][0x398] ;  /* 0x00007300ff0677ac */ /* 0x000e240008000800 */
[----:B-1----:R-:W4:Y:S01]  /*1aae20*/  LDL.LU.64 R18, [R1+0x8d0] ;  /* 0x0008d00001127983 */ /* 0x002f220000300a00 */
[----:B------:R-:W-:-:S03]  /*1aae30*/  PRMT R0, R24, 0x7772, RZ ;  /* 0x0000777218007816 */ /* 0x000fc600000000ff */
[----:B------:R-:W4:Y:S01]  /*1aae40*/  LDL.LU R27, [R1+0x7f4] ;  /* 0x0007f400011b7983 */ /* 0x000f220000300800 */
[----:B0-----:R-:W-:Y:S02]  /*1aae50*/  ISETP.LT.AND P6, PT, R28, UR6, !P6 ;  /* 0x000000061c007c0c */ /* 0x001fe4000f7c1270 */
[C---:B------:R-:W-:Y:S02]  /*1aae60*/  LOP3.LUT P0, RZ, R6.reuse, 0x10, RZ, 0xc0, !PT ;  /* 0x0000001006ff7812 */ /* 0x040fe4000780c0ff */
[C---:B------:R-:W-:Y:S02]  /*1aae70*/  LOP3.LUT P1, RZ, R6.reuse, 0x8, RZ, 0xc0, !PT ;  /* 0x0000000806ff7812 */ /* 0x040fe4000782c0ff */
[C---:B------:R-:W-:Y:S02]  /*1aae80*/  LOP3.LUT P2, RZ, R6.reuse, 0x4, RZ, 0xc0, !PT ;  /* 0x0000000406ff7812 */ /* 0x040fe4000784c0ff */
[C---:B------:R-:W-:Y:S02]  /*1aae90*/  LOP3.LUT P3, RZ, R6.reuse, 0x2, RZ, 0xc0, !PT ;  /* 0x0000000206ff7812 */ /* 0x040fe4000786c0ff */
[----:B------:R-:W-:Y:S01]  /*1aaea0*/  LOP3.LUT P4, RZ, R6, 0x1, RZ, 0xc0, !PT ;  /* 0x0000000106ff7812 */ /* 0x000fe2000788c0ff */
[----:B------:R-:W0:Y:S01]  /*1aaeb0*/  LDCU UR6, c[0x0][0x398] ;  /* 0x00007300ff0677ac */ /* 0x000e220008000800 */
[----:B--2---:R1:W-:Y:S04]  /*1aaec0*/  @P5 STG.E.U8 desc[UR4][R22.64], R0 ;  /* 0x0000000016005986 */ /* 0x0043e8000c101104 */
[----:B-1----:R-:W2:Y:S01]  /*1aaed0*/  LDL.LU.64 R22, [R1+0x898] ;  /* 0x0008980001167983 */ /* 0x002ea20000300a00 */
[----:B------:R-:W-:-:S05]  /*1aaee0*/  PRMT R0, R24, 0x7773, RZ ;  /* 0x0000777318007816 */ /* 0x000fca00000000ff */
[----:B---3--:R-:W-:Y:S04]  /*1aaef0*/  @P6 STG.E.U8 desc[UR4][R4.64], R0 ;  /* 0x0000000004006986 */ /* 0x008fe8000c101104 */
[----:B------:R1:W3:Y:S04]  /*1aaf00*/  LDS.128 R4, [R25+0x400] ;  /* 0x0004000019047984 */ /* 0x0002e80000000c00 */
[----:B-1----:R-:W2:Y:S01]  /*1aaf10*/  LDL.LU.64 R24, [R1+0x8a0] ;  /* 0x0008a00001187983 */ /* 0x002ea20000300a00 */
[----:B0-----:R-:W-:Y:S01]  /*1aaf20*/  ISETP.LT.AND P6, PT, R20, UR6, !P0 ;  /* 0x0000000614007c0c */ /* 0x001fe2000c7c1270 */
[----:B------:R-:W0:Y:S01]  /*1aaf30*/  LDCU UR6, c[0x0][0x398] ;  /* 0x00007300ff0677ac */ /* 0x000e220008000800 */
[----:B---3--:R-:W-:-:S11]  /*1aaf40*/  PRMT R0, R4, 0x7770, RZ ;  /* 0x0000777004007816 */ /* 0x008fd600000000ff */
[----:B------:R1:W-:Y:S01]  /*1aaf50*/  @P6 STG.E.U8 desc[UR4][R8.64], R0 ;  /* 0x0000000008006986 */ /* 0x0003e2000c101104 */
[----:B0-----:R-:W-:Y:S01]  /*1aaf60*/  ISETP.LT.AND P6, PT, R21, UR6, !P0 ;  /* 0x0000000615007c0c */ /* 0x001fe2000c7c1270 */
[----:B------:R-:W0:Y:S01]  /*1aaf70*/  LDCU UR6, c[0x0][0x398] ;  /* 0x00007300ff0677ac */ /* 0x000e220008000800 */
[----:B-1----:R-:W-:-:S11]  /*1aaf80*/  PRMT R0, R4, 0x7771, RZ ;  /* 0x0000777104007816 */ /* 0x002fd600000000ff */
[----:B------:R1:W-:Y:S01]  /*1aaf90*/  @P6 STG.E.U8 desc[UR4][R12.64], R0 ;  /* 0x000000000c006986 */ /* 0x0003e2000c101104 */
[----:B0-----:R-:W-:Y:S01]  /*1aafa0*/  ISETP.LT.AND P6, PT, R26, UR6, !P0 ;  /* 0x000000061a007c0c */ /* 0x001fe2000c7c1270 */
[----:B------:R-:W0:Y:S01]  /*1aafb0*/  LDCU UR6, c[0x0][0x398] ;  /* 0x00007300ff0677ac */ /* 0x000e220008000800 */
[C---:B-1----:R-:W-:Y:S02]  /*1aafc0*/  PRMT R0, R4.reuse, 0x7772, RZ ;  /* 0x0000777204007816 */ /* 0x042fe400000000ff */
[----:B------:R-:W-:Y:S01]  /*1aafd0*/  PRMT R4, R4, 0x7773, RZ ;  /* 0x0000777304047816 */ /* 0x000fe200000000ff */
[----:B------:R-:W3:Y:S01]  /*1aafe0*/  LDL.LU.64 R12, [R1+0x8b0] ;  /* 0x0008b000010c7983 */ /* 0x000ee20000300a00 */
[----:B0-----:R-:W-:Y:S01]  /*1aaff0*/  ISETP.LT.AND P0, PT, R28, UR6, !P0 ;  /* 0x000000061c007c0c */ /* 0x001fe2000c701270 */
[----:B------:R-:W0:Y:S06]  /*1ab000*/  LDCU UR6, c[0x0][0x398] ;  /* 0x00007300ff0677ac */ /* 0x000e2c0008000800 */
[----:B------:R1:W-:Y:S06]  /*1ab010*/  @P6 STG.E.U8 desc[UR4][R14.64], R0 ;  /* 0x000000000e006986 */ /* 0x0003ec000c101104 */
[----:B----4-:R4:W-:Y:S01]  /*1ab020*/  @P0 STG.E.U8 desc[UR4][R18.64], R4 ;  /* 0x0000000412000986 */ /* 0x0109e2000c101104 */
[----:B------:R-:W-:-:S03]  /*1ab030*/  ISETP.LT.AND P0, PT, R20, UR7, !P1 ;  /* 0x0000000714007c0c */ /* 0x000fc6000cf01270 */
[----:B-1----:R-:W3:Y:S01]  /*1ab040*/  LDL.LU.64 R14, [R1+0x8c8] ;  /* 0x0008c800010e7983 */ /* 0x002ee20000300a00 */
[----:B------:R-:W-:Y:S02]  /*1ab050*/  PRMT R0, R27, 0x7770, RZ ;  /* 0x000077701b007816 */ /* 0x000fe400000000ff */
[C---:B------:R-:W-:Y:S02]  /*1ab060*/  LOP3.LUT P5, RZ, R17.reuse, 0x80000000, RZ, 0xc0, !PT ;  /* 0x8000000011ff7812 */ /* 0x040fe400078ac0ff */
[----:B------:R-:W-:Y:S01]  /*1ab070*/  LOP3.LUT P6, RZ, R17, 0x40000000, RZ, 0xc0, !PT ;  /* 0x4000000011ff7812 */ /* 0x000fe200078cc0ff */
[----:B------:R-:W1:Y:S01]  /*1ab080*/  LDCU UR7, c[0x0][0x398] ;  /* 0x00007300ff0777ac */ /* 0x000e620008000800 */
[----:B------:R-:W3:Y:S04]  /*1ab090*/  LDL.LU.64 R16, [R1+0x8a8] ;  /* 0x0008a80001107983 */ /* 0x000ee80000300a00 */
[----:B----4-:R-:W4:Y:S04]  /*1ab0a0*/  LDL.LU.64 R18, [R1+0x8c0] ;  /* 0x0008c00001127983 */ /* 0x010f280000300a00 */
[----:B--2---:R2:W-:Y:S01]  /*1ab0b0*/  @P0 STG.E.U8 desc[UR4][R22.64], R0 ;  /* 0x0000000016000986 */ /* 0x0045e2000c101104 */
[----:B0-----:R-:W-:Y:S01]  /*1ab0c0*/  ISETP.LT.AND P0, PT, R21, UR6, !P1 ;  /* 0x0000000615007c0c */ /* 0x001fe2000cf01270 */
[----:B------:R-:W0:Y:S01]  /*1ab0d0*/  LDCU UR6, c[0x0][0x398] ;  /* 0x00007300ff0677ac */ /* 0x000e220008000800 */
[----:B--2---:R-:W-:Y:S01]  /*1ab0e0*/  PRMT R0, R27, 0x7771, RZ ;  /* 0x000077711b007816 */ /* 0x004fe200000000ff */
[----:B------:R-:W2:Y:S10]  /*1ab0f0*/  LDL.LU.64 R22, [R1+0xa48] ;  /* 0x000a480001167983 */ /* 0x000eb40000300a00 */
[----:B------:R0:W-:Y:S04]  /*1ab100*/  @P0 STG.E.U8 desc[UR4][R24.64], R0 ;  /* 0x0000000018000986 */ /* 0x0001e8000c101104 */
[----:B0-----:R-:W2:Y:S01]  /*1ab110*/  LDL.LU.64 R24, [R1+0xa40] ;  /* 0x000a400001187983 */ /* 0x001ea20000300a00 */
[----:B-1----:R-:W-:Y:S01]  /*1ab120*/  ISETP.LT.AND P0, PT, R26, UR7, !P1 ;  /* 0x000000071a007c0c */ /* 0x002fe2000cf01270 */
[----:B------:R-:W0:Y:S01]  /*1ab130*/  LDCU UR7, c[0x0][0x398] ;  /* 0x00007300ff0777ac */ /* 0x000e220008000800 */
[----:B------:R-:W-:-:S02]  /*1ab140*/  ISETP.LT.AND P1, PT, R28, UR6, !P1 ;  /* 0x000000061c007c0c */ /* 0x000fc4000cf21270 */
[C---:B------:R-:W-:Y:S01]  /*1ab150*/  PRMT R0, R27.reuse, 0x7772, RZ ;  /* 0x000077721b007816 */ /* 0x040fe200000000ff */
[----:B------:R-:W2:Y:S04]  /*1ab160*/  LDL.LU R29, [R1+0x7f8] ;  /* 0x0007f800011d7983 */ /* 0x000ea80000300800 */
[----:B------:R-:W2:Y:S04]  /*1ab170*/  LDL.LU.64 R2, [R1+0x8d8] ;  /* 0x0008d80001027983 */ /* 0x000ea80000300a00 */
[----:B------:R-:W2:Y:S04]  /*1ab180*/  LDL.LU.64 R10, [R1+0xa68] ;  /* 0x000a6800010a7983 */ /* 0x000ea80000300a00 */
[----:B------:R-:W2:Y:S01]  /*1ab190*/  LDL.LU.64 R8, [R1+0xa60] ;  /* 0x000a600001087983 */ /* 0x000ea20000300a00 */
[----:B------:R-:W1:Y:S03]  /*1ab1a0*/  LDCU UR6, c[0x0][0x398] ;  /* 0x00007300ff0677ac */ /* 0x000e660008000800 */
[----:B---3--:R3:W-:Y:S01]  /*1ab1b0*/  @P0 STG.E.U8 desc[UR4][R12.64], R0 ;  /* 0x000000000c000986 */ /* 0x0087e2000c101104 */
[----:B------:R-:W-:Y:S01]  /*1ab1c0*/  ISETP.LT.AND P0, PT, R20, UR8, !P2 ;  /* 0x0000000814007c0c */ /* 0x000fe2000d701270 */
[----:B------:R-:W0:Y:S01]  /*1ab1d0*/  LDCU UR8, c[0x0][0x398] ;  /* 0x00007300ff0877ac */ /* 0x000e220008000800 */
[----:B---3--:R-:W-:Y:S01]  /*1ab1e0*/  PRMT R0, R27, 0x7773, RZ ;  /* 0x000077731b007816 */ /* 0x008fe200000000ff */
[----:B------:R-:W3:Y:S04]  /*1ab1f0*/  LDL.LU.64 R12, [R1+0xa80] ;  /* 0x000a8000010c7983 */ /* 0x000ee80000300a00 */
[----:B------:R1:W-:Y:S01]  /*1ab200*/  @P1 STG.E.U8 desc[UR4][R14.64], R0 ;  /* 0x000000000e001986 */ /* 0x0003e2000c101104 */
[----:B0-----:R-:W-:Y:S01]  /*1ab210*/  ISETP.LT.AND P1, PT, R21, UR7, !P2 ;  /* 0x0000000715007c0c */ /* 0x001fe2000d721270 */
[----:B------:R-:W0:Y:S01]  /*1ab220*/  LDCU UR7, c[0x0][0x398] ;  /* 0x00007300ff0777ac */ /* 0x000e220008000800 */
[----:B-1----:R-:W-:Y:S01]  /*1ab230*/  PRMT R0, R5, 0x7770, RZ ;  /* 0x0000777005007816 */ /* 0x002fe200000000ff */
[----:B------:R-:W3:Y:S04]  /*1ab240*/  LDL.LU.64 R14, [R1+0xa58] ;  /* 0x000a5800010e7983 */ /* 0x000ee80000300a00 */
[----:B------:R1:W-:Y:S01]  /*1ab250*/  @P0 STG.E.U8 desc[UR4][R16.64], R0 ;  /* 0x0000000010000986 */ /* 0x0003e2000c101104 */
[----:B------:R-:W-:-:S02]  /*1ab260*/  ISETP.LT.AND P0, PT, R26, UR9, !P2 ;  /* 0x000000091a007c0c */ /* 0x000fc4000d701270 */
[----:B------:R-:W-:Y:S01]  /*1ab270*/  ISETP.LT.AND P2, PT, R28, UR10, !P2 ;  /* 0x0000000a1c007c0c */ /* 0x000fe2000d741270 */
[----:B------:R-:W0:Y:S01]  /*1ab280*/  LDCU UR9, c[0x0][0x398] ;  /* 0x00007300ff0977ac */ /* 0x000e220008000800 */
[----:B------:R-:W0:Y:S01]  /*1ab290*/  LDCU UR10, c[0x0][0x398] ;  /* 0x00007300ff0a77ac */ /* 0x000e220008000800 */
[C---:B-1----:R-:W-:Y:S01]  /*1ab2a0*/  PRMT R0, R5.reuse, 0x7771, RZ ;  /* 0x0000777105007816 */ /* 0x042fe200000000ff */
[----:B------:R-:W3:Y:S04]  /*1ab2b0*/  LDL.LU.64 R16, [R1+0xa78] ;  /* 0x000a780001107983 */ /* 0x000ee80000300a00 */
[----:B----4-:R1:W-:Y:S02]  /*1ab2c0*/  @P1 STG.E.U8 desc[UR4][R18.64], R0 ;  /* 0x0000000012001986 */ /* 0x0103e4000c101104 */
[----:B-1----:R-:W-:-:S02]  /*1ab2d0*/  PRMT R0, R5, 0x7772, RZ ;  /* 0x0000777205007816 */ /* 0x002fc400000000ff */
[----:B------:R-:W-:Y:S01]  /*1ab2e0*/  PRMT R5, R5, 0x7773, RZ ;  /* 0x0000777305057816 */ /* 0x000fe200000000ff */
[----:B------:R-:W4:Y:S04]  /*1ab2f0*/  LDL.LU.64 R18, [R1+0x8b8] ;  /* 0x0008b80001127983 */ /* 0x000f280000300a00 */
[----:B--2---:R1:W-:Y:S04]  /*1ab300*/  @P0 STG.E.U8 desc[UR4][R22.64], R0 ;  /* 0x0000000016000986 */ /* 0x0043e8000c101104 */
[----:B-1----:R-:W2:Y:S04]  /*1ab310*/  LDL.LU.64 R22, [R1+0x890] ;  /* 0x0008900001167983 */ /* 0x002ea80000300a00 */
[----:B------:R1:W-:Y:S04]  /*1ab320*/  @P2 STG.E.U8 desc[UR4][R24.64], R5 ;  /* 0x0000000518002986 */ /* 0x0003e8000c101104 */
[----:B-1----:R-:W2:Y:S04]  /*1ab330*/  LDL.LU.64 R24, [R1+0x888] ;  /* 0x0008880001187983 */ /* 0x002ea80000300a00 */
[----:B------:R-:W2:Y:S01]  /*1ab340*/  LDL.LU R27, [R1+0x7fc] ;  /* 0x0007fc00011b7983 */ /* 0x000ea20000300800 */
[----:B------:R-:W-:-:S02]  /*1ab350*/  ISETP.LT.AND P1, PT, R20, UR6, !P3 ;  /* 0x0000000614007c0c */ /* 0x000fc4000df21270 */
[----:B------:R-:W-:Y:S01]  /*1ab360*/  ISETP.LT.AND P0, PT, R21, UR11, !P3 ;  /* 0x0000000b15007c0c */ /* 0x000fe2000df01270 */
[----:B------:R-:W1:Y:S01]  /*1ab370*/  LDCU UR6, c[0x0][0x398] ;  /* 0x00007300ff0677ac */ /* 0x000e620008000800 */
[C---:B------:R-:W-:Y:S02]  /*1ab380*/  PRMT R0, R29.reuse, 0x7770, RZ ;  /* 0x000077701d007816 */ /* 0x040fe400000000ff */
[----:B------:R-:W-:Y:S02]  /*1ab390*/  ISETP.LT.AND P2, PT, R26, UR8, !P3 ;  /* 0x000000081a007c0c */ /* 0x000fe4000df41270 */
[----:B------:R-:W-:Y:S01]  /*1ab3a0*/  ISETP.LT.AND P3, PT, R28, UR12, !P3 ;  /* 0x0000000c1c007c0c */ /* 0x000fe2000df61270 */
[----:B------:R-:W1:Y:S01]  /*1ab3b0*/  LDCU UR8, c[0x0][0x398] ;  /* 0x00007300ff0877ac */ /* 0x000e620008000800 */
[----:B------:R-:W1:Y:S01]  /*1ab3c0*/  LDCU UR11, c[0x0][0x398] ;  /* 0x00007300ff0b77ac */ /* 0x000e620008000800 */
[----:B------:R-:W1:Y:S02]  /*1ab3d0*/  LDCU UR12, c[0x0][0x398] ;  /* 0x00007300ff0c77ac */ /* 0x000e640008000800 */
[----:B------:R1:W-:Y:S01]  /*1ab3e0*/  @P1 STG.E.U8 desc[UR4][R2.64], R0 ;  /* 0x0000000002001986 */ /* 0x0003e2000c101104 */
[----:B0-----:R-:W-:Y:S01]  /*1ab3f0*/  ISETP.LT.AND P1, PT, R20, UR7, !P4 ;  /* 0x0000000714007c0c */ /* 0x001fe2000e721270 */
[----:B------:R-:W0:Y:S01]  /*1ab400*/  LDCU UR7, c[0x0][0x398] ;  /* 0x00007300ff0777ac */ /* 0x000e220008000800 */
[----:B-1----:R-:W-:-:S02]  /*1ab410*/  PRMT R0, R29, 0x7771, RZ ;  /* 0x000077711d007816 */ /* 0x002fc400000000ff */
[----:B------:R-:W-:-:S03]  /*1ab420*/  PRMT R2, R29, 0x7772, RZ ;  /* 0x000077721d027816 */ /* 0x000fc600000000ff */
[----:B------:R1:W-:Y:S04]  /*1ab430*/  @P0 STG.E.U8 desc[UR4][R10.64], R0 ;  /* 0x000000000a000986 */ /* 0x0003e8000c101104 */
[----:B------:R0:W-:Y:S01]  /*1ab440*/  @P2 STG.E.U8 desc[UR4][R8.64], R2 ;  /* 0x0000000208002986 */ /* 0x0001e2000c101104 */
[----:B------:R-:W-:Y:S02]  /*1ab450*/  ISETP.LT.AND P2, PT, R26, UR9, !P4 ;  /* 0x000000091a007c0c */ /* 0x000fe4000e741270 */
[----:B------:R-:W-:Y:S01]  /*1ab460*/  ISETP.LT.AND P0, PT, R21, UR13, !P4 ;  /* 0x0000000d15007c0c */ /* 0x000fe2000e701270 */
[----:B------:R-:W2:Y:S01]  /*1ab470*/  LDCU UR9, c[0x0][0x398] ;  /* 0x00007300ff0977ac */ /* 0x000ea20008000800 */
[----:B------:R-:W-:Y:S02]  /*1ab480*/  ISETP.LT.AND P4, PT, R28, UR10, !P4 ;  /* 0x0000000a1c007c0c */ /* 0x000fe4000e781270 */
[----:B-1----:R-:W-:-:S02]  /*1ab490*/  PRMT R0, R29, 0x7773, RZ ;  /* 0x000077731d007816 */ /* 0x002fc400000000ff */
[----:B0-----:R-:W-:-:S03]  /*1ab4a0*/  PRMT R2, R6, 0x7770, RZ ;  /* 0x0000777006027816 */ /* 0x001fc600000000ff */
[----:B---3--:R0:W-:Y:S01]  /*1ab4b0*/  @P3 STG.E.U8 desc[UR4][R12.64], R0 ;  /* 0x000000000c003986 */ /* 0x0081e2000c101104 */
[----:B------:R-:W-:Y:S02]  /*1ab4c0*/  ISETP.LT.AND P3, PT, R20, UR6, !P5 ;  /* 0x0000000614007c0c */ /* 0x000fe4000ef61270 */
[----:B0-----:R-:W-:Y:S01]  /*1ab4d0*/  PRMT R0, R6, 0x7771, RZ ;  /* 0x0000777106007816 */ /* 0x001fe200000000ff */
[----:B------:R0:W-:Y:S01]  /*1ab4e0*/  @P1 STG.E.U8 desc[UR4][R14.64], R2 ;  /* 0x000000020e001986 */ /* 0x0001e2000c101104 */
[----:B------:R-:W-:Y:S02]  /*1ab4f0*/  ISETP.LT.AND P1, PT, R20, UR7, !P6 ;  /* 0x0000000714007c0c */ /* 0x000fe4000f721270 */
[C---:B0-----:R-:W-:Y:S02]  /*1ab500*/  PRMT R2, R6.reuse, 0x7772, RZ ;  /* 0x0000777206027816 */ /* 0x041fe400000000ff */
[----:B------:R-:W-:Y:S01]  /*1ab510*/  PRMT R6, R6, 0x7773, RZ ;  /* 0x0000777306067816 */ /* 0x000fe200000000ff */
[----:B------:R0:W-:Y:S01]  /*1ab520*/  @P0 STG.E.U8 desc[UR4][R16.64], R0 ;  /* 0x0000000010000986 */ /* 0x0001e2000c101104 */
[----:B------:R-:W-:-:S03]  /*1ab530*/  ISETP.LT.AND P0, PT, R21, UR14, !P5 ;  /* 0x0000000e15007c0c */ /* 0x000fc6000ef01270 */
[----:B----4-:R1:W-:Y:S01]  /*1ab540*/  @P2 STG.E.U8 desc[UR4][R18.64], R2 ;  /* 0x0000000212002986 */ /* 0x0103e2000c101104 */
[----:B------:R-:W-:-:S03]  /*1ab550*/  ISETP.LT.AND P2, PT, R21, UR12, !P6 ;  /* 0x0000000c15007c0c */ /* 0x000fc6000f741270 */
[----:B--2---:R2:W-:Y:S01]  /*1ab560*/  @P4 STG.E.U8 desc[UR4][R22.64], R6 ;  /* 0x0000000616004986 */ /* 0x0045e2000c101104 */
[C---:B------:R-:W-:Y:S02]  /*1ab570*/  ISETP.LT.AND P4, PT, R26.reuse, UR9, !P6 ;  /* 0x000000091a007c0c */ /* 0x040fe4000f781270 */
[C---:B------:R-:W-:Y:S02]  /*1ab580*/  PRMT R3, R27.reuse, 0x7770, RZ ;  /* 0x000077701b037816 */ /* 0x040fe400000000ff */
[C---:B0-----:R-:W-:Y:S02]  /*1ab590*/  PRMT R0, R27.reuse, 0x7771, RZ ;  /* 0x000077711b007816 */ /* 0x041fe400000000ff */
[C---:B-1----:R-:W-:Y:S02]  /*1ab5a0*/  PRMT R2, R27.reuse, 0x7772, RZ ;  /* 0x000077721b027816 */ /* 0x042fe400000000ff */
[----:B------:R-:W-:Y:S01]  /*1ab5b0*/  PRMT R4, R27, 0x7773, RZ ;  /* 0x000077731b047816 */ /* 0x000fe200000000ff */
[----:B------:R0:W-:Y:S01]  /*1ab5c0*/  @P3 STG.E.U8 desc[UR4][R24.64], R3 ;  /* 0x0000000318003986 */ /* 0x0001e2000c101104 */
[----:B------:R-:W-:-:S02]  /*1ab5d0*/  ISETP.LT.AND P3, PT, R26, UR8, !P5 ;  /* 0x000000081a007c0c */ /* 0x000fc4000ef61270 */
[C---:B------:R-:W-:Y:S01]  /*1ab5e0*/  ISETP.LT.AND P5, PT, R28.reuse, UR11, !P5 ;  /* 0x0000000b1c007c0c */ /* 0x040fe2000efa1270 */
[----:B------:R-:W3:Y:S04]  /*1ab5f0*/  LDL.LU.64 R16, [R1+0x878] ;  /* 0x0008780001107983 */ /* 0x000ee80000300a00 */
[----:B------:R-:W4:Y:S04]  /*1ab600*/  LDL.LU.64 R18, [R1+0x868] ;  /* 0x0008680001127983 */ /* 0x000f280000300a00 */
[----:B------:R-:W4:Y:S04]  /*1ab610*/  LDL.LU.64 R20, [R1+0x850] ;  /* 0x0008500001147983 */ /* 0x000f280000300a00 */
[----:B--2---:R-:W2:Y:S04]  /*1ab620*/  LDL.LU.64 R22, [R1+0x880] ;  /* 0x0008800001167983 */ /* 0x004ea80000300a00 */
[----:B0-----:R-:W2:Y:S04]  /*1ab630*/  LDL.LU.64 R24, [R1+0x870] ;  /* 0x0008700001187983 */ /* 0x001ea80000300a00 */
[----:B------:R-:W2:Y:S01]  /*1ab640*/  LDL.LU.64 R26, [R1+0x860] ;  /* 0x00086000011a7983 */ /* 0x000ea20000300a00 */
[----:B------:R-:W-:-:S02]  /*1ab650*/  ISETP.LT.AND P6, PT, R28, UR9, !P6 ;  /* 0x000000091c007c0c */ /* 0x000fc4000f7c1270 */
[C---:B------:R-:W-:Y:S02]  /*1ab660*/  PRMT R3, R7.reuse, 0x7770, RZ ;  /* 0x0000777007037816 */ /* 0x040fe400000000ff */
[C---:B------:R-:W-:Y:S02]  /*1ab670*/  PRMT R5, R7.reuse, 0x7771, RZ ;  /* 0x0000777107057816 */ /* 0x040fe400000000ff */
[C---:B------:R-:W-:Y:S02]  /*1ab680*/  PRMT R6, R7.reuse, 0x7772, RZ ;  /* 0x0000777207067816 */ /* 0x040fe400000000ff */
[----:B------:R-:W-:Y:S01]  /*1ab690*/  PRMT R7, R7, 0x7773, RZ ;  /* 0x0000777307077816 */ /* 0x000fe200000000ff */
[----:B---3--:R0:W-:Y:S04]  /*1ab6a0*/  @P0 STG.E.U8 desc[UR4][R16.64], R0 ;  /* 0x0000000010000986 */ /* 0x0081e8000c101104 */
[----:B----4-:R0:W-:Y:S04]  /*1ab6b0*/  @P3 STG.E.U8 desc[UR4][R18.64], R2 ;  /* 0x0000000212003986 */ /* 0x0101e8000c101104 */
[----:B------:R0:W-:Y:S04]  /*1ab6c0*/  @P5 STG.E.U8 desc[UR4][R20.64], R4 ;  /* 0x0000000414005986 */ /* 0x0001e8000c101104 */
[----:B--2---:R0:W-:Y:S04]  /*1ab6d0*/  @P1 STG.E.U8 desc[UR4][R22.64], R3 ;  /* 0x0000000316001986 */ /* 0x0041e8000c101104 */
[----:B------:R0:W-:Y:S04]  /*1ab6e0*/  @P2 STG.E.U8 desc[UR4][R24.64], R5 ;  /* 0x0000000518002986 */ /* 0x0001e8000c101104 */
[----:B------:R0:W-:Y:S01]  /*1ab6f0*/  @P4 STG.E.U8 desc[UR4][R26.64], R6 ;  /* 0x000000061a004986 */ /* 0x0001e2000c101104 */
[----:B------:R-:W-:Y:S05]  /*1ab700*/  @!P6 EXIT ;  /* 0x000000000000e94d */ /* 0x000fea0003800000 */
[----:B0-----:R-:W2:Y:S04]  /*1ab710*/  LDL.LU.64 R26, [R1+0x858] ;  /* 0x00085800011a7983 */ /* 0x001ea80000300a00 */
[----:B--2---:R-:W-:Y:S01]  /*1ab720*/  STG.E.U8 desc[UR4][R26.64], R7 ;  /* 0x000000071a007986 */ /* 0x004fe2000c101104 */
[----:B------:R-:W-:Y:S05]  /*1ab730*/  EXIT ;  /* 0x000000000000794d */ /* 0x000fea0003800000 */
.L_x_3:
[----:B------:R-:W-:-:S00]  /*1ab740*/  BRA `(.L_x_3) ;  /* 0xfffffffc00fc7947 */ /* 0x000fc0000383ffff */
[----:B------:R-:W-:-:S00]  /*1ab750*/  NOP ;  /* 0x0000000000007918 */ /* 0x000fc00000000000 */
        /* <DEDUP_REMOVED lines=10> */
.L_x_4:


//--------------------- .nv.shared.matmul_kernel  --------------------------
	.section	.nv.shared.matmul_kernel,"aw",@nobits
	.sectionflags	@""
	.align	16
	.zero		1024


//--------------------- .nv.shared.reserved.0     --------------------------
	.section	.nv.shared.reserved.0,"aw",@nobits
	.weak		__nv_reservedSMEM_offset_0_alias
	.size		__nv_reservedSMEM_offset_0_alias, 0, 64
	.other		__nv_reservedSMEM_offset_0_alias,@"STO_CUDA_RESERVED_SHARED STV_DEFAULT"
__nv_reservedSMEM_offset_0_alias:
	.zero		0
	.zero		64


//--------------------- .nv.constant0.matmul_kernel --------------------------
	.section	.nv.constant0.matmul_kernel,"a",@progbits
	.sectionflags	@""
	.align	4
.nv.constant0.matmul_kernel:
	.zero		976


//--------------------- SYMBOLS --------------------------

	.type		.nv.reservedSmem.offset0,@object
	.size		.nv.reservedSmem.offset0,0x4
	.type		.nv.reservedSmem.cap,@object
	.size		.nv.reservedSmem.cap,0x4
